def matmul_kernel(
    a_ptr,
    b_ptr,
    c_ptr,
    M,
    N,
    K,
    stride_am,
    stride_ak,
    stride_bk,
    stride_bn,
    stride_cm,
    stride_cn,
    BLOCK_M: tl.constexpr,
    BLOCK_N: tl.constexpr,
    BLOCK_K: tl.constexpr,
    GROUP_M: tl.constexpr,
):
    pid = tl.program_id(axis=0)
    num_pid_m = tl.cdiv(M, BLOCK_M)
    num_pid_n = tl.cdiv(N, BLOCK_N)
    num_pid_in_group = GROUP_M * num_pid_n
    group_id = pid // num_pid_in_group
    first_pid_m = group_id * GROUP_M
    group_size_m = min(num_pid_m - first_pid_m, GROUP_M)
    pid_m = first_pid_m + ((pid % num_pid_in_group) % group_size_m)
    pid_n = (pid % num_pid_in_group) // group_size_m

    offs_am = (pid_m * BLOCK_M + tl.arange(0, BLOCK_M)) % M
    offs_bn = (pid_n * BLOCK_N + tl.arange(0, BLOCK_N)) % N
    offs_k = tl.arange(0, BLOCK_K)
    a_ptrs = a_ptr + offs_am[:, None] * stride_am + offs_k[None, :] * stride_ak
    b_ptrs = b_ptr + offs_k[:, None] * stride_bk + offs_bn[None, :] * stride_bn

    acc = tl.zeros((BLOCK_M, BLOCK_N), dtype=tl.float32)
    for kk in range(0, tl.cdiv(K, BLOCK_K)):
        a = tl.load(a_ptrs, mask=offs_k[None, :] < K - kk * BLOCK_K, other=0.0)
        b = tl.load(b_ptrs, mask=offs_k[:, None] < K - kk * BLOCK_K, other=0.0)
        acc = tl.dot(a, b, acc)
        a_ptrs += BLOCK_K * stride_ak
        b_ptrs += BLOCK_K * stride_bk

    c = acc.to(c_ptr.dtype.element_ty)
    offs_cm = pid_m * BLOCK_M + tl.arange(0, BLOCK_M)
    offs_cn = pid_n * BLOCK_N + tl.arange(0, BLOCK_N)
    c_ptrs = c_ptr + offs_cm[:, None] * stride_cm + offs_cn[None, :] * stride_cn
    mask = (offs_cm[:, None] < M) & (offs_cn[None, :] < N)
    tl.store(c_ptrs, c, mask=mask)

# config = {"BLOCK_K": 32, "BLOCK_M": 512, "BLOCK_N": 256, "GROUP_M": 8, "arch": "sm_90", "dtype": "fp8e5m2", "num_ctas": 1, "num_stages": 3, "num_warps": 2}
# arch = sm_90


// ===== COMPILED SASS (sm_90a) =====

	.target	sm_90a

	.elftype	@"ET_EXEC"


//--------------------- .note.nv.tkinfo           --------------------------
	.section	.note.nv.tkinfo,"",@"SHT_NOTE"
	.sectionflags	@"SHF_NOTE_NV_TKINFO"
	.tkinfo
        /*0018*/ 	.word	0x00000002
        /*0030*/ 	.string	""
        /*0030*/ 	.string	"ptxas"
        /*0030*/ 	.string	"Cuda compilation tools, release 13.0, V13.0.88"
        /*0030*/ 	.string	"Build cuda_13.0.r13.0/compiler.36424714_0"
        /*0030*/ 	.string	"-v  -suppress-debug-info  -lineinfo  -arch sm_90a "



//--------------------- .note.nv.cuinfo           --------------------------
	.section	.note.nv.cuinfo,"",@"SHT_NOTE"
	.sectionflags	@"SHF_NOTE_NV_CUINFO"
        /*0018*/ 	.short	0x0002
        /*001a*/ 	.short	0x005a
        /*001c*/ 	.short	0x0082
	.zero		2


//--------------------- .nv.info                  --------------------------
	.section	.nv.info,"",@"SHT_CUDA_INFO"
	.align	4


	//----- nvinfo : EIATTR_REGCOUNT
	.align		4
        /*0000*/ 	.byte	0x04, 0x2f
        /*0002*/ 	.short	(.L_1 - .L_0)
	.align		4
.L_0:
        /*0004*/ 	.word	index@(matmul_kernel)
        /*0008*/ 	.word	0x00000020


	//----- nvinfo : EIATTR_FRAME_SIZE
	.align		4
.L_1:
        /*000c*/ 	.byte	0x04, 0x11
        /*000e*/ 	.short	(.L_3 - .L_2)
	.align		4
.L_2:
        /*0010*/ 	.word	index@(matmul_kernel)
        /*0014*/ 	.word	0x00009a38


	//----- nvinfo : EIATTR_MIN_STACK_SIZE
	.align		4
.L_3:
        /*0018*/ 	.byte	0x04, 0x12
        /*001a*/ 	.short	(.L_5 - .L_4)
	.align		4
.L_4:
        /*001c*/ 	.word	index@(matmul_kernel)
        /*0020*/ 	.word	0x00009a38
.L_5:


//--------------------- .nv.compat                --------------------------
	.section	.nv.compat,"",@"SHT_CUDA_COMPAT_INFO"
	.align	4
        /*0000*/ 	.byte	0x02, 0x09, 0x01, 0x00, 0x02, 0x02, 0x02, 0x00, 0x02, 0x05, 0x05, 0x00, 0x03, 0x07, 0x01, 0x01
        /*0010*/ 	.byte	0x02, 0x03, 0x00, 0x00, 0x02, 0x06, 0x01, 0x00, 0x04, 0x0b, 0x08, 0x00, 0x00, 0x00, 0x00, 0x00
        /*0020*/ 	.byte	0x00, 0x00, 0x00, 0x00


//--------------------- .nv.info.matmul_kernel    --------------------------
	.section	.nv.info.matmul_kernel,"",@"SHT_CUDA_INFO"
	.sectionflags	@""
	.align	4


	//----- nvinfo : EIATTR_CUDA_API_VERSION
	.align		4
        /*0000*/ 	.byte	0x04, 0x37
        /*0002*/ 	.short	(.L_7 - .L_6)
.L_6:
        /*0004*/ 	.word	0x00000082


	//----- nvinfo : EIATTR_KPARAM_INFO
	.align		4
.L_7:
        /*0008*/ 	.byte	0x04, 0x17
        /*000a*/ 	.short	(.L_9 - .L_8)
.L_8:
        /*000c*/ 	.word	0x00000000
        /*0010*/ 	.short	0x000d
        /*0012*/ 	.short	0x0048
        /*0014*/ 	.byte	0x00, 0xf4, 0x21, 0x00


	//----- nvinfo : EIATTR_KPARAM_INFO
	.align		4
.L_9:
        /*0018*/ 	.byte	0x04, 0x17
        /*001a*/ 	.short	(.L_11 - .L_10)
.L_10:
        /*001c*/ 	.word	0x00000000
        /*0020*/ 	.short	0x000c
        /*0022*/ 	.short	0x0040
        /*0024*/ 	.byte	0x00, 0xf4, 0x21, 0x00


	//----- nvinfo : EIATTR_KPARAM_INFO
	.align		4
.L_11:
        /*0028*/ 	.byte	0x04, 0x17
        /*002a*/ 	.short	(.L_13 - .L_12)
.L_12:
        /*002c*/ 	.word	0x00000000
        /*0030*/ 	.short	0x000b
        /*0032*/ 	.short	0x0038
        /*0034*/ 	.byte	0x00, 0xf0, 0x11, 0x00


	//----- nvinfo : EIATTR_KPARAM_INFO
	.align		4
.L_13:
        /*0038*/ 	.byte	0x04, 0x17
        /*003a*/ 	.short	(.L_15 - .L_14)
.L_14:
        /*003c*/ 	.word	0x00000000
        /*0040*/ 	.short	0x000a
        /*0042*/ 	.short	0x0034
        /*0044*/ 	.byte	0x00, 0xf0, 0x11, 0x00


	//----- nvinfo : EIATTR_KPARAM_INFO
	.align		4
.L_15:
        /*0048*/ 	.byte	0x04, 0x17
        /*004a*/ 	.short	(.L_17 - .L_16)
.L_16:
        /*004c*/ 	.word	0x00000000
        /*0050*/ 	.short	0x0009
        /*0052*/ 	.short	0x0030
        /*0054*/ 	.byte	0x00, 0xf0, 0x11, 0x00


	//----- nvinfo : EIATTR_KPARAM_INFO
	.align		4
.L_17:
        /*0058*/ 	.byte	0x04, 0x17
        /*005a*/ 	.short	(.L_19 - .L_18)
.L_18:
        /*005c*/ 	.word	0x00000000
        /*0060*/ 	.short	0x0008
        /*0062*/ 	.short	0x002c
        /*0064*/ 	.byte	0x00, 0xf0, 0x11, 0x00


	//----- nvinfo : EIATTR_KPARAM_INFO
	.align		4
.L_19:
        /*0068*/ 	.byte	0x04, 0x17
        /*006a*/ 	.short	(.L_21 - .L_20)
.L_20:
        /*006c*/ 	.word	0x00000000
        /*0070*/ 	.short	0x0007
        /*0072*/ 	.short	0x0028
        /*0074*/ 	.byte	0x00, 0xf0, 0x11, 0x00


	//----- nvinfo : EIATTR_KPARAM_INFO
	.align		4
.L_21:
        /*0078*/ 	.byte	0x04, 0x17
        /*007a*/ 	.short	(.L_23 - .L_22)
.L_22:
        /*007c*/ 	.word	0x00000000
        /*0080*/ 	.short	0x0006
        /*0082*/ 	.short	0x0024
        /*0084*/ 	.byte	0x00, 0xf0, 0x11, 0x00


	//----- nvinfo : EIATTR_KPARAM_INFO
	.align		4
.L_23:
        /*0088*/ 	.byte	0x04, 0x17
        /*008a*/ 	.short	(.L_25 - .L_24)
.L_24:
        /*008c*/ 	.word	0x00000000
        /*0090*/ 	.short	0x0005
        /*0092*/ 	.short	0x0020
        /*0094*/ 	.byte	0x00, 0xf0, 0x11, 0x00


	//----- nvinfo : EIATTR_KPARAM_INFO
	.align		4
.L_25:
        /*0098*/ 	.byte	0x04, 0x17
        /*009a*/ 	.short	(.L_27 - .L_26)
.L_26:
        /*009c*/ 	.word	0x00000000
        /*00a0*/ 	.short	0x0004
        /*00a2*/ 	.short	0x001c
        /*00a4*/ 	.byte	0x00, 0xf0, 0x11, 0x00


	//----- nvinfo : EIATTR_KPARAM_INFO
	.align		4
.L_27:
        /*00a8*/ 	.byte	0x04, 0x17
        /*00aa*/ 	.short	(.L_29 - .L_28)
.L_28:
        /*00ac*/ 	.word	0x00000000
        /*00b0*/ 	.short	0x0003
        /*00b2*/ 	.short	0x0018
        /*00b4*/ 	.byte	0x00, 0xf0, 0x11, 0x00


	//----- nvinfo : EIATTR_KPARAM_INFO
	.align		4
.L_29:
        /*00b8*/ 	.byte	0x04, 0x17
        /*00ba*/ 	.short	(.L_31 - .L_30)
.L_30:
        /*00bc*/ 	.word	0x00000000
        /*00c0*/ 	.short	0x0002
        /*00c2*/ 	.short	0x0010
        /*00c4*/ 	.byte	0x00, 0xf4, 0x21, 0x00


	//----- nvinfo : EIATTR_KPARAM_INFO
	.align		4
.L_31:
        /*00c8*/ 	.byte	0x04, 0x17
        /*00ca*/ 	.short	(.L_33 - .L_32)
.L_32:
        /*00cc*/ 	.word	0x00000000
        /*00d0*/ 	.short	0x0001
        /*00d2*/ 	.short	0x0008
        /*00d4*/ 	.byte	0x00, 0xf4, 0x21, 0x00


	//----- nvinfo : EIATTR_KPARAM_INFO
	.align		4
.L_33:
        /*00d8*/ 	.byte	0x04, 0x17
        /*00da*/ 	.short	(.L_35 - .L_34)
.L_34:
        /*00dc*/ 	.word	0x00000000
        /*00e0*/ 	.short	0x0000
        /*00e2*/ 	.short	0x0000
        /*00e4*/ 	.byte	0x00, 0xf4, 0x21, 0x00


	//----- nvinfo : EIATTR_SPARSE_MMA_MASK
	.align		4
.L_35:
        /*00e8*/ 	.byte	0x03, 0x50
        /*00ea*/ 	.short	0x0000


	//----- nvinfo : EIATTR_MAXREG_COUNT
	.align		4
        /*00ec*/ 	.byte	0x03, 0x1b
        /*00ee*/ 	.short	0x00ff


	//----- nvinfo : EIATTR_NUM_BARRIERS
	.align		4
        /*00f0*/ 	.byte	0x02, 0x4c
        /*00f2*/ 	.byte	0x01
	.zero		1


	//----- nvinfo : EIATTR_ANNOTATIONS
	.align		4
        /*00f4*/ 	.byte	0x04, 0x55
        /*00f6*/ 	.short	(.L_37 - .L_36)


	//   ....[0]....
.L_36:
        /*00f8*/ 	.word	0x00000001
        /*00fc*/ 	.byte	0x30, 0x05, 0x00, 0x00, 0x01, 0x00, 0x00, 0x00, 0x60, 0x05, 0x00, 0x00, 0x01, 0x00, 0x00, 0x00
        /* <DEDUP_REMOVED lines=2590> */
        /*a2ec*/ 	.byte	0x60, 0xd7, 0x01, 0x00, 0x01, 0x00, 0x00, 0x00, 0x70, 0xd7, 0x01, 0x00


	//----- nvinfo : EIATTR_MERCURY_ISA_VERSION
	.align		4
.L_37:
        /*a2f8*/ 	.byte	0x03, 0x5f
        /*a2fa*/ 	.short	0x0101


	//----- nvinfo : EIATTR_EXIT_INSTR_OFFSETS
	.align		4
        /*a2fc*/ 	.byte	0x04, 0x1c
        /*a2fe*/ 	.short	(.L_39 - .L_38)


	//   ....[0]....
.L_38:
        /*a300*/ 	.word	0x001251d0


	//   ....[1]....
        /*a304*/ 	.word	0x00125200


	//----- nvinfo : EIATTR_REQNTID
	.align		4
.L_39:
        /*a308*/ 	.byte	0x04, 0x10
        /*a30a*/ 	.short	(.L_41 - .L_40)
.L_40:
        /*a30c*/ 	.word	0x00000040
        /*a310*/ 	.word	0x00000001
        /*a314*/ 	.word	0x00000001


	//----- nvinfo : EIATTR_CBANK_PARAM_SIZE
	.align		4
.L_41:
        /*a318*/ 	.byte	0x03, 0x19
        /*a31a*/ 	.short	0x0050


	//----- nvinfo : EIATTR_PARAM_CBANK
	.align		4
        /*a31c*/ 	.byte	0x04, 0x0a
        /*a31e*/ 	.short	(.L_43 - .L_42)
	.align		4
.L_42:
        /*a320*/ 	.word	index@(.nv.constant0.matmul_kernel)
        /*a324*/ 	.short	0x0210
        /*a326*/ 	.short	0x0050


	//----- nvinfo : EIATTR_SW_WAR
	.align		4
.L_43:
        /*a328*/ 	.byte	0x04, 0x36
        /*a32a*/ 	.short	(.L_45 - .L_44)
.L_44:
        /*a32c*/ 	.word	0x00000008
.L_45:


//--------------------- .nv.callgraph             --------------------------
	.section	.nv.callgraph,"",@"SHT_CUDA_CALLGRAPH"
	.align	4
	.sectionentsize	8
	.align		4
        /*0000*/ 	.word	0x00000000
	.align		4
        /*0004*/ 	.word	0xffffffff
	.align		4
        /*0008*/ 	.word	0x00000000
	.align		4
        /*000c*/ 	.word	0xfffffffe
	.align		4
        /*0010*/ 	.word	0x00000000
	.align		4
        /*0014*/ 	.word	0xfffffffd
	.align		4
        /*0018*/ 	.word	0x00000000
	.align		4
        /*001c*/ 	.word	0xfffffffc


//--------------------- .text.matmul_kernel       --------------------------
	.section	.text.matmul_kernel,"ax",@progbits
	.align	128
        .global         matmul_kernel
        .type           matmul_kernel,@function
        .size           matmul_kernel,(.L_x_4 - matmul_kernel)
        .other          matmul_kernel,@"STO_CUDA_ENTRY STV_DEFAULT"
matmul_kernel:
.text.matmul_kernel:
[----:B------:R-:W0:Y:S08]  /*0000*/  LDC R1, c[0x0][0x28] ;  /* 0x00000a00ff017b82 */ /* 0x000e300000000800 */
[----:B------:R-:W1:Y:S01]  /*0010*/  LDC.64 R2, c[0x0][0x228] ;  /* 0x00008a00ff027b82 */ /* 0x000e620000000a00 */
[----:B------:R-:W2:Y:S01]  /*0020*/  S2R R21, SR_TID.X ;  /* 0x0000000000157919 */ /* 0x000ea20000002100 */
[----:B0-----:R-:W-:Y:S01]  /*0030*/  VIADD R1, R1, 0xffff65c8 ;  /* 0xffff65c801017836 */ /* 0x001fe20000000000 */
[----:B------:R-:W-:Y:S01]  /*0040*/  UMOV UR4, 0x400 ;  /* 0x0000040000047882 */ /* 0x000fe20000000000 */
[----:B------:R-:W-:-:S04]  /*0050*/  ULDC.64 UR22, c[0x0][0x208] ;  /* 0x0000820000167ab9 */ /* 0x000fc80000000a00 */
[----:B------:R-:W0:Y:S01]  /*0060*/  S2UR UR5, SR_CgaCtaId ;  /* 0x00000000000579c3 */ /* 0x000e220000008800 */
[----:B-1----:R-:W-:-:S05]  /*0070*/  VIADD R0, R3, 0xff ;  /* 0x000000ff03007836 */ /* 0x002fca0000000000 */
[----:B------:R-:W-:Y:S01]  /*0080*/  SHF.R.S32.HI R5, RZ, 0x1f, R0 ;  /* 0x0000001fff057819 */ /* 0x000fe20000011400 */
[----:B0-----:R-:W-:-:S03]  /*0090*/  ULEA UR4, UR5, UR4, 0x18 ;  /* 0x0000000405047291 */ /* 0x001fc6000f8ec03f */
[----:B------:R-:W-:Y:S02]  /*00a0*/  LEA.HI R5, R5, R0, RZ, 0x8 ;  /* 0x0000000005057211 */ /* 0x000fe400078f40ff */
[----:B--2---:R-:W-:Y:S02]  /*00b0*/  LOP3.LUT R14, R21, 0x3f, RZ, 0xc0, !PT ;  /* 0x0000003f150e7812 */ /* 0x004fe400078ec0ff */
[----:B------:R-:W-:Y:S02]  /*00c0*/  SHF.R.S32.HI R0, RZ, 0x8, R5 ;  /* 0x00000008ff007819 */ /* 0x000fe40000011405 */
[----:B------:R-:W0:Y:S03]  /*00d0*/  S2R R5, SR_CTAID.X ;  /* 0x0000000000057919 */ /* 0x000e260000002500 */
[----:B------:R-:W-:-:S05]  /*00e0*/  IMAD.SHL.U32 R0, R0, 0x8, RZ ;  /* 0x0000000800007824 */ /* 0x000fca00078e00ff */
[-C--:B------:R-:W-:Y:S02]  /*00f0*/  IABS R9, R0.reuse ;  /* 0x0000000000097213 */ /* 0x080fe40000000000 */
[----:B------:R-:W-:Y:S02]  /*0100*/  IABS R12, R0 ;  /* 0x00000000000c7213 */ /* 0x000fe40000000000 */
[----:B------:R-:W1:Y:S08]  /*0110*/  I2F.RP R4, R9 ;  /* 0x0000000900047306 */ /* 0x000e700000209400 */
[----:B-1----:R-:W1:Y:S01]  /*0120*/  MUFU.RCP R4, R4 ;  /* 0x0000000400047308 */ /* 0x002e620000001000 */
[----:B0-----:R-:W-:Y:S01]  /*0130*/  IABS R10, R5 ;  /* 0x00000005000a7213 */ /* 0x001fe20000000000 */
[----:B-1----:R-:W-:-:S02]  /*0140*/  VIADD R6, R4, 0xffffffe ;  /* 0x0ffffffe04067836 */ /* 0x002fc40000000000 */
[----:B------:R-:W-:-:S04]  /*0150*/  IMAD.MOV R4, RZ, RZ, -R12 ;  /* 0x000000ffff047224 */ /* 0x000fc800078e0a0c */
[----:B------:R0:W1:Y:S02]  /*0160*/  F2I.FTZ.U32.TRUNC.NTZ R7, R6 ;  /* 0x0000000600077305 */ /* 0x000064000021f000 */
[----:B0-----:R-:W-:Y:S02]  /*0170*/  IMAD.MOV.U32 R6, RZ, RZ, RZ ;  /* 0x000000ffff067224 */ /* 0x001fe400078e00ff */
[----:B-1----:R-:W-:-:S04]  /*0180*/  IMAD.MOV R8, RZ, RZ, -R7 ;  /* 0x000000ffff087224 */ /* 0x002fc800078e0a07 */
[----:B------:R-:W-:Y:S02]  /*0190*/  IMAD R11, R8, R9, RZ ;  /* 0x00000009080b7224 */ /* 0x000fe400078e02ff */
[----:B------:R-:W-:Y:S02]  /*01a0*/  IMAD.MOV.U32 R8, RZ, RZ, R10 ;  /* 0x000000ffff087224 */ /* 0x000fe400078e000a */
[----:B------:R-:W-:-:S06]  /*01b0*/  IMAD.HI.U32 R7, R7, R11, R6 ;  /* 0x0000000b07077227 */ /* 0x000fcc00078e0006 */
[----:B------:R-:W-:-:S04]  /*01c0*/  IMAD.HI.U32 R7, R7, R8, RZ ;  /* 0x0000000807077227 */ /* 0x000fc800078e00ff */
[----:B------:R-:W-:-:S05]  /*01d0*/  IMAD R4, R7, R4, R8 ;  /* 0x0000000407047224 */ /* 0x000fca00078e0208 */
[----:B------:R-:W-:-:S13]  /*01e0*/  ISETP.GT.U32.AND P1, PT, R9, R4, PT ;  /* 0x000000040900720c */ /* 0x000fda0003f24070 */
[----:B------:R-:W-:Y:S02]  /*01f0*/  @!P1 IMAD.IADD R4, R4, 0x1, -R9 ;  /* 0x0000000104049824 */ /* 0x000fe400078e0a09 */
[----:B------:R-:W-:Y:S01]  /*0200*/  @!P1 VIADD R7, R7, 0x1 ;  /* 0x0000000107079836 */ /* 0x000fe20000000000 */
[----:B------:R-:W-:Y:S02]  /*0210*/  ISETP.NE.AND P1, PT, R0, RZ, PT ;  /* 0x000000ff0000720c */ /* 0x000fe40003f25270 */
[----:B------:R-:W-:Y:S02]  /*0220*/  ISETP.GE.U32.AND P0, PT, R4, R9, PT ;  /* 0x000000090400720c */ /* 0x000fe40003f06070 */
[----:B------:R-:W-:-:S04]  /*0230*/  LOP3.LUT R4, R5, R0, RZ, 0x3c, !PT ;  /* 0x0000000005047212 */ /* 0x000fc800078e3cff */
[----:B------:R-:W-:Y:S01]  /*0240*/  ISETP.GE.AND P2, PT, R4, RZ, PT ;  /* 0x000000ff0400720c */ /* 0x000fe20003f46270 */
[----:B------:R-:W-:-:S06]  /*0250*/  VIADD R4, R2, 0x1ff ;  /* 0x000001ff02047836 */ /* 0x000fcc0000000000 */
[----:B------:R-:W-:-:S04]  /*0260*/  @P0 VIADD R7, R7, 0x1 ;  /* 0x0000000107070836 */ /* 0x000fc80000000000 */
[----:B------:R-:W-:Y:S01]  /*0270*/  IMAD.MOV.U32 R6, RZ, RZ, R7 ;  /* 0x000000ffff067224 */ /* 0x000fe200078e0007 */
[----:B------:R-:W-:-:S03]  /*0280*/  SHF.R.S32.HI R7, RZ, 0x1f, R4 ;  /* 0x0000001fff077819 */ /* 0x000fc60000011404 */
[----:B------:R-:W-:Y:S01]  /*0290*/  @!P2 IMAD.MOV R6, RZ, RZ, -R6 ;  /* 0x000000ffff06a224 */ /* 0x000fe200078e0a06 */
[----:B------:R-:W-:Y:S02]  /*02a0*/  @!P1 LOP3.LUT R6, RZ, R0, RZ, 0x33, !PT ;  /* 0x00000000ff069212 */ /* 0x000fe400078e33ff */
[----:B------:R-:W-:-:S03]  /*02b0*/  LEA.HI R7, R7, R4, RZ, 0x9 ;  /* 0x0000000407077211 */ /* 0x000fc600078f48ff */
[----:B------:R-:W-:Y:S02]  /*02c0*/  IMAD.SHL.U32 R4, R6, 0x8, RZ ;  /* 0x0000000806047824 */ /* 0x000fe400078e00ff */
[----:B------:R-:W-:-:S03]  /*02d0*/  IMAD.MOV R6, RZ, RZ, -R6 ;  /* 0x000000ffff067224 */ /* 0x000fc600078e0a06 */
[----:B------:R-:W-:Y:S01]  /*02e0*/  LEA.HI.SX32 R7, R7, -R4, 0x17 ;  /* 0x8000000407077211 */ /* 0x000fe200078fbaff */
[----:B------:R-:W-:Y:S02]  /*02f0*/  IMAD R15, R0, R6, R5 ;  /* 0x00000006000f7224 */ /* 0x000fe400078e0205 */
[----:B------:R-:W-:Y:S01]  /*0300*/  IMAD.MOV.U32 R6, RZ, RZ, RZ ;  /* 0x000000ffff067224 */ /* 0x000fe200078e00ff */
[----:B------:R-:W-:Y:S02]  /*0310*/  VIMNMX R8, R7, 0x8, PT ;  /* 0x0000000807087848 */ /* 0x000fe40003fe0100 */
[----:B------:R-:W-:Y:S02]  /*0320*/  IABS R13, R15 ;  /* 0x0000000f000d7213 */ /* 0x000fe40000000000 */
[----:B------:R-:W-:-:S04]  /*0330*/  IABS R11, R8 ;  /* 0x00000008000b7213 */ /* 0x000fc80000000000 */
[----:B------:R-:W0:Y:S08]  /*0340*/  I2F.RP R9, R11 ;  /* 0x0000000b00097306 */ /* 0x000e300000209400 */
[----:B0-----:R-:W0:Y:S02]  /*0350*/  MUFU.RCP R9, R9 ;  /* 0x0000000900097308 */ /* 0x001e240000001000 */
[----:B0-----:R-:W-:-:S06]  /*0360*/  VIADD R7, R9, 0xffffffe ;  /* 0x0ffffffe09077836 */ /* 0x001fcc0000000000 */
[----:B------:R-:W0:Y:S02]  /*0370*/  F2I.FTZ.U32.TRUNC.NTZ R7, R7 ;  /* 0x0000000700077305 */ /* 0x000e24000021f000 */
[----:B0-----:R-:W-:-:S04]  /*0380*/  IMAD.MOV R10, RZ, RZ, -R7 ;  /* 0x000000ffff0a7224 */ /* 0x001fc800078e0a07 */
[----:B------:R-:W-:Y:S02]  /*0390*/  IMAD.MOV.U32 R0, RZ, RZ, R10 ;  /* 0x000000ffff007224 */ /* 0x000fe400078e000a */
[----:B------:R-:W0:Y:S02]  /*03a0*/  LDC R10, c[0x0][0x230] ;  /* 0x00008c00ff0a7b82 */ /* 0x000e240000000800 */
[----:B------:R-:W-:Y:S01]  /*03b0*/  IMAD R5, R0, R11, RZ ;  /* 0x0000000b00057224 */ /* 0x000fe200078e02ff */
[----:B------:R-:W-:-:S03]  /*03c0*/  IABS R0, R8 ;  /* 0x0000000800007213 */ /* 0x000fc60000000000 */
[----:B------:R-:W-:-:S04]  /*03d0*/  IMAD.HI.U32 R6, R7, R5, R6 ;  /* 0x0000000507067227 */ /* 0x000fc800078e0006 */
[----:B------:R-:W-:Y:S02]  /*03e0*/  IMAD.MOV R0, RZ, RZ, -R0 ;  /* 0x000000ffff007224 */ /* 0x000fe400078e0a00 */
[----:B------:R-:W-:-:S04]  /*03f0*/  IMAD.HI.U32 R6, R6, R13, RZ ;  /* 0x0000000d06067227 */ /* 0x000fc800078e00ff */
[----:B------:R-:W-:-:S05]  /*0400*/  IMAD R0, R6, R0, R13 ;  /* 0x0000000006007224 */ /* 0x000fca00078e020d */
[----:B------:R-:W-:Y:S01]  /*0410*/  ISETP.GT.U32.AND P1, PT, R11, R0, PT ;  /* 0x000000000b00720c */ /* 0x000fe20003f24070 */
[----:B0-----:R-:W-:-:S12]  /*0420*/  VIADD R10, R10, 0x1f ;  /* 0x0000001f0a0a7836 */ /* 0x001fd80000000000 */
[----:B------:R-:W-:Y:S02]  /*0430*/  @!P1 IMAD.IADD R0, R0, 0x1, -R11 ;  /* 0x0000000100009824 */ /* 0x000fe400078e0a0b */
[----:B------:R-:W-:Y:S01]  /*0440*/  @!P1 VIADD R6, R6, 0x1 ;  /* 0x0000000106069836 */ /* 0x000fe20000000000 */
[----:B------:R-:W-:Y:S02]  /*0450*/  ISETP.NE.AND P1, PT, R8, RZ, PT ;  /* 0x000000ff0800720c */ /* 0x000fe40003f25270 */
[----:B------:R-:W-:Y:S02]  /*0460*/  ISETP.GE.U32.AND P0, PT, R0, R11, PT ;  /* 0x0000000b0000720c */ /* 0x000fe40003f06070 */
[----:B------:R-:W-:-:S04]  /*0470*/  LOP3.LUT R0, R15, R8, RZ, 0x3c, !PT ;  /* 0x000000080f007212 */ /* 0x000fc800078e3cff */
[----:B------:R-:W-:-:S07]  /*0480*/  ISETP.GE.AND P2, PT, R0, RZ, PT ;  /* 0x000000ff0000720c */ /* 0x000fce0003f46270 */
[----:B------:R-:W-:Y:S01]  /*0490*/  @P0 VIADD R6, R6, 0x1 ;  /* 0x0000000106060836 */ /* 0x000fe20000000000 */
[----:B------:R-:W-:-:S05]  /*04a0*/  ISETP.GT.AND P0, PT, R10, 0x1f, PT ;  /* 0x0000001f0a00780c */ /* 0x000fca0003f04270 */
[----:B------:R-:W-:Y:S01]  /*04b0*/  @!P2 IMAD.MOV R6, RZ, RZ, -R6 ;  /* 0x000000ffff06a224 */ /* 0x000fe200078e0a06 */
[----:B------:R-:W-:-:S05]  /*04c0*/  @!P1 LOP3.LUT R6, RZ, R8, RZ, 0x33, !PT ;  /* 0x00000008ff069212 */ /* 0x000fca00078e33ff */
[----:B------:R-:W-:Y:S02]  /*04d0*/  IMAD.MOV R5, RZ, RZ, -R6 ;  /* 0x000000ffff057224 */ /* 0x000fe400078e0a06 */
[----:B------:R-:W-:Y:S02]  /*04e0*/  IMAD.SHL.U32 R11, R6, 0x100, RZ ;  /* 0x00000100060b7824 */ /* 0x000fe400078e00ff */
[----:B------:R-:W-:-:S04]  /*04f0*/  IMAD R5, R8, R5, R15 ;  /* 0x0000000508057224 */ /* 0x000fc800078e020f */
[----:B------:R-:W-:-:S04]  /*0500*/  IMAD.IADD R5, R4, 0x1, R5 ;  /* 0x0000000104057824 */ /* 0x000fc800078e0205 */
[----:B------:R-:W-:-:S04]  /*0510*/  IMAD R22, R5, 0x200, R14 ;  /* 0x0000020005167824 */ /* 0x000fc800078e020e */
[C---:B------:R-:W-:Y:S01]  /*0520*/  VIADD R23, R22.reuse, 0x40 ;  /* 0x0000004016177836 */ /* 0x040fe20000000000 */
[----:B------:R0:W-:Y:S01]  /*0530*/  STL [R1+0x21d4], R22 ;  /* 0x0021d41601007387 */ /* 0x0001e20000100800 */
[C---:B------:R-:W-:Y:S02]  /*0540*/  VIADD R24, R22.reuse, 0x80 ;  /* 0x0000008016187836 */ /* 0x040fe40000000000 */
[C---:B------:R-:W-:Y:S01]  /*0550*/  VIADD R25, R22.reuse, 0xc0 ;  /* 0x000000c016197836 */ /* 0x040fe20000000000 */
[----:B------:R0:W-:Y:S01]  /*0560*/  STL [R1+0x21d0], R11 ;  /* 0x0021d00b01007387 */ /* 0x0001e20000100800 */
[C---:B------:R-:W-:Y:S02]  /*0570*/  VIADD R26, R22.reuse, 0x100 ;  /* 0x00000100161a7836 */ /* 0x040fe40000000000 */
[C---:B------:R-:W-:Y:S01]  /*0580*/  VIADD R27, R22.reuse, 0x140 ;  /* 0x00000140161b7836 */ /* 0x040fe20000000000 */
[----:B------:R0:W-:Y:S01]  /*0590*/  STL [R1+0x21f0], R23 ;  /* 0x0021f01701007387 */ /* 0x0001e20000100800 */
[----:B------:R-:W-:-:S02]  /*05a0*/  VIADD R28, R22, 0x180 ;  /* 0x00000180161c7836 */ /* 0x000fc40000000000 */
[----:B------:R-:W-:Y:S01]  /*05b0*/  VIADD R29, R22, 0x1c0 ;  /* 0x000001c0161d7836 */ /* 0x000fe20000000000 */
[----:B------:R0:W-:Y:S04]  /*05c0*/  STL [R1+0x21ec], R24 ;  /* 0x0021ec1801007387 */ /* 0x0001e80000100800 */
[----:B------:R0:W-:Y:S04]  /*05d0*/  STL [R1+0x21e8], R25 ;  /* 0x0021e81901007387 */ /* 0x0001e80000100800 */
[----:B------:R0:W-:Y:S04]  /*05e0*/  STL [R1+0x21e4], R26 ;  /* 0x0021e41a01007387 */ /* 0x0001e80000100800 */
[----:B------:R0:W-:Y:S04]  /*05f0*/  STL [R1+0x21e0], R27 ;  /* 0x0021e01b01007387 */ /* 0x0001e80000100800 */
[----:B------:R0:W-:Y:S04]  /*0600*/  STL [R1+0x21dc], R28 ;  /* 0x0021dc1c01007387 */ /* 0x0001e80000100800 */
[----:B------:R0:W-:Y:S01]  /*0610*/  STL [R1+0x21d8], R29 ;  /* 0x0021d81d01007387 */ /* 0x0001e20000100800 */
[----:B------:R-:W-:Y:S05]  /*0620*/  @P0 BRA `(.L_x_0) ;  /* 0x00000080000c0947 */ /* 0x000fea0003800000 */
[----:B------:R-:W-:Y:S01]  /*0630*/  IMAD.SHL.U32 R0, R21, 0x10, RZ ;  /* 0x0000001015007824 */ /* 0x000fe200078e00ff */
[----:B------:R2:W-:Y:S04]  /*0640*/  STL [R1+0x1d0], RZ ;  /* 0x0001d0ff01007387 */ /* 0x0005e80000100800 */
[----:B------:R2:W-:Y:S04]  /*0650*/  STL [R1+0x4d88], R0 ;  /* 0x004d880001007387 */ /* 0x0005e80000100800 */
[----:B------:R2:W-:Y:S04]  /*0660*/  STL [R1+0x1d4], RZ ;  /* 0x0001d4ff01007387 */ /* 0x0005e80000100800 */
        /* <DEDUP_REMOVED lines=2045> */
[----:B------:R2:W-:Y:S01]  /*8640*/  STL [R1+0xac], RZ ;  /* 0x0000acff01007387 */ /* 0x0005e20000100800 */
[----:B------:R-:W-:Y:S05]  /*8650*/  BRA `(.L_x_1) ;  /* 0x000006ac00907947 */ /* 0x000fea0003800000 */
.L_x_0:
[----:B------:R-:W-:Y:S01]  /*8660*/  IABS R17, R3 ;  /* 0x0000000300117213 */ /* 0x000fe20000000000 */
[----:B------:R1:W-:Y:S01]  /*8670*/  STL [R1+0x5554], R3 ;  /* 0x0055540301007387 */ /* 0x0003e20000100800 */
[----:B------:R-:W-:Y:S01]  /*8680*/  IABS R8, R2 ;  /* 0x0000000200087213 */ /* 0x000fe20000000000 */
[----:B------:R-:W-:Y:S01]  /*8690*/  ULDC UR5, c[0x0][0x23c] ;  /* 0x00008f0000057ab9 */ /* 0x000fe20000000800 */
[----:B------:R-:W2:Y:S01]  /*86a0*/  I2F.RP R0, R17 ;  /* 0x0000001100007306 */ /* 0x000ea20000209400 */
[----:B------:R-:W-:Y:S01]  /*86b0*/  SHF.R.S32.HI R15, RZ, 0x1f, R10 ;  /* 0x0000001fff0f7819 */ /* 0x000fe2000001140a */
[----:B------:R-:W-:Y:S01]  /*86c0*/  ULDC.64 UR6, c[0x0][0x218] ;  /* 0x0000860000067ab9 */ /* 0x000fe20000000a00 */
[----:B------:R-:W-:Y:S01]  /*86d0*/  IABS R19, R24 ;  /* 0x0000001800137213 */ /* 0x000fe20000000000 */
[----:B------:R-:W-:Y:S01]  /*86e0*/  ULDC.64 UR8, c[0x0][0x210] ;  /* 0x0000840000087ab9 */ /* 0x000fe20000000a00 */
[----:B------:R-:W-:Y:S01]  /*86f0*/  LEA.HI R10, R15, R10, RZ, 0x5 ;  /* 0x0000000a0f0a7211 */ /* 0x000fe200078f28ff */
[----:B------:R-:W-:Y:S01]  /*8700*/  ULDC UR10, c[0x0][0x238] ;  /* 0x00008e00000a7ab9 */ /* 0x000fe20000000800 */
[----:B-1----:R-:W-:Y:S01]  /*8710*/  LOP3.LUT R3, R21, 0x20, RZ, 0xc0, !PT ;  /* 0x0000002015037812 */ /* 0x002fe200078ec0ff */
[----:B------:R-:W1:Y:S01]  /*8720*/  I2F.RP R9, R8 ;  /* 0x0000000800097306 */ /* 0x000e620000209400 */
[----:B------:R-:W-:Y:S01]  /*8730*/  ULDC UR11, c[0x0][0x238] ;  /* 0x00008e00000b7ab9 */ /* 0x000fe20000000800 */
[----:B------:R3:W-:Y:S01]  /*8740*/  STL [R1+0x21c0], R10 ;  /* 0x0021c00a01007387 */ /* 0x0007e20000100800 */
[----:B------:R-:W-:Y:S01]  /*8750*/  LEA.HI R18, R3, R11, RZ, 0x1b ;  /* 0x0000000b03127211 */ /* 0x000fe200078fd8ff */
[----:B------:R-:W-:Y:S01]  /*8760*/  ULDC UR12, c[0x0][0x238] ;  /* 0x00008e00000c7ab9 */ /* 0x000fe20000000800 */
[----:B------:R-:W-:Y:S01]  /*8770*/  ULDC UR13, c[0x0][0x238] ;  /* 0x00008e00000d7ab9 */ /* 0x000fe20000000800 */
[----:B------:R-:W-:Y:S01]  /*8780*/  ULDC UR14, c[0x0][0x238] ;  /* 0x00008e00000e7ab9 */ /* 0x000fe20000000800 */
[----:B------:R-:W-:Y:S01]  /*8790*/  ULDC UR15, c[0x0][0x238] ;  /* 0x00008e00000f7ab9 */ /* 0x000fe20000000800 */
[----:B--2---:R-:W2:Y:S01]  /*87a0*/  MUFU.RCP R0, R0 ;  /* 0x0000000000007308 */ /* 0x004ea20000001000 */
[----:B------:R-:W-:Y:S01]  /*87b0*/  ULDC UR16, c[0x0][0x238] ;  /* 0x00008e0000107ab9 */ /* 0x000fe20000000800 */
[----:B------:R-:W-:Y:S01]  /*87c0*/  ULDC UR17, c[0x0][0x238] ;  /* 0x00008e0000117ab9 */ /* 0x000fe20000000800 */
[----:B------:R-:W-:Y:S01]  /*87d0*/  ULDC UR18, c[0x0][0x238] ;  /* 0x00008e0000127ab9 */ /* 0x000fe20000000800 */
[----:B------:R-:W-:Y:S01]  /*87e0*/  ULDC UR19, c[0x0][0x238] ;  /* 0x00008e0000137ab9 */ /* 0x000fe20000000800 */
[----:B------:R-:W-:Y:S01]  /*87f0*/  ULDC UR29, c[0x0][0x238] ;  /* 0x00008e00001d7ab9 */ /* 0x000fe20000000800 */
[----:B------:R-:W-:Y:S01]  /*8800*/  ULDC UR28, c[0x0][0x238] ;  /* 0x00008e00001c7ab9 */ /* 0x000fe20000000800 */
[----:B------:R-:W-:Y:S01]  /*8810*/  ULDC UR27, c[0x0][0x238] ;  /* 0x00008e00001b7ab9 */ /* 0x000fe20000000800 */
[----:B-1----:R-:W1:Y:S01]  /*8820*/  MUFU.RCP R9, R9 ;  /* 0x0000000900097308 */ /* 0x002e620000001000 */
[----:B------:R-:W-:Y:S01]  /*8830*/  ULDC UR26, c[0x0][0x238] ;  /* 0x00008e00001a7ab9 */ /* 0x000fe20000000800 */
[----:B------:R-:W-:Y:S01]  /*8840*/  ULDC UR25, c[0x0][0x238] ;  /* 0x00008e0000197ab9 */ /* 0x000fe20000000800 */
[----:B------:R-:W-:Y:S01]  /*8850*/  ULDC UR24, c[0x0][0x238] ;  /* 0x00008e0000187ab9 */ /* 0x000fe20000000800 */
[----:B------:R-:W-:Y:S01]  /*8860*/  ULDC UR21, c[0x0][0x238] ;  /* 0x00008e0000157ab9 */ /* 0x000fe20000000800 */
[----:B------:R-:W-:Y:S01]  /*8870*/  ULDC UR20, c[0x0][0x238] ;  /* 0x00008e0000147ab9 */ /* 0x000fe20000000800 */
[----:B--2---:R-:W-:-:S04]  /*8880*/  VIADD R6, R0, 0xffffffe ;  /* 0x0ffffffe00067836 */ /* 0x004fc80000000000 */
[----:B------:R2:W4:Y:S01]  /*8890*/  F2I.FTZ.U32.TRUNC.NTZ R7, R6 ;  /* 0x0000000600077305 */ /* 0x000522000021f000 */
[----:B-1----:R-:W-:Y:S01]  /*88a0*/  VIADD R4, R9, 0xffffffe ;  /* 0x0ffffffe09047836 */ /* 0x002fe20000000000 */
[----:B------:R-:W-:-:S06]  /*88b0*/  IABS R9, R18 ;  /* 0x0000001200097213 */ /* 0x000fcc0000000000 */
[----:B------:R1:W5:Y:S01]  /*88c0*/  F2I.FTZ.U32.TRUNC.NTZ R5, R4 ;  /* 0x0000000400057305 */ /* 0x000362000021f000 */
[----:B--2---:R-:W-:Y:S02]  /*88d0*/  IMAD.MOV.U32 R6, RZ, RZ, RZ ;  /* 0x000000ffff067224 */ /* 0x004fe400078e00ff */
[----:B----4-:R-:W-:Y:S02]  /*88e0*/  IMAD.MOV R12, RZ, RZ, -R7 ;  /* 0x000000ffff0c7224 */ /* 0x010fe400078e0a07 */
[----:B-1----:R-:W-:Y:S02]  /*88f0*/  IMAD.MOV.U32 R4, RZ, RZ, RZ ;  /* 0x000000ffff047224 */ /* 0x002fe400078e00ff */
[----:B0-----:R-:W-:Y:S02]  /*8900*/  IMAD R11, R12, R17, RZ ;  /* 0x000000110c0b7224 */ /* 0x001fe400078e02ff */
[----:B-----5:R-:W-:Y:S02]  /*8910*/  IMAD.MOV R13, RZ, RZ, -R5 ;  /* 0x000000ffff0d7224 */ /* 0x020fe400078e0a05 */
[----:B------:R-:W-:Y:S01]  /*8920*/  IMAD.HI.U32 R0, R7, R11, R6 ;  /* 0x0000000b07007227 */ /* 0x000fe200078e0006 */
[----:B------:R-:W-:-:S03]  /*8930*/  IABS R11, R29 ;  /* 0x0000001d000b7213 */ /* 0x000fc60000000000 */
[----:B------:R-:W-:Y:S02]  /*8940*/  IMAD R13, R13, R8, RZ ;  /* 0x000000080d0d7224 */ /* 0x000fe400078e02ff */
[----:B------:R-:W-:Y:S02]  /*8950*/  IMAD.MOV.U32 R6, RZ, RZ, R9 ;  /* 0x000000ffff067224 */ /* 0x000fe400078e0009 */
[----:B------:R-:W-:Y:S01]  /*8960*/  IMAD.HI.U32 R7, R5, R13, R4 ;  /* 0x0000000d05077227 */ /* 0x000fe200078e0004 */
[----:B------:R-:W-:Y:S02]  /*8970*/  IABS R4, R27 ;  /* 0x0000001b00047213 */ /* 0x000fe40000000000 */
[----:B------:R-:W-:Y:S01]  /*8980*/  IABS R5, R28 ;  /* 0x0000001c00057213 */ /* 0x000fe20000000000 */
[----:B------:R-:W-:-:S04]  /*8990*/  IMAD.HI.U32 R14, R0, R6, RZ ;  /* 0x00000006000e7227 */ /* 0x000fc800078e00ff */
[----:B------:R-:W-:Y:S02]  /*89a0*/  IMAD.MOV.U32 R9, RZ, RZ, R4 ;  /* 0x000000ffff097224 */ /* 0x000fe400078e0004 */
[----:B------:R-:W-:-:S04]  /*89b0*/  IMAD.HI.U32 R12, R7, R5, RZ ;  /* 0x00000005070c7227 */ /* 0x000fc800078e00ff */
[----:B------:R-:W-:-:S04]  /*89c0*/  IMAD.HI.U32 R4, R7, R9, RZ ;  /* 0x0000000907047227 */ /* 0x000fc800078e00ff */
[----:B------:R-:W-:-:S04]  /*89d0*/  IMAD.HI.U32 R13, R7, R11, RZ ;  /* 0x0000000b070d7227 */ /* 0x000fc800078e00ff */
[----:B------:R-:W-:Y:S02]  /*89e0*/  IMAD.MOV R14, RZ, RZ, -R14 ;  /* 0x000000ffff0e7224 */ /* 0x000fe400078e0a0e */
[----:B------:R-:W-:Y:S02]  /*89f0*/  IMAD.MOV R12, RZ, RZ, -R12 ;  /* 0x000000ffff0c7224 */ /* 0x000fe400078e0a0c */
[----:B------:R-:W-:Y:S02]  /*8a00*/  IMAD.MOV R4, RZ, RZ, -R4 ;  /* 0x000000ffff047224 */ /* 0x000fe400078e0a04 */
[----:B------:R-:W-:Y:S02]  /*8a10*/  IMAD.MOV R13, RZ, RZ, -R13 ;  /* 0x000000ffff0d7224 */ /* 0x000fe400078e0a0d */
[----:B------:R-:W-:Y:S01]  /*8a20*/  IMAD R6, R17, R14, R6 ;  /* 0x0000000e11067224 */ /* 0x000fe200078e0206 */
[----:B------:R-:W-:Y:S01]  /*8a30*/  IABS R14, R23 ;  /* 0x00000017000e7213 */ /* 0x000fe20000000000 */
[C---:B---3--:R-:W-:Y:S01]  /*8a40*/  IMAD R10, R8.reuse, R12, R5 ;  /* 0x0000000c080a7224 */ /* 0x048fe200078e0205 */
[----:B------:R-:W-:Y:S01]  /*8a50*/  IABS R5, R26 ;  /* 0x0000001a00057213 */ /* 0x000fe20000000000 */
[C---:B------:R-:W-:Y:S01]  /*8a60*/  IMAD R9, R8.reuse, R4, R9 ;  /* 0x0000000408097224 */ /* 0x040fe200078e0209 */
[----:B------:R-:W-:Y:S01]  /*8a70*/  IABS R4, R25 ;  /* 0x0000001900047213 */ /* 0x000fe20000000000 */
[----:B------:R-:W-:Y:S01]  /*8a80*/  IMAD R11, R8, R13, R11 ;  /* 0x0000000d080b7224 */ /* 0x000fe200078e020b */
[----:B------:R-:W-:Y:S01]  /*8a90*/  IABS R13, R22 ;  /* 0x00000016000d7213 */ /* 0x000fe20000000000 */
[----:B------:R-:W-:Y:S01]  /*8aa0*/  IMAD.HI.U32 R20, R7, R5, RZ ;  /* 0x0000000507147227 */ /* 0x000fe200078e00ff */
[----:B------:R-:W-:-:S02]  /*8ab0*/  ISETP.GT.U32.AND P2, PT, R17, R6, PT ;  /* 0x000000061100720c */ /* 0x000fc40003f44070 */
[C---:B------:R-:W-:Y:S01]  /*8ac0*/  ISETP.GT.U32.AND P1, PT, R8.reuse, R11, PT ;  /* 0x0000000b0800720c */ /* 0x040fe20003f24070 */
[C---:B------:R-:W-:Y:S01]  /*8ad0*/  IMAD.HI.U32 R16, R7.reuse, R4, RZ ;  /* 0x0000000407107227 */ /* 0x040fe200078e00ff */
[C---:B------:R-:W-:Y:S02]  /*8ae0*/  ISETP.GT.U32.AND P5, PT, R8.reuse, R9, PT ;  /* 0x000000090800720c */ /* 0x040fe40003fa4070 */
[----:B------:R-:W-:Y:S01]  /*8af0*/  ISETP.GT.U32.AND P4, PT, R8, R10, PT ;  /* 0x0000000a0800720c */ /* 0x000fe20003f84070 */
[----:B------:R-:W-:-:S04]  /*8b00*/  IMAD.HI.U32 R15, R7, R19, RZ ;  /* 0x00000013070f7227 */ /* 0x000fc800078e00ff */
[----:B------:R-:W-:-:S04]  /*8b10*/  IMAD.HI.U32 R12, R7, R14, RZ ;  /* 0x0000000e070c7227 */ /* 0x000fc800078e00ff */
[----:B------:R-:W-:-:S04]  /*8b20*/  IMAD.HI.U32 R7, R7, R13, RZ ;  /* 0x0000000d07077227 */ /* 0x000fc800078e00ff */
[----:B------:R-:W-:Y:S02]  /*8b30*/  IMAD.MOV R7, RZ, RZ, -R7 ;  /* 0x000000ffff077224 */ /* 0x000fe400078e0a07 */
[----:B------:R-:W-:Y:S02]  /*8b40*/  IMAD.MOV R15, RZ, RZ, -R15 ;  /* 0x000000ffff0f7224 */ /* 0x000fe400078e0a0f */
[C---:B------:R-:W-:Y:S02]  /*8b50*/  IMAD R13, R8.reuse, R7, R13 ;  /* 0x00000007080d7224 */ /* 0x040fe400078e020d */
[----:B------:R-:W-:Y:S02]  /*8b60*/  IMAD.MOV R16, RZ, RZ, -R16 ;  /* 0x000000ffff107224 */ /* 0x000fe400078e0a10 */
[C---:B------:R-:W-:Y:S02]  /*8b70*/  IMAD R19, R8.reuse, R15, R19 ;  /* 0x0000000f08137224 */ /* 0x040fe400078e0213 */
[----:B------:R-:W-:Y:S01]  /*8b80*/  @!P1 IMAD.IADD R11, R11, 0x1, -R8 ;  /* 0x000000010b0b9824 */ /* 0x000fe200078e0a08 */
[C---:B------:R-:W-:Y:S01]  /*8b90*/  ISETP.GT.U32.AND P1, PT, R8.reuse, R13, PT ;  /* 0x0000000d0800720c */ /* 0x040fe20003f24070 */
[----:B------:R-:W-:Y:S01]  /*8ba0*/  IMAD.MOV R20, RZ, RZ, -R20 ;  /* 0x000000ffff147224 */ /* 0x000fe200078e0a14 */
[----:B------:R-:W-:Y:S01]  /*8bb0*/  ISETP.GT.U32.AND P6, PT, R8, R19, PT ;  /* 0x000000130800720c */ /* 0x000fe20003fc4070 */
[----:B------:R-:W-:-:S02]  /*8bc0*/  IMAD.MOV R12, RZ, RZ, -R12 ;  /* 0x000000ffff0c7224 */ /* 0x000fc400078e0a0c */
[C---:B------:R-:W-:Y:S02]  /*8bd0*/  IMAD R4, R8.reuse, R16, R4 ;  /* 0x0000001008047224 */ /* 0x040fe400078e0204 */
[C---:B------:R-:W-:Y:S01]  /*8be0*/  IMAD R5, R8.reuse, R20, R5 ;  /* 0x0000001408057224 */ /* 0x040fe200078e0205 */
[----:B------:R-:W-:Y:S01]  /*8bf0*/  SHF.R.U32.HI R20, RZ, 0x2, R21 ;  /* 0x00000002ff147819 */ /* 0x000fe20000011615 */
[C---:B------:R-:W-:Y:S01]  /*8c00*/  IMAD R14, R8.reuse, R12, R14 ;  /* 0x0000000c080e7224 */ /* 0x040fe200078e020e */
[----:B------:R-:W-:Y:S01]  /*8c10*/  ISETP.GT.U32.AND P3, PT, R8, R4, PT ;  /* 0x000000040800720c */ /* 0x000fe20003f64070 */
[----:B------:R-:W-:Y:S01]  /*8c20*/  @!P2 IMAD.IADD R6, R6, 0x1, -R17 ;  /* 0x000000010606a824 */ /* 0x000fe200078e0a11 */
[C---:B------:R-:W-:Y:S01]  /*8c30*/  ISETP.GT.U32.AND P0, PT, R8.reuse, R5, PT ;  /* 0x000000050800720c */ /* 0x040fe20003f04070 */
[--C-:B------:R-:W-:Y:S01]  /*8c40*/  @!P1 IMAD.IADD R13, R13, 0x1, -R8.reuse ;  /* 0x000000010d0d9824 */ /* 0x100fe200078e0a08 */
[C---:B------:R-:W-:Y:S01]  /*8c50*/  ISETP.GT.U32.AND P2, PT, R8.reuse, R14, PT ;  /* 0x0000000e0800720c */ /* 0x040fe20003f44070 */
[--C-:B------:R-:W-:Y:S01]  /*8c60*/  @!P5 IMAD.IADD R9, R9, 0x1, -R8.reuse ;  /* 0x000000010909d824 */ /* 0x100fe200078e0a08 */
[----:B------:R-:W-:Y:S01]  /*8c70*/  ISETP.GT.U32.AND P5, PT, R8, R11, PT ;  /* 0x0000000b0800720c */ /* 0x000fe20003fa4070 */
[--C-:B------:R-:W-:Y:S01]  /*8c80*/  @!P4 IMAD.IADD R10, R10, 0x1, -R8.reuse ;  /* 0x000000010a0ac824 */ /* 0x100fe200078e0a08 */
[----:B------:R-:W-:Y:S01]  /*8c90*/  ISETP.GT.U32.AND P4, PT, R17, R6, PT ;  /* 0x000000061100720c */ /* 0x000fe20003f84070 */
[--C-:B------:R-:W-:Y:S01]  /*8ca0*/  @!P6 IMAD.IADD R19, R19, 0x1, -R8.reuse ;  /* 0x000000011313e824 */ /* 0x100fe200078e0a08 */
[----:B------:R-:W-:Y:S01]  /*8cb0*/  ISETP.GT.U32.AND P6, PT, R8, R13, PT ;  /* 0x0000000d0800720c */ /* 0x000fe20003fc4070 */
[----:B------:R-:W-:Y:S01]  /*8cc0*/  VIADD R7, R18, 0xfe ;  /* 0x000000fe12077836 */ /* 0x000fe20000000000 */
[----:B------:R-:W-:Y:S01]  /*8cd0*/  SHF.R.U32.HI R12, RZ, 0x1, R3 ;  /* 0x00000001ff0c7819 */ /* 0x000fe20000011603 */
[--C-:B------:R-:W-:Y:S01]  /*8ce0*/  @!P3 IMAD.IADD R4, R4, 0x1, -R8.reuse ;  /* 0x000000010404b824 */ /* 0x100fe200078e0a08 */
[----:B------:R-:W-:Y:S01]  /*8cf0*/  ISETP.GT.U32.AND P3, PT, R8, R9, PT ;  /* 0x000000090800720c */ /* 0x000fe20003f64070 */
[--C-:B------:R-:W-:Y:S01]  /*8d00*/  @!P0 IMAD.IADD R5, R5, 0x1, -R8.reuse ;  /* 0x0000000105058824 */ /* 0x100fe200078e0a08 */
[----:B------:R-:W-:Y:S01]  /*8d10*/  IABS R15, R7 ;  /* 0x00000007000f7213 */ /* 0x000fe20000000000 */
[--C-:B------:R-:W-:Y:S01]  /*8d20*/  @!P2 IMAD.IADD R14, R14, 0x1, -R8.reuse ;  /* 0x000000010e0ea824 */ /* 0x100fe200078e0a08 */
[C---:B------:R-:W-:Y:S01]  /*8d30*/  ISETP.GT.U32.AND P2, PT, R8.reuse, R4, PT ;  /* 0x000000040800720c */ /* 0x040fe20003f44070 */
[--C-:B------:R-:W-:Y:S01]  /*8d40*/  @!P5 IMAD.IADD R11, R11, 0x1, -R8.reuse ;  /* 0x000000010b0bd824 */ /* 0x100fe200078e0a08 */
[----:B------:R-:W-:Y:S01]  /*8d50*/  ISETP.GT.U32.AND P1, PT, R8, R5, PT ;  /* 0x000000050800720c */ /* 0x000fe20003f24070 */
[----:B------:R-:W-:Y:S01]  /*8d60*/  @!P4 IMAD.IADD R6, R6, 0x1, -R17 ;  /* 0x000000010606c824 */ /* 0x000fe200078e0a11 */
[----:B------:R-:W-:Y:S01]  /*8d70*/  LOP3.LUT R3, R21, 0x3, RZ, 0xc0, !PT ;  /* 0x0000000315037812 */ /* 0x000fe200078ec0ff */
[----:B------:R-:W-:Y:S01]  /*8d80*/  @!P6 IMAD.IADD R13, R13, 0x1, -R8 ;  /* 0x000000010d0de824 */ /* 0x000fe200078e0a08 */
[----:B------:R-:W-:Y:S01]  /*8d90*/  ISETP.GT.U32.AND P5, PT, R8, R14, PT ;  /* 0x0000000e0800720c */ /* 0x000fe20003fa4070 */
[----:B------:R-:W-:Y:S01]  /*8da0*/  IMAD.HI.U32 R16, R0, R15, RZ ;  /* 0x0000000f00107227 */ /* 0x000fe200078e00ff */
[----:B------:R-:W-:-:S02]  /*8db0*/  ISETP.GT.U32.AND P4, PT, R8, R19, PT ;  /* 0x000000130800720c */ /* 0x000fc40003f84070 */
[----:B------:R-:W-:Y:S01]  /*8dc0*/  ISETP.GE.AND P6, PT, R25, RZ, PT ;  /* 0x000000ff1900720c */ /* 0x000fe20003fc6270 */
[----:B------:R-:W-:Y:S01]  /*8dd0*/  IMAD.SHL.U32 R21, R3, 0x800, RZ ;  /* 0x0000080003157824 */ /* 0x000fe200078e00ff */
[----:B------:R-:W-:Y:S01]  /*8de0*/  ISETP.GT.U32.AND P0, PT, R8, R10, PT ;  /* 0x0000000a0800720c */ /* 0x000fe20003f04070 */
[----:B------:R-:W-:Y:S01]  /*8df0*/  @!P3 IMAD.IADD R9, R9, 0x1, -R8 ;  /* 0x000000010909b824 */ /* 0x000fe200078e0a08 */
[----:B------:R-:W-:Y:S01]  /*8e00*/  SGXT.U32 R20, R20, 0x3 ;  /* 0x000000031414781a */ /* 0x000fe20000000000 */
[----:B------:R-:W-:Y:S01]  /*8e10*/  IMAD.MOV R16, RZ, RZ, -R16 ;  /* 0x000000ffff107224 */ /* 0x000fe200078e0a10 */
[----:B------:R-:W-:Y:S01]  /*8e20*/  ISETP.GE.AND P3, PT, R18, RZ, PT ;  /* 0x000000ff1200720c */ /* 0x000fe20003f66270 */
[--C-:B------:R-:W-:Y:S01]  /*8e30*/  @!P2 IMAD.IADD R4, R4, 0x1, -R8.reuse ;  /* 0x000000010404a824 */ /* 0x100fe200078e0a08 */
[----:B------:R-:W-:Y:S01]  /*8e40*/  ISETP.GE.AND P2, PT, R28, RZ, PT ;  /* 0x000000ff1c00720c */ /* 0x000fe20003f46270 */
[----:B------:R-:W-:Y:S01]  /*8e50*/  @!P1 IMAD.IADD R5, R5, 0x1, -R8 ;  /* 0x0000000105059824 */ /* 0x000fe200078e0a08 */
[----:B------:R-:W-:Y:S01]  /*8e60*/  LOP3.LUT R3, R12, R21, R20, 0xfe, !PT ;  /* 0x000000150c037212 */ /* 0x000fe200078efe14 */
[----:B------:R-:W-:Y:S01]  /*8e70*/  IMAD R12, R17, R16, R15 ;  /* 0x00000010110c7224 */ /* 0x000fe200078e020f */
[----:B------:R-:W-:Y:S01]  /*8e80*/  ISETP.GE.AND P1, PT, R29, RZ, PT ;  /* 0x000000ff1d00720c */ /* 0x000fe20003f26270 */
[--C-:B------:R-:W-:Y:S01]  /*8e90*/  @!P5 IMAD.IADD R14, R14, 0x1, -R8.reuse ;  /* 0x000000010e0ed824 */ /* 0x100fe200078e0a08 */
[----:B------:R-:W-:Y:S01]  /*8ea0*/  ISETP.GE.AND P5, PT, R26, RZ, PT ;  /* 0x000000ff1a00720c */ /* 0x000fe20003fa6270 */
[----:B------:R-:W-:Y:S01]  /*8eb0*/  @!P4 IMAD.IADD R19, R19, 0x1, -R8 ;  /* 0x000000011313c824 */ /* 0x000fe200078e0a08 */
[----:B------:R-:W-:Y:S01]  /*8ec0*/  ISETP.GE.AND P4, PT, R27, RZ, PT ;  /* 0x000000ff1b00720c */ /* 0x000fe20003f86270 */
[----:B------:R-:W-:Y:S01]  /*8ed0*/  @!P6 IMAD.MOV R4, RZ, RZ, -R4 ;  /* 0x000000ffff04e224 */ /* 0x000fe200078e0a04 */
[----:B------:R-:W-:Y:S01]  /*8ee0*/  ISETP.GT.U32.AND P6, PT, R17, R12, PT ;  /* 0x0000000c1100720c */ /* 0x000fe20003fc4070 */
[----:B------:R-:W-:Y:S01]  /*8ef0*/  @!P0 IMAD.IADD R10, R10, 0x1, -R8 ;  /* 0x000000010a0a8824 */ /* 0x000fe200078e0a08 */
[----:B------:R-:W-:Y:S01]  /*8f00*/  ISETP.GE.AND P0, PT, R7, RZ, PT ;  /* 0x000000ff0700720c */ /* 0x000fe20003f06270 */
[----:B------:R-:W-:-:S02]  /*8f10*/  VIADD R7, R18, 0xfc ;  /* 0x000000fc12077836 */ /* 0x000fc40000000000 */
[----:B------:R-:W-:Y:S01]  /*8f20*/  @!P3 IMAD.MOV R6, RZ, RZ, -R6 ;  /* 0x000000ffff06b224 */ /* 0x000fe200078e0a06 */
[----:B------:R-:W-:Y:S01]  /*8f30*/  ISETP.GE.AND P3, PT, R24, RZ, PT ;  /* 0x000000ff1800720c */ /* 0x000fe20003f66270 */
[----:B------:R-:W-:Y:S02]  /*8f40*/  VIADD R21, R18, 0xf8 ;  /* 0x000000f812157836 */ /* 0x000fe40000000000 */
[----:B------:R-:W-:Y:S01]  /*8f50*/  @!P2 IMAD.MOV R10, RZ, RZ, -R10 ;  /* 0x000000ffff0aa224 */ /* 0x000fe200078e0a0a */
[----:B------:R-:W-:Y:S01]  /*8f60*/  ISETP.GE.AND P2, PT, R7, RZ, PT ;  /* 0x000000ff0700720c */ /* 0x000fe20003f46270 */
[----:B------:R-:W-:Y:S01]  /*8f70*/  IMAD.MOV.U32 R8, RZ, RZ, R5 ;  /* 0x000000ffff087224 */ /* 0x000fe200078e0005 */
[----:B------:R0:W-:Y:S01]  /*8f80*/  STL [R1+0x28], R6 ;  /* 0x0000280601007387 */ /* 0x0001e20000100800 */
[----:B------:R-:W-:Y:S01]  /*8f90*/  @!P1 IMAD.MOV R11, RZ, RZ, -R11 ;  /* 0x000000ffff0b9224 */ /* 0x000fe200078e0a0b */
[----:B------:R-:W-:Y:S01]  /*8fa0*/  IABS R7, R7 ;  /* 0x0000000700077213 */ /* 0x000fe20000000000 */
[----:B------:R-:W-:Y:S01]  /*8fb0*/  @!P5 IMAD.MOV R8, RZ, RZ, -R8 ;  /* 0x000000ffff08d224 */ /* 0x000fe200078e0a08 */
[----:B------:R-:W-:Y:S01]  /*8fc0*/  ISETP.GE.AND P1, PT, R23, RZ, PT ;  /* 0x000000ff1700720c */ /* 0x000fe20003f26270 */
[----:B------:R-:W-:Y:S01]  /*8fd0*/  @!P4 IMAD.MOV R9, RZ, RZ, -R9 ;  /* 0x000000ffff09c224 */ /* 0x000fe200078e0a09 */
[----:B------:R-:W-:Y:S01]  /*8fe0*/  IABS R15, R21 ;  /* 0x00000015000f7213 */ /* 0x000fe20000000000 */
[----:B------:R-:W-:Y:S01]  /*8ff0*/  IMAD.HI.U32 R20, R0, R7, RZ ;  /* 0x0000000700147227 */ /* 0x000fe200078e00ff */
[----:B------:R-:W-:-:S03]  /*9000*/  ISETP.GE.AND P5, PT, R22, RZ, PT ;  /* 0x000000ff1600720c */ /* 0x000fc60003fa6270 */
[----:B0-----:R-:W-:Y:S02]  /*9010*/  VIADD R6, R18, 0xfa ;  /* 0x000000fa12067836 */ /* 0x001fe40000000000 */
[----:B------:R-:W-:Y:S02]  /*9020*/  @!P6 IMAD.IADD R12, R12, 0x1, -R17 ;  /* 0x000000010c0ce824 */ /* 0x000fe400078e0a11 */
[----:B------:R-:W-:Y:S01]  /*9030*/  IMAD.MOV.U32 R5, RZ, RZ, R15 ;  /* 0x000000ffff057224 */ /* 0x000fe200078e000f */
[----:B------:R-:W-:Y:S01]  /*9040*/  ISETP.GE.AND P4, PT, R6, RZ, PT ;  /* 0x000000ff0600720c */ /* 0x000fe20003f86270 */
[----:B------:R-:W-:Y:S01]  /*9050*/  IMAD.MOV R20, RZ, RZ, -R20 ;  /* 0x000000ffff147224 */ /* 0x000fe200078e0a14 */
[----:B------:R-:W-:Y:S01]  /*9060*/  IABS R6, R6 ;  /* 0x0000000600067213 */ /* 0x000fe20000000000 */
[----:B------:R-:W-:Y:S01]  /*9070*/  IMAD.HI.U32 R16, R0, R5, RZ ;  /* 0x0000000500107227 */ /* 0x000fe200078e00ff */
[----:B------:R-:W-:-:S03]  /*9080*/  ISETP.GT.U32.AND P6, PT, R17, R12, PT ;  /* 0x0000000c1100720c */ /* 0x000fc60003fc4070 */
[----:B------:R-:W-:-:S04]  /*9090*/  IMAD.HI.U32 R15, R0, R6, RZ ;  /* 0x00000006000f7227 */ /* 0x000fc800078e00ff */
[C---:B------:R-:W-:Y:S02]  /*90a0*/  IMAD R7, R17.reuse, R20, R7 ;  /* 0x0000001411077224 */ /* 0x040fe400078e0207 */
[----:B------:R-:W-:Y:S01]  /*90b0*/  @!P1 IMAD.MOV R14, RZ, RZ, -R14 ;  /* 0x000000ffff0e9224 */ /* 0x000fe200078e0a0e */
[----:B------:R-:W-:Y:S01]  /*90c0*/  ISETP.NE.AND P1, PT, R2, RZ, PT ;  /* 0x000000ff0200720c */ /* 0x000fe20003f25270 */
[----:B------:R-:W-:Y:S01]  /*90d0*/  IMAD.MOV R16, RZ, RZ, -R16 ;  /* 0x000000ffff107224 */ /* 0x000fe200078e0a10 */
[----:B------:R-:W-:Y:S01]  /*90e0*/  LOP3.LUT R2, RZ, R2, RZ, 0x33, !PT ;  /* 0x00000002ff027212 */ /* 0x000fe200078e33ff */
[----:B------:R-:W-:Y:S02]  /*90f0*/  IMAD.MOV R15, RZ, RZ, -R15 ;  /* 0x000000ffff0f7224 */ /* 0x000fe400078e0a0f */
[----:B------:R-:W-:Y:S01]  /*9100*/  @!P5 IMAD.MOV R13, RZ, RZ, -R13 ;  /* 0x000000ffff0dd224 */ /* 0x000fe200078e0a0d */
[----:B------:R-:W-:Y:S01]  /*9110*/  ISETP.GT.U32.AND P5, PT, R17, R7, PT ;  /* 0x000000071100720c */ /* 0x000fe20003fa4070 */
[----:B------:R-:W-:Y:S01]  /*9120*/  @!P3 IMAD.MOV R19, RZ, RZ, -R19 ;  /* 0x000000ffff13b224 */ /* 0x000fe200078e0a13 */
[----:B------:R-:W-:Y:S01]  /*9130*/  ISETP.GE.AND P3, PT, R21, RZ, PT ;  /* 0x000000ff1500720c */ /* 0x000fe20003f66270 */
[C---:B------:R-:W-:Y:S01]  /*9140*/  IMAD R5, R17.reuse, R16, R5 ;  /* 0x0000001011057224 */ /* 0x040fe200078e0205 */
[C---:B------:R-:W-:Y:S01]  /*9150*/  SEL R16, R2.reuse, R11, !P1 ;  /* 0x0000000b02107207 */ /* 0x040fe20004800000 */
[----:B------:R-:W-:Y:S01]  /*9160*/  IMAD R6, R17, R15, R6 ;  /* 0x0000000f11067224 */ /* 0x000fe200078e0206 */
[----:B------:R-:W-:Y:S01]  /*9170*/  SEL R15, R2, R10, !P1 ;  /* 0x0000000a020f7207 */ /* 0x000fe20004800000 */
[--C-:B------:R-:W-:Y:S01]  /*9180*/  @!P6 IMAD.IADD R12, R12, 0x1, -R17.reuse ;  /* 0x000000010c0ce824 */ /* 0x100fe200078e0a11 */
[C---:B------:R-:W-:Y:S01]  /*9190*/  SEL R11, R2.reuse, R9, !P1 ;  /* 0x00000009020b7207 */ /* 0x040fe20004800000 */
[----:B------:R0:W-:Y:S01]  /*91a0*/  STL [R1+0x254], R16 ;  /* 0x0002541001007387 */ /* 0x0001e20000100800 */
[----:B------:R-:W-:Y:S01]  /*91b0*/  SEL R10, R2, R8, !P1 ;  /* 0x00000008020a7207 */ /* 0x000fe20004800000 */
[----:B------:R-:W-:Y:S01]  /*91c0*/  VIADD R22, R18, 0xe0 ;  /* 0x000000e012167836 */ /* 0x000fe20000000000 */
[C---:B------:R-:W-:Y:S01]  /*91d0*/  SEL R9, R2.reuse, R4, !P1 ;  /* 0x0000000402097207 */ /* 0x040fe20004800000 */
[----:B------:R-:W-:Y:S01]  /*91e0*/  STL [R1+0x250], R15 ;  /* 0x0002500f01007387 */ /* 0x000fe20000100800 */
[C---:B------:R-:W-:Y:S01]  /*91f0*/  SEL R8, R2.reuse, R19, !P1 ;  /* 0x0000001302087207 */ /* 0x040fe20004800000 */
[----:B------:R-:W-:Y:S01]  /*9200*/  @!P5 IMAD.IADD R7, R7, 0x1, -R17 ;  /* 0x000000010707d824 */ /* 0x000fe200078e0a11 */
[C---:B------:R-:W-:Y:S01]  /*9210*/  SEL R4, R2.reuse, R14, !P1 ;  /* 0x0000000e02047207 */ /* 0x040fe20004800000 */
[----:B------:R1:W-:Y:S01]  /*9220*/  STL [R1+0x24c], R11 ;  /* 0x00024c0b01007387 */ /* 0x0003e20000100800 */
[----:B------:R-:W-:Y:S01]  /*9230*/  SEL R2, R2, R13, !P1 ;  /* 0x0000000d02027207 */ /* 0x000fe20004800000 */
[----:B0-----:R-:W-:Y:S01]  /*9240*/  IMAD.MOV.U32 R16, RZ, RZ, R12 ;  /* 0x000000ffff107224 */ /* 0x001fe200078e000c */
[C---:B------:R-:W-:Y:S01]  /*9250*/  ISETP.GT.U32.AND P1, PT, R17.reuse, R6, PT ;  /* 0x000000061100720c */ /* 0x040fe20003f24070 */
[C---:B------:R-:W-:Y:S01]  /*9260*/  VIADD R13, R18.reuse, 0xf4 ;  /* 0x000000f4120d7836 */ /* 0x040fe20000000000 */
[C---:B------:R-:W-:Y:S01]  /*9270*/  ISETP.GT.U32.AND P5, PT, R17.reuse, R7, PT ;  /* 0x000000071100720c */ /* 0x040fe20003fa4070 */
[----:B------:R-:W-:Y:S01]  /*9280*/  @!P0 IMAD.MOV R16, RZ, RZ, -R16 ;  /* 0x000000ffff108224 */ /* 0x000fe200078e0a10 */
[----:B------:R-:W-:Y:S01]  /*9290*/  ISETP.GT.U32.AND P0, PT, R17, R5, PT ;  /* 0x000000051100720c */ /* 0x000fe20003f04070 */
[----:B------:R-:W-:Y:S01]  /*92a0*/  STL [R1+0x248], R10 ;  /* 0x0002480a01007387 */ /* 0x000fe20000100800 */
[----:B------:R-:W-:-:S02]  /*92b0*/  VIADD R23, R18, 0xde ;  /* 0x000000de12177836 */ /* 0x000fc40000000000 */
[C---:B-1----:R-:W-:Y:S01]  /*92c0*/  VIADD R11, R18.reuse, 0xf6 ;  /* 0x000000f6120b7836 */ /* 0x042fe20000000000 */
[----:B------:R0:W-:Y:S01]  /*92d0*/  STL [R1+0x244], R9 ;  /* 0x0002440901007387 */ /* 0x0001e20000100800 */
[C---:B------:R-:W-:Y:S02]  /*92e0*/  VIADD R27, R18.reuse, 0x12 ;  /* 0x00000012121b7836 */ /* 0x040fe40000000000 */
[----:B------:R-:W-:Y:S01]  /*92f0*/  VIADD R28, R18, 0x10 ;  /* 0x00000010121c7836 */ /* 0x000fe20000000000 */
[----:B------:R-:W-:Y:S01]  /*9300*/  ISETP.GE.AND P6, PT, R11, RZ, PT ;  /* 0x000000ff0b00720c */ /* 0x000fe20003fc6270 */
[--C-:B------:R-:W-:Y:S01]  /*9310*/  @!P1 IMAD.IADD R6, R6, 0x1, -R17.reuse ;  /* 0x0000000106069824 */ /* 0x100fe200078e0a11 */
[----:B------:R-:W-:Y:S01]  /*9320*/  IABS R11, R11 ;  /* 0x0000000b000b7213 */ /* 0x000fe20000000000 */
[----:B------:R1:W-:Y:S01]  /*9330*/  STL [R1+0x240], R8 ;  /* 0x0002400801007387 */ /* 0x0003e20000100800 */
[----:B------:R-:W-:Y:S01]  /*9340*/  @!P0 IMAD.IADD R5, R5, 0x1, -R17 ;  /* 0x0000000105058824 */ /* 0x000fe200078e0a11 */
[----:B0-----:R-:W-:-:S02]  /*9350*/  IABS R9, R13 ;  /* 0x0000000d00097213 */ /* 0x001fc40000000000 */
[C---:B------:R-:W-:Y:S01]  /*9360*/  IMAD.HI.U32 R15, R0.reuse, R11, RZ ;  /* 0x0000000b000f7227 */ /* 0x040fe200078e00ff */
[C---:B------:R-:W-:Y:S01]  /*9370*/  ISETP.GT.U32.AND P1, PT, R17.reuse, R6, PT ;  /* 0x000000061100720c */ /* 0x040fe20003f24070 */
[----:B------:R-:W-:Y:S01]  /*9380*/  STL [R1+0x23c], R4 ;  /* 0x00023c0401007387 */ /* 0x000fe20000100800 */
[----:B------:R-:W-:Y:S01]  /*9390*/  ISETP.GT.U32.AND P0, PT, R17, R5, PT ;  /* 0x000000051100720c */ /* 0x000fe20003f04070 */
[----:B------:R-:W-:Y:S02]  /*93a0*/  IMAD.HI.U32 R14, R0, R9, RZ ;  /* 0x00000009000e7227 */ /* 0x000fe400078e00ff */
[----:B------:R0:W-:Y:S02]  /*93b0*/  STL [R1+0x238], R2 ;  /* 0x0002380201007387 */ /* 0x0001e40000100800 */
[----:B------:R-:W-:Y:S02]  /*93c0*/  IMAD.MOV R15, RZ, RZ, -R15 ;  /* 0x000000ffff0f7224 */ /* 0x000fe400078e0a0f */
[----:B-1----:R-:W-:Y:S01]  /*93d0*/  VIADD R8, R18, 0xf0 ;  /* 0x000000f012087836 */ /* 0x002fe20000000000 */
[----:B------:R1:W-:Y:S01]  /*93e0*/  STL [R1+0x24], R16 ;  /* 0x0000241001007387 */ /* 0x0003e20000100800 */
[----:B------:R-:W-:-:S02]  /*93f0*/  IMAD.MOV R14, RZ, RZ, -R14 ;  /* 0x000000ffff0e7224 */ /* 0x000fc400078e0a0e */
[----:B------:R-:W-:Y:S01]  /*9400*/  @!P5 IMAD.IADD R7, R7, 0x1, -R17 ;  /* 0x000000010707d824 */ /* 0x000fe200078e0a11 */
[----:B------:R-:W-:Y:S01]  /*9410*/  ISETP.GE.AND P5, PT, R13, RZ, PT ;  /* 0x000000ff0d00720c */ /* 0x000fe20003fa6270 */
[C---:B------:R-:W-:Y:S01]  /*9420*/  IMAD R11, R17.reuse, R15, R11 ;  /* 0x0000000f110b7224 */ /* 0x040fe200078e020b */
[----:B0-----:R-:W-:Y:S01]  /*9430*/  IABS R2, R8 ;  /* 0x0000000800027213 */ /* 0x001fe20000000000 */
[C---:B------:R-:W-:Y:S02]  /*9440*/  IMAD R9, R17.reuse, R14, R9 ;  /* 0x0000000e11097224 */ /* 0x040fe400078e0209 */
[----:B------:R-:W-:Y:S02]  /*9450*/  IMAD.MOV.U32 R19, RZ, RZ, R7 ;  /* 0x000000ffff137224 */ /* 0x000fe400078e0007 */
[----:B------:R-:W-:Y:S01]  /*9460*/  @!P1 IMAD.IADD R6, R6, 0x1, -R17 ;  /* 0x0000000106069824 */ /* 0x000fe200078e0a11 */
[C---:B------:R-:W-:Y:S01]  /*9470*/  ISETP.GT.U32.AND P1, PT, R17.reuse, R11, PT ;  /* 0x0000000b1100720c */ /* 0x040fe20003f24070 */
[----:B------:R-:W-:Y:S01]  /*9480*/  @!P2 IMAD.MOV R19, RZ, RZ, -R19 ;  /* 0x000000ffff13a224 */ /* 0x000fe200078e0a13 */
[----:B------:R-:W-:Y:S01]  /*9490*/  ISETP.GT.U32.AND P2, PT, R17, R9, PT ;  /* 0x000000091100720c */ /* 0x000fe20003f44070 */
[----:B------:R-:W-:-:S02]  /*94a0*/  VIADD R10, R18, 0xf2 ;  /* 0x000000f2120a7836 */ /* 0x000fc40000000000 */
[----:B------:R-:W-:Y:S01]  /*94b0*/  IMAD.HI.U32 R13, R0, R2, RZ ;  /* 0x00000002000d7227 */ /* 0x000fe200078e00ff */
[----:B------:R-:W-:Y:S02]  /*94c0*/  STL [R1+0x18], R19 ;  /* 0x0000181301007387 */ /* 0x000fe40000100800 */
[----:B------:R-:W-:Y:S01]  /*94d0*/  IABS R4, R10 ;  /* 0x0000000a00047213 */ /* 0x000fe20000000000 */
[----:B------:R-:W-:Y:S02]  /*94e0*/  IMAD.MOV R7, RZ, RZ, -R13 ;  /* 0x000000ffff077224 */ /* 0x000fe400078e0a0d */
[----:B------:R-:W-:Y:S02]  /*94f0*/  @!P0 IMAD.IADD R5, R5, 0x1, -R17 ;  /* 0x0000000105058824 */ /* 0x000fe400078e0a11 */
[----:B-1----:R-:W-:Y:S02]  /*9500*/  IMAD.MOV.U32 R16, RZ, RZ, R6 ;  /* 0x000000ffff107224 */ /* 0x002fe400078e0006 */
[----:B------:R-:W-:-:S02]  /*9510*/  IMAD R2, R17, R7, R2 ;  /* 0x0000000711027224 */ /* 0x000fc400078e0202 */
[----:B------:R-:W-:Y:S02]  /*9520*/  IMAD.MOV.U32 R14, RZ, RZ, R5 ;  /* 0x000000ffff0e7224 */ /* 0x000fe400078e0005 */
[----:B------:R-:W-:-:S04]  /*9530*/  IMAD.HI.U32 R12, R0, R4, RZ ;  /* 0x00000004000c7227 */ /* 0x000fc800078e00ff */
[----:B------:R-:W-:Y:S01]  /*9540*/  @!P4 IMAD.MOV R16, RZ, RZ, -R16 ;  /* 0x000000ffff10c224 */ /* 0x000fe200078e0a10 */
[----:B------:R-:W-:Y:S01]  /*9550*/  ISETP.GE.AND P4, PT, R10, RZ, PT ;  /* 0x000000ff0a00720c */ /* 0x000fe20003f86270 */
[--C-:B------:R-:W-:Y:S02]  /*9560*/  @!P1 IMAD.IADD R11, R11, 0x1, -R17.reuse ;  /* 0x000000010b0b9824 */ /* 0x100fe400078e0a11 */
[----:B------:R-:W-:Y:S01]  /*9570*/  @!P2 IMAD.IADD R9, R9, 0x1, -R17 ;  /* 0x000000010909a824 */ /* 0x000fe200078e0a11 */
[----:B------:R-:W-:Y:S01]  /*9580*/  STL [R1+0xc], R16 ;  /* 0x00000c1001007387 */ /* 0x000fe20000100800 */
[----:B------:R-:W-:Y:S01]  /*9590*/  @!P3 IMAD.MOV R14, RZ, RZ, -R14 ;  /* 0x000000ffff0eb224 */ /* 0x000fe200078e0a0e */
[C---:B------:R-:W-:Y:S01]  /*95a0*/  ISETP.GT.U32.AND P3, PT, R17.reuse, R2, PT ;  /* 0x000000021100720c */ /* 0x040fe20003f64070 */
[----:B------:R-:W-:Y:S01]  /*95b0*/  IMAD.MOV R12, RZ, RZ, -R12 ;  /* 0x000000ffff0c7224 */ /* 0x000fe200078e0a0c */
[C---:B------:R-:W-:Y:S01]  /*95c0*/  ISETP.GT.U32.AND P1, PT, R17.reuse, R11, PT ;  /* 0x0000000b1100720c */ /* 0x040fe20003f24070 */
[C---:B------:R-:W-:Y:S01]  /*95d0*/  VIADD R10, R18.reuse, 0xee ;  /* 0x000000ee120a7836 */ /* 0x040fe20000000000 */
[C---:B------:R-:W-:Y:S01]  /*95e0*/  ISETP.GT.U32.AND P2, PT, R17.reuse, R9, PT ;  /* 0x000000091100720c */ /* 0x040fe20003f44070 */
[C---:B------:R-:W-:Y:S01]  /*95f0*/  IMAD R4, R17.reuse, R12, R4 ;  /* 0x0000000c11047224 */ /* 0x040fe200078e0204 */
[----:B------:R0:W-:Y:S01]  /*9600*/  STL [R1+0x10], R14 ;  /* 0x0000100e01007387 */ /* 0x0001e20000100800 */
[C---:B------:R-:W-:Y:S01]  /*9610*/  VIADD R7, R18.reuse, 0xec ;  /* 0x000000ec12077836 */ /* 0x040fe20000000000 */
[----:B------:R-:W-:Y:S01]  /*9620*/  IABS R12, R10 ;  /* 0x0000000a000c7213 */ /* 0x000fe20000000000 */
[C---:B------:R-:W-:Y:S01]  /*9630*/  VIADD R6, R18.reuse, 0xea ;  /* 0x000000ea12067836 */ /* 0x040fe20000000000 */
[----:B------:R-:W-:Y:S01]  /*9640*/  ISETP.GT.U32.AND P0, PT, R17, R4, PT ;  /* 0x000000041100720c */ /* 0x000fe20003f04070 */
[----:B------:R-:W-:Y:S01]  /*9650*/  VIADD R29, R18, 0x8 ;  /* 0x00000008121d7836 */ /* 0x000fe20000000000 */
[----:B------:R-:W-:Y:S01]  /*9660*/  IABS R5, R7 ;  /* 0x0000000700057213 */ /* 0x000fe20000000000 */
[----:B------:R-:W-:Y:S01]  /*9670*/  IMAD.HI.U32 R13, R0, R12, RZ ;  /* 0x0000000c000d7227 */ /* 0x000fe200078e00ff */
[----:B------:R-:W-:-:S02]  /*9680*/  IABS R20, R6 ;  /* 0x0000000600147213 */ /* 0x000fc40000000000 */
[----:B------:R-:W-:Y:S01]  /*9690*/  IABS R25, R29 ;  /* 0x0000001d00197213 */ /* 0x000fe20000000000 */
[----:B------:R-:W-:Y:S02]  /*96a0*/  @!P3 IMAD.IADD R2, R2, 0x1, -R17 ;  /* 0x000000010202b824 */ /* 0x000fe400078e0a11 */
[----:B------:R-:W-:Y:S02]  /*96b0*/  IMAD.MOV R13, RZ, RZ, -R13 ;  /* 0x000000ffff0d7224 */ /* 0x000fe400078e0a0d */
[--C-:B------:R-:W-:Y:S01]  /*96c0*/  @!P1 IMAD.IADD R11, R11, 0x1, -R17.reuse ;  /* 0x000000010b0b9824 */ /* 0x100fe200078e0a11 */
[----:B------:R-:W-:Y:S01]  /*96d0*/  ISETP.GE.AND P1, PT, R8, RZ, PT ;  /* 0x000000ff0800720c */ /* 0x000fe20003f26270 */
[----:B------:R-:W-:Y:S01]  /*96e0*/  @!P2 IMAD.IADD R9, R9, 0x1, -R17 ;  /* 0x000000010909a824 */ /* 0x000fe200078e0a11 */
[C---:B------:R-:W-:Y:S01]  /*96f0*/  ISETP.GT.U32.AND P3, PT, R17.reuse, R2, PT ;  /* 0x000000021100720c */ /* 0x040fe20003f64070 */
[----:B------:R-:W-:Y:S01]  /*9700*/  IMAD R8, R17, R13, R12 ;  /* 0x0000000d11087224 */ /* 0x000fe200078e020c */
[----:B------:R-:W-:Y:S01]  /*9710*/  IABS R13, R22 ;  /* 0x00000016000d7213 */ /* 0x000fe20000000000 */
[----:B------:R-:W-:-:S03]  /*9720*/  IMAD.HI.U32 R12, R0, R5, RZ ;  /* 0x00000005000c7227 */ /* 0x000fc600078e00ff */
[----:B------:R-:W-:Y:S01]  /*9730*/  ISETP.GT.U32.AND P2, PT, R17, R8, PT ;  /* 0x000000081100720c */ /* 0x000fe20003f44070 */
[----:B0-----:R-:W-:Y:S02]  /*9740*/  IMAD.MOV.U32 R14, RZ, RZ, R9 ;  /* 0x000000ffff0e7224 */ /* 0x001fe400078e0009 */
[----:B------:R-:W-:Y:S02]  /*9750*/  @!P0 IMAD.IADD R4, R4, 0x1, -R17 ;  /* 0x0000000104048824 */ /* 0x000fe400078e0a11 */
[----:B------:R-:W-:Y:S02]  /*9760*/  IMAD.MOV R12, RZ, RZ, -R12 ;  /* 0x000000ffff0c7224 */ /* 0x000fe400078e0a0c */
[----:B------:R-:W-:Y:S01]  /*9770*/  @!P5 IMAD.MOV R14, RZ, RZ, -R14 ;  /* 0x000000ffff0ed224 */ /* 0x000fe200078e0a0e */
[----:B------:R-:W-:Y:S01]  /*9780*/  ISETP.GE.AND P5, PT, R7, RZ, PT ;  /* 0x000000ff0700720c */ /* 0x000fe20003fa6270 */
[C---:B------:R-:W-:Y:S01]  /*9790*/  IMAD R7, R17.reuse, R12, R5 ;  /* 0x0000000c11077224 */ /* 0x040fe200078e0205 */
[----:B------:R-:W-:Y:S01]  /*97a0*/  ISETP.GT.U32.AND P0, PT, R17, R4, PT ;  /* 0x000000041100720c */ /* 0x000fe20003f04070 */
[----:B------:R-:W-:-:S02]  /*97b0*/  @!P3 IMAD.IADD R2, R2, 0x1, -R17 ;  /* 0x000000010202b824 */ /* 0x000fc400078e0a11 */
[----:B------:R-:W-:Y:S01]  /*97c0*/  IMAD.MOV.U32 R15, RZ, RZ, R11 ;  /* 0x000000ffff0f7224 */ /* 0x000fe200078e000b */
[C---:B------:R-:W-:Y:S01]  /*97d0*/  ISETP.GT.U32.AND P3, PT, R17.reuse, R7, PT ;  /* 0x000000071100720c */ /* 0x040fe20003f64070 */
[----:B------:R-:W-:Y:S02]  /*97e0*/  @!P2 IMAD.IADD R8, R8, 0x1, -R17 ;  /* 0x000000010808a824 */ /* 0x000fe400078e0a11 */
[----:B------:R-:W-:Y:S02]  /*97f0*/  VIADD R5, R18, 0xe8 ;  /* 0x000000e812057836 */ /* 0x000fe40000000000 */
[----:B------:R-:W-:Y:S01]  /*9800*/  @!P6 IMAD.MOV R15, RZ, RZ, -R15 ;  /* 0x000000ffff0fe224 */ /* 0x000fe200078e0a0f */
[----:B------:R-:W-:Y:S01]  /*9810*/  ISETP.GE.AND P6, PT, R10, RZ, PT ;  /* 0x000000ff0a00720c */ /* 0x000fe20003fc6270 */
[----:B------:R-:W-:Y:S01]  /*9820*/  IMAD.MOV.U32 R9, RZ, RZ, R2 ;  /* 0x000000ffff097224 */ /* 0x000fe200078e0002 */
[----:B------:R-:W-:Y:S01]  /*9830*/  ISETP.GT.U32.AND P2, PT, R17, R8, PT ;  /* 0x000000081100720c */ /* 0x000fe20003f44070 */
[----:B------:R-:W-:Y:S01]  /*9840*/  @!P0 IMAD.IADD R4, R4, 0x1, -R17 ;  /* 0x0000000104048824 */ /* 0x000fe200078e0a11 */
[----:B------:R-:W-:Y:S01]  /*9850*/  IABS R19, R5 ;  /* 0x0000000500137213 */ /* 0x000fe20000000000 */
[----:B------:R-:W-:Y:S01]  /*9860*/  IMAD.HI.U32 R11, R0, R20, RZ ;  /* 0x00000014000b7227 */ /* 0x000fe200078e00ff */
[----:B------:R-:W-:Y:S01]  /*9870*/  ISETP.GE.AND P0, PT, R6, RZ, PT ;  /* 0x000000ff0600720c */ /* 0x000fe20003f06270 */
[----:B------:R-:W-:Y:S02]  /*9880*/  STL [R1+0x14], R15 ;  /* 0x0000140f01007387 */ /* 0x000fe40000100800 */
[----:B------:R-:W-:-:S02]  /*9890*/  IMAD.MOV.U32 R10, RZ, RZ, R4 ;  /* 0x000000ffff0a7224 */ /* 0x000fc400078e0004 */
[----:B------:R-:W-:Y:S01]  /*98a0*/  VIADD R4, R18, 0xe6 ;  /* 0x000000e612047836 */ /* 0x000fe20000000000 */
[----:B------:R-:W-:Y:S01]  /*98b0*/  STL [R1+0x1b8], R14 ;  /* 0x0001b80e01007387 */ /* 0x000fe20000100800 */
[----:B------:R-:W-:Y:S02]  /*98c0*/  @!P3 IMAD.IADD R7, R7, 0x1, -R17 ;  /* 0x000000010707b824 */ /* 0x000fe400078e0a11 */
[C---:B------:R-:W-:Y:S01]  /*98d0*/  IMAD.HI.U32 R6, R0.reuse, R19, RZ ;  /* 0x0000001300067227 */ /* 0x040fe200078e00ff */
[----:B------:R-:W-:Y:S02]  /*98e0*/  IABS R16, R4 ;  /* 0x0000000400107213 */ /* 0x000fe40000000000 */
[----:B------:R-:W-:Y:S01]  /*98f0*/  ISETP.GT.U32.AND P3, PT, R17, R7, PT ;  /* 0x000000071100720c */ /* 0x000fe20003f64070 */
[----:B------:R-:W-:Y:S02]  /*9900*/  IMAD.MOV R6, RZ, RZ, -R6 ;  /* 0x000000ffff067224 */ /* 0x000fe400078e0a06 */
[----:B------:R-:W-:-:S04]  /*9910*/  IMAD.HI.U32 R2, R0, R16, RZ ;  /* 0x0000001000027227 */ /* 0x000fc800078e00ff */
[----:B------:R-:W-:Y:S01]  /*9920*/  @!P4 IMAD.MOV R10, RZ, RZ, -R10 ;  /* 0x000000ffff0ac224 */ /* 0x000fe200078e0a0a */
[----:B------:R-:W-:Y:S01]  /*9930*/  ISETP.GE.AND P4, PT, R5, RZ, PT ;  /* 0x000000ff0500720c */ /* 0x000fe20003f86270 */
[----:B------:R-:W-:Y:S02]  /*9940*/  IMAD.MOV R11, RZ, RZ, -R11 ;  /* 0x000000ffff0b7224 */ /* 0x000fe400078e0a0b */
[----:B------:R-:W-:Y:S01]  /*9950*/  @!P2 IMAD.IADD R8, R8, 0x1, -R17 ;  /* 0x000000010808a824 */ /* 0x000fe200078e0a11 */
[----:B------:R0:W-:Y:S01]  /*9960*/  STL [R1+0x1c4], R10 ;  /* 0x0001c40a01007387 */ /* 0x0001e20000100800 */
[----:B------:R-:W-:Y:S02]  /*9970*/  IMAD.MOV R2, RZ, RZ, -R2 ;  /* 0x000000ffff027224 */ /* 0x000fe400078e0a02 */
[C---:B------:R-:W-:Y:S02]  /*9980*/  IMAD R19, R17.reuse, R6, R19 ;  /* 0x0000000611137224 */ /* 0x040fe400078e0213 */
[----:B------:R-:W-:-:S02]  /*9990*/  IMAD R20, R17, R11, R20 ;  /* 0x0000000b11147224 */ /* 0x000fc400078e0214 */
[----:B------:R-:W-:Y:S02]  /*99a0*/  IMAD R16, R17, R2, R16 ;  /* 0x0000000211107224 */ /* 0x000fe400078e0210 */
[----:B------:R-:W-:Y:S01]  /*99b0*/  @!P3 IMAD.IADD R7, R7, 0x1, -R17 ;  /* 0x000000010707b824 */ /* 0x000fe200078e0a11 */
[C---:B------:R-:W-:Y:S01]  /*99c0*/  ISETP.GT.U32.AND P3, PT, R17.reuse, R19, PT ;  /* 0x000000131100720c */ /* 0x040fe20003f64070 */
[----:B0-----:R-:W-:Y:S01]  /*99d0*/  IMAD.MOV.U32 R10, RZ, RZ, R8 ;  /* 0x000000ffff0a7224 */ /* 0x001fe200078e0008 */
[C---:B------:R-:W-:Y:S01]  /*99e0*/  ISETP.GT.U32.AND P2, PT, R17.reuse, R20, PT ;  /* 0x000000141100720c */ /* 0x040fe20003f44070 */
[----:B------:R-:W-:Y:S02]  /*99f0*/  VIADD R5, R18, 0xe4 ;  /* 0x000000e412057836 */ /* 0x000fe40000000000 */
[----:B------:R-:W-:Y:S01]  /*9a00*/  @!P6 IMAD.MOV R10, RZ, RZ, -R10 ;  /* 0x000000ffff0ae224 */ /* 0x000fe200078e0a0a */
[----:B------:R-:W-:Y:S01]  /*9a10*/  ISETP.GT.U32.AND P6, PT, R17, R16, PT ;  /* 0x000000101100720c */ /* 0x000fe20003fc4070 */
[----:B------:R-:W-:Y:S01]  /*9a20*/  @!P1 IMAD.MOV R9, RZ, RZ, -R9 ;  /* 0x000000ffff099224 */ /* 0x000fe200078e0a09 */
[----:B------:R-:W-:Y:S01]  /*9a30*/  ISETP.GE.AND P1, PT, R4, RZ, PT ;  /* 0x000000ff0400720c */ /* 0x000fe20003f26270 */
[C---:B------:R-:W-:Y:S01]  /*9a40*/  VIADD R4, R18.reuse, 0xe2 ;  /* 0x000000e212047836 */ /* 0x040fe20000000000 */
[----:B------:R-:W-:Y:S01]  /*9a50*/  IABS R15, R5 ;  /* 0x00000005000f7213 */ /* 0x000fe20000000000 */
[----:B------:R-:W-:Y:S01]  /*9a60*/  VIADD R12, R18, 0xdc ;  /* 0x000000dc120c7836 */ /* 0x000fe20000000000 */
[----:B------:R0:W-:Y:S01]  /*9a70*/  STL [R1+0x1c8], R9 ;  /* 0x0001c80901007387 */ /* 0x0001e20000100800 */
[--C-:B------:R-:W-:Y:S01]  /*9a80*/  @!P3 IMAD.IADD R19, R19, 0x1, -R17.reuse ;  /* 0x000000011313b824 */ /* 0x100fe200078e0a11 */
[----:B------:R-:W-:Y:S01]  /*9a90*/  IABS R14, R4 ;  /* 0x00000004000e7213 */ /* 0x000fe20000000000 */
[----:B------:R-:W-:Y:S01]  /*9aa0*/  @!P2 IMAD.IADD R20, R20, 0x1, -R17 ;  /* 0x000000011414a824 */ /* 0x000fe200078e0a11 */
[----:B------:R-:W-:Y:S01]  /*9ab0*/  STL [R1+0x1bc], R10 ;  /* 0x0001bc0a01007387 */ /* 0x000fe20000100800 */
[----:B------:R-:W-:Y:S01]  /*9ac0*/  IMAD.HI.U32 R6, R0, R15, RZ ;  /* 0x0000000f00067227 */ /* 0x000fe200078e00ff */
[----:B------:R-:W-:-:S02]  /*9ad0*/  ISETP.GT.U32.AND P3, PT, R17, R19, PT ;  /* 0x000000131100720c */ /* 0x000fc40003f64070 */
[C---:B------:R-:W-:Y:S01]  /*9ae0*/  ISETP.GT.U32.AND P2, PT, R17.reuse, R20, PT ;  /* 0x000000141100720c */ /* 0x040fe20003f44070 */
[----:B------:R-:W-:Y:S01]  /*9af0*/  @!P6 IMAD.IADD R16, R16, 0x1, -R17 ;  /* 0x000000011010e824 */ /* 0x000fe200078e0a11 */
[----:B------:R-:W-:Y:S01]  /*9b00*/  IABS R8, R12 ;  /* 0x0000000c00087213 */ /* 0x000fe20000000000 */
[----:B0-----:R-:W-:Y:S02]  /*9b10*/  IMAD.MOV.U32 R9, RZ, RZ, R7 ;  /* 0x000000ffff097224 */ /* 0x001fe400078e0007 */
[----:B------:R-:W-:Y:S01]  /*9b20*/  IMAD.HI.U32 R2, R0, R14, RZ ;  /* 0x0000000e00027227 */ /* 0x000fe200078e00ff */
[----:B------:R-:W-:-:S03]  /*9b30*/  ISETP.GT.U32.AND P6, PT, R17, R16, PT ;  /* 0x000000101100720c */ /* 0x000fc60003fc4070 */
[----:B------:R-:W-:Y:S02]  /*9b40*/  IMAD.MOV R6, RZ, RZ, -R6 ;  /* 0x000000ffff067224 */ /* 0x000fe400078e0a06 */
[----:B------:R-:W-:Y:S01]  /*9b50*/  @!P5 IMAD.MOV R9, RZ, RZ, -R9 ;  /* 0x000000ffff09d224 */ /* 0x000fe200078e0a09 */
[----:B------:R-:W-:Y:S01]  /*9b60*/  ISETP.GE.AND P5, PT, R5, RZ, PT ;  /* 0x000000ff0500720c */ /* 0x000fe20003fa6270 */
[----:B------:R-:W-:Y:S02]  /*9b70*/  IMAD.MOV R2, RZ, RZ, -R2 ;  /* 0x000000ffff027224 */ /* 0x000fe400078e0a02 */
[C---:B------:R-:W-:Y:S01]  /*9b80*/  IMAD R15, R17.reuse, R6, R15 ;  /* 0x00000006110f7224 */ /* 0x040fe200078e020f */
[----:B------:R0:W-:Y:S01]  /*9b90*/  STL [R1+0x1c0], R9 ;  /* 0x0001c00901007387 */ /* 0x0001e20000100800 */
[----:B------:R-:W-:Y:S02]  /*9ba0*/  IMAD R14, R17, R2, R14 ;  /* 0x00000002110e7224 */ /* 0x000fe400078e020e */
[----:B------:R-:W-:Y:S01]  /*9bb0*/  @!P3 IMAD.IADD R19, R19, 0x1, -R17 ;  /* 0x000000011313b824 */ /* 0x000fe200078e0a11 */
[----:B------:R-:W-:Y:S01]  /*9bc0*/  ISETP.GT.U32.AND P3, PT, R17, R15, PT ;  /* 0x0000000f1100720c */ /* 0x000fe20003f64070 */
[----:B------:R-:W-:-:S04]  /*9bd0*/  IMAD.HI.U32 R2, R0, R13, RZ ;  /* 0x0000000d00027227 */ /* 0x000fc800078e00ff */
[--C-:B------:R-:W-:Y:S01]  /*9be0*/  @!P2 IMAD.IADD R20, R20, 0x1, -R17.reuse ;  /* 0x000000011414a824 */ /* 0x100fe200078e0a11 */
[----:B0-----:R-:W-:Y:S01]  /*9bf0*/  IABS R9, R23 ;  /* 0x0000001700097213 */ /* 0x001fe20000000000 */
[----:B------:R-:W-:Y:S01]  /*9c00*/  @!P6 IMAD.IADD R16, R16, 0x1, -R17 ;  /* 0x000000011010e824 */ /* 0x000fe200078e0a11 */
[----:B------:R-:W-:Y:S01]  /*9c10*/  ISETP.GE.AND P2, PT, R4, RZ, PT ;  /* 0x000000ff0400720c */ /* 0x000fe20003f46270 */
[----:B------:R-:W-:Y:S01]  /*9c20*/  IMAD.MOV R2, RZ, RZ, -R2 ;  /* 0x000000ffff027224 */ /* 0x000fe200078e0a02 */
[----:B------:R-:W-:Y:S01]  /*9c30*/  ISETP.GT.U32.AND P6, PT, R17, R14, PT ;  /* 0x0000000e1100720c */ /* 0x000fe20003fc4070 */
[----:B------:R-:W-:-:S04]  /*9c40*/  IMAD.HI.U32 R4, R0, R9, RZ ;  /* 0x0000000900047227 */ /* 0x000fc800078e00ff */
[----:B------:R-:W-:Y:S02]  /*9c50*/  IMAD R13, R17, R2, R13 ;  /* 0x00000002110d7224 */ /* 0x000fe400078e020d */
[----:B------:R-:W-:Y:S02]  /*9c60*/  IMAD.MOV R4, RZ, RZ, -R4 ;  /* 0x000000ffff047224 */ /* 0x000fe400078e0a04 */
[----:B------:R-:W-:Y:S01]  /*9c70*/  @!P3 IMAD.IADD R15, R15, 0x1, -R17 ;  /* 0x000000010f0fb824 */ /* 0x000fe200078e0a11 */
[C---:B------:R-:W-:Y:S01]  /*9c80*/  ISETP.GT.U32.AND P3, PT, R17.reuse, R13, PT ;  /* 0x0000000d1100720c */ /* 0x040fe20003f64070 */
[C---:B------:R-:W-:Y:S02]  /*9c90*/  IMAD R4, R17.reuse, R4, R9 ;  /* 0x0000000411047224 */ /* 0x040fe400078e0209 */
[----:B------:R-:W-:Y:S02]  /*9ca0*/  @!P6 IMAD.IADD R14, R14, 0x1, -R17 ;  /* 0x000000010e0ee824 */ /* 0x000fe400078e0a11 */
[C---:B------:R-:W-:Y:S01]  /*9cb0*/  VIADD R10, R18.reuse, 0xd8 ;  /* 0x000000d8120a7836 */ /* 0x040fe20000000000 */
[----:B------:R-:W-:Y:S01]  /*9cc0*/  ISETP.GT.U32.AND P6, PT, R17, R4, PT ;  /* 0x000000041100720c */ /* 0x000fe20003fc4070 */
[----:B------:R-:W-:-:S02]  /*9cd0*/  VIADD R11, R18, 0xda ;  /* 0x000000da120b7836 */ /* 0x000fc40000000000 */
[C---:B------:R-:W-:Y:S01]  /*9ce0*/  IMAD.HI.U32 R21, R0.reuse, R8, RZ ;  /* 0x0000000800157227 */ /* 0x040fe200078e00ff */
[----:B------:R-:W-:Y:S02]  /*9cf0*/  IABS R6, R10 ;  /* 0x0000000a00067213 */ /* 0x000fe40000000000 */
[----:B------:R-:W-:Y:S01]  /*9d00*/  IABS R7, R11 ;  /* 0x0000000b00077213 */ /* 0x000fe20000000000 */
[----:B------:R-:W-:Y:S01]  /*9d10*/  @!P3 IMAD.IADD R13, R13, 0x1, -R17 ;  /* 0x000000010d0db824 */ /* 0x000fe200078e0a11 */
[----:B------:R-:W-:Y:S01]  /*9d20*/  ISETP.GT.U32.AND P3, PT, R17, R15, PT ;  /* 0x0000000f1100720c */ /* 0x000fe20003f64070 */
[----:B------:R-:W-:Y:S02]  /*9d30*/  IMAD.MOV R21, RZ, RZ, -R21 ;  /* 0x000000ffff157224 */ /* 0x000fe400078e0a15 */
[----:B------:R-:W-:-:S04]  /*9d40*/  IMAD.HI.U32 R2, R0, R6, RZ ;  /* 0x0000000600027227 */ /* 0x000fc800078e00ff */
[----:B------:R-:W-:Y:S01]  /*9d50*/  @!P6 IMAD.IADD R4, R4, 0x1, -R17 ;  /* 0x000000010404e824 */ /* 0x000fe200078e0a11 */
[----:B------:R-:W-:Y:S01]  /*9d60*/  ISETP.GT.U32.AND P6, PT, R17, R13, PT ;  /* 0x0000000d1100720c */ /* 0x000fe20003fc4070 */
[----:B------:R-:W-:Y:S02]  /*9d70*/  IMAD.MOV.U32 R24, RZ, RZ, R20 ;  /* 0x000000ffff187224 */ /* 0x000fe400078e0014 */
[----:B------:R-:W-:-:S04]  /*9d80*/  IMAD.HI.U32 R5, R0, R7, RZ ;  /* 0x0000000700057227 */ /* 0x000fc800078e00ff */
[C---:B------:R-:W-:Y:S02]  /*9d90*/  IMAD R8, R17.reuse, R21, R8 ;  /* 0x0000001511087224 */ /* 0x040fe400078e0208 */
[----:B------:R-:W-:Y:S02]  /*9da0*/  IMAD.MOV.U32 R20, RZ, RZ, R19 ;  /* 0x000000ffff147224 */ /* 0x000fe400078e0013 */
[----:B------:R-:W-:Y:S02]  /*9db0*/  IMAD.MOV R2, RZ, RZ, -R2 ;  /* 0x000000ffff027224 */ /* 0x000fe400078e0a02 */
[----:B------:R-:W-:Y:S01]  /*9dc0*/  @!P0 IMAD.MOV R24, RZ, RZ, -R24 ;  /* 0x000000ffff188224 */ /* 0x000fe200078e0a18 */
[C---:B------:R-:W-:Y:S01]  /*9dd0*/  ISETP.GT.U32.AND P0, PT, R17.reuse, R14, PT ;  /* 0x0000000e1100720c */ /* 0x040fe20003f04070 */
[----:B------:R-:W-:Y:S02]  /*9de0*/  IMAD.MOV R5, RZ, RZ, -R5 ;  /* 0x000000ffff057224 */ /* 0x000fe400078e0a05 */
[----:B------:R-:W-:Y:S01]  /*9df0*/  @!P4 IMAD.MOV R20, RZ, RZ, -R20 ;  /* 0x000000ffff14c224 */ /* 0x000fe200078e0a14 */
[C---:B------:R-:W-:Y:S01]  /*9e00*/  ISETP.GT.U32.AND P4, PT, R17.reuse, R4, PT ;  /* 0x000000041100720c */ /* 0x040fe20003f84070 */
[----:B------:R-:W-:Y:S01]  /*9e10*/  @!P1 IMAD.MOV R16, RZ, RZ, -R16 ;  /* 0x000000ffff109224 */ /* 0x000fe200078e0a10 */
[C---:B------:R-:W-:Y:S01]  /*9e20*/  ISETP.GT.U32.AND P1, PT, R17.reuse, R8, PT ;  /* 0x000000081100720c */ /* 0x040fe20003f24070 */
[C---:B------:R-:W-:Y:S01]  /*9e30*/  IMAD R2, R17.reuse, R2, R6 ;  /* 0x0000000211027224 */ /* 0x040fe200078e0206 */
[----:B------:R0:W-:Y:S01]  /*9e40*/  STL [R1+0x1b4], R24 ;  /* 0x0001b41801007387 */ /* 0x0001e20000100800 */
[----:B------:R-:W-:-:S02]  /*9e50*/  IMAD R5, R17, R5, R7 ;  /* 0x0000000511057224 */ /* 0x000fc400078e0207 */
[C---:B------:R-:W-:Y:S01]  /*9e60*/  VIADD R7, R18.reuse, 0xd6 ;  /* 0x000000d612077836 */ /* 0x040fe20000000000 */
[----:B------:R-:W-:Y:S01]  /*9e70*/  STL [R1+0x1b0], R20 ;  /* 0x0001b01401007387 */ /* 0x000fe20000100800 */
[--C-:B------:R-:W-:Y:S01]  /*9e80*/  @!P6 IMAD.IADD R13, R13, 0x1, -R17.reuse ;  /* 0x000000010d0de824 */ /* 0x100fe200078e0a11 */
[----:B------:R-:W-:Y:S01]  /*9e90*/  ISETP.GT.U32.AND P6, PT, R17, R2, PT ;  /* 0x000000021100720c */ /* 0x000fe20003fc4070 */
[----:B------:R-:W-:Y:S01]  /*9ea0*/  VIADD R9, R18, 0xd4 ;  /* 0x000000d412097836 */ /* 0x000fe20000000000 */
[----:B------:R-:W-:Y:S01]  /*9eb0*/  IABS R6, R7 ;  /* 0x0000000700067213 */ /* 0x000fe20000000000 */
[--C-:B------:R-:W-:Y:S01]  /*9ec0*/  @!P3 IMAD.IADD R15, R15, 0x1, -R17.reuse ;  /* 0x000000010f0fb824 */ /* 0x100fe200078e0a11 */
[----:B------:R1:W-:Y:S01]  /*9ed0*/  STL [R1+0x1ac], R16 ;  /* 0x0001ac1001007387 */ /* 0x0003e20000100800 */
[--C-:B------:R-:W-:Y:S01]  /*9ee0*/  @!P0 IMAD.IADD R14, R14, 0x1, -R17.reuse ;  /* 0x000000010e0e8824 */ /* 0x100fe200078e0a11 */
[----:B------:R-:W-:Y:S01]  /*9ef0*/  ISETP.GE.AND P0, PT, R22, RZ, PT ;  /* 0x000000ff1600720c */ /* 0x000fe20003f06270 */
[--C-:B------:R-:W-:Y:S01]  /*9f00*/  @!P4 IMAD.IADD R4, R4, 0x1, -R17.reuse ;  /* 0x000000010404c824 */ /* 0x100fe200078e0a11 */
[----:B------:R-:W-:Y:S01]  /*9f10*/  IABS R19, R9 ;  /* 0x0000000900137213 */ /* 0x000fe20000000000 */
[----:B------:R-:W-:Y:S01]  /*9f20*/  @!P1 IMAD.IADD R8, R8, 0x1, -R17 ;  /* 0x0000000108089824 */ /* 0x000fe200078e0a11 */
[----:B------:R-:W-:Y:S01]  /*9f30*/  ISETP.GT.U32.AND P3, PT, R17, R5, PT ;  /* 0x000000051100720c */ /* 0x000fe20003f64070 */
[----:B0-----:R-:W-:Y:S01]  /*9f40*/  IMAD.MOV.U32 R24, RZ, RZ, R15 ;  /* 0x000000ffff187224 */ /* 0x001fe200078e000f */
[----:B------:R-:W-:Y:S01]  /*9f50*/  ISETP.GE.AND P4, PT, R23, RZ, PT ;  /* 0x000000ff1700720c */ /* 0x000fe20003f86270 */
[----:B------:R-:W-:Y:S01]  /*9f60*/  @!P6 IMAD.IADD R2, R2, 0x1, -R17 ;  /* 0x000000010202e824 */ /* 0x000fe200078e0a11 */
[----:B------:R-:W-:Y:S01]  /*9f70*/  ISETP.GE.AND P1, PT, R12, RZ, PT ;  /* 0x000000ff0c00720c */ /* 0x000fe20003f26270 */
[----:B-1----:R-:W-:-:S03]  /*9f80*/  IMAD.HI.U32 R16, R0, R6, RZ ;  /* 0x0000000600107227 */ /* 0x002fc600078e00ff */
[C---:B------:R-:W-:Y:S01]  /*9f90*/  ISETP.GT.U32.AND P6, PT, R17.reuse, R2, PT ;  /* 0x000000021100720c */ /* 0x040fe20003fc4070 */
[----:B------:R-:W-:Y:S02]  /*9fa0*/  IMAD.MOV R16, RZ, RZ, -R16 ;  /* 0x000000ffff107224 */ /* 0x000fe400078e0a10 */
[----:B------:R-:W-:Y:S01]  /*9fb0*/  @!P5 IMAD.MOV R24, RZ, RZ, -R24 ;  /* 0x000000ffff18d224 */ /* 0x000fe200078e0a18 */
[----:B------:R-:W-:Y:S01]  /*9fc0*/  ISETP.GT.U32.AND P5, PT, R17, R8, PT ;  /* 0x000000081100720c */ /* 0x000fe20003fa4070 */
[----:B------:R-:W-:-:S03]  /*9fd0*/  IMAD.HI.U32 R20, R0, R19, RZ ;  /* 0x0000001300147227 */ /* 0x000fc600078e00ff */
[----:B------:R-:W-:Y:S01]  /*9fe0*/  STL [R1+0x19c], R24 ;  /* 0x00019c1801007387 */ /* 0x000fe20000100800 */
[C---:B------:R-:W-:Y:S02]  /*9ff0*/  IMAD R6, R17.reuse, R16, R6 ;  /* 0x0000001011067224 */ /* 0x040fe400078e0206 */
[----:B------:R-:W-:Y:S02]  /*a000*/  IMAD.MOV.U32 R21, RZ, RZ, R14 ;  /* 0x000000ffff157224 */ /* 0x000fe400078e000e */
[----:B------:R-:W-:Y:S02]  /*a010*/  IMAD.MOV R20, RZ, RZ, -R20 ;  /* 0x000000ffff147224 */ /* 0x000fe400078e0a14 */
[----:B------:R-:W-:Y:S01]  /*a020*/  @!P0 IMAD.MOV R13, RZ, RZ, -R13 ;  /* 0x000000ffff0d8224 */ /* 0x000fe200078e0a0d */
[----:B------:R-:W-:Y:S01]  /*a030*/  ISETP.GT.U32.AND P0, PT, R17, R6, PT ;  /* 0x000000061100720c */ /* 0x000fe20003f04070 */
[----:B------:R-:W-:Y:S02]  /*a040*/  @!P2 IMAD.MOV R21, RZ, RZ, -R21 ;  /* 0x000000ffff15a224 */ /* 0x000fe400078e0a15 */
[----:B------:R-:W-:Y:S01]  /*a050*/  @!P3 IMAD.IADD R5, R5, 0x1, -R17 ;  /* 0x000000010505b824 */ /* 0x000fe200078e0a11 */
[----:B------:R-:W-:Y:S01]  /*a060*/  ISETP.GE.AND P3, PT, R11, RZ, PT ;  /* 0x000000ff0b00720c */ /* 0x000fe20003f66270 */
[C---:B------:R-:W-:Y:S01]  /*a070*/  IMAD R19, R17.reuse, R20, R19 ;  /* 0x0000001411137224 */ /* 0x040fe200078e0213 */
[----:B------:R-:W-:Y:S01]  /*a080*/  STL [R1+0x194], R21 ;  /* 0x0001941501007387 */ /* 0x000fe20000100800 */
[----:B------:R-:W-:Y:S01]  /*a090*/  @!P4 IMAD.MOV R4, RZ, RZ, -R4 ;  /* 0x000000ffff04c224 */ /* 0x000fe200078e0a04 */
[C---:B------:R-:W-:Y:S01]  /*a0a0*/  ISETP.GT.U32.AND P2, PT, R17.reuse, R5, PT ;  /* 0x000000051100720c */ /* 0x040fe20003f44070 */
[----:B------:R-:W-:Y:S01]  /*a0b0*/  VIADD R12, R18, 0xd2 ;  /* 0x000000d2120c7836 */ /* 0x000fe20000000000 */
[----:B------:R-:W-:Y:S01]  /*a0c0*/  STL [R1+0x18c], R13 ;  /* 0x00018c0d01007387 */ /* 0x000fe20000100800 */
[--C-:B------:R-:W-:Y:S01]  /*a0d0*/  @!P5 IMAD.IADD R8, R8, 0x1, -R17.reuse ;  /* 0x000000010808d824 */ /* 0x100fe200078e0a11 */
[----:B------:R-:W-:Y:S01]  /*a0e0*/  ISETP.GT.U32.AND P5, PT, R17, R19, PT ;  /* 0x000000131100720c */ /* 0x000fe20003fa4070 */
[--C-:B------:R-:W-:Y:S01]  /*a0f0*/  @!P6 IMAD.IADD R2, R2, 0x1, -R17.reuse ;  /* 0x000000010202e824 */ /* 0x100fe200078e0a11 */
[----:B------:R0:W-:Y:S01]  /*a100*/  STL [R1+0x174], R4 ;  /* 0x0001740401007387 */ /* 0x0001e20000100800 */
[----:B------:R-:W-:Y:S01]  /*a110*/  ISETP.GE.AND P4, PT, R10, RZ, PT ;  /* 0x000000ff0a00720c */ /* 0x000fe20003f86270 */
[----:B------:R-:W-:Y:S01]  /*a120*/  @!P0 IMAD.IADD R6, R6, 0x1, -R17 ;  /* 0x0000000106068824 */ /* 0x000fe200078e0a11 */
[----:B------:R-:W-:Y:S01]  /*a130*/  ISETP.GE.AND P6, PT, R9, RZ, PT ;  /* 0x000000ff0900720c */ /* 0x000fe20003fc6270 */
[----:B------:R-:W-:Y:S01]  /*a140*/  IMAD.MOV.U32 R14, RZ, RZ, R8 ;  /* 0x000000ffff0e7224 */ /* 0x000fe200078e0008 */
[----:B------:R-:W-:Y:S01]  /*a150*/  ISETP.GE.AND P0, PT, R12, RZ, PT ;  /* 0x000000ff0c00720c */ /* 0x000fe20003f06270 */
[----:B------:R-:W-:-:S02]  /*a160*/  VIADD R11, R18, 0xd0 ;  /* 0x000000d0120b7836 */ /* 0x000fc40000000000 */
[----:B------:R-:W-:Y:S01]  /*a170*/  @!P1 IMAD.MOV R14, RZ, RZ, -R14 ;  /* 0x000000ffff0e9224 */ /* 0x000fe200078e0a0e */
[----:B------:R-:W-:Y:S01]  /*a180*/  ISETP.GT.U32.AND P1, PT, R17, R6, PT ;  /* 0x000000061100720c */ /* 0x000fe20003f24070 */
[--C-:B------:R-:W-:Y:S01]  /*a190*/  @!P2 IMAD.IADD R5, R5, 0x1, -R17.reuse ;  /* 0x000000010505a824 */ /* 0x100fe200078e0a11 */
[----:B0-----:R-:W-:Y:S01]  /*a1a0*/  IABS R4, R12 ;  /* 0x0000000c00047213 */ /* 0x001fe20000000000 */
[----:B------:R-:W-:Y:S01]  /*a1b0*/  @!P5 IMAD.IADD R19, R19, 0x1, -R17 ;  /* 0x000000011313d824 */ /* 0x000fe200078e0a11 */
[----:B------:R-:W-:Y:S01]  /*a1c0*/  IABS R15, R11 ;  /* 0x0000000b000f7213 */ /* 0x000fe20000000000 */
[----:B------:R-:W-:Y:S01]  /*a1d0*/  IMAD.MOV.U32 R13, RZ, RZ, R5 ;  /* 0x000000ffff0d7224 */ /* 0x000fe200078e0005 */
[----:B------:R-:W-:Y:S01]  /*a1e0*/  ISETP.GE.AND P2, PT, R7, RZ, PT ;  /* 0x000000ff0700720c */ /* 0x000fe20003f46270 */
[----:B------:R-:W-:Y:S01]  /*a1f0*/  IMAD.HI.U32 R9, R0, R4, RZ ;  /* 0x0000000400097227 */ /* 0x000fe200078e00ff */
[----:B------:R-:W-:Y:S01]  /*a200*/  ISETP.GT.U32.AND P5, PT, R17, R19, PT ;  /* 0x000000131100720c */ /* 0x000fe20003fa4070 */
[----:B------:R-:W-:Y:S02]  /*a210*/  STL [R1+0x16c], R14 ;  /* 0x00016c0e01007387 */ /* 0x000fe40000100800 */
[----:B------:R-:W-:-:S02]  /*a220*/  IMAD.MOV R9, RZ, RZ, -R9 ;  /* 0x000000ffff097224 */ /* 0x000fc400078e0a09 */
[----:B------:R-:W-:Y:S02]  /*a230*/  @!P4 IMAD.MOV R2, RZ, RZ, -R2 ;  /* 0x000000ffff02c224 */ /* 0x000fe400078e0a02 */
[----:B------:R-:W-:Y:S02]  /*a240*/  IMAD R8, R17, R9, R4 ;  /* 0x0000000911087224 */ /* 0x000fe400078e0204 */
[----:B------:R-:W-:-:S03]  /*a250*/  IMAD.HI.U32 R7, R0, R15, RZ ;  /* 0x0000000f00077227 */ /* 0x000fc600078e00ff */
[----:B------:R-:W-:Y:S01]  /*a260*/  ISETP.GT.U32.AND P4, PT, R17, R8, PT ;  /* 0x000000081100720c */ /* 0x000fe20003f84070 */
[----:B------:R-:W-:Y:S01]  /*a270*/  @!P3 IMAD.MOV R13, RZ, RZ, -R13 ;  /* 0x000000ffff0db224 */ /* 0x000fe200078e0a0d */
[----:B------:R-:W-:Y:S01]  /*a280*/  ISETP.GE.AND P3, PT, R11, RZ, PT ;  /* 0x000000ff0b00720c */ /* 0x000fe20003f66270 */
[----:B------:R-:W-:Y:S02]  /*a290*/  IMAD.MOV R7, RZ, RZ, -R7 ;  /* 0x000000ffff077224 */ /* 0x000fe400078e0a07 */
[----:B------:R-:W-:Y:S01]  /*a2a0*/  @!P1 IMAD.IADD R6, R6, 0x1, -R17 ;  /* 0x0000000106069824 */ /* 0x000fe200078e0a11 */
[----:B------:R0:W-:Y:S01]  /*a2b0*/  STL [R1+0x34], R13 ;  /* 0x0000340d01007387 */ /* 0x0001e20000100800 */
[----:B------:R-:W-:Y:S02]  /*a2c0*/  IMAD R15, R17, R7, R15 ;  /* 0x00000007110f7224 */ /* 0x000fe400078e020f */
[----:B------:R-:W-:Y:S01]  /*a2d0*/  IMAD.MOV.U32 R7, RZ, RZ, R6 ;  /* 0x000000ffff077224 */ /* 0x000fe200078e0006 */
[----:B------:R1:W-:Y:S01]  /*a2e0*/  STL [R1+0x40], R2 ;  /* 0x0000400201007387 */ /* 0x0003e20000100800 */
[--C-:B------:R-:W-:Y:S01]  /*a2f0*/  @!P5 IMAD.IADD R19, R19, 0x1, -R17.reuse ;  /* 0x000000011313d824 */ /* 0x100fe200078e0a11 */
[----:B------:R-:W-:Y:S01]  /*a300*/  ISETP.GT.U32.AND P5, PT, R17, R15, PT ;  /* 0x0000000f1100720c */ /* 0x000fe20003fa4070 */
[----:B------:R-:W-:-:S02]  /*a310*/  @!P4 IMAD.IADD R8, R8, 0x1, -R17 ;  /* 0x000000010808c824 */ /* 0x000fc400078e0a11 */
[----:B------:R-:W-:Y:S02]  /*a320*/  @!P2 IMAD.MOV R7, RZ, RZ, -R7 ;  /* 0x000000ffff07a224 */ /* 0x000fe400078e0a07 */
[C---:B0-----:R-:W-:Y:S01]  /*a330*/  VIADD R13, R18.reuse, 0xce ;  /* 0x000000ce120d7836 */ /* 0x041fe20000000000 */
[----:B------:R-:W-:Y:S01]  /*a340*/  ISETP.GT.U32.AND P4, PT, R17, R8, PT ;  /* 0x000000081100720c */ /* 0x000fe20003f84070 */
[C---:B------:R-:W-:Y:S01]  /*a350*/  VIADD R5, R18.reuse, 0xcc ;  /* 0x000000cc12057836 */ /* 0x040fe20000000000 */
[----:B------:R0:W-:Y:S01]  /*a360*/  STL [R1+0x48], R7 ;  /* 0x0000480701007387 */ /* 0x0001e20000100800 */
[C---:B-1----:R-:W-:Y:S01]  /*a370*/  VIADD R2, R18.reuse, 0xca ;  /* 0x000000ca12027836 */ /* 0x042fe20000000000 */
[----:B------:R-:W-:Y:S01]  /*a380*/  ISETP.GE.AND P1, PT, R13, RZ, PT ;  /* 0x000000ff0d00720c */ /* 0x000fe20003f26270 */
[----:B------:R-:W-:Y:S01]  /*a390*/  IMAD.MOV.U32 R9, RZ, RZ, R19 ;  /* 0x000000ffff097224 */ /* 0x000fe200078e0013 */
[----:B------:R-:W-:Y:S01]  /*a3a0*/  IABS R13, R13 ;  /* 0x0000000d000d7213 */ /* 0x000fe20000000000 */
[----:B------:R-:W-:Y:S01]  /*a3b0*/  @!P5 IMAD.IADD R15, R15, 0x1, -R17 ;  /* 0x000000010f0fd824 */ /* 0x000fe200078e0a11 */
[----:B------:R-:W-:Y:S01]  /*a3c0*/  IABS R11, R2 ;  /* 0x00000002000b7213 */ /* 0x000fe20000000000 */
[----:B------:R-:W-:Y:S01]  /*a3d0*/  @!P6 IMAD.MOV R9, RZ, RZ, -R9 ;  /* 0x000000ffff09e224 */ /* 0x000fe200078e0a09 */
[----:B------:R-:W-:Y:S01]  /*a3e0*/  IABS R4, R5 ;  /* 0x0000000500047213 */ /* 0x000fe20000000000 */
[----:B------:R-:W-:Y:S01]  /*a3f0*/  VIADD R14, R18, 0xc6 ;  /* 0x000000c6120e7836 */ /* 0x000fe20000000000 */
[----:B------:R-:W-:Y:S01]  /*a400*/  ISETP.GE.AND P2, PT, R5, RZ, PT ;  /* 0x000000ff0500720c */ /* 0x000fe20003f46270 */
[----:B0-----:R-:W-:Y:S01]  /*a410*/  IMAD.HI.U32 R7, R0, R13, RZ ;  /* 0x0000000d00077227 */ /* 0x001fe200078e00ff */
[----:B------:R-:W-:Y:S01]  /*a420*/  ISETP.GT.U32.AND P5, PT, R17, R15, PT ;  /* 0x0000000f1100720c */ /* 0x000fe20003fa4070 */
[----:B------:R0:W-:Y:S01]  /*a430*/  STL [R1+0x50], R9 ;  /* 0x0000500901007387 */ /* 0x0001e20000100800 */
[----:B------:R-:W-:Y:S01]  /*a440*/  ISETP.GE.AND P6, PT, R2, RZ, PT ;  /* 0x000000ff0200720c */ /* 0x000fe20003fc6270 */
[----:B------:R-:W-:Y:S01]  /*a450*/  IMAD.MOV R7, RZ, RZ, -R7 ;  /* 0x000000ffff077224 */ /* 0x000fe200078e0a07 */
[----:B------:R-:W-:Y:S01]  /*a460*/  IABS R12, R14 ;  /* 0x0000000e000c7213 */ /* 0x000fe20000000000 */
[----:B------:R-:W-:-:S04]  /*a470*/  IMAD.HI.U32 R5, R0, R11, RZ ;  /* 0x0000000b00057227 */ /* 0x000fc800078e00ff */
[C---:B------:R-:W-:Y:S02]  /*a480*/  IMAD R13, R17.reuse, R7, R13 ;  /* 0x00000007110d7224 */ /* 0x040fe400078e020d */
[----:B------:R-:W-:Y:S02]  /*a490*/  @!P4 IMAD.IADD R8, R8, 0x1, -R17 ;  /* 0x000000010808c824 */ /* 0x000fe400078e0a11 */
[----:B------:R-:W-:Y:S01]  /*a4a0*/  IMAD.HI.U32 R6, R0, R4, RZ ;  /* 0x0000000400067227 */ /* 0x000fe200078e00ff */
[----:B------:R-:W-:-:S03]  /*a4b0*/  ISETP.GT.U32.AND P4, PT, R17, R13, PT ;  /* 0x0000000d1100720c */ /* 0x000fc60003f84070 */
[----:B------:R-:W-:Y:S02]  /*a4c0*/  IMAD.MOV R5, RZ, RZ, -R5 ;  /* 0x000000ffff057224 */ /* 0x000fe400078e0a05 */
[----:B------:R-:W-:Y:S02]  /*a4d0*/  IMAD.MOV R6, RZ, RZ, -R6 ;  /* 0x000000ffff067224 */ /* 0x000fe400078e0a06 */
[C---:B------:R-:W-:Y:S02]  /*a4e0*/  IMAD R11, R17.reuse, R5, R11 ;  /* 0x00000005110b7224 */ /* 0x040fe400078e020b */
[----:B------:R-:W-:Y:S02]  /*a4f0*/  IMAD.MOV.U32 R16, RZ, RZ, R8 ;  /* 0x000000ffff107224 */ /* 0x000fe400078e0008 */
[C---:B------:R-:W-:Y:S02]  /*a500*/  IMAD R4, R17.reuse, R6, R4 ;  /* 0x0000000611047224 */ /* 0x040fe400078e0204 */
[----:B------:R-:W-:Y:S01]  /*a510*/  @!P0 IMAD.MOV R16, RZ, RZ, -R16 ;  /* 0x000000ffff108224 */ /* 0x000fe200078e0a10 */
[----:B------:R-:W-:Y:S01]  /*a520*/  ISETP.GT.U32.AND P0, PT, R17, R11, PT ;  /* 0x0000000b1100720c */ /* 0x000fe20003f04070 */
[----:B------:R-:W-:-:S02]  /*a530*/  VIADD R2, R18, 0xc8 ;  /* 0x000000c812027836 */ /* 0x000fc40000000000 */
[--C-:B------:R-:W-:Y:S01]  /*a540*/  @!P5 IMAD.IADD R15, R15, 0x1, -R17.reuse ;  /* 0x000000010f0fd824 */ /* 0x100fe200078e0a11 */
[----:B------:R-:W-:Y:S01]  /*a550*/  ISETP.GT.U32.AND P5, PT, R17, R4, PT ;  /* 0x000000041100720c */ /* 0x000fe20003fa4070 */
[----:B------:R-:W-:Y:S01]  /*a560*/  @!P4 IMAD.IADD R13, R13, 0x1, -R17 ;  /* 0x000000010d0dc824 */ /* 0x000fe200078e0a11 */
[----:B------:R-:W-:Y:S01]  /*a570*/  IABS R7, R2 ;  /* 0x0000000200077213 */ /* 0x000fe20000000000 */
[----:B------:R-:W-:Y:S01]  /*a580*/  IMAD.MOV.U32 R8, RZ, RZ, R12 ;  /* 0x000000ffff087224 */ /* 0x000fe200078e000c */
[----:B------:R-:W-:Y:S01]  /*a590*/  STL [R1+0x60], R16 ;  /* 0x0000601001007387 */ /* 0x000fe20000100800 */
[----:B------:R-:W-:Y:S01]  /*a5a0*/  VIADD R10, R18, 0xc4 ;  /* 0x000000c4120a7836 */ /* 0x000fe20000000000 */
[----:B------:R-:W-:Y:S01]  /*a5b0*/  ISETP.GT.U32.AND P4, PT, R17, R13, PT ;  /* 0x0000000d1100720c */ /* 0x000fe20003f84070 */
[----:B------:R-:W-:-:S03]  /*a5c0*/  IMAD.HI.U32 R12, R0, R7, RZ ;  /* 0x00000007000c7227 */ /* 0x000fc600078e00ff */
[----:B0-----:R-:W-:Y:S01]  /*a5d0*/  IABS R9, R10 ;  /* 0x0000000a00097213 */ /* 0x001fe20000000000 */
[----:B------:R-:W-:Y:S02]  /*a5e0*/  @!P0 IMAD.IADD R11, R11, 0x1, -R17 ;  /* 0x000000010b0b8824 */ /* 0x000fe400078e0a11 */
[----:B------:R-:W-:Y:S02]  /*a5f0*/  IMAD.MOV R12, RZ, RZ, -R12 ;  /* 0x000000ffff0c7224 */ /* 0x000fe400078e0a0c */
[----:B------:R-:W-:Y:S01]  /*a600*/  @!P3 IMAD.MOV R15, RZ, RZ, -R15 ;  /* 0x000000ffff0fb224 */ /* 0x000fe200078e0a0f */
[----:B------:R-:W-:Y:S01]  /*a610*/  ISETP.GE.AND P3, PT, R2, RZ, PT ;  /* 0x000000ff0200720c */ /* 0x000fe20003f66270 */
[----:B------:R-:W-:Y:S01]  /*a620*/  VIADD R5, R18, 0xc2 ;  /* 0x000000c212057836 */ /* 0x000fe20000000000 */
[C---:B------:R-:W-:Y:S01]  /*a630*/  ISETP.GT.U32.AND P0, PT, R17.reuse, R11, PT ;  /* 0x0000000b1100720c */ /* 0x040fe20003f04070 */
[----:B------:R-:W-:Y:S01]  /*a640*/  @!P5 IMAD.IADD R4, R4, 0x1, -R17 ;  /* 0x000000010404d824 */ /* 0x000fe200078e0a11 */
[----:B------:R0:W-:Y:S01]  /*a650*/  STL [R1+0x6c], R15 ;  /* 0x00006c0f01007387 */ /* 0x0001e20000100800 */
[----:B------:R-:W-:Y:S01]  /*a660*/  IMAD R2, R17, R12, R7 ;  /* 0x0000000c11027224 */ /* 0x000fe200078e0207 */
[----:B------:R-:W-:Y:S01]  /*a670*/  IABS R6, R5 ;  /* 0x0000000500067213 */ /* 0x000fe20000000000 */
[----:B------:R-:W-:Y:S01]  /*a680*/  @!P4 IMAD.IADD R13, R13, 0x1, -R17 ;  /* 0x000000010d0dc824 */ /* 0x000fe200078e0a11 */
[C---:B------:R-:W-:Y:S01]  /*a690*/  ISETP.GT.U32.AND P5, PT, R17.reuse, R4, PT ;  /* 0x000000041100720c */ /* 0x040fe20003fa4070 */
[----:B------:R-:W-:Y:S01]  /*a6a0*/  IMAD.HI.U32 R7, R0, R9, RZ ;  /* 0x0000000900077227 */ /* 0x000fe200078e00ff */
[----:B------:R-:W-:-:S03]  /*a6b0*/  ISETP.GT.U32.AND P4, PT, R17, R2, PT ;  /* 0x000000021100720c */ /* 0x000fc60003f84070 */
[----:B------:R-:W-:-:S04]  /*a6c0*/  IMAD.HI.U32 R12, R0, R6, RZ ;  /* 0x00000006000c7227 */ /* 0x000fc800078e00ff */
[----:B0-----:R-:W-:-:S04]  /*a6d0*/  IMAD.HI.U32 R15, R0, R8, RZ ;  /* 0x00000008000f7227 */ /* 0x001fc800078e00ff */
[----:B------:R-:W-:Y:S02]  /*a6e0*/  IMAD.MOV R7, RZ, RZ, -R7 ;  /* 0x000000ffff077224 */ /* 0x000fe400078e0a07 */
[----:B------:R-:W-:Y:S02]  /*a6f0*/  IMAD.MOV R15, RZ, RZ, -R15 ;  /* 0x000000ffff0f7224 */ /* 0x000fe400078e0a0f */
[----:B------:R-:W-:Y:S02]  /*a700*/  IMAD.MOV R12, RZ, RZ, -R12 ;  /* 0x000000ffff0c7224 */ /* 0x000fe400078e0a0c */
[----:B------:R-:W-:Y:S02]  /*a710*/  IMAD R9, R17, R7, R9 ;  /* 0x0000000711097224 */ /* 0x000fe400078e0209 */
[----:B------:R-:W-:Y:S02]  /*a720*/  @!P0 IMAD.IADD R11, R11, 0x1, -R17 ;  /* 0x000000010b0b8824 */ /* 0x000fe400078e0a11 */
[----:B------:R-:W-:Y:S01]  /*a730*/  VIADD R7, R18, 0xc0 ;  /* 0x000000c012077836 */ /* 0x000fe20000000000 */
[----:B------:R-:W-:Y:S01]  /*a740*/  ISETP.GT.U32.AND P0, PT, R17, R9, PT ;  /* 0x000000091100720c */ /* 0x000fe20003f04070 */
[----:B------:R-:W-:-:S02]  /*a750*/  IMAD.MOV.U32 R16, RZ, RZ, R13 ;  /* 0x000000ffff107224 */ /* 0x000fc400078e000d */
[----:B------:R-:W-:Y:S01]  /*a760*/  @!P5 IMAD.IADD R4, R4, 0x1, -R17 ;  /* 0x000000010404d824 */ /* 0x000fe200078e0a11 */
[----:B------:R-:W-:Y:S01]  /*a770*/  ISETP.GE.AND P5, PT, R14, RZ, PT ;  /* 0x000000ff0e00720c */ /* 0x000fe20003fa6270 */
[C---:B------:R-:W-:Y:S02]  /*a780*/  IMAD R8, R17.reuse, R15, R8 ;  /* 0x0000000f11087224 */ /* 0x040fe400078e0208 */
[C---:B------:R-:W-:Y:S01]  /*a790*/  IMAD R6, R17.reuse, R12, R6 ;  /* 0x0000000c11067224 */ /* 0x040fe200078e0206 */
[----:B------:R-:W-:Y:S01]  /*a7a0*/  IABS R12, R7 ;  /* 0x00000007000c7213 */ /* 0x000fe20000000000 */
[----:B------:R-:W-:Y:S02]  /*a7b0*/  IMAD.MOV.U32 R13, RZ, RZ, R11 ;  /* 0x000000ffff0d7224 */ /* 0x000fe400078e000b */
[----:B------:R-:W-:Y:S02]  /*a7c0*/  @!P4 IMAD.IADD R2, R2, 0x1, -R17 ;  /* 0x000000010202c824 */ /* 0x000fe400078e0a11 */
[----:B------:R-:W-:Y:S01]  /*a7d0*/  @!P1 IMAD.MOV R16, RZ, RZ, -R16 ;  /* 0x000000ffff109224 */ /* 0x000fe200078e0a10 */
[C---:B------:R-:W-:Y:S01]  /*a7e0*/  ISETP.GT.U32.AND P1, PT, R17.reuse, R8, PT ;  /* 0x000000081100720c */ /* 0x040fe20003f24070 */
[----:B------:R-:W-:Y:S01]  /*a7f0*/  IMAD.MOV.U32 R14, RZ, RZ, R4 ;  /* 0x000000ffff0e7224 */ /* 0x000fe200078e0004 */
[C---:B------:R-:W-:Y:S01]  /*a800*/  ISETP.GT.U32.AND P4, PT, R17.reuse, R2, PT ;  /* 0x000000021100720c */ /* 0x040fe20003f84070 */
[----:B------:R-:W-:Y:S01]  /*a810*/  @!P6 IMAD.MOV R13, RZ, RZ, -R13 ;  /* 0x000000ffff0de224 */ /* 0x000fe200078e0a0d */
[----:B------:R-:W-:Y:S01]  /*a820*/  ISETP.GT.U32.AND P6, PT, R17, R6, PT ;  /* 0x000000061100720c */ /* 0x000fe20003fc4070 */
[----:B------:R-:W-:Y:S01]  /*a830*/  IMAD.MOV.U32 R4, RZ, RZ, R12 ;  /* 0x000000ffff047224 */ /* 0x000fe200078e000c */
[----:B------:R-:W-:Y:S01]  /*a840*/  STL [R1+0x74], R16 ;  /* 0x0000741001007387 */ /* 0x000fe20000100800 */
[----:B------:R-:W-:Y:S01]  /*a850*/  @!P2 IMAD.MOV R14, RZ, RZ, -R14 ;  /* 0x000000ffff0ea224 */ /* 0x000fe200078e0a0e */
[----:B------:R-:W-:Y:S01]  /*a860*/  ISETP.GE.AND P2, PT, R10, RZ, PT ;  /* 0x000000ff0a00720c */ /* 0x000fe20003f46270 */
[----:B------:R-:W-:-:S02]  /*a870*/  VIADD R10, R18, 0xbe ;  /* 0x000000be120a7836 */ /* 0x000fc40000000000 */
[----:B------:R-:W-:Y:S01]  /*a880*/  IMAD.HI.U32 R11, R0, R4, RZ ;  /* 0x00000004000b7227 */ /* 0x000fe200078e00ff */
[----:B------:R-:W-:Y:S03]  /*a890*/  STL [R1+0x78], R14 ;  /* 0x0000780e01007387 */ /* 0x000fe60000100800 */
[----:B------:R-:W-:Y:S01]  /*a8a0*/  @!P0 IMAD.IADD R9, R9, 0x1, -R17 ;  /* 0x0000000109098824 */ /* 0x000fe200078e0a11 */
[----:B------:R0:W-:Y:S01]  /*a8b0*/  STL [R1+0x84], R13 ;  /* 0x0000840d01007387 */ /* 0x0001e20000100800 */
[----:B------:R-:W-:Y:S02]  /*a8c0*/  IMAD.MOV R11, RZ, RZ, -R11 ;  /* 0x000000ffff0b7224 */ /* 0x000fe400078e0a0b */
[--C-:B------:R-:W-:Y:S01]  /*a8d0*/  @!P1 IMAD.IADD R8, R8, 0x1, -R17.reuse ;  /* 0x0000000108089824 */ /* 0x100fe200078e0a11 */
[----:B------:R-:W-:Y:S01]  /*a8e0*/  ISETP.GE.AND P1, PT, R7, RZ, PT ;  /* 0x000000ff0700720c */ /* 0x000fe20003f26270 */
[--C-:B------:R-:W-:Y:S01]  /*a8f0*/  @!P6 IMAD.IADD R6, R6, 0x1, -R17.reuse ;  /* 0x000000010606e824 */ /* 0x100fe200078e0a11 */
[C---:B------:R-:W-:Y:S01]  /*a900*/  ISETP.GT.U32.AND P6, PT, R17.reuse, R9, PT ;  /* 0x000000091100720c */ /* 0x040fe20003fc4070 */
[----:B------:R-:W-:Y:S01]  /*a910*/  @!P4 IMAD.IADD R2, R2, 0x1, -R17 ;  /* 0x000000010202c824 */ /* 0x000fe200078e0a11 */
[C---:B------:R-:W-:Y:S01]  /*a920*/  ISETP.GT.U32.AND P0, PT, R17.reuse, R8, PT ;  /* 0x000000081100720c */ /* 0x040fe20003f04070 */
[----:B------:R-:W-:Y:S01]  /*a930*/  IMAD R4, R17, R11, R4 ;  /* 0x0000000b11047224 */ /* 0x000fe200078e0204 */
[----:B0-----:R-:W-:Y:S01]  /*a940*/  IABS R13, R10 ;  /* 0x0000000a000d7213 */ /* 0x001fe20000000000 */
[----:B------:R-:W-:Y:S01]  /*a950*/  IMAD.MOV.U32 R12, RZ, RZ, R2 ;  /* 0x000000ffff0c7224 */ /* 0x000fe200078e0002 */
[----:B------:R-:W-:Y:S01]  /*a960*/  ISETP.GE.AND P4, PT, R5, RZ, PT ;  /* 0x000000ff0500720c */ /* 0x000fe20003f86270 */
[----:B------:R-:W-:-:S02]  /*a970*/  VIADD R7, R18, 0xb8 ;  /* 0x000000b812077836 */ /* 0x000fc40000000000 */
[----:B------:R-:W-:-:S03]  /*a980*/  IMAD.HI.U32 R11, R0, R13, RZ ;  /* 0x0000000d000b7227 */ /* 0x000fc600078e00ff */
[----:B------:R-:W-:Y:S01]  /*a990*/  IABS R14, R7 ;  /* 0x00000007000e7213 */ /* 0x000fe20000000000 */
[----:B------:R-:W-:Y:S02]  /*a9a0*/  IMAD.MOV R11, RZ, RZ, -R11 ;  /* 0x000000ffff0b7224 */ /* 0x000fe400078e0a0b */
[----:B------:R-:W-:Y:S01]  /*a9b0*/  @!P3 IMAD.MOV R12, RZ, RZ, -R12 ;  /* 0x000000ffff0cb224 */ /* 0x000fe200078e0a0c */
[C---:B------:R-:W-:Y:S01]  /*a9c0*/  ISETP.GT.U32.AND P3, PT, R17.reuse, R6, PT ;  /* 0x000000061100720c */ /* 0x040fe20003f64070 */
[----:B------:R-:W-:Y:S02]  /*a9d0*/  IMAD R13, R17, R11, R13 ;  /* 0x0000000b110d7224 */ /* 0x000fe400078e020d */
[--C-:B------:R-:W-:Y:S01]  /*a9e0*/  @!P6 IMAD.IADD R9, R9, 0x1, -R17.reuse ;  /* 0x000000010909e824 */ /* 0x100fe200078e0a11 */
[----:B------:R0:W-:Y:S01]  /*a9f0*/  STL [R1+0xa8], R12 ;  /* 0x0000a80c01007387 */ /* 0x0001e20000100800 */
[----:B------:R-:W-:Y:S01]  /*aa00*/  VIADD R5, R18, 0xbc ;  /* 0x000000bc12057836 */ /* 0x000fe20000000000 */
[C---:B------:R-:W-:Y:S01]  /*aa10*/  ISETP.GT.U32.AND P6, PT, R17.reuse, R13, PT ;  /* 0x0000000d1100720c */ /* 0x040fe20003fc4070 */
[----:B------:R-:W-:Y:S01]  /*aa20*/  @!P0 IMAD.IADD R8, R8, 0x1, -R17 ;  /* 0x0000000108088824 */ /* 0x000fe200078e0a11 */
[----:B------:R-:W-:Y:S01]  /*aa30*/  ISETP.GT.U32.AND P0, PT, R17, R4, PT ;  /* 0x000000041100720c */ /* 0x000fe20003f04070 */
[----:B------:R-:W-:-:S02]  /*aa40*/  VIADD R2, R18, 0xba ;  /* 0x000000ba12027836 */ /* 0x000fc40000000000 */
[----:B------:R-:W-:Y:S02]  /*aa50*/  IMAD.MOV.U32 R16, RZ, RZ, R8 ;  /* 0x000000ffff107224 */ /* 0x000fe400078e0008 */
[--C-:B------:R-:W-:Y:S01]  /*aa60*/  @!P3 IMAD.IADD R6, R6, 0x1, -R17.reuse ;  /* 0x000000010606b824 */ /* 0x100fe200078e0a11 */
[----:B0-----:R-:W-:Y:S01]  /*aa70*/  IABS R12, R5 ;  /* 0x00000005000c7213 */ /* 0x001fe20000000000 */
[----:B------:R-:W-:Y:S01]  /*aa80*/  @!P5 IMAD.MOV R16, RZ, RZ, -R16 ;  /* 0x000000ffff10d224 */ /* 0x000fe200078e0a10 */
[----:B------:R-:W-:Y:S01]  /*aa90*/  ISETP.GE.AND P3, PT, R10, RZ, PT ;  /* 0x000000ff0a00720c */ /* 0x000fe20003f66270 */
[----:B------:R-:W-:Y:S01]  /*aaa0*/  IMAD.MOV.U32 R10, RZ, RZ, R14 ;  /* 0x000000ffff0a7224 */ /* 0x000fe200078e000e */
[----:B------:R-:W-:Y:S01]  /*aab0*/  IABS R11, R2 ;  /* 0x00000002000b7213 */ /* 0x000fe20000000000 */
[----:B------:R-:W-:Y:S01]  /*aac0*/  IMAD.HI.U32 R14, R0, R12, RZ ;  /* 0x0000000c000e7227 */ /* 0x000fe200078e00ff */
[----:B------:R-:W-:Y:S03]  /*aad0*/  STL [R1+0xb4], R16 ;  /* 0x0000b41001007387 */ /* 0x000fe60000100800 */
[----:B------:R-:W-:-:S02]  /*aae0*/  @!P6 IMAD.IADD R13, R13, 0x1, -R17 ;  /* 0x000000010d0de824 */ /* 0x000fc400078e0a11 */
[----:B------:R-:W-:-:S03]  /*aaf0*/  IMAD.HI.U32 R15, R0, R11, RZ ;  /* 0x0000000b000f7227 */ /* 0x000fc600078e00ff */
[----:B------:R-:W-:Y:S01]  /*ab00*/  ISETP.GT.U32.AND P6, PT, R17, R13, PT ;  /* 0x0000000d1100720c */ /* 0x000fe20003fc4070 */
[----:B------:R-:W-:Y:S02]  /*ab10*/  IMAD.MOV R14, RZ, RZ, -R14 ;  /* 0x000000ffff0e7224 */ /* 0x000fe400078e0a0e */
[----:B------:R-:W-:Y:S01]  /*ab20*/  @!P0 IMAD.IADD R4, R4, 0x1, -R17 ;  /* 0x0000000104048824 */ /* 0x000fe200078e0a11 */
[----:B------:R-:W-:Y:S01]  /*ab30*/  ISETP.GE.AND P0, PT, R5, RZ, PT ;  /* 0x000000ff0500720c */ /* 0x000fe20003f06270 */
[----:B------:R-:W-:-:S03]  /*ab40*/  IMAD.HI.U32 R5, R0, R10, RZ ;  /* 0x0000000a00057227 */ /* 0x000fc600078e00ff */
[C---:B------:R-:W-:Y:S01]  /*ab50*/  ISETP.GT.U32.AND P5, PT, R17.reuse, R4, PT ;  /* 0x000000041100720c */ /* 0x040fe20003fa4070 */
[----:B------:R-:W-:Y:S02]  /*ab60*/  IMAD.MOV R8, RZ, RZ, -R15 ;  /* 0x000000ffff087224 */ /* 0x000fe400078e0a0f */
[C---:B------:R-:W-:Y:S02]  /*ab70*/  IMAD R12, R17.reuse, R14, R12 ;  /* 0x0000000e110c7224 */ /* 0x040fe400078e020c */
[----:B------:R-:W-:Y:S02]  /*ab80*/  IMAD.MOV R5, RZ, RZ, -R5 ;  /* 0x000000ffff057224 */ /* 0x000fe400078e0a05 */
[C---:B------:R-:W-:Y:S02]  /*ab90*/  IMAD R11, R17.reuse, R8, R11 ;  /* 0x00000008110b7224 */ /* 0x040fe400078e020b */
[----:B------:R-:W-:Y:S01]  /*aba0*/  @!P2 IMAD.MOV R9, RZ, RZ, -R9 ;  /* 0x000000ffff09a224 */ /* 0x000fe200078e0a09 */
[C---:B------:R-:W-:Y:S01]  /*abb0*/  ISETP.GT.U32.AND P2, PT, R17.reuse, R12, PT ;  /* 0x0000000c1100720c */ /* 0x040fe20003f44070 */
[----:B------:R-:W-:-:S02]  /*abc0*/  IMAD R10, R17, R5, R10 ;  /* 0x00000005110a7224 */ /* 0x000fc400078e020a */
[----:B------:R-:W-:Y:S01]  /*abd0*/  @!P4 IMAD.MOV R6, RZ, RZ, -R6 ;  /* 0x000000ffff06c224 */ /* 0x000fe200078e0a06 */
[----:B------:R-:W-:Y:S01]  /*abe0*/  ISETP.GT.U32.AND P4, PT, R17, R11, PT ;  /* 0x0000000b1100720c */ /* 0x000fe20003f84070 */
[--C-:B------:R-:W-:Y:S01]  /*abf0*/  @!P6 IMAD.IADD R13, R13, 0x1, -R17.reuse ;  /* 0x000000010d0de824 */ /* 0x100fe200078e0a11 */
[----:B------:R-:W-:Y:S01]  /*ac00*/  ISETP.GT.U32.AND P6, PT, R17, R10, PT ;  /* 0x0000000a1100720c */ /* 0x000fe20003fc4070 */
[----:B------:R-:W-:Y:S01]  /*ac10*/  VIADD R14, R18, 0xb6 ;  /* 0x000000b6120e7836 */ /* 0x000fe20000000000 */
[----:B------:R-:W-:Y:S01]  /*ac20*/  STL [R1+0xbc], R9 ;  /* 0x0000bc0901007387 */ /* 0x000fe20000100800 */
[--C-:B------:R-:W-:Y:S01]  /*ac30*/  @!P5 IMAD.IADD R4, R4, 0x1, -R17.reuse ;  /* 0x000000010404d824 */ /* 0x100fe200078e0a11 */
[----:B------:R-:W-:Y:S01]  /*ac40*/  ISETP.GE.AND P5, PT, R2, RZ, PT ;  /* 0x000000ff0200720c */ /* 0x000fe20003fa6270 */
[----:B------:R-:W-:Y:S01]  /*ac50*/  VIADD R2, R18, 0xb4 ;  /* 0x000000b412027836 */ /* 0x000fe20000000000 */
[----:B------:R0:W-:Y:S01]  /*ac60*/  STL [R1+0xdc], R6 ;  /* 0x0000dc0601007387 */ /* 0x0001e20000100800 */
[--C-:B------:R-:W-:Y:S01]  /*ac70*/  @!P2 IMAD.IADD R12, R12, 0x1, -R17.reuse ;  /* 0x000000010c0ca824 */ /* 0x100fe200078e0a11 */
[----:B------:R-:W-:Y:S01]  /*ac80*/  ISETP.GE.AND P2, PT, R7, RZ, PT ;  /* 0x000000ff0700720c */ /* 0x000fe20003f46270 */
[----:B------:R-:W-:Y:S01]  /*ac90*/  IMAD.MOV.U32 R8, RZ, RZ, R4 ;  /* 0x000000ffff087224 */ /* 0x000fe200078e0004 */
[----:B------:R-:W-:Y:S01]  /*aca0*/  IABS R5, R2 ;  /* 0x0000000200057213 */ /* 0x000fe20000000000 */
[--C-:B------:R-:W-:Y:S01]  /*acb0*/  @!P4 IMAD.IADD R11, R11, 0x1, -R17.reuse ;  /* 0x000000010b0bc824 */ /* 0x100fe200078e0a11 */
[----:B------:R-:W-:Y:S01]  /*acc0*/  ISETP.GT.U32.AND P4, PT, R17, R12, PT ;  /* 0x0000000c1100720c */ /* 0x000fe20003f84070 */
[----:B------:R-:W-:-:S02]  /*acd0*/  @!P6 IMAD.IADD R10, R10, 0x1, -R17 ;  /* 0x000000010a0ae824 */ /* 0x000fc400078e0a11 */
[C---:B------:R-:W-:Y:S01]  /*ace0*/  IMAD.HI.U32 R4, R0.reuse, R5, RZ ;  /* 0x0000000500047227 */ /* 0x040fe200078e00ff */
[----:B0-----:R-:W-:Y:S02]  /*acf0*/  IABS R6, R14 ;  /* 0x0000000e00067213 */ /* 0x001fe40000000000 */
[----:B------:R-:W-:Y:S01]  /*ad00*/  ISETP.GT.U32.AND P6, PT, R17, R11, PT ;  /* 0x0000000b1100720c */ /* 0x000fe20003fc4070 */
[----:B------:R-:W-:Y:S02]  /*ad10*/  IMAD.MOV R4, RZ, RZ, -R4 ;  /* 0x000000ffff047224 */ /* 0x000fe400078e0a04 */
[----:B------:R-:W-:-:S04]  /*ad20*/  IMAD.HI.U32 R7, R0, R6, RZ ;  /* 0x0000000600077227 */ /* 0x000fc800078e00ff */
[----:B------:R-:W-:Y:S02]  /*ad30*/  IMAD.MOV R7, RZ, RZ, -R7 ;  /* 0x000000ffff077224 */ /* 0x000fe400078e0a07 */
[----:B------:R-:W-:Y:S02]  /*ad40*/  @!P4 IMAD.IADD R12, R12, 0x1, -R17 ;  /* 0x000000010c0cc824 */ /* 0x000fe400078e0a11 */
[C---:B------:R-:W-:Y:S02]  /*ad50*/  IMAD R6, R17.reuse, R7, R6 ;  /* 0x0000000711067224 */ /* 0x040fe400078e0206 */
[C---:B------:R-:W-:Y:S02]  /*ad60*/  IMAD R5, R17.reuse, R4, R5 ;  /* 0x0000000411057224 */ /* 0x040fe400078e0205 */
[----:B------:R-:W-:Y:S01]  /*ad70*/  @!P1 IMAD.MOV R8, RZ, RZ, -R8 ;  /* 0x000000ffff089224 */ /* 0x000fe200078e0a08 */
[----:B------:R-:W-:Y:S01]  /*ad80*/  ISETP.GT.U32.AND P4, PT, R17, R6, PT ;  /* 0x000000061100720c */ /* 0x000fe20003f84070 */
[----:B------:R-:W-:Y:S01]  /*ad90*/  @!P6 IMAD.IADD R11, R11, 0x1, -R17 ;  /* 0x000000010b0be824 */ /* 0x000fe200078e0a11 */
[C---:B------:R-:W-:Y:S01]  /*ada0*/  ISETP.GT.U32.AND P6, PT, R17.reuse, R5, PT ;  /* 0x000000051100720c */ /* 0x040fe20003fc4070 */
[----:B------:R-:W-:Y:S01]  /*adb0*/  VIADD R9, R18, 0xb2 ;  /* 0x000000b212097836 */ /* 0x000fe20000000000 */
[----:B------:R0:W-:Y:S01]  /*adc0*/  STL [R1+0xe4], R8 ;  /* 0x0000e40801007387 */ /* 0x0001e20000100800 */
[----:B------:R-:W-:Y:S01]  /*add0*/  ISETP.GT.U32.AND P1, PT, R17, R10, PT ;  /* 0x0000000a1100720c */ /* 0x000fe20003f24070 */
[----:B------:R-:W-:-:S02]  /*ade0*/  IMAD.MOV.U32 R20, RZ, RZ, R12 ;  /* 0x000000ffff147224 */ /* 0x000fc400078e000c */
[----:B------:R-:W-:Y:S01]  /*adf0*/  IABS R16, R9 ;  /* 0x0000000900107213 */ /* 0x000fe20000000000 */
[----:B------:R-:W-:Y:S02]  /*ae00*/  IMAD.MOV.U32 R12, RZ, RZ, R11 ;  /* 0x000000ffff0c7224 */ /* 0x000fe400078e000b */
[----:B------:R-:W-:Y:S02]  /*ae10*/  @!P3 IMAD.MOV R13, RZ, RZ, -R13 ;  /* 0x000000ffff0db224 */ /* 0x000fe400078e0a0d */
[----:B------:R-:W-:Y:S01]  /*ae20*/  @!P4 IMAD.IADD R6, R6, 0x1, -R17 ;  /* 0x000000010606c824 */ /* 0x000fe200078e0a11 */
[----:B------:R-:W-:Y:S01]  /*ae30*/  ISETP.GE.AND P4, PT, R2, RZ, PT ;  /* 0x000000ff0200720c */ /* 0x000fe20003f86270 */
[----:B0-----:R-:W-:Y:S01]  /*ae40*/  VIADD R8, R18, 0xb0 ;  /* 0x000000b012087836 */ /* 0x001fe20000000000 */
[----:B------:R-:W-:Y:S01]  /*ae50*/  STL [R1+0xf0], R13 ;  /* 0x0000f00d01007387 */ /* 0x000fe20000100800 */
[----:B------:R-:W-:-:S03]  /*ae60*/  IMAD.HI.U32 R19, R0, R16, RZ ;  /* 0x0000001000137227 */ /* 0x000fc600078e00ff */
[----:B------:R-:W-:Y:S01]  /*ae70*/  IABS R4, R8 ;  /* 0x0000000800047213 */ /* 0x000fe20000000000 */
[----:B------:R-:W-:Y:S01]  /*ae80*/  @!P6 IMAD.IADD R5, R5, 0x1, -R17 ;  /* 0x000000010505e824 */ /* 0x000fe200078e0a11 */
[----:B------:R-:W-:Y:S01]  /*ae90*/  ISETP.GT.U32.AND P6, PT, R17, R6, PT ;  /* 0x000000061100720c */ /* 0x000fe20003fc4070 */
[----:B------:R-:W-:Y:S02]  /*aea0*/  IMAD.MOV R19, RZ, RZ, -R19 ;  /* 0x000000ffff137224 */ /* 0x000fe400078e0a13 */
[----:B------:R-:W-:-:S04]  /*aeb0*/  IMAD.HI.U32 R15, R0, R4, RZ ;  /* 0x00000004000f7227 */ /* 0x000fc800078e00ff */
[----:B------:R-:W-:Y:S02]  /*aec0*/  IMAD R2, R17, R19, R16 ;  /* 0x0000001311027224 */ /* 0x000fe400078e0210 */
[----:B------:R-:W-:Y:S02]  /*aed0*/  IMAD.MOV R15, RZ, RZ, -R15 ;  /* 0x000000ffff0f7224 */ /* 0x000fe400078e0a0f */
[----:B------:R-:W-:Y:S01]  /*aee0*/  @!P5 IMAD.MOV R12, RZ, RZ, -R12 ;  /* 0x000000ffff0cd224 */ /* 0x000fe200078e0a0c */
[----:B------:R-:W-:Y:S01]  /*aef0*/  ISETP.GE.AND P5, PT, R9, RZ, PT ;  /* 0x000000ff0900720c */ /* 0x000fe20003fa6270 */
[C---:B------:R-:W-:Y:S01]  /*af00*/  IMAD R9, R17.reuse, R15, R4 ;  /* 0x0000000f11097224 */ /* 0x040fe200078e0204 */
[C---:B------:R-:W-:Y:S01]  /*af10*/  ISETP.GT.U32.AND P3, PT, R17.reuse, R2, PT ;  /* 0x000000021100720c */ /* 0x040fe20003f64070 */
[----:B------:R-:W-:Y:S02]  /*af20*/  VIADD R7, R18, 0xae ;  /* 0x000000ae12077836 */ /* 0x000fe40000000000 */
[--C-:B------:R-:W-:Y:S01]  /*af30*/  @!P6 IMAD.IADD R6, R6, 0x1, -R17.reuse ;  /* 0x000000010606e824 */ /* 0x100fe200078e0a11 */
[C---:B------:R-:W-:Y:S01]  /*af40*/  ISETP.GT.U32.AND P6, PT, R17.reuse, R9, PT ;  /* 0x000000091100720c */ /* 0x040fe20003fc4070 */
[----:B------:R-:W-:Y:S01]  /*af50*/  @!P1 IMAD.IADD R10, R10, 0x1, -R17 ;  /* 0x000000010a0a9824 */ /* 0x000fe200078e0a11 */
[----:B------:R-:W-:Y:S01]  /*af60*/  ISETP.GE.AND P1, PT, R14, RZ, PT ;  /* 0x000000ff0e00720c */ /* 0x000fe20003f26270 */
[----:B------:R-:W-:Y:S01]  /*af70*/  @!P0 IMAD.MOV R20, RZ, RZ, -R20 ;  /* 0x000000ffff148224 */ /* 0x000fe200078e0a14 */
[----:B------:R-:W-:Y:S01]  /*af80*/  ISETP.GT.U32.AND P0, PT, R17, R5, PT ;  /* 0x000000051100720c */ /* 0x000fe20003f04070 */
[----:B------:R-:W-:Y:S01]  /*af90*/  IMAD.MOV.U32 R11, RZ, RZ, R10 ;  /* 0x000000ffff0b7224 */ /* 0x000fe200078e000a */
[----:B------:R-:W-:Y:S01]  /*afa0*/  IABS R14, R7 ;  /* 0x00000007000e7213 */ /* 0x000fe20000000000 */
[----:B------:R-:W-:Y:S01]  /*afb0*/  VIADD R4, R18, 0xac ;  /* 0x000000ac12047836 */ /* 0x000fe20000000000 */
[----:B------:R-:W-:Y:S01]  /*afc0*/  STL [R1+0xf8], R20 ;  /* 0x0000f81401007387 */ /* 0x000fe20000100800 */
[----:B------:R-:W-:Y:S01]  /*afd0*/  @!P2 IMAD.MOV R11, RZ, RZ, -R11 ;  /* 0x000000ffff0ba224 */ /* 0x000fe200078e0a0b */
[----:B------:R-:W-:Y:S01]  /*afe0*/  ISETP.GE.AND P2, PT, R8, RZ, PT ;  /* 0x000000ff0800720c */ /* 0x000fe20003f46270 */
[----:B------:R-:W-:Y:S01]  /*aff0*/  IMAD.HI.U32 R10, R0, R14, RZ ;  /* 0x0000000e000a7227 */ /* 0x000fe200078e00ff */
[----:B------:R-:W-:Y:S01]  /*b000*/  IABS R16, R4 ;  /* 0x0000000400107213 */ /* 0x000fe20000000000 */
[----:B------:R-:W-:Y:S02]  /*b010*/  STL [R1+0x110], R12 ;  /* 0x0001100c01007387 */ /* 0x000fe40000100800 */
[--C-:B------:R-:W-:Y:S01]  /*b020*/  @!P3 IMAD.IADD R2, R2, 0x1, -R17.reuse ;  /* 0x000000010202b824 */ /* 0x100fe200078e0a11 */
[----:B------:R-:W-:Y:S01]  /*b030*/  ISETP.GE.AND P3, PT, R4, RZ, PT ;  /* 0x000000ff0400720c */ /* 0x000fe20003f66270 */
[----:B------:R-:W-:Y:S01]  /*b040*/  IMAD.MOV R10, RZ, RZ, -R10 ;  /* 0x000000ffff0a7224 */ /* 0x000fe200078e0a0a */
[----:B------:R0:W-:Y:S01]  /*b050*/  STL [R1+0x118], R11 ;  /* 0x0001180b01007387 */ /* 0x0001e20000100800 */
[--C-:B------:R-:W-:Y:S01]  /*b060*/  @!P6 IMAD.IADD R9, R9, 0x1, -R17.reuse ;  /* 0x000000010909e824 */ /* 0x100fe200078e0a11 */
[----:B------:R-:W-:Y:S01]  /*b070*/  ISETP.GT.U32.AND P6, PT, R17, R2, PT ;  /* 0x000000021100720c */ /* 0x000fe20003fc4070 */
[----:B------:R-:W-:Y:S01]  /*b080*/  @!P0 IMAD.IADD R5, R5, 0x1, -R17 ;  /* 0x0000000105058824 */ /* 0x000fe200078e0a11 */
[----:B------:R-:W-:Y:S01]  /*b090*/  ISETP.GE.AND P0, PT, R7, RZ, PT ;  /* 0x000000ff0700720c */ /* 0x000fe20003f06270 */
[----:B------:R-:W-:-:S02]  /*b0a0*/  IMAD R19, R17, R10, R14 ;  /* 0x0000000a11137224 */ /* 0x000fc400078e020e */
[----:B------:R-:W-:Y:S02]  /*b0b0*/  IMAD.MOV.U32 R10, RZ, RZ, R5 ;  /* 0x000000ffff0a7224 */ /* 0x000fe400078e0005 */
[----:B------:R-:W-:Y:S02]  /*b0c0*/  VIADD R7, R18, 0xa8 ;  /* 0x000000a812077836 */ /* 0x000fe40000000000 */
[----:B0-----:R-:W-:Y:S02]  /*b0d0*/  IMAD.MOV.U32 R11, RZ, RZ, R6 ;  /* 0x000000ffff0b7224 */ /* 0x001fe400078e0006 */
[----:B------:R-:W-:Y:S01]  /*b0e0*/  IMAD.HI.U32 R6, R0, R16, RZ ;  /* 0x0000001000067227 */ /* 0x000fe200078e00ff */
[----:B------:R-:W-:-:S03]  /*b0f0*/  IABS R15, R7 ;  /* 0x00000007000f7213 */ /* 0x000fc60000000000 */
[----:B------:R-:W-:Y:S02]  /*b100*/  IMAD.MOV R5, RZ, RZ, -R6 ;  /* 0x000000ffff057224 */ /* 0x000fe400078e0a06 */
[----:B------:R-:W-:Y:S01]  /*b110*/  @!P4 IMAD.MOV R10, RZ, RZ, -R10 ;  /* 0x000000ffff0ac224 */ /* 0x000fe200078e0a0a */
[C---:B------:R-:W-:Y:S01]  /*b120*/  ISETP.GT.U32.AND P4, PT, R17.reuse, R19, PT ;  /* 0x000000131100720c */ /* 0x040fe20003f84070 */
[C---:B------:R-:W-:Y:S02]  /*b130*/  IMAD R16, R17.reuse, R5, R16 ;  /* 0x0000000511107224 */ /* 0x040fe400078e0210 */
[----:B------:R-:W-:Y:S01]  /*b140*/  @!P1 IMAD.MOV R11, RZ, RZ, -R11 ;  /* 0x000000ffff0b9224 */ /* 0x000fe200078e0a0b */
[C---:B------:R-:W-:Y:S01]  /*b150*/  ISETP.GT.U32.AND P1, PT, R17.reuse, R9, PT ;  /* 0x000000091100720c */ /* 0x040fe20003f24070 */
[----:B------:R-:W-:Y:S01]  /*b160*/  @!P6 IMAD.IADD R2, R2, 0x1, -R17 ;  /* 0x000000010202e824 */ /* 0x000fe200078e0a11 */
[----:B------:R-:W-:Y:S01]  /*b170*/  ISETP.GT.U32.AND P6, PT, R17, R16, PT ;  /* 0x000000101100720c */ /* 0x000fe20003fc4070 */
[C---:B------:R-:W-:Y:S01]  /*b180*/  VIADD R8, R18.reuse, 0xaa ;  /* 0x000000aa12087836 */ /* 0x040fe20000000000 */
[----:B------:R-:W-:Y:S01]  /*b190*/  STL [R1+0x120], R11 ;  /* 0x0001200b01007387 */ /* 0x000fe20000100800 */
[----:B------:R-:W-:-:S02]  /*b1a0*/  VIADD R4, R18, 0xa6 ;  /* 0x000000a612047836 */ /* 0x000fc40000000000 */
[C---:B------:R-:W-:Y:S01]  /*b1b0*/  IMAD.HI.U32 R6, R0.reuse, R15, RZ ;  /* 0x0000000f00067227 */ /* 0x040fe200078e00ff */
[----:B------:R-:W-:Y:S01]  /*b1c0*/  IABS R12, R8 ;  /* 0x00000008000c7213 */ /* 0x000fe20000000000 */
[----:B------:R0:W-:Y:S01]  /*b1d0*/  STL [R1+0x130], R10 ;  /* 0x0001300a01007387 */ /* 0x0001e20000100800 */
[----:B------:R-:W-:Y:S01]  /*b1e0*/  IABS R14, R4 ;  /* 0x00000004000e7213 */ /* 0x000fe20000000000 */
[----:B------:R-:W-:Y:S01]  /*b1f0*/  @!P4 IMAD.IADD R19, R19, 0x1, -R17 ;  /* 0x000000011313c824 */ /* 0x000fe200078e0a11 */
[----:B------:R-:W-:Y:S01]  /*b200*/  ISETP.GE.AND P4, PT, R7, RZ, PT ;  /* 0x000000ff0700720c */ /* 0x000fe20003f86270 */
[----:B------:R-:W-:-:S04]  /*b210*/  IMAD.HI.U32 R5, R0, R12, RZ ;  /* 0x0000000c00057227 */ /* 0x000fc800078e00ff */
[--C-:B------:R-:W-:Y:S01]  /*b220*/  @!P1 IMAD.IADD R9, R9, 0x1, -R17.reuse ;  /* 0x0000000109099824 */ /* 0x100fe200078e0a11 */
[----:B------:R-:W-:Y:S01]  /*b230*/  ISETP.GE.AND P1, PT, R8, RZ, PT ;  /* 0x000000ff0800720c */ /* 0x000fe20003f26270 */
[----:B0-----:R-:W-:Y:S02]  /*b240*/  IMAD.MOV.U32 R10, RZ, RZ, R2 ;  /* 0x000000ffff0a7224 */ /* 0x001fe400078e0002 */
[----:B------:R-:W-:Y:S02]  /*b250*/  @!P6 IMAD.IADD R16, R16, 0x1, -R17 ;  /* 0x000000011010e824 */ /* 0x000fe400078e0a11 */
[----:B------:R-:W-:Y:S01]  /*b260*/  @!P5 IMAD.MOV R10, RZ, RZ, -R10 ;  /* 0x000000ffff0ad224 */ /* 0x000fe200078e0a0a */
[C---:B------:R-:W-:Y:S01]  /*b270*/  ISETP.GT.U32.AND P5, PT, R17.reuse, R19, PT ;  /* 0x000000131100720c */ /* 0x040fe20003fa4070 */
[----:B------:R-:W-:Y:S01]  /*b280*/  IMAD.MOV R6, RZ, RZ, -R6 ;  /* 0x000000ffff067224 */ /* 0x000fe200078e0a06 */
[C---:B------:R-:W-:Y:S01]  /*b290*/  ISETP.GT.U32.AND P6, PT, R17.reuse, R16, PT ;  /* 0x000000101100720c */ /* 0x040fe20003fc4070 */
[----:B------:R-:W-:Y:S01]  /*b2a0*/  IMAD.MOV R8, RZ, RZ, -R5 ;  /* 0x000000ffff087224 */ /* 0x000fe200078e0a05 */
[----:B------:R0:W-:Y:S01]  /*b2b0*/  STL [R1+0x138], R10 ;  /* 0x0001380a01007387 */ /* 0x0001e20000100800 */
[----:B------:R-:W-:-:S02]  /*b2c0*/  IMAD R15, R17, R6, R15 ;  /* 0x00000006110f7224 */ /* 0x000fc400078e020f */
[----:B------:R-:W-:-:S04]  /*b2d0*/  IMAD.HI.U32 R5, R0, R14, RZ ;  /* 0x0000000e00057227 */ /* 0x000fc800078e00ff */
[C---:B------:R-:W-:Y:S02]  /*b2e0*/  IMAD R12, R17.reuse, R8, R12 ;  /* 0x00000008110c7224 */ /* 0x040fe400078e020c */
[----:B------:R-:W-:Y:S02]  /*b2f0*/  IMAD.MOV.U32 R6, RZ, RZ, R9 ;  /* 0x000000ffff067224 */ /* 0x000fe400078e0009 */
[----:B------:R-:W-:Y:S02]  /*b300*/  IMAD.MOV R5, RZ, RZ, -R5 ;  /* 0x000000ffff057224 */ /* 0x000fe400078e0a05 */
[----:B------:R-:W-:Y:S01]  /*b310*/  @!P2 IMAD.MOV R6, RZ, RZ, -R6 ;  /* 0x000000ffff06a224 */ /* 0x000fe200078e0a06 */
[C---:B------:R-:W-:Y:S01]  /*b320*/  ISETP.GT.U32.AND P2, PT, R17.reuse, R12, PT ;  /* 0x0000000c1100720c */ /* 0x040fe20003f44070 */
[----:B------:R-:W-:Y:S02]  /*b330*/  IMAD R14, R17, R5, R14 ;  /* 0x00000005110e7224 */ /* 0x000fe400078e020e */
[--C-:B------:R-:W-:Y:S01]  /*b340*/  @!P5 IMAD.IADD R19, R19, 0x1, -R17.reuse ;  /* 0x000000011313d824 */ /* 0x100fe200078e0a11 */
[C---:B------:R-:W-:Y:S01]  /*b350*/  ISETP.GT.U32.AND P5, PT, R17.reuse, R15, PT ;  /* 0x0000000f1100720c */ /* 0x040fe20003fa4070 */
[----:B------:R-:W-:Y:S01]  /*b360*/  @!P6 IMAD.IADD R16, R16, 0x1, -R17 ;  /* 0x000000011010e824 */ /* 0x000fe200078e0a11 */
[----:B------:R-:W-:Y:S01]  /*b370*/  ISETP.GT.U32.AND P6, PT, R17, R14, PT ;  /* 0x0000000e1100720c */ /* 0x000fe20003fc4070 */
[C---:B------:R-:W-:Y:S01]  /*b380*/  VIADD R8, R18.reuse, 0xa4 ;  /* 0x000000a412087836 */ /* 0x040fe20000000000 */
[----:B------:R1:W-:Y:S01]  /*b390*/  STL [R1+0x140], R6 ;  /* 0x0001400601007387 */ /* 0x0003e20000100800 */
[----:B------:R-:W-:-:S02]  /*b3a0*/  VIADD R2, R18, 0xa2 ;  /* 0x000000a212027836 */ /* 0x000fc40000000000 */
[----:B------:R-:W-:Y:S01]  /*b3b0*/  VIADD R9, R18, 0xa0 ;  /* 0x000000a012097836 */ /* 0x000fe20000000000 */
[----:B0-----:R-:W-:Y:S01]  /*b3c0*/  IABS R10, R8 ;  /* 0x00000008000a7213 */ /* 0x001fe20000000000 */
[--C-:B------:R-:W-:Y:S01]  /*b3d0*/  @!P2 IMAD.IADD R12, R12, 0x1, -R17.reuse ;  /* 0x000000010c0ca824 */ /* 0x100fe200078e0a11 */
[----:B------:R-:W-:Y:S01]  /*b3e0*/  IABS R7, R2 ;  /* 0x0000000200077213 */ /* 0x000fe20000000000 */
[----:B------:R-:W-:Y:S01]  /*b3f0*/  VIADD R11, R18, 0x9e ;  /* 0x0000009e120b7836 */ /* 0x000fe20000000000 */
[----:B------:R-:W-:Y:S01]  /*b400*/  ISETP.GE.AND P2, PT, R4, RZ, PT ;  /* 0x000000ff0400720c */ /* 0x000fe20003f46270 */
[--C-:B------:R-:W-:Y:S01]  /*b410*/  @!P5 IMAD.IADD R15, R15, 0x1, -R17.reuse ;  /* 0x000000010f0fd824 */ /* 0x100fe200078e0a11 */
[C---:B------:R-:W-:Y:S01]  /*b420*/  ISETP.GT.U32.AND P5, PT, R17.reuse, R12, PT ;  /* 0x0000000c1100720c */ /* 0x040fe20003fa4070 */
[----:B------:R-:W-:Y:S01]  /*b430*/  IMAD.HI.U32 R13, R0, R10, RZ ;  /* 0x0000000a000d7227 */ /* 0x000fe200078e00ff */
[----:B-1----:R-:W-:Y:S02]  /*b440*/  IABS R6, R9 ;  /* 0x0000000900067213 */ /* 0x002fe40000000000 */
[----:B------:R-:W-:Y:S01]  /*b450*/  IABS R5, R11 ;  /* 0x0000000b00057213 */ /* 0x000fe20000000000 */
[----:B------:R-:W-:Y:S01]  /*b460*/  @!P6 IMAD.IADD R14, R14, 0x1, -R17 ;  /* 0x000000010e0ee824 */ /* 0x000fe200078e0a11 */
[----:B------:R-:W-:Y:S01]  /*b470*/  ISETP.GT.U32.AND P6, PT, R17, R15, PT ;  /* 0x0000000f1100720c */ /* 0x000fe20003fc4070 */
[----:B------:R-:W-:-:S04]  /*b480*/  IMAD.HI.U32 R4, R0, R7, RZ ;  /* 0x0000000700047227 */ /* 0x000fc800078e00ff */
[----:B------:R-:W-:Y:S02]  /*b490*/  IMAD.MOV R13, RZ, RZ, -R13 ;  /* 0x000000ffff0d7224 */ /* 0x000fe400078e0a0d */
[----:B------:R-:W-:Y:S02]  /*b4a0*/  IMAD.MOV R4, RZ, RZ, -R4 ;  /* 0x000000ffff047224 */ /* 0x000fe400078e0a04 */
[C---:B------:R-:W-:Y:S02]  /*b4b0*/  IMAD R10, R17.reuse, R13, R10 ;  /* 0x0000000d110a7224 */ /* 0x040fe400078e020a */
[----:B------:R-:W-:Y:S02]  /*b4c0*/  IMAD.MOV.U32 R21, RZ, RZ, R19 ;  /* 0x000000ffff157224 */ /* 0x000fe400078e0013 */
[C---:B------:R-:W-:Y:S02]  /*b4d0*/  IMAD R7, R17.reuse, R4, R7 ;  /* 0x0000000411077224 */ /* 0x040fe400078e0207 */
[----:B------:R-:W-:Y:S01]  /*b4e0*/  @!P5 IMAD.IADD R12, R12, 0x1, -R17 ;  /* 0x000000010c0cd824 */ /* 0x000fe200078e0a11 */
[----:B------:R-:W-:Y:S01]  /*b4f0*/  ISETP.GT.U32.AND P5, PT, R17, R10, PT ;  /* 0x0000000a1100720c */ /* 0x000fe20003fa4070 */
[----:B------:R-:W-:-:S04]  /*b500*/  IMAD.HI.U32 R13, R0, R6, RZ ;  /* 0x00000006000d7227 */ /* 0x000fc800078e00ff */
[----:B------:R-:W-:Y:S01]  /*b510*/  @!P0 IMAD.MOV R21, RZ, RZ, -R21 ;  /* 0x000000ffff158224 */ /* 0x000fe200078e0a15 */
[----:B------:R-:W-:Y:S01]  /*b520*/  ISETP.GT.U32.AND P0, PT, R17, R14, PT ;  /* 0x0000000e1100720c */ /* 0x000fe20003f04070 */
[----:B------:R-:W-:Y:S01]  /*b530*/  @!P6 IMAD.IADD R15, R15, 0x1, -R17 ;  /* 0x000000010f0fe824 */ /* 0x000fe200078e0a11 */
[----:B------:R-:W-:Y:S01]  /*b540*/  ISETP.GT.U32.AND P6, PT, R17, R7, PT ;  /* 0x000000071100720c */ /* 0x000fe20003fc4070 */
[----:B------:R-:W-:Y:S01]  /*b550*/  IMAD.HI.U32 R4, R0, R5, RZ ;  /* 0x0000000500047227 */ /* 0x000fe200078e00ff */
[----:B------:R-:W-:Y:S03]  /*b560*/  STL [R1+0x15c], R21 ;  /* 0x00015c1501007387 */ /* 0x000fe60000100800 */
[----:B------:R-:W-:Y:S02]  /*b570*/  IMAD.MOV R13, RZ, RZ, -R13 ;  /* 0x000000ffff0d7224 */ /* 0x000fe400078e0a0d */
[----:B------:R-:W-:-:S02]  /*b580*/  IMAD.MOV.U32 R20, RZ, RZ, R16 ;  /* 0x000000ffff147224 */ /* 0x000fc400078e0010 */
[----:B------:R-:W-:Y:S02]  /*b590*/  IMAD.MOV R4, RZ, RZ, -R4 ;  /* 0x000000ffff047224 */ /* 0x000fe400078e0a04 */
[C---:B------:R-:W-:Y:S02]  /*b5a0*/  IMAD R6, R17.reuse, R13, R6 ;  /* 0x0000000d11067224 */ /* 0x040fe400078e0206 */
[----:B------:R-:W-:Y:S01]  /*b5b0*/  @!P3 IMAD.MOV R20, RZ, RZ, -R20 ;  /* 0x000000ffff14b224 */ /* 0x000fe200078e0a14 */
[----:B------:R-:W-:Y:S01]  /*b5c0*/  ISETP.GE.AND P3, PT, R8, RZ, PT ;  /* 0x000000ff0800720c */ /* 0x000fe20003f66270 */
[----:B------:R-:W-:Y:S02]  /*b5d0*/  VIADD R8, R18, 0x9c ;  /* 0x0000009c12087836 */ /* 0x000fe40000000000 */
[C---:B------:R-:W-:Y:S01]  /*b5e0*/  IMAD R5, R17.reuse, R4, R5 ;  /* 0x0000000411057224 */ /* 0x040fe200078e0205 */
[----:B------:R-:W-:Y:S01]  /*b5f0*/  STL [R1+0x170], R20 ;  /* 0x0001701401007387 */ /* 0x000fe20000100800 */
[--C-:B------:R-:W-:Y:S01]  /*b600*/  @!P5 IMAD.IADD R10, R10, 0x1, -R17.reuse ;  /* 0x000000010a0ad824 */ /* 0x100fe200078e0a11 */
[----:B------:R-:W-:Y:S01]  /*b610*/  ISETP.GT.U32.AND P5, PT, R17, R6, PT ;  /* 0x000000061100720c */ /* 0x000fe20003fa4070 */
[--C-:B------:R-:W-:Y:S01]  /*b620*/  @!P0 IMAD.IADD R14, R14, 0x1, -R17.reuse ;  /* 0x000000010e0e8824 */ /* 0x100fe200078e0a11 */
[----:B------:R-:W-:Y:S01]  /*b630*/  ISETP.GE.AND P0, PT, R2, RZ, PT ;  /* 0x000000ff0200720c */ /* 0x000fe20003f06270 */
[----:B------:R-:W-:Y:S01]  /*b640*/  @!P6 IMAD.IADD R7, R7, 0x1, -R17 ;  /* 0x000000010707e824 */ /* 0x000fe200078e0a11 */
[----:B------:R-:W-:Y:S01]  /*b650*/  IABS R2, R8 ;  /* 0x0000000800027213 */ /* 0x000fe20000000000 */
[----:B------:R-:W-:Y:S01]  /*b660*/  @!P4 IMAD.MOV R15, RZ, RZ, -R15 ;  /* 0x000000ffff0fc224 */ /* 0x000fe200078e0a0f */
[C---:B------:R-:W-:Y:S01]  /*b670*/  ISETP.GT.U32.AND P4, PT, R17.reuse, R5, PT ;  /* 0x000000051100720c */ /* 0x040fe20003f84070 */
[----:B------:R-:W-:Y:S01]  /*b680*/  IMAD.MOV.U32 R16, RZ, RZ, R12 ;  /* 0x000000ffff107224 */ /* 0x000fe200078e000c */
[----:B------:R-:W-:Y:S01]  /*b690*/  ISETP.GT.U32.AND P6, PT, R17, R7, PT ;  /* 0x000000071100720c */ /* 0x000fe20003fc4070 */
[----:B------:R-:W-:-:S04]  /*b6a0*/  IMAD.HI.U32 R12, R0, R2, RZ ;  /* 0x00000002000c7227 */ /* 0x000fc800078e00ff */
[----:B------:R-:W-:Y:S01]  /*b6b0*/  @!P1 IMAD.MOV R16, RZ, RZ, -R16 ;  /* 0x000000ffff109224 */ /* 0x000fe200078e0a10 */
[C---:B------:R-:W-:Y:S01]  /*b6c0*/  ISETP.GT.U32.AND P1, PT, R17.reuse, R10, PT ;  /* 0x0000000a1100720c */ /* 0x040fe20003f24070 */
[----:B------:R-:W-:Y:S02]  /*b6d0*/  VIADD R4, R18, 0x9a ;  /* 0x0000009a12047836 */ /* 0x000fe40000000000 */
[----:B------:R-:W-:Y:S01]  /*b6e0*/  IMAD.MOV R12, RZ, RZ, -R12 ;  /* 0x000000ffff0c7224 */ /* 0x000fe200078e0a0c */
[----:B------:R-:W-:Y:S01]  /*b6f0*/  STL [R1+0x17c], R16 ;  /* 0x00017c1001007387 */ /* 0x000fe20000100800 */
[--C-:B------:R-:W-:Y:S01]  /*b700*/  @!P5 IMAD.IADD R6, R6, 0x1, -R17.reuse ;  /* 0x000000010606d824 */ /* 0x100fe200078e0a11 */
[----:B------:R-:W-:Y:S01]  /*b710*/  IABS R13, R4 ;  /* 0x00000004000d7213 */ /* 0x000fe20000000000 */
[----:B------:R-:W-:Y:S01]  /*b720*/  IMAD R2, R17, R12, R2 ;  /* 0x0000000c11027224 */ /* 0x000fe200078e0202 */
[----:B------:R-:W-:Y:S01]  /*b730*/  STL [R1+0x180], R15 ;  /* 0x0001800f01007387 */ /* 0x000fe20000100800 */
[----:B------:R-:W-:Y:S01]  /*b740*/  @!P4 IMAD.IADD R5, R5, 0x1, -R17 ;  /* 0x000000010505c824 */ /* 0x000fe200078e0a11 */
[----:B------:R-:W-:Y:S01]  /*b750*/  ISETP.GT.U32.AND P5, PT, R17, R6, PT ;  /* 0x000000061100720c */ /* 0x000fe20003fa4070 */
[----:B------:R-:W-:Y:S01]  /*b760*/  @!P2 IMAD.MOV R14, RZ, RZ, -R14 ;  /* 0x000000ffff0ea224 */ /* 0x000fe200078e0a0e */
[----:B------:R-:W-:Y:S01]  /*b770*/  ISETP.GE.AND P2, PT, R9, RZ, PT ;  /* 0x000000ff0900720c */ /* 0x000fe20003f46270 */
[----:B------:R-:W-:Y:S01]  /*b780*/  IMAD.MOV.U32 R9, RZ, RZ, R13 ;  /* 0x000000ffff097224 */ /* 0x000fe200078e000d */
[----:B------:R-:W-:Y:S01]  /*b790*/  ISETP.GT.U32.AND P4, PT, R17, R5, PT ;  /* 0x000000051100720c */ /* 0x000fe20003f84070 */
[--C-:B------:R-:W-:Y:S01]  /*b7a0*/  @!P6 IMAD.IADD R7, R7, 0x1, -R17.reuse ;  /* 0x000000010707e824 */ /* 0x100fe200078e0a11 */
[----:B------:R-:W-:Y:S01]  /*b7b0*/  ISETP.GT.U32.AND P6, PT, R17, R2, PT ;  /* 0x000000021100720c */ /* 0x000fe20003fc4070 */
[----:B------:R-:W-:Y:S01]  /*b7c0*/  @!P1 IMAD.IADD R10, R10, 0x1, -R17 ;  /* 0x000000010a0a9824 */ /* 0x000fe200078e0a11 */
[----:B------:R-:W-:Y:S01]  /*b7d0*/  ISETP.GE.AND P1, PT, R11, RZ, PT ;  /* 0x000000ff0b00720c */ /* 0x000fe20003f26270 */
[----:B------:R-:W-:Y:S01]  /*b7e0*/  IMAD.HI.U32 R11, R0, R9, RZ ;  /* 0x00000009000b7227 */ /* 0x000fe200078e00ff */
[----:B------:R0:W-:Y:S03]  /*b7f0*/  STL [R1+0x184], R14 ;  /* 0x0001840e01007387 */ /* 0x0001e60000100800 */
[----:B------:R-:W-:-:S02]  /*b800*/  IMAD.MOV R11, RZ, RZ, -R11 ;  /* 0x000000ffff0b7224 */ /* 0x000fc400078e0a0b */
[----:B------:R-:W-:Y:S01]  /*b810*/  @!P5 IMAD.IADD R6, R6, 0x1, -R17 ;  /* 0x000000010606d824 */ /* 0x000fe200078e0a11 */
[----:B------:R-:W-:Y:S01]  /*b820*/  ISETP.GE.AND P5, PT, R4, RZ, PT ;  /* 0x000000ff0400720c */ /* 0x000fe20003fa6270 */
[----:B------:R-:W-:Y:S02]  /*b830*/  IMAD R4, R17, R11, R9 ;  /* 0x0000000b11047224 */ /* 0x000fe400078e0209 */
[----:B------:R-:W-:Y:S02]  /*b840*/  @!P0 IMAD.MOV R7, RZ, RZ, -R7 ;  /* 0x000000ffff078224 */ /* 0x000fe400078e0a07 */
[----:B0-----:R-:W-:Y:S02]  /*b850*/  IMAD.MOV.U32 R14, RZ, RZ, R10 ;  /* 0x000000ffff0e7224 */ /* 0x001fe400078e000a */
[--C-:B------:R-:W-:Y:S02]  /*b860*/  @!P6 IMAD.IADD R2, R2, 0x1, -R17.reuse ;  /* 0x000000010202e824 */ /* 0x100fe400078e0a11 */
[----:B------:R-:W-:Y:S01]  /*b870*/  @!P3 IMAD.MOV R14, RZ, RZ, -R14 ;  /* 0x000000ffff0eb224 */ /* 0x000fe200078e0a0e */
[----:B------:R-:W-:Y:S01]  /*b880*/  ISETP.GE.AND P3, PT, R8, RZ, PT ;  /* 0x000000ff0800720c */ /* 0x000fe20003f66270 */
[----:B------:R-:W-:Y:S01]  /*b890*/  @!P4 IMAD.IADD R5, R5, 0x1, -R17 ;  /* 0x000000010505c824 */ /* 0x000fe200078e0a11 */
[C---:B------:R-:W-:Y:S01]  /*b8a0*/  ISETP.GT.U32.AND P4, PT, R17.reuse, R4, PT ;  /* 0x000000041100720c */ /* 0x040fe20003f84070 */
[----:B------:R-:W-:Y:S01]  /*b8b0*/  VIADD R13, R18, 0x98 ;  /* 0x00000098120d7836 */ /* 0x000fe20000000000 */
[----:B------:R-:W-:Y:S01]  /*b8c0*/  STL [R1+0x188], R14 ;  /* 0x0001880e01007387 */ /* 0x000fe20000100800 */
[----:B------:R-:W-:Y:S01]  /*b8d0*/  ISETP.GT.U32.AND P6, PT, R17, R2, PT ;  /* 0x000000021100720c */ /* 0x000fe20003fc4070 */
[----:B------:R-:W-:-:S02]  /*b8e0*/  @!P2 IMAD.MOV R6, RZ, RZ, -R6 ;  /* 0x000000ffff06a224 */ /* 0x000fc400078e0a06 */
[----:B------:R0:W-:Y:S01]  /*b8f0*/  STL [R1+0x190], R7 ;  /* 0x0001900701007387 */ /* 0x0001e20000100800 */
[----:B------:R-:W-:Y:S01]  /*b900*/  ISETP.GE.AND P0, PT, R13, RZ, PT ;  /* 0x000000ff0d00720c */ /* 0x000fe20003f06270 */
[C---:B------:R-:W-:Y:S01]  /*b910*/  VIADD R9, R18.reuse, 0x94 ;  /* 0x0000009412097836 */ /* 0x040fe20000000000 */
[----:B------:R-:W-:Y:S01]  /*b920*/  IABS R13, R13 ;  /* 0x0000000d000d7213 */ /* 0x000fe20000000000 */
[----:B------:R1:W-:Y:S01]  /*b930*/  STL [R1+0x1a4], R6 ;  /* 0x0001a40601007387 */ /* 0x0003e20000100800 */
[----:B------:R-:W-:Y:S02]  /*b940*/  VIADD R10, R18, 0x96 ;  /* 0x00000096120a7836 */ /* 0x000fe40000000000 */
[----:B------:R-:W-:Y:S02]  /*b950*/  @!P4 IMAD.IADD R4, R4, 0x1, -R17 ;  /* 0x000000010404c824 */ /* 0x000fe400078e0a11 */
[----:B------:R-:W-:Y:S01]  /*b960*/  VIADD R8, R18, 0x92 ;  /* 0x0000009212087836 */ /* 0x000fe20000000000 */
[----:B------:R-:W-:Y:S01]  /*b970*/  ISETP.GE.AND P2, PT, R10, RZ, PT ;  /* 0x000000ff0a00720c */ /* 0x000fe20003f46270 */
[----:B0-----:R-:W-:Y:S01]  /*b980*/  IMAD.MOV.U32 R7, RZ, RZ, R5 ;  /* 0x000000ffff077224 */ /* 0x001fe200078e0005 */
[----:B------:R-:W-:Y:S01]  /*b990*/  ISETP.GT.U32.AND P4, PT, R17, R4, PT ;  /* 0x000000041100720c */ /* 0x000fe20003f84070 */
[----:B------:R-:W-:Y:S01]  /*b9a0*/  @!P6 IMAD.IADD R2, R2, 0x1, -R17 ;  /* 0x000000010202e824 */ /* 0x000fe200078e0a11 */
[----:B------:R-:W-:Y:S01]  /*b9b0*/  IABS R10, R10 ;  /* 0x0000000a000a7213 */ /* 0x000fe20000000000 */
[----:B------:R-:W-:Y:S01]  /*b9c0*/  @!P1 IMAD.MOV R7, RZ, RZ, -R7 ;  /* 0x000000ffff079224 */ /* 0x000fe200078e0a07 */
[----:B------:R-:W-:Y:S01]  /*b9d0*/  ISETP.GE.AND P1, PT, R9, RZ, PT ;  /* 0x000000ff0900720c */ /* 0x000fe20003f26270 */
[----:B------:R-:W-:Y:S01]  /*b9e0*/  IMAD.MOV.U32 R11, RZ, RZ, R2 ;  /* 0x000000ffff0b7224 */ /* 0x000fe200078e0002 */
[----:B------:R-:W-:Y:S01]  /*b9f0*/  IABS R9, R9 ;  /* 0x0000000900097213 */ /* 0x000fe20000000000 */
[----:B-1----:R-:W-:Y:S01]  /*ba00*/  IMAD.HI.U32 R6, R0, R10, RZ ;  /* 0x0000000a00067227 */ /* 0x002fe200078e00ff */
[----:B------:R0:W-:Y:S01]  /*ba10*/  STL [R1+0x1a8], R7 ;  /* 0x0001a80701007387 */ /* 0x0001e20000100800 */
[----:B------:R-:W-:-:S02]  /*ba20*/  ISETP.GE.AND P6, PT, R8, RZ, PT ;  /* 0x000000ff0800720c */ /* 0x000fc40003fc6270 */
[----:B------:R-:W-:Y:S01]  /*ba30*/  @!P3 IMAD.MOV R11, RZ, RZ, -R11 ;  /* 0x000000ffff0bb224 */ /* 0x000fe200078e0a0b */
[----:B------:R-:W-:Y:S01]  /*ba40*/  IABS R8, R8 ;  /* 0x0000000800087213 */ /* 0x000fe20000000000 */
[----:B------:R-:W-:-:S03]  /*ba50*/  IMAD.HI.U32 R5, R0, R9, RZ ;  /* 0x0000000900057227 */ /* 0x000fc600078e00ff */
[----:B------:R1:W-:Y:S01]  /*ba60*/  STL [R1+0x198], R11 ;  /* 0x0001980b01007387 */ /* 0x0003e20000100800 */
[----:B------:R-:W-:Y:S02]  /*ba70*/  IMAD.MOV R5, RZ, RZ, -R5 ;  /* 0x000000ffff057224 */ /* 0x000fe400078e0a05 */
[----:B0-----:R-:W-:-:S04]  /*ba80*/  IMAD.HI.U32 R7, R0, R13, RZ ;  /* 0x0000000d00077227 */ /* 0x001fc800078e00ff */
[----:B------:R-:W-:Y:S02]  /*ba90*/  IMAD.MOV R7, RZ, RZ, -R7 ;  /* 0x000000ffff077224 */ /* 0x000fe400078e0a07 */
[----:B------:R-:W-:Y:S02]  /*baa0*/  @!P4 IMAD.IADD R4, R4, 0x1, -R17 ;  /* 0x000000010404c824 */ /* 0x000fe400078e0a11 */
[C---:B------:R-:W-:Y:S02]  /*bab0*/  IMAD R13, R17.reuse, R7, R13 ;  /* 0x00000007110d7224 */ /* 0x040fe400078e020d */
[C---:B------:R-:W-:Y:S02]  /*bac0*/  IMAD R9, R17.reuse, R5, R9 ;  /* 0x0000000511097224 */ /* 0x040fe400078e0209 */
[----:B------:R-:W-:Y:S01]  /*bad0*/  IMAD.MOV.U32 R7, RZ, RZ, R4 ;  /* 0x000000ffff077224 */ /* 0x000fe200078e0004 */
[----:B------:R-:W-:Y:S01]  /*bae0*/  ISETP.GT.U32.AND P3, PT, R17, R13, PT ;  /* 0x0000000d1100720c */ /* 0x000fe20003f64070 */
[----:B------:R-:W-:-:S02]  /*baf0*/  IMAD.MOV R6, RZ, RZ, -R6 ;  /* 0x000000ffff067224 */ /* 0x000fc400078e0a06 */
[----:B------:R-:W-:Y:S01]  /*bb00*/  @!P5 IMAD.MOV R7, RZ, RZ, -R7 ;  /* 0x000000ffff07d224 */ /* 0x000fe200078e0a07 */
[C---:B------:R-:W-:Y:S01]  /*bb10*/  ISETP.GT.U32.AND P5, PT, R17.reuse, R9, PT ;  /* 0x000000091100720c */ /* 0x040fe20003fa4070 */
[C---:B------:R-:W-:Y:S02]  /*bb20*/  IMAD R10, R17.reuse, R6, R10 ;  /* 0x00000006110a7224 */ /* 0x040fe400078e020a */
[----:B------:R-:W-:Y:S01]  /*bb30*/  IMAD.HI.U32 R2, R0, R8, RZ ;  /* 0x0000000800027227 */ /* 0x000fe200078e00ff */
[----:B------:R0:W-:Y:S02]  /*bb40*/  STL [R1+0x1a0], R7 ;  /* 0x0001a00701007387 */ /* 0x0001e40000100800 */
[----:B------:R-:W-:Y:S01]  /*bb50*/  ISETP.GT.U32.AND P4, PT, R17, R10, PT ;  /* 0x0000000a1100720c */ /* 0x000fe20003f84070 */
[----:B------:R-:W-:Y:S02]  /*bb60*/  IMAD.MOV R2, RZ, RZ, -R2 ;  /* 0x000000ffff027224 */ /* 0x000fe400078e0a02 */
[----:B------:R-:W-:-:S02]  /*bb70*/  @!P3 IMAD.IADD R13, R13, 0x1, -R17 ;  /* 0x000000010d0db824 */ /* 0x000fc400078e0a11 */
[C---:B------:R-:W-:Y:S02]  /*bb80*/  VIADD R12, R18.reuse, 0x8e ;  /* 0x0000008e120c7836 */ /* 0x040fe40000000000 */
[C---:B------:R-:W-:Y:S01]  /*bb90*/  IMAD R8, R17.reuse, R2, R8 ;  /* 0x0000000211087224 */ /* 0x040fe200078e0208 */
[----:B------:R-:W-:Y:S01]  /*bba0*/  ISETP.GT.U32.AND P3, PT, R17, R13, PT ;  /* 0x0000000d1100720c */ /* 0x000fe20003f64070 */
[--C-:B------:R-:W-:Y:S01]  /*bbb0*/  @!P5 IMAD.IADD R9, R9, 0x1, -R17.reuse ;  /* 0x000000010909d824 */ /* 0x100fe200078e0a11 */
[----:B------:R-:W-:Y:S01]  /*bbc0*/  IABS R16, R12 ;  /* 0x0000000c00107213 */ /* 0x000fe20000000000 */
[----:B------:R-:W-:Y:S02]  /*bbd0*/  VIADD R19, R18, 0x90 ;  /* 0x0000009012137836 */ /* 0x000fe40000000000 */
[----:B------:R-:W-:Y:S01]  /*bbe0*/  @!P4 IMAD.IADD R10, R10, 0x1, -R17 ;  /* 0x000000010a0ac824 */ /* 0x000fe200078e0a11 */
[----:B------:R-:W-:Y:S01]  /*bbf0*/  ISETP.GT.U32.AND P5, PT, R17, R9, PT ;  /* 0x000000091100720c */ /* 0x000fe20003fa4070 */
[----:B------:R-:W-:Y:S01]  /*bc00*/  IMAD.HI.U32 R6, R0, R16, RZ ;  /* 0x0000001000067227 */ /* 0x000fe200078e00ff */
[----:B------:R-:W-:-:S02]  /*bc10*/  IABS R4, R19 ;  /* 0x0000001300047213 */ /* 0x000fc40000000000 */
[----:B------:R-:W-:Y:S01]  /*bc20*/  ISETP.GT.U32.AND P4, PT, R17, R10, PT ;  /* 0x0000000a1100720c */ /* 0x000fe20003f84070 */
[----:B------:R-:W-:Y:S02]  /*bc30*/  IMAD.MOV R6, RZ, RZ, -R6 ;  /* 0x000000ffff067224 */ /* 0x000fe400078e0a06 */
[----:B------:R-:W-:Y:S01]  /*bc40*/  @!P3 IMAD.IADD R13, R13, 0x1, -R17 ;  /* 0x000000010d0db824 */ /* 0x000fe200078e0a11 */
[----:B------:R-:W-:Y:S01]  /*bc50*/  ISETP.GT.U32.AND P3, PT, R17, R8, PT ;  /* 0x000000081100720c */ /* 0x000fe20003f64070 */
[----:B-1----:R-:W-:-:S04]  /*bc60*/  IMAD.HI.U32 R11, R0, R4, RZ ;  /* 0x00000004000b7227 */ /* 0x002fc800078e00ff */
[----:B------:R-:W-:Y:S02]  /*bc70*/  IMAD R16, R17, R6, R16 ;  /* 0x0000000611107224 */ /* 0x000fe400078e0210 */
[----:B------:R-:W-:Y:S02]  /*bc80*/  VIADD R5, R18, 0x8c ;  /* 0x0000008c12057836 */ /* 0x000fe40000000000 */
[----:B------:R-:W-:Y:S02]  /*bc90*/  IMAD.MOV R11, RZ, RZ, -R11 ;  /* 0x000000ffff0b7224 */ /* 0x000fe400078e0a0b */
[--C-:B------:R-:W-:Y:S01]  /*bca0*/  @!P5 IMAD.IADD R9, R9, 0x1, -R17.reuse ;  /* 0x000000010909d824 */ /* 0x100fe200078e0a11 */
[----:B------:R-:W-:Y:S01]  /*bcb0*/  ISETP.GT.U32.AND P5, PT, R17, R16, PT ;  /* 0x000000101100720c */ /* 0x000fe20003fa4070 */
[----:B------:R-:W-:Y:S01]  /*bcc0*/  @!P3 IMAD.IADD R8, R8, 0x1, -R17 ;  /* 0x000000010808b824 */ /* 0x000fe200078e0a11 */
[----:B------:R-:W-:Y:S01]  /*bcd0*/  IABS R2, R5 ;  /* 0x0000000500027213 */ /* 0x000fe20000000000 */
[----:B0-----:R-:W-:-:S02]  /*bce0*/  VIADD R7, R18, 0x8a ;  /* 0x0000008a12077836 */ /* 0x001fc40000000000 */
[C---:B------:R-:W-:Y:S01]  /*bcf0*/  IMAD R4, R17.reuse, R11, R4 ;  /* 0x0000000b11047224 */ /* 0x040fe200078e0204 */
[C---:B------:R-:W-:Y:S01]  /*bd00*/  ISETP.GT.U32.AND P3, PT, R17.reuse, R8, PT ;  /* 0x000000081100720c */ /* 0x040fe20003f64070 */
[----:B------:R-:W-:Y:S01]  /*bd10*/  @!P4 IMAD.IADD R10, R10, 0x1, -R17 ;  /* 0x000000010a0ac824 */ /* 0x000fe200078e0a11 */
[----:B------:R-:W-:Y:S01]  /*bd20*/  IABS R15, R7 ;  /* 0x00000007000f7213 */ /* 0x000fe20000000000 */
[----:B------:R-:W-:Y:S01]  /*bd30*/  IMAD.HI.U32 R14, R0, R2, RZ ;  /* 0x00000002000e7227 */ /* 0x000fe200078e00ff */
[----:B------:R-:W-:-:S03]  /*bd40*/  ISETP.GT.U32.AND P4, PT, R17, R4, PT ;  /* 0x000000041100720c */ /* 0x000fc60003f84070 */
[----:B------:R-:W-:Y:S02]  /*bd50*/  IMAD.MOV.U32 R20, RZ, RZ, R13 ;  /* 0x000000ffff147224 */ /* 0x000fe400078e000d */
[----:B------:R-:W-:Y:S02]  /*bd60*/  VIADD R6, R18, 0x88 ;  /* 0x0000008812067836 */ /* 0x000fe40000000000 */
[----:B------:R-:W-:-:S03]  /*bd70*/  IMAD.HI.U32 R11, R0, R15, RZ ;  /* 0x0000000f000b7227 */ /* 0x000fc600078e00ff */
[----:B------:R-:W-:Y:S01]  /*bd80*/  IABS R13, R6 ;  /* 0x00000006000d7213 */ /* 0x000fe20000000000 */
[----:B------:R-:W-:Y:S02]  /*bd90*/  IMAD.MOV R14, RZ, RZ, -R14 ;  /* 0x000000ffff0e7224 */ /* 0x000fe400078e0a0e */
[----:B------:R-:W-:Y:S01]  /*bda0*/  @!P0 IMAD.MOV R20, RZ, RZ, -R20 ;  /* 0x000000ffff148224 */ /* 0x000fe200078e0a14 */
[----:B------:R-:W-:Y:S01]  /*bdb0*/  ISETP.GE.AND P0, PT, R19, RZ, PT ;  /* 0x000000ff1300720c */ /* 0x000fe20003f06270 */
[----:B------:R-:W-:Y:S02]  /*bdc0*/  @!P5 IMAD.IADD R16, R16, 0x1, -R17 ;  /* 0x000000011010d824 */ /* 0x000fe400078e0a11 */
[----:B------:R-:W-:Y:S01]  /*bdd0*/  IMAD.MOV R11, RZ, RZ, -R11 ;  /* 0x000000ffff0b7224 */ /* 0x000fe200078e0a0b */
[----:B------:R0:W-:Y:S01]  /*bde0*/  STL [R1+0x178], R20 ;  /* 0x0001781401007387 */ /* 0x0001e20000100800 */
[C---:B------:R-:W-:Y:S01]  /*bdf0*/  IMAD R2, R17.reuse, R14, R2 ;  /* 0x0000000e11027224 */ /* 0x040fe200078e0202 */
[----:B------:R-:W-:Y:S01]  /*be00*/  ISETP.GT.U32.AND P5, PT, R17, R16, PT ;  /* 0x000000101100720c */ /* 0x000fe20003fa4070 */
[----:B------:R-:W-:-:S02]  /*be10*/  @!P3 IMAD.IADD R8, R8, 0x1, -R17 ;  /* 0x000000010808b824 */ /* 0x000fc400078e0a11 */
[C---:B------:R-:W-:Y:S01]  /*be20*/  IMAD R15, R17.reuse, R11, R15 ;  /* 0x0000000b110f7224 */ /* 0x040fe200078e020f */
[----:B------:R-:W-:Y:S01]  /*be30*/  ISETP.GT.U32.AND P3, PT, R17, R2, PT ;  /* 0x000000021100720c */ /* 0x000fe20003f64070 */
[----:B------:R-:W-:Y:S01]  /*be40*/  @!P4 IMAD.IADD R4, R4, 0x1, -R17 ;  /* 0x000000010404c824 */ /* 0x000fe200078e0a11 */
[----:B------:R-:W-:Y:S01]  /*be50*/  ISETP.GE.AND P4, PT, R12, RZ, PT ;  /* 0x000000ff0c00720c */ /* 0x000fe20003f86270 */
[----:B------:R-:W-:Y:S02]  /*be60*/  IMAD.MOV.U32 R11, RZ, RZ, R8 ;  /* 0x000000ffff0b7224 */ /* 0x000fe400078e0008 */
[----:B0-----:R-:W-:Y:S02]  /*be70*/  IMAD.MOV.U32 R20, RZ, RZ, R10 ;  /* 0x000000ffff147224 */ /* 0x001fe400078e000a */
[----:B------:R-:W-:-:S04]  /*be80*/  IMAD.HI.U32 R10, R0, R13, RZ ;  /* 0x0000000d000a7227 */ /* 0x000fc800078e00ff */
[----:B------:R-:W-:Y:S01]  /*be90*/  @!P2 IMAD.MOV R20, RZ, RZ, -R20 ;  /* 0x000000ffff14a224 */ /* 0x000fe200078e0a14 */
[C---:B------:R-:W-:Y:S01]  /*bea0*/  ISETP.GT.U32.AND P2, PT, R17.reuse, R4, PT ;  /* 0x000000041100720c */ /* 0x040fe20003f44070 */
[----:B------:R-:W-:Y:S02]  /*beb0*/  IMAD.MOV R10, RZ, RZ, -R10 ;  /* 0x000000ffff0a7224 */ /* 0x000fe400078e0a0a */
[----:B------:R-:W-:Y:S01]  /*bec0*/  @!P6 IMAD.MOV R11, RZ, RZ, -R11 ;  /* 0x000000ffff0be224 */ /* 0x000fe200078e0a0b */
[----:B------:R-:W-:Y:S01]  /*bed0*/  ISETP.GT.U32.AND P6, PT, R17, R15, PT ;  /* 0x0000000f1100720c */ /* 0x000fe20003fc4070 */
[----:B------:R-:W-:Y:S01]  /*bee0*/  @!P1 IMAD.MOV R9, RZ, RZ, -R9 ;  /* 0x000000ffff099224 */ /* 0x000fe200078e0a09 */
[----:B------:R-:W-:Y:S01]  /*bef0*/  ISETP.GE.AND P1, PT, R5, RZ, PT ;  /* 0x000000ff0500720c */ /* 0x000fe20003f26270 */
[----:B------:R-:W-:Y:S01]  /*bf00*/  IMAD R13, R17, R10, R13 ;  /* 0x0000000a110d7224 */ /* 0x000fe200078e020d */
[----:B------:R-:W-:Y:S01]  /*bf10*/  STL [R1+0x168], R20 ;  /* 0x0001681401007387 */ /* 0x000fe20000100800 */
[----:B------:R-:W-:-:S02]  /*bf20*/  VIADD R5, R18, 0x86 ;  /* 0x0000008612057836 */ /* 0x000fc40000000000 */
[--C-:B------:R-:W-:Y:S01]  /*bf30*/  @!P5 IMAD.IADD R16, R16, 0x1, -R17.reuse ;  /* 0x000000011010d824 */ /* 0x100fe200078e0a11 */
[----:B------:R-:W-:Y:S01]  /*bf40*/  ISETP.GT.U32.AND P5, PT, R17, R13, PT ;  /* 0x0000000d1100720c */ /* 0x000fe20003fa4070 */
[--C-:B------:R-:W-:Y:S01]  /*bf50*/  @!P3 IMAD.IADD R2, R2, 0x1, -R17.reuse ;  /* 0x000000010202b824 */ /* 0x100fe200078e0a11 */
[----:B------:R-:W-:Y:S01]  /*bf60*/  IABS R8, R5 ;  /* 0x0000000500087213 */ /* 0x000fe20000000000 */
[----:B------:R0:W-:Y:S01]  /*bf70*/  STL [R1+0x164], R9 ;  /* 0x0001640901007387 */ /* 0x0001e20000100800 */
[--C-:B------:R-:W-:Y:S01]  /*bf80*/  @!P2 IMAD.IADD R4, R4, 0x1, -R17.reuse ;  /* 0x000000010404a824 */ /* 0x100fe200078e0a11 */
[----:B------:R-:W-:Y:S01]  /*bf90*/  ISETP.GE.AND P2, PT, R7, RZ, PT ;  /* 0x000000ff0700720c */ /* 0x000fe20003f46270 */
[----:B------:R-:W-:Y:S01]  /*bfa0*/  @!P6 IMAD.IADD R15, R15, 0x1, -R17 ;  /* 0x000000010f0fe824 */ /* 0x000fe200078e0a11 */
[----:B------:R-:W-:Y:S01]  /*bfb0*/  ISETP.GT.U32.AND P6, PT, R17, R2, PT ;  /* 0x000000021100720c */ /* 0x000fe20003fc4070 */
[----:B------:R-:W-:Y:S01]  /*bfc0*/  IMAD.HI.U32 R7, R0, R8, RZ ;  /* 0x0000000800077227 */ /* 0x000fe200078e00ff */
[----:B------:R-:W-:Y:S01]  /*bfd0*/  ISETP.GE.AND P3, PT, R6, RZ, PT ;  /* 0x000000ff0600720c */ /* 0x000fe20003f66270 */
[----:B------:R-:W-:Y:S02]  /*bfe0*/  STL [R1+0x160], R11 ;  /* 0x0001600b01007387 */ /* 0x000fe40000100800 */
[----:B------:R-:W-:-:S02]  /*bff0*/  IMAD.MOV R7, RZ, RZ, -R7 ;  /* 0x000000ffff077224 */ /* 0x000fc400078e0a07 */
[----:B0-----:R-:W-:Y:S02]  /*c000*/  VIADD R9, R18, 0x84 ;  /* 0x0000008412097836 */ /* 0x001fe40000000000 */
[--C-:B------:R-:W-:Y:S02]  /*c010*/  @!P5 IMAD.IADD R13, R13, 0x1, -R17.reuse ;  /* 0x000000010d0dd824 */ /* 0x100fe400078e0a11 */
[----:B------:R-:W-:Y:S01]  /*c020*/  IMAD.MOV.U32 R10, RZ, RZ, R4 ;  /* 0x000000ffff0a7224 */ /* 0x000fe200078e0004 */
[----:B------:R-:W-:Y:S01]  /*c030*/  IABS R6, R9 ;  /* 0x0000000900067213 */ /* 0x000fe20000000000 */
[C---:B------:R-:W-:Y:S01]  /*c040*/  IMAD R8, R17.reuse, R7, R8 ;  /* 0x0000000711087224 */ /* 0x040fe200078e0208 */
[C---:B------:R-:W-:Y:S01]  /*c050*/  ISETP.GT.U32.AND P5, PT, R17.reuse, R13, PT ;  /* 0x0000000d1100720c */ /* 0x040fe20003fa4070 */
[----:B------:R-:W-:Y:S02]  /*c060*/  @!P6 IMAD.IADD R2, R2, 0x1, -R17 ;  /* 0x000000010202e824 */ /* 0x000fe400078e0a11 */
[----:B------:R-:W-:Y:S01]  /*c070*/  IMAD.MOV.U32 R4, RZ, RZ, R6 ;  /* 0x000000ffff047224 */ /* 0x000fe200078e0006 */
[C---:B------:R-:W-:Y:S01]  /*c080*/  ISETP.GT.U32.AND P6, PT, R17.reuse, R8, PT ;  /* 0x000000081100720c */ /* 0x040fe20003fc4070 */
[----:B------:R-:W-:Y:S01]  /*c090*/  @!P0 IMAD.MOV R10, RZ, RZ, -R10 ;  /* 0x000000ffff0a8224 */ /* 0x000fe200078e0a0a */
[----:B------:R-:W-:Y:S01]  /*c0a0*/  ISETP.GT.U32.AND P0, PT, R17, R15, PT ;  /* 0x0000000f1100720c */ /* 0x000fe20003f04070 */
[----:B------:R-:W-:-:S03]  /*c0b0*/  IMAD.HI.U32 R6, R0, R4, RZ ;  /* 0x0000000400067227 */ /* 0x000fc600078e00ff */
[----:B------:R0:W-:Y:S01]  /*c0c0*/  STL [R1+0x14c], R10 ;  /* 0x00014c0a01007387 */ /* 0x0001e20000100800 */
[----:B------:R-:W-:Y:S02]  /*c0d0*/  VIADD R12, R18, 0x82 ;  /* 0x00000082120c7836 */ /* 0x000fe40000000000 */
[----:B------:R-:W-:Y:S02]  /*c0e0*/  IMAD.MOV R6, RZ, RZ, -R6 ;  /* 0x000000ffff067224 */ /* 0x000fe400078e0a06 */
[--C-:B------:R-:W-:Y:S02]  /*c0f0*/  @!P5 IMAD.IADD R13, R13, 0x1, -R17.reuse ;  /* 0x000000010d0dd824 */ /* 0x100fe400078e0a11 */
[----:B------:R-:W-:Y:S02]  /*c100*/  IMAD R4, R17, R6, R4 ;  /* 0x0000000611047224 */ /* 0x000fe400078e0204 */
[--C-:B------:R-:W-:Y:S01]  /*c110*/  @!P6 IMAD.IADD R8, R8, 0x1, -R17.reuse ;  /* 0x000000010808e824 */ /* 0x100fe200078e0a11 */
[----:B0-----:R-:W-:Y:S01]  /*c120*/  IABS R10, R12 ;  /* 0x0000000c000a7213 */ /* 0x001fe20000000000 */
[----:B------:R-:W-:Y:S01]  /*c130*/  @!P0 IMAD.IADD R15, R15, 0x1, -R17 ;  /* 0x000000010f0f8824 */ /* 0x000fe200078e0a11 */
[----:B------:R-:W-:Y:S01]  /*c140*/  ISETP.GT.U32.AND P5, PT, R17, R4, PT ;  /* 0x000000041100720c */ /* 0x000fe20003fa4070 */
[----:B------:R-:W-:Y:S01]  /*c150*/  @!P4 IMAD.MOV R16, RZ, RZ, -R16 ;  /* 0x000000ffff10c224 */ /* 0x000fe200078e0a10 */
[----:B------:R-:W-:Y:S01]  /*c160*/  ISETP.GE.AND P0, PT, R5, RZ, PT ;  /* 0x000000ff0500720c */ /* 0x000fe20003f06270 */
[----:B------:R-:W-:Y:S01]  /*c170*/  IMAD.HI.U32 R6, R0, R10, RZ ;  /* 0x0000000a00067227 */ /* 0x000fe200078e00ff */
[----:B------:R-:W-:-:S02]  /*c180*/  ISETP.GT.U32.AND P4, PT, R17, R8, PT ;  /* 0x000000081100720c */ /* 0x000fc40003f84070 */
[----:B------:R0:W-:Y:S01]  /*c190*/  STL [R1+0x148], R16 ;  /* 0x0001481001007387 */ /* 0x0001e20000100800 */
[C---:B------:R-:W-:Y:S01]  /*c1a0*/  VIADD R5, R18.reuse, 0x7e ;  /* 0x0000007e12057836 */ /* 0x040fe20000000000 */
[----:B------:R-:W-:Y:S01]  /*c1b0*/  ISETP.GE.AND P6, PT, R9, RZ, PT ;  /* 0x000000ff0900720c */ /* 0x000fe20003fc6270 */
[----:B------:R-:W-:Y:S02]  /*c1c0*/  IMAD.MOV R6, RZ, RZ, -R6 ;  /* 0x000000ffff067224 */ /* 0x000fe400078e0a06 */
[----:B------:R-:W-:Y:S02]  /*c1d0*/  VIADD R11, R18, 0x80 ;  /* 0x00000080120b7836 */ /* 0x000fe40000000000 */
[C---:B------:R-:W-:Y:S01]  /*c1e0*/  IMAD R10, R17.reuse, R6, R10 ;  /* 0x00000006110a7224 */ /* 0x040fe200078e020a */
[----:B------:R-:W-:Y:S01]  /*c1f0*/  IABS R6, R5 ;  /* 0x0000000500067213 */ /* 0x000fe20000000000 */
[----:B------:R-:W-:Y:S01]  /*c200*/  IMAD.MOV.U32 R19, RZ, RZ, R2 ;  /* 0x000000ffff137224 */ /* 0x000fe200078e0002 */
[----:B------:R-:W-:Y:S01]  /*c210*/  IABS R14, R11 ;  /* 0x0000000b000e7213 */ /* 0x000fe20000000000 */
[----:B------:R-:W-:Y:S01]  /*c220*/  @!P5 IMAD.IADD R4, R4, 0x1, -R17 ;  /* 0x000000010404d824 */ /* 0x000fe200078e0a11 */
[----:B------:R-:W-:Y:S01]  /*c230*/  ISETP.GT.U32.AND P5, PT, R17, R10, PT ;  /* 0x0000000a1100720c */ /* 0x000fe20003fa4070 */
[----:B0-----:R-:W-:-:S02]  /*c240*/  IMAD.MOV.U32 R16, RZ, RZ, R13 ;  /* 0x000000ffff107224 */ /* 0x001fc400078e000d */
[----:B------:R-:W-:-:S04]  /*c250*/  IMAD.HI.U32 R2, R0, R6, RZ ;  /* 0x0000000600027227 */ /* 0x000fc800078e00ff */
[----:B------:R-:W-:Y:S01]  /*c260*/  @!P1 IMAD.MOV R19, RZ, RZ, -R19 ;  /* 0x000000ffff139224 */ /* 0x000fe200078e0a13 */
[----:B------:R-:W-:Y:S01]  /*c270*/  ISETP.GT.U32.AND P1, PT, R17, R4, PT ;  /* 0x000000041100720c */ /* 0x000fe20003f24070 */
[----:B------:R-:W-:-:S03]  /*c280*/  IMAD.HI.U32 R7, R0, R14, RZ ;  /* 0x0000000e00077227 */ /* 0x000fc600078e00ff */
[----:B------:R-:W-:Y:S01]  /*c290*/  STL [R1+0x158], R19 ;  /* 0x0001581301007387 */ /* 0x000fe20000100800 */
[----:B------:R-:W-:Y:S02]  /*c2a0*/  @!P2 IMAD.MOV R15, RZ, RZ, -R15 ;  /* 0x000000ffff0fa224 */ /* 0x000fe400078e0a0f */
[----:B------:R-:W-:Y:S01]  /*c2b0*/  @!P3 IMAD.MOV R16, RZ, RZ, -R16 ;  /* 0x000000ffff10b224 */ /* 0x000fe200078e0a10 */
[----:B------:R-:W-:Y:S01]  /*c2c0*/  ISETP.GE.AND P3, PT, R12, RZ, PT ;  /* 0x000000ff0c00720c */ /* 0x000fe20003f66270 */
[----:B------:R-:W-:Y:S01]  /*c2d0*/  @!P4 IMAD.IADD R8, R8, 0x1, -R17 ;  /* 0x000000010808c824 */ /* 0x000fe200078e0a11 */
[----:B------:R-:W-:Y:S01]  /*c2e0*/  STL [R1+0x144], R15 ;  /* 0x0001440f01007387 */ /* 0x000fe20000100800 */
[----:B------:R-:W-:Y:S01]  /*c2f0*/  IMAD.MOV R2, RZ, RZ, -R2 ;  /* 0x000000ffff027224 */ /* 0x000fe200078e0a02 */
[----:B------:R-:W-:Y:S01]  /*c300*/  ISETP.GE.AND P4, PT, R11, RZ, PT ;  /* 0x000000ff0b00720c */ /* 0x000fe20003f86270 */
[----:B------:R-:W-:Y:S01]  /*c310*/  IMAD.MOV R7, RZ, RZ, -R7 ;  /* 0x000000ffff077224 */ /* 0x000fe200078e0a07 */
[----:B------:R0:W-:Y:S01]  /*c320*/  STL [R1+0x154], R16 ;  /* 0x0001541001007387 */ /* 0x0001e20000100800 */
[----:B------:R-:W-:-:S02]  /*c330*/  IMAD R6, R17, R2, R6 ;  /* 0x0000000211067224 */ /* 0x000fc400078e0206 */
[C---:B------:R-:W-:Y:S02]  /*c340*/  IMAD R14, R17.reuse, R7, R14 ;  /* 0x00000007110e7224 */ /* 0x040fe400078e020e */
[----:B------:R-:W-:Y:S02]  /*c350*/  VIADD R9, R18, 0x7c ;  /* 0x0000007c12097836 */ /* 0x000fe40000000000 */
[--C-:B------:R-:W-:Y:S01]  /*c360*/  @!P5 IMAD.IADD R10, R10, 0x1, -R17.reuse ;  /* 0x000000010a0ad824 */ /* 0x100fe200078e0a11 */
[C---:B------:R-:W-:Y:S01]  /*c370*/  ISETP.GT.U32.AND P2, PT, R17.reuse, R14, PT ;  /* 0x0000000e1100720c */ /* 0x040fe20003f44070 */
[----:B------:R-:W-:Y:S01]  /*c380*/  VIADD R2, R18, 0x7a ;  /* 0x0000007a12027836 */ /* 0x000fe20000000000 */
[----:B------:R-:W-:Y:S01]  /*c390*/  IABS R7, R9 ;  /* 0x0000000900077213 */ /* 0x000fe20000000000 */
[----:B0-----:R-:W-:Y:S01]  /*c3a0*/  IMAD.MOV.U32 R16, RZ, RZ, R8 ;  /* 0x000000ffff107224 */ /* 0x001fe200078e0008 */
[C---:B------:R-:W-:Y:S01]  /*c3b0*/  ISETP.GT.U32.AND P5, PT, R17.reuse, R10, PT ;  /* 0x0000000a1100720c */ /* 0x040fe20003fa4070 */
[----:B------:R-:W-:Y:S01]  /*c3c0*/  @!P1 IMAD.IADD R4, R4, 0x1, -R17 ;  /* 0x0000000104049824 */ /* 0x000fe200078e0a11 */
[----:B------:R-:W-:Y:S01]  /*c3d0*/  IABS R8, R2 ;  /* 0x0000000200087213 */ /* 0x000fe20000000000 */
[----:B------:R-:W-:Y:S01]  /*c3e0*/  @!P0 IMAD.MOV R16, RZ, RZ, -R16 ;  /* 0x000000ffff108224 */ /* 0x000fe200078e0a10 */
[----:B------:R-:W-:Y:S01]  /*c3f0*/  ISETP.GT.U32.AND P0, PT, R17, R6, PT ;  /* 0x000000061100720c */ /* 0x000fe20003f04070 */
[----:B------:R-:W-:Y:S01]  /*c400*/  IMAD.HI.U32 R13, R0, R7, RZ ;  /* 0x00000007000d7227 */ /* 0x000fe200078e00ff */
[----:B------:R-:W-:-:S02]  /*c410*/  ISETP.GE.AND P1, PT, R5, RZ, PT ;  /* 0x000000ff0500720c */ /* 0x000fc40003f26270 */
[----:B------:R0:W-:Y:S01]  /*c420*/  STL [R1+0x13c], R16 ;  /* 0x00013c1001007387 */ /* 0x0001e20000100800 */
[----:B------:R-:W-:Y:S02]  /*c430*/  IMAD.MOV R13, RZ, RZ, -R13 ;  /* 0x000000ffff0d7224 */ /* 0x000fe400078e0a0d */
[----:B------:R-:W-:Y:S02]  /*c440*/  @!P2 IMAD.IADD R14, R14, 0x1, -R17 ;  /* 0x000000010e0ea824 */ /* 0x000fe400078e0a11 */
[C---:B------:R-:W-:Y:S02]  /*c450*/  IMAD R7, R17.reuse, R13, R7 ;  /* 0x0000000d11077224 */ /* 0x040fe400078e0207 */
[----:B------:R-:W-:Y:S01]  /*c460*/  IMAD.MOV.U32 R15, RZ, RZ, R4 ;  /* 0x000000ffff0f7224 */ /* 0x000fe200078e0004 */
[----:B------:R-:W-:Y:S01]  /*c470*/  ISETP.GT.U32.AND P2, PT, R17, R14, PT ;  /* 0x0000000e1100720c */ /* 0x000fe20003f44070 */
[--C-:B------:R-:W-:Y:S02]  /*c480*/  @!P0 IMAD.IADD R6, R6, 0x1, -R17.reuse ;  /* 0x0000000106068824 */ /* 0x100fe400078e0a11 */
[----:B------:R-:W-:Y:S01]  /*c490*/  @!P5 IMAD.IADD R10, R10, 0x1, -R17 ;  /* 0x000000010a0ad824 */ /* 0x000fe200078e0a11 */
[----:B------:R-:W-:Y:S01]  /*c4a0*/  ISETP.GE.AND P5, PT, R9, RZ, PT ;  /* 0x000000ff0900720c */ /* 0x000fe20003fa6270 */
[----:B------:R-:W-:Y:S01]  /*c4b0*/  @!P6 IMAD.MOV R15, RZ, RZ, -R15 ;  /* 0x000000ffff0fe224 */ /* 0x000fe200078e0a0f */
[C---:B------:R-:W-:Y:S01]  /*c4c0*/  ISETP.GT.U32.AND P0, PT, R17.reuse, R6, PT ;  /* 0x000000061100720c */ /* 0x040fe20003f04070 */
[----:B------:R-:W-:Y:S01]  /*c4d0*/  IMAD.HI.U32 R9, R0, R8, RZ ;  /* 0x0000000800097227 */ /* 0x000fe200078e00ff */
[----:B------:R-:W-:-:S02]  /*c4e0*/  ISETP.GT.U32.AND P6, PT, R17, R7, PT ;  /* 0x000000071100720c */ /* 0x000fc40003fc4070 */
[----:B------:R-:W-:Y:S01]  /*c4f0*/  STL [R1+0x150], R15 ;  /* 0x0001500f01007387 */ /* 0x000fe20000100800 */
[----:B------:R-:W-:Y:S02]  /*c500*/  IMAD.MOV R9, RZ, RZ, -R9 ;  /* 0x000000ffff097224 */ /* 0x000fe400078e0a09 */
[----:B------:R-:W-:Y:S02]  /*c510*/  VIADD R5, R18, 0x78 ;  /* 0x0000007812057836 */ /* 0x000fe40000000000 */
[C---:B------:R-:W-:Y:S02]  /*c520*/  IMAD R8, R17.reuse, R9, R8 ;  /* 0x0000000911087224 */ /* 0x040fe400078e0208 */
[--C-:B------:R-:W-:Y:S01]  /*c530*/  @!P2 IMAD.IADD R14, R14, 0x1, -R17.reuse ;  /* 0x000000010e0ea824 */ /* 0x100fe200078e0a11 */
[----:B------:R-:W-:Y:S01]  /*c540*/  IABS R4, R5 ;  /* 0x0000000500047213 */ /* 0x000fe20000000000 */
[--C-:B------:R-:W-:Y:S01]  /*c550*/  @!P0 IMAD.IADD R6, R6, 0x1, -R17.reuse ;  /* 0x0000000106068824 */ /* 0x100fe200078e0a11 */
[----:B------:R-:W-:Y:S01]  /*c560*/  ISETP.GT.U32.AND P0, PT, R17, R8, PT ;  /* 0x000000081100720c */ /* 0x000fe20003f04070 */
[----:B------:R-:W-:Y:S01]  /*c570*/  VIADD R13, R18, 0x76 ;  /* 0x00000076120d7836 */ /* 0x000fe20000000000 */
[----:B------:R-:W-:Y:S01]  /*c580*/  ISETP.GE.AND P2, PT, R2, RZ, PT ;  /* 0x000000ff0200720c */ /* 0x000fe20003f46270 */
[----:B------:R-:W-:-:S02]  /*c590*/  @!P6 IMAD.IADD R7, R7, 0x1, -R17 ;  /* 0x000000010707e824 */ /* 0x000fc400078e0a11 */
[----:B------:R-:W-:Y:S01]  /*c5a0*/  IMAD.HI.U32 R2, R0, R4, RZ ;  /* 0x0000000400027227 */ /* 0x000fe200078e00ff */
[----:B------:R-:W-:Y:S02]  /*c5b0*/  IABS R19, R13 ;  /* 0x0000000d00137213 */ /* 0x000fe40000000000 */
[C---:B------:R-:W-:Y:S01]  /*c5c0*/  ISETP.GT.U32.AND P6, PT, R17.reuse, R7, PT ;  /* 0x000000071100720c */ /* 0x040fe20003fc4070 */
[----:B------:R-:W-:Y:S02]  /*c5d0*/  IMAD.MOV R2, RZ, RZ, -R2 ;  /* 0x000000ffff027224 */ /* 0x000fe400078e0a02 */
[----:B------:R-:W-:Y:S02]  /*c5e0*/  VIADD R9, R18, 0x74 ;  /* 0x0000007412097836 */ /* 0x000fe40000000000 */
[----:B------:R-:W-:Y:S02]  /*c5f0*/  IMAD.MOV.U32 R11, RZ, RZ, R10 ;  /* 0x000000ffff0b7224 */ /* 0x000fe400078e000a */
[----:B------:R-:W-:Y:S01]  /*c600*/  IMAD R4, R17, R2, R4 ;  /* 0x0000000211047224 */ /* 0x000fe200078e0204 */
[----:B0-----:R-:W-:Y:S01]  /*c610*/  IABS R16, R9 ;  /* 0x0000000900107213 */ /* 0x001fe20000000000 */
[----:B------:R-:W-:-:S04]  /*c620*/  IMAD.HI.U32 R2, R0, R19, RZ ;  /* 0x0000001300027227 */ /* 0x000fc800078e00ff */
[----:B------:R-:W-:Y:S02]  /*c630*/  @!P0 IMAD.IADD R8, R8, 0x1, -R17 ;  /* 0x0000000108088824 */ /* 0x000fe400078e0a11 */
[----:B------:R-:W-:Y:S01]  /*c640*/  @!P3 IMAD.MOV R11, RZ, RZ, -R11 ;  /* 0x000000ffff0bb224 */ /* 0x000fe200078e0a0b */
[----:B------:R-:W-:Y:S01]  /*c650*/  ISETP.GE.AND P3, PT, R5, RZ, PT ;  /* 0x000000ff0500720c */ /* 0x000fe20003f66270 */
[----:B------:R-:W-:Y:S02]  /*c660*/  IMAD.MOV R2, RZ, RZ, -R2 ;  /* 0x000000ffff027224 */ /* 0x000fe400078e0a02 */
[----:B------:R-:W-:Y:S01]  /*c670*/  @!P4 IMAD.MOV R14, RZ, RZ, -R14 ;  /* 0x000000ffff0ec224 */ /* 0x000fe200078e0a0e */
[----:B------:R-:W-:Y:S01]  /*c680*/  ISETP.GT.U32.AND P4, PT, R17, R8, PT ;  /* 0x000000081100720c */ /* 0x000fe20003f84070 */
[----:B------:R0:W-:Y:S01]  /*c690*/  STL [R1+0x134], R11 ;  /* 0x0001340b01007387 */ /* 0x0001e20000100800 */
[----:B------:R-:W-:Y:S01]  /*c6a0*/  @!P6 IMAD.IADD R7, R7, 0x1, -R17 ;  /* 0x000000010707e824 */ /* 0x000fe200078e0a11 */
[C---:B------:R-:W-:Y:S01]  /*c6b0*/  ISETP.GT.U32.AND P6, PT, R17.reuse, R4, PT ;  /* 0x000000041100720c */ /* 0x040fe20003fc4070 */
[----:B------:R-:W-:Y:S01]  /*c6c0*/  IMAD R19, R17, R2, R19 ;  /* 0x0000000211137224 */ /* 0x000fe200078e0213 */
[----:B------:R1:W-:Y:S01]  /*c6d0*/  STL [R1+0x12c], R14 ;  /* 0x00012c0e01007387 */ /* 0x0003e20000100800 */
[----:B------:R-:W-:-:S03]  /*c6e0*/  IMAD.HI.U32 R20, R0, R16, RZ ;  /* 0x0000001000147227 */ /* 0x000fc600078e00ff */
[C---:B------:R-:W-:Y:S01]  /*c6f0*/  ISETP.GT.U32.AND P0, PT, R17.reuse, R19, PT ;  /* 0x000000131100720c */ /* 0x040fe20003f04070 */
[C---:B------:R-:W-:Y:S02]  /*c700*/  VIADD R5, R18.reuse, 0x70 ;  /* 0x0000007012057836 */ /* 0x040fe40000000000 */
[----:B------:R-:W-:Y:S02]  /*c710*/  IMAD.MOV R20, RZ, RZ, -R20 ;  /* 0x000000ffff147224 */ /* 0x000fe400078e0a14 */
[----:B------:R-:W-:Y:S01]  /*c720*/  VIADD R10, R18, 0x72 ;  /* 0x00000072120a7836 */ /* 0x000fe20000000000 */
[----:B0-----:R-:W-:Y:S01]  /*c730*/  IABS R11, R5 ;  /* 0x00000005000b7213 */ /* 0x001fe20000000000 */
[----:B-1----:R-:W-:Y:S02]  /*c740*/  IMAD.MOV.U32 R14, RZ, RZ, R6 ;  /* 0x000000ffff0e7224 */ /* 0x002fe400078e0006 */
[----:B------:R-:W-:Y:S01]  /*c750*/  IMAD R16, R17, R20, R16 ;  /* 0x0000001411107224 */ /* 0x000fe200078e0210 */
[----:B------:R-:W-:Y:S01]  /*c760*/  IABS R15, R10 ;  /* 0x0000000a000f7213 */ /* 0x000fe20000000000 */
[----:B------:R-:W-:-:S02]  /*c770*/  @!P1 IMAD.MOV R14, RZ, RZ, -R14 ;  /* 0x000000ffff0e9224 */ /* 0x000fc400078e0a0e */
[--C-:B------:R-:W-:Y:S01]  /*c780*/  @!P4 IMAD.IADD R8, R8, 0x1, -R17.reuse ;  /* 0x000000010808c824 */ /* 0x100fe200078e0a11 */
[----:B------:R-:W-:Y:S01]  /*c790*/  ISETP.GT.U32.AND P4, PT, R17, R16, PT ;  /* 0x000000101100720c */ /* 0x000fe20003f84070 */
[----:B------:R-:W-:Y:S01]  /*c7a0*/  @!P6 IMAD.IADD R4, R4, 0x1, -R17 ;  /* 0x000000010404e824 */ /* 0x000fe200078e0a11 */
[----:B------:R0:W-:Y:S01]  /*c7b0*/  STL [R1+0x128], R14 ;  /* 0x0001280e01007387 */ /* 0x0001e20000100800 */
[----:B------:R-:W-:Y:S01]  /*c7c0*/  IMAD.HI.U32 R6, R0, R11, RZ ;  /* 0x0000000b00067227 */ /* 0x000fe200078e00ff */
[----:B------:R-:W-:-:S03]  /*c7d0*/  ISETP.GE.AND P6, PT, R13, RZ, PT ;  /* 0x000000ff0d00720c */ /* 0x000fc60003fc6270 */
[----:B------:R-:W-:-:S04]  /*c7e0*/  IMAD.HI.U32 R12, R0, R15, RZ ;  /* 0x0000000f000c7227 */ /* 0x000fc800078e00ff */
[----:B------:R-:W-:Y:S01]  /*c7f0*/  @!P0 IMAD.IADD R19, R19, 0x1, -R17 ;  /* 0x0000000113138824 */ /* 0x000fe200078e0a11 */
[C---:B------:R-:W-:Y:S01]  /*c800*/  ISETP.GT.U32.AND P0, PT, R17.reuse, R4, PT ;  /* 0x000000041100720c */ /* 0x040fe20003f04070 */
[----:B0-----:R-:W-:Y:S02]  /*c810*/  IMAD.MOV.U32 R14, RZ, RZ, R7 ;  /* 0x000000ffff0e7224 */ /* 0x001fe400078e0007 */
[----:B------:R-:W-:Y:S01]  /*c820*/  IMAD.MOV R6, RZ, RZ, -R6 ;  /* 0x000000ffff067224 */ /* 0x000fe200078e0a06 */
[----:B------:R-:W-:Y:S01]  /*c830*/  ISETP.GT.U32.AND P1, PT, R17, R19, PT ;  /* 0x000000131100720c */ /* 0x000fe20003f24070 */
[----:B------:R-:W-:Y:S01]  /*c840*/  @!P5 IMAD.MOV R14, RZ, RZ, -R14 ;  /* 0x000000ffff0ed224 */ /* 0x000fe200078e0a0e */
[----:B------:R-:W-:Y:S01]  /*c850*/  ISETP.GE.AND P5, PT, R9, RZ, PT ;  /* 0x000000ff0900720c */ /* 0x000fe20003fa6270 */
[----:B------:R-:W-:Y:S02]  /*c860*/  IMAD.MOV R12, RZ, RZ, -R12 ;  /* 0x000000ffff0c7224 */ /* 0x000fe400078e0a0c */
[----:B------:R-:W-:Y:S01]  /*c870*/  @!P4 IMAD.IADD R16, R16, 0x1, -R17 ;  /* 0x000000011010c824 */ /* 0x000fe200078e0a11 */
[----:B------:R0:W-:Y:S01]  /*c880*/  STL [R1+0x124], R14 ;  /* 0x0001240e01007387 */ /* 0x0001e20000100800 */
[----:B------:R-:W-:-:S02]  /*c890*/  IMAD R15, R17, R12, R15 ;  /* 0x0000000c110f7224 */ /* 0x000fc400078e020f */
[----:B------:R-:W-:Y:S02]  /*c8a0*/  IMAD.MOV.U32 R12, RZ, RZ, R8 ;  /* 0x000000ffff0c7224 */ /* 0x000fe400078e0008 */
[----:B------:R-:W-:Y:S02]  /*c8b0*/  VIADD R2, R18, 0x6e ;  /* 0x0000006e12027836 */ /* 0x000fe40000000000 */
[----:B------:R-:W-:Y:S01]  /*c8c0*/  @!P2 IMAD.MOV R12, RZ, RZ, -R12 ;  /* 0x000000ffff0ca224 */ /* 0x000fe200078e0a0c */
[C---:B------:R-:W-:Y:S01]  /*c8d0*/  ISETP.GT.U32.AND P2, PT, R17.reuse, R15, PT ;  /* 0x0000000f1100720c */ /* 0x040fe20003f44070 */
[----:B------:R-:W-:Y:S01]  /*c8e0*/  @!P0 IMAD.IADD R4, R4, 0x1, -R17 ;  /* 0x0000000104048824 */ /* 0x000fe200078e0a11 */
[----:B------:R-:W-:Y:S01]  /*c8f0*/  IABS R13, R2 ;  /* 0x00000002000d7213 */ /* 0x000fe20000000000 */
[C---:B0-----:R-:W-:Y:S01]  /*c900*/  IMAD R14, R17.reuse, R6, R11 ;  /* 0x00000006110e7224 */ /* 0x041fe200078e020b */
[----:B------:R0:W-:Y:S01]  /*c910*/  STL [R1+0x11c], R12 ;  /* 0x00011c0c01007387 */ /* 0x0001e20000100800 */
[----:B------:R-:W-:Y:S01]  /*c920*/  VIADD R11, R18, 0x6c ;  /* 0x0000006c120b7836 */ /* 0x000fe20000000000 */
[----:B------:R-:W-:Y:S01]  /*c930*/  ISETP.GE.AND P0, PT, R10, RZ, PT ;  /* 0x000000ff0a00720c */ /* 0x000fe20003f06270 */
[----:B------:R-:W-:Y:S01]  /*c940*/  IMAD.MOV.U32 R8, RZ, RZ, R4 ;  /* 0x000000ffff087224 */ /* 0x000fe200078e0004 */
[----:B------:R-:W-:Y:S01]  /*c950*/  ISETP.GT.U32.AND P4, PT, R17, R14, PT ;  /* 0x0000000e1100720c */ /* 0x000fe20003f84070 */
[----:B------:R-:W-:-:S04]  /*c960*/  IMAD.HI.U32 R7, R0, R13, RZ ;  /* 0x0000000d00077227 */ /* 0x000fc800078e00ff */
[----:B------:R-:W-:Y:S01]  /*c970*/  @!P3 IMAD.MOV R8, RZ, RZ, -R8 ;  /* 0x000000ffff08b224 */ /* 0x000fe200078e0a08 */
[----:B0-----:R-:W-:Y:S01]  /*c980*/  IABS R12, R11 ;  /* 0x0000000b000c7213 */ /* 0x001fe20000000000 */
[----:B------:R-:W-:Y:S01]  /*c990*/  @!P2 IMAD.IADD R15, R15, 0x1, -R17 ;  /* 0x000000010f0fa824 */ /* 0x000fe200078e0a11 */
[C---:B------:R-:W-:Y:S01]  /*c9a0*/  ISETP.GT.U32.AND P3, PT, R17.reuse, R16, PT ;  /* 0x000000101100720c */ /* 0x040fe20003f64070 */
[----:B------:R-:W-:Y:S01]  /*c9b0*/  IMAD.MOV R7, RZ, RZ, -R7 ;  /* 0x000000ffff077224 */ /* 0x000fe200078e0a07 */
[----:B------:R0:W-:Y:S01]  /*c9c0*/  STL [R1+0x114], R8 ;  /* 0x0001140801007387 */ /* 0x0001e20000100800 */
[----:B------:R-:W-:Y:S01]  /*c9d0*/  IMAD.HI.U32 R4, R0, R12, RZ ;  /* 0x0000000c00047227 */ /* 0x000fe200078e00ff */
[----:B------:R-:W-:-:S03]  /*c9e0*/  ISETP.GT.U32.AND P2, PT, R17, R15, PT ;  /* 0x0000000f1100720c */ /* 0x000fc60003f44070 */
[----:B------:R-:W-:Y:S02]  /*c9f0*/  @!P4 IMAD.IADD R14, R14, 0x1, -R17 ;  /* 0x000000010e0ec824 */ /* 0x000fe400078e0a11 */
[C---:B------:R-:W-:Y:S02]  /*ca00*/  IMAD R13, R17.reuse, R7, R13 ;  /* 0x00000007110d7224 */ /* 0x040fe400078e020d */
[----:B------:R-:W-:Y:S01]  /*ca10*/  IMAD.MOV R4, RZ, RZ, -R4 ;  /* 0x000000ffff047224 */ /* 0x000fe200078e0a04 */
[C---:B------:R-:W-:Y:S01]  /*ca20*/  ISETP.GT.U32.AND P4, PT, R17.reuse, R14, PT ;  /* 0x0000000e1100720c */ /* 0x040fe20003f84070 */
[----:B------:R-:W-:Y:S02]  /*ca30*/  VIADD R10, R18, 0x6a ;  /* 0x0000006a120a7836 */ /* 0x000fe40000000000 */
[----:B------:R-:W-:Y:S01]  /*ca40*/  @!P3 IMAD.IADD R16, R16, 0x1, -R17 ;  /* 0x000000011010b824 */ /* 0x000fe200078e0a11 */
[C---:B------:R-:W-:Y:S01]  /*ca50*/  ISETP.GT.U32.AND P3, PT, R17.reuse, R13, PT ;  /* 0x0000000d1100720c */ /* 0x040fe20003f64070 */
[----:B------:R-:W-:Y:S01]  /*ca60*/  IMAD R12, R17, R4, R12 ;  /* 0x00000004110c7224 */ /* 0x000fe200078e020c */
[----:B------:R-:W-:Y:S01]  /*ca70*/  IABS R7, R10 ;  /* 0x0000000a00077213 */ /* 0x000fe20000000000 */
[----:B------:R-:W-:-:S02]  /*ca80*/  VIADD R9, R18, 0x68 ;  /* 0x0000006812097836 */ /* 0x000fc40000000000 */
[--C-:B------:R-:W-:Y:S01]  /*ca90*/  @!P2 IMAD.IADD R15, R15, 0x1, -R17.reuse ;  /* 0x000000010f0fa824 */ /* 0x100fe200078e0a11 */
[----:B------:R-:W-:Y:S01]  /*caa0*/  ISETP.GE.AND P2, PT, R2, RZ, PT ;  /* 0x000000ff0200720c */ /* 0x000fe20003f46270 */
[----:B0-----:R-:W-:Y:S01]  /*cab0*/  VIADD R8, R18, 0x66 ;  /* 0x0000006612087836 */ /* 0x001fe20000000000 */
[----:B------:R-:W-:Y:S01]  /*cac0*/  IABS R6, R9 ;  /* 0x0000000900067213 */ /* 0x000fe20000000000 */
[----:B------:R-:W-:Y:S01]  /*cad0*/  @!P4 IMAD.IADD R14, R14, 0x1, -R17 ;  /* 0x000000010e0ec824 */ /* 0x000fe200078e0a11 */
[----:B------:R-:W-:Y:S01]  /*cae0*/  ISETP.GT.U32.AND P4, PT, R17, R12, PT ;  /* 0x0000000c1100720c */ /* 0x000fe20003f84070 */
[----:B------:R-:W-:-:S04]  /*caf0*/  IMAD.HI.U32 R2, R0, R7, RZ ;  /* 0x0000000700027227 */ /* 0x000fc800078e00ff */
[----:B------:R-:W-:Y:S01]  /*cb00*/  @!P1 IMAD.IADD R19, R19, 0x1, -R17 ;  /* 0x0000000113139824 */ /* 0x000fe200078e0a11 */
[----:B------:R-:W-:Y:S01]  /*cb10*/  ISETP.GE.AND P1, PT, R5, RZ, PT ;  /* 0x000000ff0500720c */ /* 0x000fe20003f26270 */
[----:B------:R-:W-:Y:S01]  /*cb20*/  IMAD.HI.U32 R20, R0, R6, RZ ;  /* 0x0000000600147227 */ /* 0x000fe200078e00ff */
[----:B------:R-:W-:-:S03]  /*cb30*/  IABS R5, R8 ;  /* 0x0000000800057213 */ /* 0x000fc60000000000 */
[----:B------:R-:W-:Y:S02]  /*cb40*/  IMAD.MOV R2, RZ, RZ, -R2 ;  /* 0x000000ffff027224 */ /* 0x000fe400078e0a02 */
[----:B------:R-:W-:Y:S01]  /*cb50*/  @!P3 IMAD.IADD R13, R13, 0x1, -R17 ;  /* 0x000000010d0db824 */ /* 0x000fe200078e0a11 */
[----:B------:R-:W-:Y:S01]  /*cb60*/  ISETP.GE.AND P3, PT, R11, RZ, PT ;  /* 0x000000ff0b00720c */ /* 0x000fe20003f66270 */
[----:B------:R-:W-:Y:S02]  /*cb70*/  IMAD.MOV R20, RZ, RZ, -R20 ;  /* 0x000000ffff147224 */ /* 0x000fe400078e0a14 */
[C---:B------:R-:W-:Y:S02]  /*cb80*/  IMAD R2, R17.reuse, R2, R7 ;  /* 0x0000000211027224 */ /* 0x040fe400078e0207 */
[----:B------:R-:W-:Y:S01]  /*cb90*/  @!P4 IMAD.IADD R12, R12, 0x1, -R17 ;  /* 0x000000010c0cc824 */ /* 0x000fe200078e0a11 */
[----:B------:R-:W-:Y:S01]  /*cba0*/  ISETP.GT.U32.AND P4, PT, R17, R13, PT ;  /* 0x0000000d1100720c */ /* 0x000fe20003f84070 */
[----:B------:R-:W-:-:S02]  /*cbb0*/  IMAD.MOV.U32 R21, RZ, RZ, R16 ;  /* 0x000000ffff157224 */ /* 0x000fc400078e0010 */
[----:B------:R-:W-:-:S04]  /*cbc0*/  IMAD.HI.U32 R4, R0, R5, RZ ;  /* 0x0000000500047227 */ /* 0x000fc800078e00ff */
[C---:B------:R-:W-:Y:S02]  /*cbd0*/  IMAD R20, R17.reuse, R20, R6 ;  /* 0x0000001411147224 */ /* 0x040fe400078e0206 */
[C---:B------:R-:W-:Y:S02]  /*cbe0*/  VIADD R6, R18.reuse, 0x64 ;  /* 0x0000006412067836 */ /* 0x040fe40000000000 */
[----:B------:R-:W-:Y:S01]  /*cbf0*/  @!P6 IMAD.MOV R19, RZ, RZ, -R19 ;  /* 0x000000ffff13e224 */ /* 0x000fe200078e0a13 */
[C---:B------:R-:W-:Y:S01]  /*cc00*/  ISETP.GT.U32.AND P6, PT, R17.reuse, R12, PT ;  /* 0x0000000c1100720c */ /* 0x040fe20003fc4070 */
[----:B------:R-:W-:Y:S01]  /*cc10*/  @!P5 IMAD.MOV R21, RZ, RZ, -R21 ;  /* 0x000000ffff15d224 */ /* 0x000fe200078e0a15 */
[C---:B------:R-:W-:Y:S01]  /*cc20*/  ISETP.GT.U32.AND P5, PT, R17.reuse, R2, PT ;  /* 0x000000021100720c */ /* 0x040fe20003fa4070 */
[----:B------:R-:W-:Y:S01]  /*cc30*/  IMAD.MOV R4, RZ, RZ, -R4 ;  /* 0x000000ffff047224 */ /* 0x000fe200078e0a04 */
[----:B------:R-:W-:Y:S01]  /*cc40*/  IABS R7, R6 ;  /* 0x0000000600077213 */ /* 0x000fe20000000000 */
[----:B------:R-:W-:Y:S01]  /*cc50*/  @!P0 IMAD.MOV R15, RZ, RZ, -R15 ;  /* 0x000000ffff0f8224 */ /* 0x000fe200078e0a0f */
[C---:B------:R-:W-:Y:S01]  /*cc60*/  ISETP.GT.U32.AND P0, PT, R17.reuse, R20, PT ;  /* 0x000000141100720c */ /* 0x040fe20003f04070 */
[----:B------:R-:W-:Y:S01]  /*cc70*/  IMAD R4, R17, R4, R5 ;  /* 0x0000000411047224 */ /* 0x000fe200078e0205 */
[----:B------:R-:W-:Y:S01]  /*cc80*/  STL [R1+0x10c], R19 ;  /* 0x00010c1301007387 */ /* 0x000fe20000100800 */
[----:B------:R-:W-:-:S02]  /*cc90*/  VIADD R5, R18, 0x62 ;  /* 0x0000006212057836 */ /* 0x000fc40000000000 */
[----:B------:R-:W-:Y:S01]  /*cca0*/  IMAD.MOV.U32 R16, RZ, RZ, R14 ;  /* 0x000000ffff107224 */ /* 0x000fe200078e000e */
[----:B------:R-:W-:Y:S01]  /*ccb0*/  STL [R1+0x108], R21 ;  /* 0x0001081501007387 */ /* 0x000fe20000100800 */
[----:B------:R-:W-:Y:S01]  /*ccc0*/  IMAD.HI.U32 R14, R0, R7, RZ ;  /* 0x00000007000e7227 */ /* 0x000fe200078e00ff */
[----:B------:R-:W-:Y:S02]  /*ccd0*/  IABS R11, R5 ;  /* 0x00000005000b7213 */ /* 0x000fe40000000000 */
[----:B------:R0:W-:Y:S01]  /*cce0*/  STL [R1+0x104], R15 ;  /* 0x0001040f01007387 */ /* 0x0001e20000100800 */
[--C-:B------:R-:W-:Y:S01]  /*ccf0*/  @!P4 IMAD.IADD R13, R13, 0x1, -R17.reuse ;  /* 0x000000010d0dc824 */ /* 0x100fe200078e0a11 */
[----:B------:R-:W-:Y:S01]  /*cd00*/  ISETP.GT.U32.AND P4, PT, R17, R4, PT ;  /* 0x000000041100720c */ /* 0x000fe20003f84070 */
[----:B------:R-:W-:Y:S02]  /*cd10*/  IMAD.MOV R14, RZ, RZ, -R14 ;  /* 0x000000ffff0e7224 */ /* 0x000fe400078e0a0e */
[--C-:B------:R-:W-:Y:S01]  /*cd20*/  @!P6 IMAD.IADD R12, R12, 0x1, -R17.reuse ;  /* 0x000000010c0ce824 */ /* 0x100fe200078e0a11 */
[----:B------:R-:W-:Y:S01]  /*cd30*/  ISETP.GE.AND P6, PT, R9, RZ, PT ;  /* 0x000000ff0900720c */ /* 0x000fe20003fc6270 */
[----:B------:R-:W-:Y:S01]  /*cd40*/  @!P5 IMAD.IADD R2, R2, 0x1, -R17 ;  /* 0x000000010202d824 */ /* 0x000fe200078e0a11 */
[----:B------:R-:W-:Y:S01]  /*cd50*/  ISETP.GE.AND P5, PT, R8, RZ, PT ;  /* 0x000000ff0800720c */ /* 0x000fe20003fa6270 */
[----:B------:R-:W-:Y:S01]  /*cd60*/  @!P1 IMAD.MOV R16, RZ, RZ, -R16 ;  /* 0x000000ffff109224 */ /* 0x000fe200078e0a10 */
[----:B------:R-:W-:Y:S01]  /*cd70*/  ISETP.GE.AND P1, PT, R10, RZ, PT ;  /* 0x000000ff0a00720c */ /* 0x000fe20003f26270 */
[----:B------:R-:W-:-:S02]  /*cd80*/  IMAD.MOV.U32 R10, RZ, RZ, R11 ;  /* 0x000000ffff0a7224 */ /* 0x000fc400078e000b */
[C---:B------:R-:W-:Y:S01]  /*cd90*/  IMAD R7, R17.reuse, R14, R7 ;  /* 0x0000000e11077224 */ /* 0x040fe200078e0207 */
[----:B------:R-:W-:Y:S01]  /*cda0*/  STL [R1+0x100], R16 ;  /* 0x0001001001007387 */ /* 0x000fe20000100800 */
[----:B------:R-:W-:Y:S01]  /*cdb0*/  @!P0 IMAD.IADD R20, R20, 0x1, -R17 ;  /* 0x0000000114148824 */ /* 0x000fe200078e0a11 */
[----:B------:R-:W-:Y:S01]  /*cdc0*/  ISETP.GT.U32.AND P0, PT, R17, R2, PT ;  /* 0x000000021100720c */ /* 0x000fe20003f04070 */
[----:B------:R-:W-:Y:S02]  /*cdd0*/  IMAD.MOV.U32 R11, RZ, RZ, R12 ;  /* 0x000000ffff0b7224 */ /* 0x000fe400078e000c */
[----:B------:R-:W-:-:S04]  /*cde0*/  IMAD.HI.U32 R8, R0, R10, RZ ;  /* 0x0000000a00087227 */ /* 0x000fc800078e00ff */
[----:B------:R-:W-:Y:S01]  /*cdf0*/  @!P3 IMAD.MOV R11, RZ, RZ, -R11 ;  /* 0x000000ffff0bb224 */ /* 0x000fe200078e0a0b */
[C---:B------:R-:W-:Y:S01]  /*ce00*/  ISETP.GT.U32.AND P3, PT, R17.reuse, R7, PT ;  /* 0x000000071100720c */ /* 0x040fe20003f64070 */
[----:B0-----:R-:W-:Y:S02]  /*ce10*/  IMAD.MOV.U32 R15, RZ, RZ, R13 ;  /* 0x000000ffff0f7224 */ /* 0x001fe400078e000d */
[----:B------:R-:W-:Y:S01]  /*ce20*/  @!P4 IMAD.IADD R4, R4, 0x1, -R17 ;  /* 0x000000010404c824 */ /* 0x000fe200078e0a11 */
[C---:B------:R-:W-:Y:S01]  /*ce30*/  ISETP.GT.U32.AND P4, PT, R17.reuse, R20, PT ;  /* 0x000000141100720c */ /* 0x040fe20003f84070 */
[----:B------:R-:W-:Y:S02]  /*ce40*/  IMAD.MOV R8, RZ, RZ, -R8 ;  /* 0x000000ffff087224 */ /* 0x000fe400078e0a08 */
[----:B------:R-:W-:Y:S02]  /*ce50*/  VIADD R13, R18, 0x60 ;  /* 0x00000060120d7836 */ /* 0x000fe40000000000 */
[----:B------:R-:W-:-:S02]  /*ce60*/  IMAD R8, R17, R8, R10 ;  /* 0x0000000811087224 */ /* 0x000fc400078e020a */
[----:B------:R-:W-:Y:S01]  /*ce70*/  @!P2 IMAD.MOV R15, RZ, RZ, -R15 ;  /* 0x000000ffff0fa224 */ /* 0x000fe200078e0a0f */
[----:B------:R-:W-:Y:S01]  /*ce80*/  IABS R10, R13 ;  /* 0x0000000d000a7213 */ /* 0x000fe20000000000 */
[--C-:B------:R-:W-:Y:S01]  /*ce90*/  @!P0 IMAD.IADD R2, R2, 0x1, -R17.reuse ;  /* 0x0000000102028824 */ /* 0x100fe200078e0a11 */
[----:B------:R-:W-:Y:S01]  /*cea0*/  ISETP.GT.U32.AND P2, PT, R17, R4, PT ;  /* 0x000000041100720c */ /* 0x000fe20003f44070 */
[--C-:B------:R-:W-:Y:S01]  /*ceb0*/  @!P3 IMAD.IADD R7, R7, 0x1, -R17.reuse ;  /* 0x000000010707b824 */ /* 0x100fe200078e0a11 */
[----:B------:R-:W-:Y:S01]  /*cec0*/  ISETP.GE.AND P0, PT, R6, RZ, PT ;  /* 0x000000ff0600720c */ /* 0x000fe20003f06270 */
[----:B------:R0:W-:Y:S01]  /*ced0*/  STL [R1+0xfc], R15 ;  /* 0x0000fc0f01007387 */ /* 0x0001e20000100800 */
[----:B------:R-:W-:Y:S01]  /*cee0*/  IMAD.MOV.U32 R6, RZ, RZ, R10 ;  /* 0x000000ffff067224 */ /* 0x000fe200078e000a */
[----:B------:R-:W-:Y:S01]  /*cef0*/  ISETP.GE.AND P3, PT, R13, RZ, PT ;  /* 0x000000ff0d00720c */ /* 0x000fe20003f66270 */
[----:B------:R-:W-:Y:S01]  /*cf00*/  VIADD R10, R18, 0x5c ;  /* 0x0000005c120a7836 */ /* 0x000fe20000000000 */
[----:B------:R1:W-:Y:S01]  /*cf10*/  STL [R1+0xf4], R11 ;  /* 0x0000f40b01007387 */ /* 0x0003e20000100800 */
[----:B------:R-:W-:Y:S01]  /*cf20*/  @!P4 IMAD.IADD R20, R20, 0x1, -R17 ;  /* 0x000000011414c824 */ /* 0x000fe200078e0a11 */
[----:B------:R-:W-:Y:S01]  /*cf30*/  ISETP.GT.U32.AND P4, PT, R17, R8, PT ;  /* 0x000000081100720c */ /* 0x000fe20003f84070 */
[----:B------:R-:W-:Y:S01]  /*cf40*/  VIADD R9, R18, 0x5e ;  /* 0x0000005e12097836 */ /* 0x000fe20000000000 */
[----:B------:R-:W-:Y:S01]  /*cf50*/  IABS R12, R10 ;  /* 0x0000000a000c7213 */ /* 0x000fe20000000000 */
[----:B------:R-:W-:-:S04]  /*cf60*/  IMAD.HI.U32 R14, R0, R6, RZ ;  /* 0x00000006000e7227 */ /* 0x000fc800078e00ff */
[----:B0-----:R-:W-:Y:S01]  /*cf70*/  IMAD.MOV.U32 R15, RZ, RZ, R2 ;  /* 0x000000ffff0f7224 */ /* 0x001fe200078e0002 */
[----:B-1----:R-:W-:Y:S01]  /*cf80*/  IABS R11, R9 ;  /* 0x00000009000b7213 */ /* 0x002fe20000000000 */
[----:B------:R-:W-:Y:S01]  /*cf90*/  @!P2 IMAD.IADD R4, R4, 0x1, -R17 ;  /* 0x000000010404a824 */ /* 0x000fe200078e0a11 */
[----:B------:R-:W-:Y:S01]  /*cfa0*/  ISETP.GE.AND P2, PT, R5, RZ, PT ;  /* 0x000000ff0500720c */ /* 0x000fe20003f46270 */
[----:B------:R-:W-:Y:S01]  /*cfb0*/  @!P1 IMAD.MOV R15, RZ, RZ, -R15 ;  /* 0x000000ffff0f9224 */ /* 0x000fe200078e0a0f */
[----:B------:R-:W-:Y:S01]  /*cfc0*/  ISETP.GT.U32.AND P1, PT, R17, R7, PT ;  /* 0x000000071100720c */ /* 0x000fe20003f24070 */
[----:B------:R-:W-:Y:S02]  /*cfd0*/  IMAD.MOV.U32 R2, RZ, RZ, R12 ;  /* 0x000000ffff027224 */ /* 0x000fe400078e000c */
[----:B------:R-:W-:Y:S01]  /*cfe0*/  IMAD.MOV.U32 R13, RZ, RZ, R4 ;  /* 0x000000ffff0d7224 */ /* 0x000fe200078e0004 */
[----:B------:R0:W-:Y:S01]  /*cff0*/  STL [R1+0xec], R15 ;  /* 0x0000ec0f01007387 */ /* 0x0001e20000100800 */
[----:B------:R-:W-:-:S04]  /*d000*/  IMAD.HI.U32 R4, R0, R2, RZ ;  /* 0x0000000200047227 */ /* 0x000fc800078e00ff */
[----:B------:R-:W-:Y:S02]  /*d010*/  @!P4 IMAD.IADD R8, R8, 0x1, -R17 ;  /* 0x000000010808c824 */ /* 0x000fe400078e0a11 */
[----:B------:R-:W-:Y:S01]  /*d020*/  @!P5 IMAD.MOV R13, RZ, RZ, -R13 ;  /* 0x000000ffff0dd224 */ /* 0x000fe200078e0a0d */
[----:B------:R-:W-:Y:S01]  /*d030*/  ISETP.GE.AND P5, PT, R9, RZ, PT ;  /* 0x000000ff0900720c */ /* 0x000fe20003fa6270 */
[----:B------:R-:W-:Y:S01]  /*d040*/  IMAD.MOV R9, RZ, RZ, -R4 ;  /* 0x000000ffff097224 */ /* 0x000fe200078e0a04 */
[----:B------:R-:W-:Y:S01]  /*d050*/  ISETP.GT.U32.AND P4, PT, R17, R8, PT ;  /* 0x000000081100720c */ /* 0x000fe20003f84070 */
[----:B0-----:R-:W-:Y:S02]  /*d060*/  IMAD.MOV.U32 R15, RZ, RZ, R20 ;  /* 0x000000ffff0f7224 */ /* 0x001fe400078e0014 */
[----:B------:R-:W-:Y:S02]  /*d070*/  @!P1 IMAD.IADD R7, R7, 0x1, -R17 ;  /* 0x0000000107079824 */ /* 0x000fe400078e0a11 */
[----:B------:R-:W-:-:S02]  /*d080*/  @!P6 IMAD.MOV R15, RZ, RZ, -R15 ;  /* 0x000000ffff0fe224 */ /* 0x000fc400078e0a0f */
[----:B------:R-:W-:-:S03]  /*d090*/  IMAD.HI.U32 R5, R0, R11, RZ ;  /* 0x0000000b00057227 */ /* 0x000fc600078e00ff */
[----:B------:R-:W-:Y:S01]  /*d0a0*/  STL [R1+0xe8], R15 ;  /* 0x0000e80f01007387 */ /* 0x000fe20000100800 */
[----:B------:R-:W-:Y:S02]  /*d0b0*/  IMAD.MOV R14, RZ, RZ, -R14 ;  /* 0x000000ffff0e7224 */ /* 0x000fe400078e0a0e */
[C---:B------:R-:W-:Y:S01]  /*d0c0*/  IMAD R9, R17.reuse, R9, R2 ;  /* 0x0000000911097224 */ /* 0x040fe200078e0202 */
[----:B------:R0:W-:Y:S01]  /*d0d0*/  STL [R1+0xe0], R13 ;  /* 0x0000e00d01007387 */ /* 0x0001e20000100800 */
[----:B------:R-:W-:Y:S02]  /*d0e0*/  IMAD.MOV R5, RZ, RZ, -R5 ;  /* 0x000000ffff057224 */ /* 0x000fe400078e0a05 */
[C---:B------:R-:W-:Y:S02]  /*d0f0*/  IMAD R6, R17.reuse, R14, R6 ;  /* 0x0000000e11067224 */ /* 0x040fe400078e0206 */
[C---:B------:R-:W-:Y:S02]  /*d100*/  IMAD R5, R17.reuse, R5, R11 ;  /* 0x0000000511057224 */ /* 0x040fe400078e020b */
[----:B------:R-:W-:Y:S01]  /*d110*/  @!P4 IMAD.IADD R8, R8, 0x1, -R17 ;  /* 0x000000010808c824 */ /* 0x000fe200078e0a11 */
[C---:B------:R-:W-:Y:S01]  /*d120*/  ISETP.GT.U32.AND P6, PT, R17.reuse, R6, PT ;  /* 0x000000061100720c */ /* 0x040fe20003fc4070 */
[----:B------:R-:W-:Y:S01]  /*d130*/  VIADD R11, R18, 0x5a ;  /* 0x0000005a120b7836 */ /* 0x000fe20000000000 */
[C---:B------:R-:W-:Y:S01]  /*d140*/  ISETP.GT.U32.AND P1, PT, R17.reuse, R5, PT ;  /* 0x000000051100720c */ /* 0x040fe20003f24070 */
[----:B0-----:R-:W-:Y:S01]  /*d150*/  IMAD.MOV.U32 R13, RZ, RZ, R7 ;  /* 0x000000ffff0d7224 */ /* 0x001fe200078e0007 */
[----:B------:R-:W-:Y:S01]  /*d160*/  ISETP.GE.AND P4, PT, R10, RZ, PT ;  /* 0x000000ff0a00720c */ /* 0x000fe20003f86270 */
[C---:B------:R-:W-:Y:S01]  /*d170*/  VIADD R10, R18.reuse, 0x58 ;  /* 0x00000058120a7836 */ /* 0x040fe20000000000 */
[----:B------:R-:W-:Y:S01]  /*d180*/  IABS R4, R11 ;  /* 0x0000000b00047213 */ /* 0x000fe20000000000 */
[----:B------:R-:W-:Y:S01]  /*d190*/  @!P0 IMAD.MOV R13, RZ, RZ, -R13 ;  /* 0x000000ffff0d8224 */ /* 0x000fe200078e0a0d */
[----:B------:R-:W-:Y:S01]  /*d1a0*/  ISETP.GT.U32.AND P0, PT, R17, R9, PT ;  /* 0x000000091100720c */ /* 0x000fe20003f04070 */
[----:B------:R-:W-:Y:S01]  /*d1b0*/  IMAD.MOV.U32 R12, RZ, RZ, R8 ;  /* 0x000000ffff0c7224 */ /* 0x000fe200078e0008 */
[----:B------:R-:W-:Y:S01]  /*d1c0*/  IABS R19, R10 ;  /* 0x0000000a00137213 */ /* 0x000fe20000000000 */
[----:B------:R-:W-:Y:S01]  /*d1d0*/  VIADD R2, R18, 0x56 ;  /* 0x0000005612027836 */ /* 0x000fe20000000000 */
[----:B------:R0:W-:Y:S01]  /*d1e0*/  STL [R1+0xd8], R13 ;  /* 0x0000d80d01007387 */ /* 0x0001e20000100800 */
[----:B------:R-:W-:-:S02]  /*d1f0*/  @!P6 IMAD.IADD R6, R6, 0x1, -R17 ;  /* 0x000000010606e824 */ /* 0x000fc400078e0a11 */
[--C-:B------:R-:W-:Y:S01]  /*d200*/  @!P1 IMAD.IADD R5, R5, 0x1, -R17.reuse ;  /* 0x0000000105059824 */ /* 0x100fe200078e0a11 */
[----:B------:R-:W-:Y:S01]  /*d210*/  IABS R16, R2 ;  /* 0x0000000200107213 */ /* 0x000fe20000000000 */
[C---:B------:R-:W-:Y:S01]  /*d220*/  IMAD.HI.U32 R8, R0.reuse, R19, RZ ;  /* 0x0000001300087227 */ /* 0x040fe200078e00ff */
[C---:B------:R-:W-:Y:S02]  /*d230*/  ISETP.GT.U32.AND P6, PT, R17.reuse, R6, PT ;  /* 0x000000061100720c */ /* 0x040fe40003fc4070 */
[----:B------:R-:W-:Y:S01]  /*d240*/  ISETP.GT.U32.AND P1, PT, R17, R5, PT ;  /* 0x000000051100720c */ /* 0x000fe20003f24070 */
[----:B------:R-:W-:Y:S02]  /*d250*/  @!P0 IMAD.IADD R9, R9, 0x1, -R17 ;  /* 0x0000000109098824 */ /* 0x000fe400078e0a11 */
[----:B------:R-:W-:Y:S02]  /*d260*/  IMAD.MOV R8, RZ, RZ, -R8 ;  /* 0x000000ffff087224 */ /* 0x000fe400078e0a08 */
[----:B------:R-:W-:Y:S01]  /*d270*/  @!P2 IMAD.MOV R12, RZ, RZ, -R12 ;  /* 0x000000ffff0ca224 */ /* 0x000fe200078e0a0c */
[C---:B------:R-:W-:Y:S01]  /*d280*/  ISETP.GT.U32.AND P0, PT, R17.reuse, R9, PT ;  /* 0x000000091100720c */ /* 0x040fe20003f04070 */
[----:B------:R-:W-:Y:S01]  /*d290*/  IMAD R19, R17, R8, R19 ;  /* 0x0000000811137224 */ /* 0x000fe200078e0213 */
[----:B------:R-:W-:Y:S01]  /*d2a0*/  ISETP.GE.AND P2, PT, R11, RZ, PT ;  /* 0x000000ff0b00720c */ /* 0x000fe20003f46270 */
[----:B------:R-:W-:Y:S01]  /*d2b0*/  IMAD.HI.U32 R11, R0, R4, RZ ;  /* 0x00000004000b7227 */ /* 0x000fe200078e00ff */
[----:B------:R1:W-:Y:S03]  /*d2c0*/  STL [R1+0xd4], R12 ;  /* 0x0000d40c01007387 */ /* 0x0003e60000100800 */
[----:B------:R-:W-:Y:S01]  /*d2d0*/  @!P6 IMAD.IADD R6, R6, 0x1, -R17 ;  /* 0x000000010606e824 */ /* 0x000fe200078e0a11 */
[----:B------:R-:W-:Y:S01]  /*d2e0*/  ISETP.GE.AND P6, PT, R10, RZ, PT ;  /* 0x000000ff0a00720c */ /* 0x000fe20003fc6270 */
[----:B------:R-:W-:-:S04]  /*d2f0*/  IMAD.HI.U32 R7, R0, R16, RZ ;  /* 0x0000001000077227 */ /* 0x000fc800078e00ff */
[----:B------:R-:W-:Y:S01]  /*d300*/  @!P0 IMAD.IADD R9, R9, 0x1, -R17 ;  /* 0x0000000109098824 */ /* 0x000fe200078e0a11 */
[----:B------:R-:W-:Y:S01]  /*d310*/  ISETP.GT.U32.AND P0, PT, R17, R19, PT ;  /* 0x000000131100720c */ /* 0x000fe20003f04070 */
[----:B------:R-:W-:Y:S02]  /*d320*/  IMAD.MOV R10, RZ, RZ, -R11 ;  /* 0x000000ffff0a7224 */ /* 0x000fe400078e0a0b */
[----:B------:R-:W-:Y:S01]  /*d330*/  @!P1 IMAD.IADD R5, R5, 0x1, -R17 ;  /* 0x0000000105059824 */ /* 0x000fe200078e0a11 */
[----:B------:R-:W-:Y:S01]  /*d340*/  ISETP.GE.AND P1, PT, R2, RZ, PT ;  /* 0x000000ff0200720c */ /* 0x000fe20003f26270 */
[----:B------:R-:W-:Y:S02]  /*d350*/  IMAD.MOV R7, RZ, RZ, -R7 ;  /* 0x000000ffff077224 */ /* 0x000fe400078e0a07 */
[----:B------:R-:W-:Y:S02]  /*d360*/  IMAD R2, R17, R10, R4 ;  /* 0x0000000a11027224 */ /* 0x000fe400078e0204 */
[----:B0-----:R-:W-:-:S02]  /*d370*/  IMAD.MOV.U32 R13, RZ, RZ, R6 ;  /* 0x000000ffff0d7224 */ /* 0x001fc400078e0006 */
[C---:B------:R-:W-:Y:S02]  /*d380*/  VIADD R15, R18.reuse, 0x54 ;  /* 0x00000054120f7836 */ /* 0x040fe40000000000 */
[----:B-1----:R-:W-:Y:S02]  /*d390*/  IMAD.MOV.U32 R12, RZ, RZ, R5 ;  /* 0x000000ffff0c7224 */ /* 0x002fe400078e0005 */
[C---:B------:R-:W-:Y:S02]  /*d3a0*/  IMAD R16, R17.reuse, R7, R16 ;  /* 0x0000000711107224 */ /* 0x040fe400078e0210 */
[----:B------:R-:W-:Y:S01]  /*d3b0*/  @!P3 IMAD.MOV R13, RZ, RZ, -R13 ;  /* 0x000000ffff0db224 */ /* 0x000fe200078e0a0d */
[----:B------:R-:W-:Y:S01]  /*d3c0*/  ISETP.GT.U32.AND P3, PT, R17, R2, PT ;  /* 0x000000021100720c */ /* 0x000fe20003f64070 */
[----:B------:R-:W-:Y:S01]  /*d3d0*/  @!P5 IMAD.MOV R12, RZ, RZ, -R12 ;  /* 0x000000ffff0cd224 */ /* 0x000fe200078e0a0c */
[----:B------:R-:W-:Y:S01]  /*d3e0*/  ISETP.GE.AND P5, PT, R15, RZ, PT ;  /* 0x000000ff0f00720c */ /* 0x000fe20003fa6270 */
[----:B------:R-:W-:Y:S01]  /*d3f0*/  VIADD R7, R18, 0x52 ;  /* 0x0000005212077836 */ /* 0x000fe20000000000 */
[----:B------:R-:W-:Y:S01]  /*d400*/  IABS R15, R15 ;  /* 0x0000000f000f7213 */ /* 0x000fe20000000000 */
[----:B------:R-:W-:Y:S01]  /*d410*/  @!P0 IMAD.IADD R19, R19, 0x1, -R17 ;  /* 0x0000000113138824 */ /* 0x000fe200078e0a11 */
[----:B------:R-:W-:Y:S01]  /*d420*/  STL [R1+0xd0], R13 ;  /* 0x0000d00d01007387 */ /* 0x000fe20000100800 */
[----:B------:R-:W-:Y:S01]  /*d430*/  IMAD.MOV.U32 R10, RZ, RZ, R9 ;  /* 0x000000ffff0a7224 */ /* 0x000fe200078e0009 */
[----:B------:R-:W-:Y:S01]  /*d440*/  IABS R14, R7 ;  /* 0x00000007000e7213 */ /* 0x000fe20000000000 */
[C---:B------:R-:W-:Y:S01]  /*d450*/  IMAD.HI.U32 R8, R0.reuse, R15, RZ ;  /* 0x0000000f00087227 */ /* 0x040fe200078e00ff */
[C---:B------:R-:W-:Y:S01]  /*d460*/  ISETP.GT.U32.AND P0, PT, R17.reuse, R19, PT ;  /* 0x000000131100720c */ /* 0x040fe20003f04070 */
[----:B------:R0:W-:Y:S02]  /*d470*/  STL [R1+0xc8], R12 ;  /* 0x0000c80c01007387 */ /* 0x0001e40000100800 */
[----:B------:R-:W-:Y:S01]  /*d480*/  @!P4 IMAD.MOV R10, RZ, RZ, -R10 ;  /* 0x000000ffff0ac224 */ /* 0x000fe200078e0a0a */
[----:B------:R-:W-:Y:S01]  /*d490*/  ISETP.GT.U32.AND P4, PT, R17, R16, PT ;  /* 0x000000101100720c */ /* 0x000fe20003f84070 */
[----:B------:R-:W-:-:S03]  /*d4a0*/  IMAD.HI.U32 R6, R0, R14, RZ ;  /* 0x0000000e00067227 */ /* 0x000fc600078e00ff */
[----:B------:R1:W-:Y:S01]  /*d4b0*/  STL [R1+0xc4], R10 ;  /* 0x0000c40a01007387 */ /* 0x0003e20000100800 */
[----:B------:R-:W-:Y:S02]  /*d4c0*/  IMAD.MOV R8, RZ, RZ, -R8 ;  /* 0x000000ffff087224 */ /* 0x000fe400078e0a08 */
[----:B------:R-:W-:Y:S02]  /*d4d0*/  @!P3 IMAD.IADD R2, R2, 0x1, -R17 ;  /* 0x000000010202b824 */ /* 0x000fe400078e0a11 */
[----:B------:R-:W-:Y:S02]  /*d4e0*/  IMAD.MOV R6, RZ, RZ, -R6 ;  /* 0x000000ffff067224 */ /* 0x000fe400078e0a06 */
[C---:B------:R-:W-:Y:S01]  /*d4f0*/  IMAD R15, R17.reuse, R8, R15 ;  /* 0x00000008110f7224 */ /* 0x040fe200078e020f */
[C---:B------:R-:W-:Y:S01]  /*d500*/  ISETP.GT.U32.AND P3, PT, R17.reuse, R2, PT ;  /* 0x000000021100720c */ /* 0x040fe20003f64070 */
[----:B------:R-:W-:Y:S02]  /*d510*/  IMAD R14, R17, R6, R14 ;  /* 0x00000006110e7224 */ /* 0x000fe400078e020e */
[--C-:B------:R-:W-:Y:S01]  /*d520*/  @!P0 IMAD.IADD R19, R19, 0x1, -R17.reuse ;  /* 0x0000000113138824 */ /* 0x100fe200078e0a11 */
[C---:B------:R-:W-:Y:S01]  /*d530*/  ISETP.GT.U32.AND P0, PT, R17.reuse, R15, PT ;  /* 0x0000000f1100720c */ /* 0x040fe20003f04070 */
[----:B------:R-:W-:Y:S01]  /*d540*/  @!P4 IMAD.IADD R16, R16, 0x1, -R17 ;  /* 0x000000011010c824 */ /* 0x000fe200078e0a11 */
[----:B------:R-:W-:Y:S01]  /*d550*/  ISETP.GT.U32.AND P4, PT, R17, R14, PT ;  /* 0x0000000e1100720c */ /* 0x000fe20003f84070 */
[----:B------:R-:W-:-:S02]  /*d560*/  VIADD R21, R18, 0x4e ;  /* 0x0000004e12157836 */ /* 0x000fc40000000000 */
[C---:B------:R-:W-:Y:S02]  /*d570*/  VIADD R22, R18.reuse, 0x50 ;  /* 0x0000005012167836 */ /* 0x040fe40000000000 */
[----:B------:R-:W-:Y:S01]  /*d580*/  VIADD R11, R18, 0x4c ;  /* 0x0000004c120b7836 */ /* 0x000fe20000000000 */
[----:B0-----:R-:W-:Y:S01]  /*d590*/  IABS R12, R21 ;  /* 0x00000015000c7213 */ /* 0x001fe20000000000 */
[--C-:B------:R-:W-:Y:S01]  /*d5a0*/  @!P3 IMAD.IADD R2, R2, 0x1, -R17.reuse ;  /* 0x000000010202b824 */ /* 0x100fe200078e0a11 */
[----:B------:R-:W-:Y:S01]  /*d5b0*/  ISETP.GE.AND P3, PT, R7, RZ, PT ;  /* 0x000000ff0700720c */ /* 0x000fe20003f66270 */
[----:B-1----:R-:W-:Y:S01]  /*d5c0*/  VIADD R10, R18, 0x4a ;  /* 0x0000004a120a7836 */ /* 0x002fe20000000000 */
[----:B------:R-:W-:Y:S01]  /*d5d0*/  IABS R13, R22 ;  /* 0x00000016000d7213 */ /* 0x000fe20000000000 */
[----:B------:R-:W-:Y:S01]  /*d5e0*/  @!P0 IMAD.IADD R15, R15, 0x1, -R17 ;  /* 0x000000010f0f8824 */ /* 0x000fe200078e0a11 */
[----:B------:R-:W-:Y:S01]  /*d5f0*/  IABS R7, R11 ;  /* 0x0000000b00077213 */ /* 0x000fe20000000000 */
[----:B------:R-:W-:Y:S01]  /*d600*/  IMAD.HI.U32 R4, R0, R12, RZ ;  /* 0x0000000c00047227 */ /* 0x000fe200078e00ff */
[----:B------:R-:W-:-:S02]  /*d610*/  ISETP.GT.U32.AND P0, PT, R17, R16, PT ;  /* 0x000000101100720c */ /* 0x000fc40003f04070 */
[----:B------:R-:W-:Y:S01]  /*d620*/  IABS R6, R10 ;  /* 0x0000000a00067213 */ /* 0x000fe20000000000 */
[----:B------:R-:W-:Y:S02]  /*d630*/  IMAD.MOV.U32 R23, RZ, RZ, R2 ;  /* 0x000000ffff177224 */ /* 0x000fe400078e0002 */
[----:B------:R-:W-:Y:S01]  /*d640*/  @!P4 IMAD.IADD R14, R14, 0x1, -R17 ;  /* 0x000000010e0ec824 */ /* 0x000fe200078e0a11 */
[----:B------:R-:W-:Y:S01]  /*d650*/  ISETP.GT.U32.AND P4, PT, R17, R15, PT ;  /* 0x0000000f1100720c */ /* 0x000fe20003f84070 */
[----:B------:R-:W-:-:S04]  /*d660*/  IMAD.HI.U32 R5, R0, R13, RZ ;  /* 0x0000000d00057227 */ /* 0x000fc800078e00ff */
[----:B------:R-:W-:-:S04]  /*d670*/  IMAD.HI.U32 R20, R0, R7, RZ ;  /* 0x0000000700147227 */ /* 0x000fc800078e00ff */
[----:B------:R-:W-:Y:S02]  /*d680*/  IMAD.MOV R4, RZ, RZ, -R4 ;  /* 0x000000ffff047224 */ /* 0x000fe400078e0a04 */
[----:B------:R-:W-:Y:S01]  /*d690*/  @!P2 IMAD.MOV R23, RZ, RZ, -R23 ;  /* 0x000000ffff17a224 */ /* 0x000fe200078e0a17 */
[----:B------:R-:W-:Y:S01]  /*d6a0*/  ISETP.GT.U32.AND P2, PT, R17, R14, PT ;  /* 0x0000000e1100720c */ /* 0x000fe20003f44070 */
[----:B------:R-:W-:Y:S02]  /*d6b0*/  IMAD.MOV R5, RZ, RZ, -R5 ;  /* 0x000000ffff057224 */ /* 0x000fe400078e0a05 */
[----:B------:R-:W-:Y:S01]  /*d6c0*/  IMAD.HI.U32 R2, R0, R6, RZ ;  /* 0x0000000600027227 */ /* 0x000fe200078e00ff */
[----:B------:R0:W-:Y:S03]  /*d6d0*/  STL [R1+0xc0], R23 ;  /* 0x0000c01701007387 */ /* 0x0001e60000100800 */
[----:B------:R-:W-:-:S02]  /*d6e0*/  IMAD.MOV R20, RZ, RZ, -R20 ;  /* 0x000000ffff147224 */ /* 0x000fc400078e0a14 */
[C---:B------:R-:W-:Y:S02]  /*d6f0*/  IMAD R12, R17.reuse, R4, R12 ;  /* 0x00000004110c7224 */ /* 0x040fe400078e020c */
[C---:B------:R-:W-:Y:S02]  /*d700*/  IMAD R13, R17.reuse, R5, R13 ;  /* 0x00000005110d7224 */ /* 0x040fe400078e020d */
[----:B------:R-:W-:Y:S02]  /*d710*/  IMAD.MOV R2, RZ, RZ, -R2 ;  /* 0x000000ffff027224 */ /* 0x000fe400078e0a02 */
[C---:B------:R-:W-:Y:S02]  /*d720*/  IMAD R7, R17.reuse, R20, R7 ;  /* 0x0000001411077224 */ /* 0x040fe400078e0207 */
[----:B------:R-:W-:Y:S01]  /*d730*/  @!P0 IMAD.IADD R16, R16, 0x1, -R17 ;  /* 0x0000000110108824 */ /* 0x000fe200078e0a11 */
[----:B------:R-:W-:Y:S01]  /*d740*/  ISETP.GT.U32.AND P0, PT, R17, R12, PT ;  /* 0x0000000c1100720c */ /* 0x000fe20003f04070 */
[----:B------:R-:W-:-:S02]  /*d750*/  VIADD R9, R18, 0x48 ;  /* 0x0000004812097836 */ /* 0x000fc40000000000 */
[----:B------:R-:W-:Y:S01]  /*d760*/  @!P6 IMAD.MOV R19, RZ, RZ, -R19 ;  /* 0x000000ffff13e224 */ /* 0x000fe200078e0a13 */
[C---:B------:R-:W-:Y:S01]  /*d770*/  ISETP.GT.U32.AND P6, PT, R17.reuse, R13, PT ;  /* 0x0000000d1100720c */ /* 0x040fe20003fc4070 */
[----:B------:R-:W-:Y:S01]  /*d780*/  IMAD R2, R17, R2, R6 ;  /* 0x0000000211027224 */ /* 0x000fe200078e0206 */
[----:B------:R-:W-:Y:S01]  /*d790*/  IABS R5, R9 ;  /* 0x0000000900057213 */ /* 0x000fe20000000000 */
[--C-:B------:R-:W-:Y:S01]  /*d7a0*/  @!P4 IMAD.IADD R15, R15, 0x1, -R17.reuse ;  /* 0x000000010f0fc824 */ /* 0x100fe200078e0a11 */
[C---:B------:R-:W-:Y:S01]  /*d7b0*/  ISETP.GT.U32.AND P4, PT, R17.reuse, R7, PT ;  /* 0x000000071100720c */ /* 0x040fe20003f84070 */
[--C-:B------:R-:W-:Y:S01]  /*d7c0*/  @!P2 IMAD.IADD R14, R14, 0x1, -R17.reuse ;  /* 0x000000010e0ea824 */ /* 0x100fe200078e0a11 */
[----:B------:R-:W-:Y:S01]  /*d7d0*/  ISETP.GT.U32.AND P2, PT, R17, R2, PT ;  /* 0x000000021100720c */ /* 0x000fe20003f44070 */
[----:B------:R-:W-:Y:S01]  /*d7e0*/  VIADD R8, R18, 0x46 ;  /* 0x0000004612087836 */ /* 0x000fe20000000000 */
[----:B------:R1:W-:Y:S01]  /*d7f0*/  STL [R1+0xb8], R19 ;  /* 0x0000b81301007387 */ /* 0x0003e20000100800 */
[--C-:B------:R-:W-:Y:S01]  /*d800*/  @!P0 IMAD.IADD R12, R12, 0x1, -R17.reuse ;  /* 0x000000010c0c8824 */ /* 0x100fe200078e0a11 */
[----:B------:R-:W-:Y:S01]  /*d810*/  ISETP.GE.AND P0, PT, R21, RZ, PT ;  /* 0x000000ff1500720c */ /* 0x000fe20003f06270 */
[----:B------:R-:W-:Y:S01]  /*d820*/  IMAD.MOV.U32 R24, RZ, RZ, R16 ;  /* 0x000000ffff187224 */ /* 0x000fe200078e0010 */
[----:B------:R-:W-:Y:S01]  /*d830*/  IABS R4, R8 ;  /* 0x0000000800047213 */ /* 0x000fe20000000000 */
[----:B------:R-:W-:Y:S01]  /*d840*/  @!P6 IMAD.IADD R13, R13, 0x1, -R17 ;  /* 0x000000010d0de824 */ /* 0x000fe200078e0a11 */
[----:B------:R-:W-:Y:S01]  /*d850*/  ISETP.GE.AND P6, PT, R22, RZ, PT ;  /* 0x000000ff1600720c */ /* 0x000fe20003fc6270 */
[----:B0-----:R-:W-:-:S02]  /*d860*/  IMAD.MOV.U32 R23, RZ, RZ, R15 ;  /* 0x000000ffff177224 */ /* 0x001fc400078e000f */
[----:B------:R-:W-:Y:S01]  /*d870*/  @!P4 IMAD.IADD R7, R7, 0x1, -R17 ;  /* 0x000000010707c824 */ /* 0x000fe200078e0a11 */
[----:B------:R-:W-:Y:S01]  /*d880*/  ISETP.GT.U32.AND P4, PT, R17, R13, PT ;  /* 0x0000000d1100720c */ /* 0x000fe20003f84070 */
[----:B-1----:R-:W-:-:S04]  /*d890*/  IMAD.HI.U32 R19, R0, R5, RZ ;  /* 0x0000000500137227 */ /* 0x002fc800078e00ff */
[----:B------:R-:W-:Y:S02]  /*d8a0*/  IMAD.MOV R19, RZ, RZ, -R19 ;  /* 0x000000ffff137224 */ /* 0x000fe400078e0a13 */
[----:B------:R-:W-:Y:S01]  /*d8b0*/  @!P1 IMAD.MOV R24, RZ, RZ, -R24 ;  /* 0x000000ffff189224 */ /* 0x000fe200078e0a18 */
[----:B------:R-:W-:Y:S01]  /*d8c0*/  ISETP.GT.U32.AND P1, PT, R17, R12, PT ;  /* 0x0000000c1100720c */ /* 0x000fe20003f24070 */
[----:B------:R-:W-:-:S03]  /*d8d0*/  IMAD.HI.U32 R20, R0, R4, RZ ;  /* 0x0000000400147227 */ /* 0x000fc600078e00ff */
[----:B------:R-:W-:Y:S01]  /*d8e0*/  STL [R1+0xb0], R24 ;  /* 0x0000b01801007387 */ /* 0x000fe20000100800 */
[C---:B------:R-:W-:Y:S02]  /*d8f0*/  IMAD R5, R17.reuse, R19, R5 ;  /* 0x0000001311057224 */ /* 0x040fe400078e0205 */
[----:B------:R-:W-:Y:S02]  /*d900*/  @!P2 IMAD.IADD R2, R2, 0x1, -R17 ;  /* 0x000000010202a824 */ /* 0x000fe400078e0a11 */
[----:B------:R-:W-:Y:S01]  /*d910*/  @!P5 IMAD.MOV R23, RZ, RZ, -R23 ;  /* 0x000000ffff17d224 */ /* 0x000fe200078e0a17 */
[C---:B------:R-:W-:Y:S01]  /*d920*/  ISETP.GT.U32.AND P5, PT, R17.reuse, R7, PT ;  /* 0x000000071100720c */ /* 0x040fe20003fa4070 */
[----:B------:R-:W-:Y:S01]  /*d930*/  IMAD.MOV.U32 R16, RZ, RZ, R14 ;  /* 0x000000ffff107224 */ /* 0x000fe200078e000e */
[C---:B------:R-:W-:Y:S01]  /*d940*/  ISETP.GT.U32.AND P2, PT, R17.reuse, R2, PT ;  /* 0x000000021100720c */ /* 0x040fe20003f44070 */
[----:B------:R-:W-:Y:S01]  /*d950*/  IMAD.MOV R20, RZ, RZ, -R20 ;  /* 0x000000ffff147224 */ /* 0x000fe200078e0a14 */
[----:B------:R-:W-:Y:S01]  /*d960*/  STL [R1+0xac], R23 ;  /* 0x0000ac1701007387 */ /* 0x000fe20000100800 */
[----:B------:R-:W-:Y:S01]  /*d970*/  @!P3 IMAD.MOV R16, RZ, RZ, -R16 ;  /* 0x000000ffff10b224 */ /* 0x000fe200078e0a10 */
[----:B------:R-:W-:Y:S01]  /*d980*/  ISETP.GT.U32.AND P3, PT, R17, R5, PT ;  /* 0x000000051100720c */ /* 0x000fe20003f64070 */
[----:B------:R-:W-:-:S02]  /*d990*/  VIADD R19, R18, 0x44 ;  /* 0x0000004412137836 */ /* 0x000fc40000000000 */
[----:B------:R-:W-:Y:S01]  /*d9a0*/  VIADD R6, R18, 0x42 ;  /* 0x0000004212067836 */ /* 0x000fe20000000000 */
[----:B------:R0:W-:Y:S01]  /*d9b0*/  STL [R1+0xa4], R16 ;  /* 0x0000a41001007387 */ /* 0x0001e20000100800 */
[----:B------:R-:W-:Y:S01]  /*d9c0*/  IMAD R4, R17, R20, R4 ;  /* 0x0000001411047224 */ /* 0x000fe200078e0204 */
[----:B------:R-:W-:Y:S01]  /*d9d0*/  IABS R14, R19 ;  /* 0x00000013000e7213 */ /* 0x000fe20000000000 */
[--C-:B------:R-:W-:Y:S01]  /*d9e0*/  @!P1 IMAD.IADD R12, R12, 0x1, -R17.reuse ;  /* 0x000000010c0c9824 */ /* 0x100fe200078e0a11 */
[----:B------:R-:W-:Y:S01]  /*d9f0*/  IABS R15, R6 ;  /* 0x00000006000f7213 */ /* 0x000fe20000000000 */
[--C-:B------:R-:W-:Y:S01]  /*da00*/  @!P4 IMAD.IADD R13, R13, 0x1, -R17.reuse ;  /* 0x000000010d0dc824 */ /* 0x100fe200078e0a11 */
[----:B------:R-:W-:Y:S01]  /*da10*/  ISETP.GT.U32.AND P1, PT, R17, R4, PT ;  /* 0x000000041100720c */ /* 0x000fe20003f24070 */
[----:B------:R-:W-:Y:S01]  /*da20*/  @!P5 IMAD.IADD R7, R7, 0x1, -R17 ;  /* 0x000000010707d824 */ /* 0x000fe200078e0a11 */
[----:B------:R-:W-:Y:S01]  /*da30*/  ISETP.GE.AND P4, PT, R11, RZ, PT ;  /* 0x000000ff0b00720c */ /* 0x000fe20003f86270 */
[----:B------:R-:W-:Y:S01]  /*da40*/  IMAD.MOV.U32 R11, RZ, RZ, R15 ;  /* 0x000000ffff0b7224 */ /* 0x000fe200078e000f */
[----:B------:R-:W-:Y:S01]  /*da50*/  ISETP.GE.AND P5, PT, R10, RZ, PT ;  /* 0x000000ff0a00720c */ /* 0x000fe20003fa6270 */
[----:B------:R-:W-:-:S04]  /*da60*/  IMAD.HI.U32 R10, R0, R14, RZ ;  /* 0x0000000e000a7227 */ /* 0x000fc800078e00ff */
[--C-:B------:R-:W-:Y:S01]  /*da70*/  @!P2 IMAD.IADD R2, R2, 0x1, -R17.reuse ;  /* 0x000000010202a824 */ /* 0x100fe200078e0a11 */
[----:B------:R-:W-:Y:S01]  /*da80*/  ISETP.GE.AND P2, PT, R9, RZ, PT ;  /* 0x000000ff0900720c */ /* 0x000fe20003f46270 */
[----:B------:R-:W-:Y:S01]  /*da90*/  @!P3 IMAD.IADD R5, R5, 0x1, -R17 ;  /* 0x000000010505b824 */ /* 0x000fe200078e0a11 */
[----:B------:R-:W-:Y:S01]  /*daa0*/  ISETP.GE.AND P3, PT, R8, RZ, PT ;  /* 0x000000ff0800720c */ /* 0x000fe20003f66270 */
[----:B------:R-:W-:-:S04]  /*dab0*/  IMAD.HI.U32 R9, R0, R11, RZ ;  /* 0x0000000b00097227 */ /* 0x000fc800078e00ff */
[----:B------:R-:W-:Y:S02]  /*dac0*/  IMAD.MOV R8, RZ, RZ, -R10 ;  /* 0x000000ffff087224 */ /* 0x000fe400078e0a0a */
[----:B------:R-:W-:Y:S02]  /*dad0*/  IMAD.MOV R9, RZ, RZ, -R9 ;  /* 0x000000ffff097224 */ /* 0x000fe400078e0a09 */
[----:B------:R-:W-:Y:S02]  /*dae0*/  IMAD R8, R17, R8, R14 ;  /* 0x0000000811087224 */ /* 0x000fe400078e020e */
[----:B------:R-:W-:Y:S02]  /*daf0*/  IMAD.MOV.U32 R10, RZ, RZ, R7 ;  /* 0x000000ffff0a7224 */ /* 0x000fe400078e0007 */
[----:B------:R-:W-:Y:S02]  /*db00*/  IMAD.MOV.U32 R20, RZ, RZ, R13 ;  /* 0x000000ffff147224 */ /* 0x000fe400078e000d */
[----:B0-----:R-:W-:-:S02]  /*db10*/  IMAD.MOV.U32 R16, RZ, RZ, R12 ;  /* 0x000000ffff107224 */ /* 0x001fc400078e000c */
[----:B------:R-:W-:Y:S01]  /*db20*/  @!P1 IMAD.IADD R4, R4, 0x1, -R17 ;  /* 0x0000000104049824 */ /* 0x000fe200078e0a11 */
[C---:B------:R-:W-:Y:S01]  /*db30*/  ISETP.GT.U32.AND P1, PT, R17.reuse, R5, PT ;  /* 0x000000051100720c */ /* 0x040fe20003f24070 */
[C---:B------:R-:W-:Y:S02]  /*db40*/  IMAD R7, R17.reuse, R9, R11 ;  /* 0x0000000911077224 */ /* 0x040fe400078e020b */
[----:B------:R-:W-:Y:S02]  /*db50*/  IMAD.MOV.U32 R12, RZ, RZ, R2 ;  /* 0x000000ffff0c7224 */ /* 0x000fe400078e0002 */
[----:B------:R-:W-:Y:S01]  /*db60*/  @!P4 IMAD.MOV R10, RZ, RZ, -R10 ;  /* 0x000000ffff0ac224 */ /* 0x000fe200078e0a0a */
[----:B------:R-:W-:Y:S01]  /*db70*/  ISETP.GT.U32.AND P4, PT, R17, R8, PT ;  /* 0x000000081100720c */ /* 0x000fe20003f84070 */
[----:B------:R-:W-:Y:S01]  /*db80*/  @!P6 IMAD.MOV R20, RZ, RZ, -R20 ;  /* 0x000000ffff14e224 */ /* 0x000fe200078e0a14 */
[----:B------:R-:W-:Y:S01]  /*db90*/  ISETP.GE.AND P6, PT, R19, RZ, PT ;  /* 0x000000ff1300720c */ /* 0x000fe20003fc6270 */
[----:B------:R-:W-:Y:S01]  /*dba0*/  @!P0 IMAD.MOV R16, RZ, RZ, -R16 ;  /* 0x000000ffff108224 */ /* 0x000fe200078e0a10 */
[C---:B------:R-:W-:Y:S01]  /*dbb0*/  ISETP.GT.U32.AND P0, PT, R17.reuse, R4, PT ;  /* 0x000000041100720c */ /* 0x040fe20003f04070 */
[----:B------:R-:W-:Y:S01]  /*dbc0*/  @!P5 IMAD.MOV R12, RZ, RZ, -R12 ;  /* 0x000000ffff0cd224 */ /* 0x000fe200078e0a0c */
[----:B------:R-:W-:Y:S01]  /*dbd0*/  ISETP.GT.U32.AND P5, PT, R17, R7, PT ;  /* 0x000000071100720c */ /* 0x000fe20003fa4070 */
[----:B------:R-:W-:Y:S01]  /*dbe0*/  STL [R1+0xa0], R20 ;  /* 0x0000a01401007387 */ /* 0x000fe20000100800 */
[----:B------:R-:W-:-:S02]  /*dbf0*/  VIADD R2, R18, 0x40 ;  /* 0x0000004012027836 */ /* 0x000fc40000000000 */
[--C-:B------:R-:W-:Y:S01]  /*dc00*/  @!P1 IMAD.IADD R5, R5, 0x1, -R17.reuse ;  /* 0x0000000105059824 */ /* 0x100fe200078e0a11 */
[----:B------:R-:W-:Y:S01]  /*dc10*/  STL [R1+0x9c], R16 ;  /* 0x00009c1001007387 */ /* 0x000fe20000100800 */
[----:B------:R-:W-:Y:S01]  /*dc20*/  ISETP.GE.AND P1, PT, R6, RZ, PT ;  /* 0x000000ff0600720c */ /* 0x000fe20003f26270 */
[----:B------:R-:W-:Y:S01]  /*dc30*/  @!P4 IMAD.IADD R8, R8, 0x1, -R17 ;  /* 0x000000010808c824 */ /* 0x000fe200078e0a11 */
[----:B------:R-:W-:Y:S01]  /*dc40*/  IABS R9, R2 ;  /* 0x0000000200097213 */ /* 0x000fe20000000000 */
[----:B------:R0:W-:Y:S01]  /*dc50*/  STL [R1+0x98], R10 ;  /* 0x0000980a01007387 */ /* 0x0001e20000100800 */
[----:B------:R-:W-:Y:S02]  /*dc60*/  IMAD.MOV.U32 R11, RZ, RZ, R5 ;  /* 0x000000ffff0b7224 */ /* 0x000fe400078e0005 */
[--C-:B------:R-:W-:Y:S01]  /*dc70*/  @!P0 IMAD.IADD R4, R4, 0x1, -R17.reuse ;  /* 0x0000000104048824 */ /* 0x100fe200078e0a11 */
[----:B------:R-:W-:Y:S01]  /*dc80*/  ISETP.GE.AND P0, PT, R2, RZ, PT ;  /* 0x000000ff0200720c */ /* 0x000fe20003f06270 */
[----:B------:R-:W-:Y:S01]  /*dc90*/  @!P5 IMAD.IADD R7, R7, 0x1, -R17 ;  /* 0x000000010707d824 */ /* 0x000fe200078e0a11 */
[C---:B------:R-:W-:Y:S01]  /*dca0*/  ISETP.GT.U32.AND P5, PT, R17.reuse, R8, PT ;  /* 0x000000081100720c */ /* 0x040fe20003fa4070 */
[----:B------:R-:W-:Y:S01]  /*dcb0*/  @!P2 IMAD.MOV R11, RZ, RZ, -R11 ;  /* 0x000000ffff0ba224 */ /* 0x000fe200078e0a0b */
[----:B------:R-:W-:Y:S01]  /*dcc0*/  STL [R1+0x94], R12 ;  /* 0x0000940c01007387 */ /* 0x000fe20000100800 */
[C---:B------:R-:W-:Y:S01]  /*dcd0*/  VIADD R15, R18.reuse, 0x3c ;  /* 0x0000003c120f7836 */ /* 0x040fe20000000000 */
[----:B------:R-:W-:Y:S01]  /*dce0*/  ISETP.GT.U32.AND P2, PT, R17, R7, PT ;  /* 0x000000071100720c */ /* 0x000fe20003f44070 */
[C---:B0-----:R-:W-:Y:S01]  /*dcf0*/  VIADD R10, R18.reuse, 0x3e ;  /* 0x0000003e120a7836 */ /* 0x041fe20000000000 */
[----:B------:R0:W-:Y:S01]  /*dd00*/  STL [R1+0x90], R11 ;  /* 0x0000900b01007387 */ /* 0x0001e20000100800 */
[----:B------:R-:W-:-:S02]  /*dd10*/  VIADD R14, R18, 0x38 ;  /* 0x00000038120e7836 */ /* 0x000fc40000000000 */
[C---:B------:R-:W-:Y:S01]  /*dd20*/  VIADD R19, R18.reuse, 0x34 ;  /* 0x0000003412137836 */ /* 0x040fe20000000000 */
[----:B------:R-:W-:Y:S01]  /*dd30*/  IABS R6, R10 ;  /* 0x0000000a00067213 */ /* 0x000fe20000000000 */
[----:B------:R-:W-:Y:S01]  /*dd40*/  VIADD R23, R18, 0x4 ;  /* 0x0000000412177836 */ /* 0x000fe20000000000 */
[----:B------:R-:W-:Y:S01]  /*dd50*/  ISETP.GE.AND P4, PT, R10, RZ, PT ;  /* 0x000000ff0a00720c */ /* 0x000fe20003f86270 */
[----:B------:R-:W-:Y:S02]  /*dd60*/  IMAD.MOV.U32 R10, RZ, RZ, R4 ;  /* 0x000000ffff0a7224 */ /* 0x000fe400078e0004 */
[----:B------:R-:W-:Y:S02]  /*dd70*/  IMAD.MOV.U32 R2, RZ, RZ, R6 ;  /* 0x000000ffff027224 */ /* 0x000fe400078e0006 */
[----:B------:R-:W-:-:S04]  /*dd80*/  IMAD.HI.U32 R6, R0, R9, RZ ;  /* 0x0000000900067227 */ /* 0x000fc800078e00ff */
[----:B------:R-:W-:Y:S02]  /*dd90*/  IMAD.MOV R4, RZ, RZ, -R6 ;  /* 0x000000ffff047224 */ /* 0x000fe400078e0a06 */
[----:B------:R-:W-:-:S04]  /*dda0*/  IMAD.HI.U32 R5, R0, R2, RZ ;  /* 0x0000000200057227 */ /* 0x000fc800078e00ff */
[C---:B------:R-:W-:Y:S02]  /*ddb0*/  IMAD R9, R17.reuse, R4, R9 ;  /* 0x0000000411097224 */ /* 0x040fe400078e0209 */
[----:B------:R-:W-:Y:S02]  /*ddc0*/  @!P5 IMAD.IADD R8, R8, 0x1, -R17 ;  /* 0x000000010808d824 */ /* 0x000fe400078e0a11 */
[----:B------:R-:W-:Y:S01]  /*ddd0*/  IMAD.MOV R5, RZ, RZ, -R5 ;  /* 0x000000ffff057224 */ /* 0x000fe200078e0a05 */
[C---:B------:R-:W-:Y:S01]  /*dde0*/  ISETP.GT.U32.AND P5, PT, R17.reuse, R9, PT ;  /* 0x000000091100720c */ /* 0x040fe20003fa4070 */
[----:B0-----:R-:W-:Y:S02]  /*ddf0*/  IMAD.MOV.U32 R11, RZ, RZ, R8 ;  /* 0x000000ffff0b7224 */ /* 0x001fe400078e0008 */
[----:B------:R-:W-:Y:S02]  /*de00*/  IMAD R5, R17, R5, R2 ;  /* 0x0000000511057224 */ /* 0x000fe400078e0202 */
[----:B------:R-:W-:-:S02]  /*de10*/  @!P6 IMAD.MOV R11, RZ, RZ, -R11 ;  /* 0x000000ffff0be224 */ /* 0x000fc400078e0a0b */
[----:B------:R-:W-:Y:S01]  /*de20*/  @!P3 IMAD.MOV R10, RZ, RZ, -R10 ;  /* 0x000000ffff0ab224 */ /* 0x000fe200078e0a0a */
[----:B------:R-:W-:Y:S01]  /*de30*/  ISETP.GT.U32.AND P6, PT, R17, R5, PT ;  /* 0x000000051100720c */ /* 0x000fe20003fc4070 */
[--C-:B------:R-:W-:Y:S01]  /*de40*/  @!P2 IMAD.IADD R7, R7, 0x1, -R17.reuse ;  /* 0x000000010707a824 */ /* 0x100fe200078e0a11 */
[----:B------:R-:W-:Y:S01]  /*de50*/  ISETP.GE.AND P3, PT, R15, RZ, PT ;  /* 0x000000ff0f00720c */ /* 0x000fe20003f66270 */
[C---:B------:R-:W-:Y:S01]  /*de60*/  VIADD R2, R18.reuse, 0x3a ;  /* 0x0000003a12027836 */ /* 0x040fe20000000000 */
[----:B------:R-:W-:Y:S01]  /*de70*/  IABS R15, R15 ;  /* 0x0000000f000f7213 */ /* 0x000fe20000000000 */
[--C-:B------:R-:W-:Y:S01]  /*de80*/  @!P5 IMAD.IADD R9, R9, 0x1, -R17.reuse ;  /* 0x000000010909d824 */ /* 0x100fe200078e0a11 */
[----:B------:R0:W-:Y:S01]  /*de90*/  STL [R1+0x8c], R10 ;  /* 0x00008c0a01007387 */ /* 0x0001e20000100800 */
[----:B------:R-:W-:Y:S01]  /*dea0*/  VIADD R4, R18, 0x36 ;  /* 0x0000003612047836 */ /* 0x000fe20000000000 */
[----:B------:R-:W-:Y:S01]  /*deb0*/  ISETP.GE.AND P2, PT, R2, RZ, PT ;  /* 0x000000ff0200720c */ /* 0x000fe20003f46270 */
[----:B------:R-:W-:Y:S01]  /*dec0*/  IMAD.HI.U32 R6, R0, R15, RZ ;  /* 0x0000000f00067227 */ /* 0x000fe200078e00ff */
[----:B------:R-:W-:Y:S01]  /*ded0*/  ISETP.GT.U32.AND P5, PT, R17, R9, PT ;  /* 0x000000091100720c */ /* 0x000fe20003fa4070 */
[----:B------:R-:W-:Y:S01]  /*dee0*/  STL [R1+0x88], R11 ;  /* 0x0000880b01007387 */ /* 0x000fe20000100800 */
[----:B------:R-:W-:Y:S01]  /*def0*/  IABS R2, R2 ;  /* 0x0000000200027213 */ /* 0x000fe20000000000 */
[----:B------:R-:W-:Y:S01]  /*df00*/  IMAD.MOV R6, RZ, RZ, -R6 ;  /* 0x000000ffff067224 */ /* 0x000fe200078e0a06 */
[----:B------:R-:W-:Y:S01]  /*df10*/  IABS R13, R4 ;  /* 0x00000004000d7213 */ /* 0x000fe20000000000 */
[----:B------:R-:W-:-:S02]  /*df20*/  @!P6 IMAD.IADD R5, R5, 0x1, -R17 ;  /* 0x000000010505e824 */ /* 0x000fc400078e0a11 */
[----:B0-----:R-:W-:Y:S02]  /*df30*/  IMAD.MOV.U32 R10, RZ, RZ, R7 ;  /* 0x000000ffff0a7224 */ /* 0x001fe400078e0007 */
[C---:B------:R-:W-:Y:S01]  /*df40*/  IMAD R15, R17.reuse, R6, R15 ;  /* 0x00000006110f7224 */ /* 0x040fe200078e020f */
[----:B------:R-:W-:Y:S01]  /*df50*/  ISETP.GT.U32.AND P6, PT, R17, R5, PT ;  /* 0x000000051100720c */ /* 0x000fe20003fc4070 */
[----:B------:R-:W-:Y:S01]  /*df60*/  @!P1 IMAD.MOV R10, RZ, RZ, -R10 ;  /* 0x000000ffff0a9224 */ /* 0x000fe200078e0a0a */
[----:B------:R-:W-:Y:S01]  /*df70*/  ISETP.GE.AND P1, PT, R14, RZ, PT ;  /* 0x000000ff0e00720c */ /* 0x000fe20003f26270 */
[----:B------:R-:W-:Y:S01]  /*df80*/  IMAD.MOV.U32 R8, RZ, RZ, R2 ;  /* 0x000000ffff087224 */ /* 0x000fe200078e0002 */
[----:B------:R-:W-:Y:S01]  /*df90*/  IABS R14, R14 ;  /* 0x0000000e000e7213 */ /* 0x000fe20000000000 */
[----:B------:R-:W-:Y:S01]  /*dfa0*/  @!P5 IMAD.IADD R9, R9, 0x1, -R17 ;  /* 0x000000010909d824 */ /* 0x000fe200078e0a11 */
[----:B------:R-:W-:Y:S01]  /*dfb0*/  ISETP.GT.U32.AND P5, PT, R17, R15, PT ;  /* 0x0000000f1100720c */ /* 0x000fe20003fa4070 */
[C---:B------:R-:W-:Y:S01]  /*dfc0*/  IMAD.HI.U32 R2, R0.reuse, R8, RZ ;  /* 0x0000000800027227 */ /* 0x040fe200078e00ff */
[----:B------:R0:W-:Y:S03]  /*dfd0*/  STL [R1+0x80], R10 ;  /* 0x0000800a01007387 */ /* 0x0001e60000100800 */
[----:B------:R-:W-:-:S04]  /*dfe0*/  IMAD.HI.U32 R6, R0, R14, RZ ;  /* 0x0000000e00067227 */ /* 0x000fc800078e00ff */
[----:B------:R-:W-:-:S04]  /*dff0*/  IMAD.HI.U32 R7, R0, R13, RZ ;  /* 0x0000000d00077227 */ /* 0x000fc800078e00ff */
[----:B------:R-:W-:Y:S02]  /*e000*/  IMAD.MOV R6, RZ, RZ, -R6 ;  /* 0x000000ffff067224 */ /* 0x000fe400078e0a06 */
[----:B------:R-:W-:Y:S02]  /*e010*/  IMAD.MOV R2, RZ, RZ, -R2 ;  /* 0x000000ffff027224 */ /* 0x000fe400078e0a02 */
[----:B------:R-:W-:Y:S02]  /*e020*/  IMAD.MOV R7, RZ, RZ, -R7 ;  /* 0x000000ffff077224 */ /* 0x000fe400078e0a07 */
[C---:B------:R-:W-:Y:S02]  /*e030*/  IMAD R14, R17.reuse, R6, R14 ;  /* 0x00000006110e7224 */ /* 0x040fe400078e020e */
[----:B------:R-:W-:Y:S01]  /*e040*/  IMAD R8, R17, R2, R8 ;  /* 0x0000000211087224 */ /* 0x000fe200078e0208 */
[----:B------:R-:W-:Y:S01]  /*e050*/  IABS R2, R19 ;  /* 0x0000001300027213 */ /* 0x000fe20000000000 */
[----:B0-----:R-:W-:-:S02]  /*e060*/  IMAD.MOV.U32 R10, RZ, RZ, R9 ;  /* 0x000000ffff0a7224 */ /* 0x001fc400078e0009 */
[----:B------:R-:W-:Y:S02]  /*e070*/  IMAD R13, R17, R7, R13 ;  /* 0x00000007110d7224 */ /* 0x000fe400078e020d */
[--C-:B------:R-:W-:Y:S01]  /*e080*/  @!P6 IMAD.IADD R5, R5, 0x1, -R17.reuse ;  /* 0x000000010505e824 */ /* 0x100fe200078e0a11 */
[C---:B------:R-:W-:Y:S01]  /*e090*/  ISETP.GT.U32.AND P6, PT, R17.reuse, R14, PT ;  /* 0x0000000e1100720c */ /* 0x040fe20003fc4070 */
[----:B------:R-:W-:Y:S01]  /*e0a0*/  @!P0 IMAD.MOV R10, RZ, RZ, -R10 ;  /* 0x000000ffff0a8224 */ /* 0x000fe200078e0a0a */
[----:B------:R-:W-:Y:S01]  /*e0b0*/  ISETP.GT.U32.AND P0, PT, R17, R8, PT ;  /* 0x000000081100720c */ /* 0x000fe20003f04070 */
[----:B------:R-:W-:Y:S01]  /*e0c0*/  @!P5 IMAD.IADD R15, R15, 0x1, -R17 ;  /* 0x000000010f0fd824 */ /* 0x000fe200078e0a11 */
[----:B------:R-:W-:Y:S01]  /*e0d0*/  ISETP.GT.U32.AND P5, PT, R17, R13, PT ;  /* 0x0000000d1100720c */ /* 0x000fe20003fa4070 */
[----:B------:R-:W-:Y:S01]  /*e0e0*/  IMAD.MOV.U32 R16, RZ, RZ, R5 ;  /* 0x000000ffff107224 */ /* 0x000fe200078e0005 */
[----:B------:R0:W-:Y:S01]  /*e0f0*/  STL [R1+0x7c], R10 ;  /* 0x00007c0a01007387 */ /* 0x0001e20000100800 */
[----:B------:R-:W-:-:S04]  /*e100*/  IMAD.HI.U32 R6, R0, R2, RZ ;  /* 0x0000000200067227 */ /* 0x000fc800078e00ff */
[----:B------:R-:W-:Y:S02]  /*e110*/  IMAD.MOV R6, RZ, RZ, -R6 ;  /* 0x000000ffff067224 */ /* 0x000fe400078e0a06 */
[--C-:B------:R-:W-:Y:S02]  /*e120*/  @!P6 IMAD.IADD R14, R14, 0x1, -R17.reuse ;  /* 0x000000010e0ee824 */ /* 0x100fe400078e0a11 */
[--C-:B------:R-:W-:Y:S01]  /*e130*/  @!P0 IMAD.IADD R8, R8, 0x1, -R17.reuse ;  /* 0x0000000108088824 */ /* 0x100fe200078e0a11 */
[----:B------:R-:W-:Y:S01]  /*e140*/  ISETP.GT.U32.AND P0, PT, R17, R15, PT ;  /* 0x0000000f1100720c */ /* 0x000fe20003f04070 */
[C---:B0-----:R-:W-:Y:S02]  /*e150*/  VIADD R10, R18.reuse, 0x32 ;  /* 0x00000032120a7836 */ /* 0x041fe40000000000 */
[----:B------:R-:W-:Y:S01]  /*e160*/  @!P5 IMAD.IADD R13, R13, 0x1, -R17 ;  /* 0x000000010d0dd824 */ /* 0x000fe200078e0a11 */
[C---:B------:R-:W-:Y:S01]  /*e170*/  ISETP.GT.U32.AND P5, PT, R17.reuse, R14, PT ;  /* 0x0000000e1100720c */ /* 0x040fe20003fa4070 */
[----:B------:R-:W-:Y:S01]  /*e180*/  @!P4 IMAD.MOV R16, RZ, RZ, -R16 ;  /* 0x000000ffff10c224 */ /* 0x000fe200078e0a10 */
[----:B------:R-:W-:Y:S01]  /*e190*/  IABS R9, R10 ;  /* 0x0000000a00097213 */ /* 0x000fe20000000000 */
[C---:B------:R-:W-:Y:S01]  /*e1a0*/  IMAD R2, R17.reuse, R6, R2 ;  /* 0x0000000611027224 */ /* 0x040fe200078e0202 */
[C---:B------:R-:W-:Y:S01]  /*e1b0*/  ISETP.GT.U32.AND P4, PT, R17.reuse, R13, PT ;  /* 0x0000000d1100720c */ /* 0x040fe20003f84070 */
[----:B------:R-:W-:Y:S01]  /*e1c0*/  VIADD R7, R18, 0x30 ;  /* 0x0000003012077836 */ /* 0x000fe20000000000 */
[----:B------:R-:W-:Y:S01]  /*e1d0*/  ISETP.GT.U32.AND P6, PT, R17, R8, PT ;  /* 0x000000081100720c */ /* 0x000fe20003fc4070 */
[----:B------:R-:W-:Y:S01]  /*e1e0*/  IMAD.HI.U32 R5, R0, R9, RZ ;  /* 0x0000000900057227 */ /* 0x000fe200078e00ff */
[----:B------:R0:W-:Y:S02]  /*e1f0*/  STL [R1+0x70], R16 ;  /* 0x0000701001007387 */ /* 0x0001e40000100800 */
[----:B------:R-:W-:Y:S01]  /*e200*/  IABS R12, R7 ;  /* 0x00000007000c7213 */ /* 0x000fe20000000000 */
[----:B------:R-:W-:-:S02]  /*e210*/  IMAD.MOV R5, RZ, RZ, -R5 ;  /* 0x000000ffff057224 */ /* 0x000fc400078e0a05 */
[----:B------:R-:W-:Y:S01]  /*e220*/  @!P0 IMAD.IADD R15, R15, 0x1, -R17 ;  /* 0x000000010f0f8824 */ /* 0x000fe200078e0a11 */
[C---:B------:R-:W-:Y:S01]  /*e230*/  ISETP.GT.U32.AND P0, PT, R17.reuse, R2, PT ;  /* 0x000000021100720c */ /* 0x040fe20003f04070 */
[C---:B------:R-:W-:Y:S02]  /*e240*/  IMAD R9, R17.reuse, R5, R9 ;  /* 0x0000000511097224 */ /* 0x040fe400078e0209 */
[--C-:B------:R-:W-:Y:S02]  /*e250*/  @!P5 IMAD.IADD R14, R14, 0x1, -R17.reuse ;  /* 0x000000010e0ed824 */ /* 0x100fe400078e0a11 */
[C---:B------:R-:W-:Y:S01]  /*e260*/  VIADD R5, R18.reuse, 0x2c ;  /* 0x0000002c12057836 */ /* 0x040fe20000000000 */
[----:B------:R-:W-:Y:S01]  /*e270*/  ISETP.GT.U32.AND P5, PT, R17, R9, PT ;  /* 0x000000091100720c */ /* 0x000fe20003fa4070 */
[--C-:B------:R-:W-:Y:S01]  /*e280*/  @!P4 IMAD.IADD R13, R13, 0x1, -R17.reuse ;  /* 0x000000010d0dc824 */ /* 0x100fe200078e0a11 */
[----:B------:R-:W-:Y:S01]  /*e290*/  ISETP.GE.AND P4, PT, R19, RZ, PT ;  /* 0x000000ff1300720c */ /* 0x000fe20003f86270 */
[----:B------:R-:W-:Y:S01]  /*e2a0*/  VIADD R6, R18, 0x2e ;  /* 0x0000002e12067836 */ /* 0x000fe20000000000 */
[----:B------:R-:W-:Y:S01]  /*e2b0*/  IABS R19, R5 ;  /* 0x0000000500137213 */ /* 0x000fe20000000000 */
[--C-:B------:R-:W-:Y:S01]  /*e2c0*/  @!P6 IMAD.IADD R8, R8, 0x1, -R17.reuse ;  /* 0x000000010808e824 */ /* 0x100fe200078e0a11 */
[----:B------:R-:W-:Y:S01]  /*e2d0*/  ISETP.GE.AND P6, PT, R4, RZ, PT ;  /* 0x000000ff0400720c */ /* 0x000fe20003fc6270 */
[----:B------:R-:W-:Y:S01]  /*e2e0*/  @!P0 IMAD.IADD R2, R2, 0x1, -R17 ;  /* 0x0000000102028824 */ /* 0x000fe200078e0a11 */
[----:B------:R-:W-:Y:S01]  /*e2f0*/  ISETP.GE.AND P0, PT, R10, RZ, PT ;  /* 0x000000ff0a00720c */ /* 0x000fe20003f06270 */
[----:B------:R-:W-:Y:S01]  /*e300*/  IMAD.MOV.U32 R10, RZ, RZ, R19 ;  /* 0x000000ffff0a7224 */ /* 0x000fe200078e0013 */
[----:B------:R-:W-:Y:S01]  /*e310*/  IABS R11, R6 ;  /* 0x00000006000b7213 */ /* 0x000fe20000000000 */
[----:B0-----:R-:W-:-:S04]  /*e320*/  IMAD.HI.U32 R16, R0, R12, RZ ;  /* 0x0000000c00107227 */ /* 0x001fc800078e00ff */
[----:B------:R-:W-:Y:S02]  /*e330*/  @!P5 IMAD.IADD R9, R9, 0x1, -R17 ;  /* 0x000000010909d824 */ /* 0x000fe400078e0a11 */
[----:B------:R-:W-:Y:S02]  /*e340*/  IMAD.MOV.U32 R21, RZ, RZ, R15 ;  /* 0x000000ffff157224 */ /* 0x000fe400078e000f */
[----:B------:R-:W-:Y:S01]  /*e350*/  IMAD.HI.U32 R15, R0, R10, RZ ;  /* 0x0000000a000f7227 */ /* 0x000fe200078e00ff */
[----:B------:R-:W-:-:S03]  /*e360*/  ISETP.GT.U32.AND P5, PT, R17, R9, PT ;  /* 0x000000091100720c */ /* 0x000fc60003fa4070 */
[----:B------:R-:W-:Y:S02]  /*e370*/  IMAD.MOV R16, RZ, RZ, -R16 ;  /* 0x000000ffff107224 */ /* 0x000fe400078e0a10 */
[----:B------:R-:W-:Y:S02]  /*e380*/  IMAD.MOV.U32 R20, RZ, RZ, R8 ;  /* 0x000000ffff147224 */ /* 0x000fe400078e0008 */
[----:B------:R-:W-:Y:S01]  /*e390*/  @!P3 IMAD.MOV R21, RZ, RZ, -R21 ;  /* 0x000000ffff15b224 */ /* 0x000fe200078e0a15 */
[C---:B------:R-:W-:Y:S01]  /*e3a0*/  ISETP.GT.U32.AND P3, PT, R17.reuse, R2, PT ;  /* 0x000000021100720c */ /* 0x040fe20003f64070 */
[----:B------:R-:W-:Y:S02]  /*e3b0*/  IMAD.MOV R8, RZ, RZ, -R15 ;  /* 0x000000ffff087224 */ /* 0x000fe400078e0a0f */
[----:B------:R-:W-:Y:S01]  /*e3c0*/  IMAD R12, R17, R16, R12 ;  /* 0x00000010110c7224 */ /* 0x000fe200078e020c */
[----:B------:R0:W-:Y:S01]  /*e3d0*/  STL [R1+0x68], R21 ;  /* 0x0000681501007387 */ /* 0x0001e20000100800 */
[----:B------:R-:W-:-:S04]  /*e3e0*/  IMAD.HI.U32 R4, R0, R11, RZ ;  /* 0x0000000b00047227 */ /* 0x000fc800078e00ff */
[C---:B------:R-:W-:Y:S02]  /*e3f0*/  IMAD R10, R17.reuse, R8, R10 ;  /* 0x00000008110a7224 */ /* 0x040fe400078e020a */
[----:B------:R-:W-:Y:S01]  /*e400*/  @!P2 IMAD.MOV R20, RZ, RZ, -R20 ;  /* 0x000000ffff14a224 */ /* 0x000fe200078e0a14 */
[----:B------:R-:W-:Y:S01]  /*e410*/  ISETP.GT.U32.AND P2, PT, R17, R12, PT ;  /* 0x0000000c1100720c */ /* 0x000fe20003f44070 */
[----:B------:R-:W-:Y:S02]  /*e420*/  IMAD.MOV R4, RZ, RZ, -R4 ;  /* 0x000000ffff047224 */ /* 0x000fe400078e0a04 */
[----:B------:R-:W-:Y:S01]  /*e430*/  @!P5 IMAD.IADD R9, R9, 0x1, -R17 ;  /* 0x000000010909d824 */ /* 0x000fe200078e0a11 */
[C---:B------:R-:W-:Y:S01]  /*e440*/  ISETP.GT.U32.AND P5, PT, R17.reuse, R10, PT ;  /* 0x0000000a1100720c */ /* 0x040fe20003fa4070 */
[----:B------:R-:W-:Y:S01]  /*e450*/  @!P1 IMAD.MOV R14, RZ, RZ, -R14 ;  /* 0x000000ffff0e9224 */ /* 0x000fe200078e0a0e */
[----:B------:R-:W-:Y:S01]  /*e460*/  STL [R1+0x64], R20 ;  /* 0x0000641401007387 */ /* 0x000fe20000100800 */
[----:B------:R-:W-:Y:S01]  /*e470*/  IMAD R11, R17, R4, R11 ;  /* 0x00000004110b7224 */ /* 0x000fe200078e020b */
[----:B------:R-:W-:Y:S01]  /*e480*/  ISETP.GE.AND P1, PT, R7, RZ, PT ;  /* 0x000000ff0700720c */ /* 0x000fe20003f26270 */
[----:B------:R-:W-:Y:S01]  /*e490*/  @!P6 IMAD.MOV R13, RZ, RZ, -R13 ;  /* 0x000000ffff0de224 */ /* 0x000fe200078e0a0d */
[----:B------:R-:W-:Y:S01]  /*e4a0*/  STL [R1+0x5c], R14 ;  /* 0x00005c0e01007387 */ /* 0x000fe20000100800 */
[--C-:B------:R-:W-:Y:S01]  /*e4b0*/  @!P3 IMAD.IADD R2, R2, 0x1, -R17.reuse ;  /* 0x000000010202b824 */ /* 0x100fe200078e0a11 */
[----:B------:R-:W-:Y:S01]  /*e4c0*/  ISETP.GT.U32.AND P6, PT, R17, R11, PT ;  /* 0x0000000b1100720c */ /* 0x000fe20003fc4070 */
[--C-:B------:R-:W-:Y:S01]  /*e4d0*/  @!P2 IMAD.IADD R12, R12, 0x1, -R17.reuse ;  /* 0x000000010c0ca824 */ /* 0x100fe200078e0a11 */
[----:B------:R-:W-:Y:S01]  /*e4e0*/  ISETP.GE.AND P3, PT, R6, RZ, PT ;  /* 0x000000ff0600720c */ /* 0x000fe20003f66270 */
[----:B------:R1:W-:Y:S01]  /*e4f0*/  STL [R1+0x58], R13 ;  /* 0x0000580d01007387 */ /* 0x0003e20000100800 */
[----:B------:R-:W-:Y:S01]  /*e500*/  VIADD R6, R18, 0x28 ;  /* 0x0000002812067836 */ /* 0x000fe20000000000 */
[----:B------:R-:W-:Y:S01]  /*e510*/  ISETP.GE.AND P2, PT, R5, RZ, PT ;  /* 0x000000ff0500720c */ /* 0x000fe20003f46270 */
[----:B------:R-:W-:-:S02]  /*e520*/  @!P5 IMAD.IADD R10, R10, 0x1, -R17 ;  /* 0x000000010a0ad824 */ /* 0x000fc400078e0a11 */
[C---:B------:R-:W-:Y:S01]  /*e530*/  VIADD R4, R18.reuse, 0x2a ;  /* 0x0000002a12047836 */ /* 0x040fe20000000000 */
[----:B------:R-:W-:Y:S01]  /*e540*/  IABS R5, R6 ;  /* 0x0000000600057213 */ /* 0x000fe20000000000 */
[----:B------:R-:W-:Y:S01]  /*e550*/  VIADD R7, R18, 0x26 ;  /* 0x0000002612077836 */ /* 0x000fe20000000000 */
[----:B------:R-:W-:Y:S01]  /*e560*/  ISETP.GT.U32.AND P5, PT, R17, R10, PT ;  /* 0x0000000a1100720c */ /* 0x000fe20003fa4070 */
[----:B0-----:R-:W-:Y:S01]  /*e570*/  IMAD.MOV.U32 R21, RZ, RZ, R9 ;  /* 0x000000ffff157224 */ /* 0x001fe200078e0009 */
[----:B------:R-:W-:Y:S01]  /*e580*/  IABS R8, R4 ;  /* 0x0000000400087213 */ /* 0x000fe20000000000 */
[----:B-1----:R-:W-:Y:S01]  /*e590*/  IMAD.MOV.U32 R13, RZ, RZ, R2 ;  /* 0x000000ffff0d7224 */ /* 0x002fe200078e0002 */
[----:B------:R-:W-:Y:S01]  /*e5a0*/  IABS R16, R7 ;  /* 0x0000000700107213 */ /* 0x000fe20000000000 */
[----:B------:R-:W-:Y:S01]  /*e5b0*/  @!P6 IMAD.IADD R11, R11, 0x1, -R17 ;  /* 0x000000010b0be824 */ /* 0x000fe200078e0a11 */
[----:B------:R-:W-:Y:S01]  /*e5c0*/  ISETP.GT.U32.AND P6, PT, R17, R12, PT ;  /* 0x0000000c1100720c */ /* 0x000fe20003fc4070 */
[----:B------:R-:W-:-:S02]  /*e5d0*/  @!P4 IMAD.MOV R13, RZ, RZ, -R13 ;  /* 0x000000ffff0dc224 */ /* 0x000fc400078e0a0d */
[----:B------:R-:W-:Y:S01]  /*e5e0*/  IMAD.HI.U32 R14, R0, R8, RZ ;  /* 0x00000008000e7227 */ /* 0x000fe200078e00ff */
[C---:B------:R-:W-:Y:S02]  /*e5f0*/  ISETP.GT.U32.AND P4, PT, R17.reuse, R11, PT ;  /* 0x0000000b1100720c */ /* 0x040fe40003f84070 */
[----:B------:R0:W-:Y:S01]  /*e600*/  STL [R1+0x54], R13 ;  /* 0x0000540d01007387 */ /* 0x0001e20000100800 */
[----:B------:R-:W-:Y:S02]  /*e610*/  IMAD.MOV R14, RZ, RZ, -R14 ;  /* 0x000000ffff0e7224 */ /* 0x000fe400078e0a0e */
[--C-:B------:R-:W-:Y:S02]  /*e620*/  @!P5 IMAD.IADD R10, R10, 0x1, -R17.reuse ;  /* 0x000000010a0ad824 */ /* 0x100fe400078e0a11 */
[----:B------:R-:W-:Y:S02]  /*e630*/  IMAD R8, R17, R14, R8 ;  /* 0x0000000e11087224 */ /* 0x000fe400078e0208 */
[----:B------:R-:W-:-:S02]  /*e640*/  @!P6 IMAD.IADD R12, R12, 0x1, -R17 ;  /* 0x000000010c0ce824 */ /* 0x000fc400078e0a11 */
[----:B------:R-:W-:Y:S01]  /*e650*/  VIADD R2, R18, 0x24 ;  /* 0x0000002412027836 */ /* 0x000fe20000000000 */
[----:B------:R-:W-:Y:S01]  /*e660*/  ISETP.GT.U32.AND P6, PT, R17, R8, PT ;  /* 0x000000081100720c */ /* 0x000fe20003fc4070 */
[----:B0-----:R-:W-:-:S03]  /*e670*/  IMAD.HI.U32 R13, R0, R5, RZ ;  /* 0x00000005000d7227 */ /* 0x001fc600078e00ff */
[----:B------:R-:W-:Y:S01]  /*e680*/  IABS R15, R2 ;  /* 0x00000002000f7213 */ /* 0x000fe20000000000 */
[----:B------:R-:W-:Y:S02]  /*e690*/  IMAD.MOV R13, RZ, RZ, -R13 ;  /* 0x000000ffff0d7224 */ /* 0x000fe400078e0a0d */
[----:B------:R-:W-:Y:S01]  /*e6a0*/  @!P4 IMAD.IADD R11, R11, 0x1, -R17 ;  /* 0x000000010b0bc824 */ /* 0x000fe200078e0a11 */
[----:B------:R-:W-:Y:S01]  /*e6b0*/  ISETP.GE.AND P4, PT, R4, RZ, PT ;  /* 0x000000ff0400720c */ /* 0x000fe20003f86270 */
[C---:B------:R-:W-:Y:S02]  /*e6c0*/  IMAD R5, R17.reuse, R13, R5 ;  /* 0x0000000d11057224 */ /* 0x040fe400078e0205 */
[----:B------:R-:W-:Y:S02]  /*e6d0*/  VIADD R4, R18, 0x22 ;  /* 0x0000002212047836 */ /* 0x000fe40000000000 */
[----:B------:R-:W-:Y:S01]  /*e6e0*/  IMAD.MOV.U32 R20, RZ, RZ, R12 ;  /* 0x000000ffff147224 */ /* 0x000fe200078e000c */
[----:B------:R-:W-:Y:S01]  /*e6f0*/  ISETP.GT.U32.AND P5, PT, R17, R5, PT ;  /* 0x000000051100720c */ /* 0x000fe20003fa4070 */
[----:B------:R-:W-:Y:S01]  /*e700*/  IMAD.HI.U32 R19, R0, R16, RZ ;  /* 0x0000001000137227 */ /* 0x000fe200078e00ff */
[----:B------:R-:W-:-:S03]  /*e710*/  IABS R14, R4 ;  /* 0x00000004000e7213 */ /* 0x000fc60000000000 */
[----:B------:R-:W-:Y:S02]  /*e720*/  @!P1 IMAD.MOV R20, RZ, RZ, -R20 ;  /* 0x000000ffff149224 */ /* 0x000fe400078e0a14 */
[----:B------:R-:W-:-:S04]  /*e730*/  IMAD.HI.U32 R9, R0, R14, RZ ;  /* 0x0000000e00097227 */ /* 0x000fc800078e00ff */
[----:B------:R-:W-:-:S04]  /*e740*/  IMAD.HI.U32 R13, R0, R15, RZ ;  /* 0x0000000f000d7227 */ /* 0x000fc800078e00ff */
[----:B------:R-:W-:Y:S02]  /*e750*/  @!P5 IMAD.IADD R5, R5, 0x1, -R17 ;  /* 0x000000010505d824 */ /* 0x000fe400078e0a11 */
[----:B------:R-:W-:Y:S02]  /*e760*/  IMAD.MOV R19, RZ, RZ, -R19 ;  /* 0x000000ffff137224 */ /* 0x000fe400078e0a13 */
[----:B------:R-:W-:Y:S01]  /*e770*/  @!P6 IMAD.IADD R8, R8, 0x1, -R17 ;  /* 0x000000010808e824 */ /* 0x000fe200078e0a11 */
[C---:B------:R-:W-:Y:S01]  /*e780*/  ISETP.GT.U32.AND P1, PT, R17.reuse, R5, PT ;  /* 0x000000051100720c */ /* 0x040fe20003f24070 */
[----:B------:R-:W-:Y:S01]  /*e790*/  IMAD.MOV R9, RZ, RZ, -R9 ;  /* 0x000000ffff097224 */ /* 0x000fe200078e0a09 */
[----:B------:R-:W-:Y:S01]  /*e7a0*/  ISETP.GE.AND P6, PT, R6, RZ, PT ;  /* 0x000000ff0600720c */ /* 0x000fe20003fc6270 */
[----:B------:R-:W-:Y:S02]  /*e7b0*/  IMAD.MOV R13, RZ, RZ, -R13 ;  /* 0x000000ffff0d7224 */ /* 0x000fe400078e0a0d */
[----:B------:R-:W-:-:S02]  /*e7c0*/  IMAD R16, R17, R19, R16 ;  /* 0x0000001311107224 */ /* 0x000fc400078e0210 */
[----:B------:R-:W-:Y:S01]  /*e7d0*/  @!P0 IMAD.MOV R21, RZ, RZ, -R21 ;  /* 0x000000ffff158224 */ /* 0x000fe200078e0a15 */
[C---:B------:R-:W-:Y:S01]  /*e7e0*/  ISETP.GT.U32.AND P0, PT, R17.reuse, R8, PT ;  /* 0x000000081100720c */ /* 0x040fe20003f04070 */
[C---:B------:R-:W-:Y:S01]  /*e7f0*/  IMAD R14, R17.reuse, R9, R14 ;  /* 0x00000009110e7224 */ /* 0x040fe200078e020e */
[C---:B------:R-:W-:Y:S01]  /*e800*/  ISETP.GT.U32.AND P5, PT, R17.reuse, R16, PT ;  /* 0x000000101100720c */ /* 0x040fe20003fa4070 */
[----:B------:R-:W-:Y:S01]  /*e810*/  IMAD R15, R17, R13, R15 ;  /* 0x0000000d110f7224 */ /* 0x000fe200078e020f */
[----:B------:R-:W-:Y:S01]  /*e820*/  STL [R1+0x4c], R21 ;  /* 0x00004c1501007387 */ /* 0x000fe20000100800 */
[----:B------:R-:W-:Y:S01]  /*e830*/  @!P1 IMAD.IADD R5, R5, 0x1, -R17 ;  /* 0x0000000105059824 */ /* 0x000fe200078e0a11 */
[C---:B------:R-:W-:Y:S01]  /*e840*/  ISETP.GT.U32.AND P1, PT, R17.reuse, R14, PT ;  /* 0x0000000e1100720c */ /* 0x040fe20003f24070 */
[----:B------:R-:W-:Y:S01]  /*e850*/  @!P2 IMAD.MOV R10, RZ, RZ, -R10 ;  /* 0x000000ffff0aa224 */ /* 0x000fe200078e0a0a */
[----:B------:R-:W-:Y:S01]  /*e860*/  ISETP.GT.U32.AND P2, PT, R17, R15, PT ;  /* 0x0000000f1100720c */ /* 0x000fe20003f44070 */
[----:B------:R-:W-:Y:S01]  /*e870*/  VIADD R6, R18, 0x20 ;  /* 0x0000002012067836 */ /* 0x000fe20000000000 */
[----:B------:R-:W-:Y:S01]  /*e880*/  STL [R1+0x44], R20 ;  /* 0x0000441401007387 */ /* 0x000fe20000100800 */
[----:B------:R-:W-:Y:S01]  /*e890*/  @!P3 IMAD.MOV R11, RZ, RZ, -R11 ;  /* 0x000000ffff0bb224 */ /* 0x000fe200078e0a0b */
[----:B------:R-:W-:Y:S01]  /*e8a0*/  ISETP.GE.AND P3, PT, R7, RZ, PT ;  /* 0x000000ff0700720c */ /* 0x000fe20003f66270 */
[--C-:B------:R-:W-:Y:S01]  /*e8b0*/  @!P0 IMAD.IADD R8, R8, 0x1, -R17.reuse ;  /* 0x0000000108088824 */ /* 0x100fe200078e0a11 */
[----:B------:R-:W-:Y:S01]  /*e8c0*/  ISETP.GE.AND P0, PT, R2, RZ, PT ;  /* 0x000000ff0200720c */ /* 0x000fe20003f06270 */
[----:B------:R-:W-:Y:S01]  /*e8d0*/  VIADD R2, R18, 0x1e ;  /* 0x0000001e12027836 */ /* 0x000fe20000000000 */
[----:B------:R-:W-:Y:S01]  /*e8e0*/  IABS R13, R6 ;  /* 0x00000006000d7213 */ /* 0x000fe20000000000 */
[--C-:B------:R-:W-:Y:S01]  /*e8f0*/  @!P5 IMAD.IADD R16, R16, 0x1, -R17.reuse ;  /* 0x000000011010d824 */ /* 0x100fe200078e0a11 */
[----:B------:R-:W-:Y:S01]  /*e900*/  ISETP.GE.AND P5, PT, R4, RZ, PT ;  /* 0x000000ff0400720c */ /* 0x000fe20003fa6270 */
[--C-:B------:R-:W-:Y:S01]  /*e910*/  @!P1 IMAD.IADD R14, R14, 0x1, -R17.reuse ;  /* 0x000000010e0e9824 */ /* 0x100fe200078e0a11 */
[----:B------:R-:W-:Y:S01]  /*e920*/  IABS R12, R2 ;  /* 0x00000002000c7213 */ /* 0x000fe20000000000 */
[----:B------:R-:W-:Y:S01]  /*e930*/  @!P2 IMAD.IADD R15, R15, 0x1, -R17 ;  /* 0x000000010f0fa824 */ /* 0x000fe200078e0a11 */
[C---:B------:R-:W-:Y:S01]  /*e940*/  ISETP.GT.U32.AND P2, PT, R17.reuse, R16, PT ;  /* 0x000000101100720c */ /* 0x040fe20003f44070 */
[----:B------:R-:W-:Y:S01]  /*e950*/  IMAD.HI.U32 R7, R0, R13, RZ ;  /* 0x0000000d00077227 */ /* 0x000fe200078e00ff */
[----:B------:R-:W-:Y:S01]  /*e960*/  ISETP.GT.U32.AND P1, PT, R17, R14, PT ;  /* 0x0000000e1100720c */ /* 0x000fe20003f24070 */
[----:B------:R0:W-:Y:S02]  /*e970*/  STL [R1+0x3c], R11 ;  /* 0x00003c0b01007387 */ /* 0x0001e40000100800 */
[----:B------:R-:W-:-:S02]  /*e980*/  IMAD.MOV.U32 R9, RZ, RZ, R8 ;  /* 0x000000ffff097224 */ /* 0x000fc400078e0008 */
[----:B------:R-:W-:Y:S01]  /*e990*/  IMAD.MOV.U32 R8, RZ, RZ, R5 ;  /* 0x000000ffff087224 */ /* 0x000fe200078e0005 */
[----:B------:R1:W-:Y:S01]  /*e9a0*/  STL [R1+0x38], R10 ;  /* 0x0000380a01007387 */ /* 0x0003e20000100800 */
[----:B------:R-:W-:-:S04]  /*e9b0*/  IMAD.HI.U32 R5, R0, R12, RZ ;  /* 0x0000000c00057227 */ /* 0x000fc800078e00ff */
[----:B------:R-:W-:Y:S02]  /*e9c0*/  IMAD.MOV R7, RZ, RZ, -R7 ;  /* 0x000000ffff077224 */ /* 0x000fe400078e0a07 */
[----:B------:R-:W-:Y:S02]  /*e9d0*/  IMAD.MOV R5, RZ, RZ, -R5 ;  /* 0x000000ffff057224 */ /* 0x000fe400078e0a05 */
[C---:B------:R-:W-:Y:S02]  /*e9e0*/  IMAD R13, R17.reuse, R7, R13 ;  /* 0x00000007110d7224 */ /* 0x040fe400078e020d */
[----:B------:R-:W-:Y:S01]  /*e9f0*/  @!P4 IMAD.MOV R9, RZ, RZ, -R9 ;  /* 0x000000ffff09c224 */ /* 0x000fe200078e0a09 */
[C---:B------:R-:W-:Y:S01]  /*ea00*/  ISETP.GT.U32.AND P4, PT, R17.reuse, R15, PT ;  /* 0x0000000f1100720c */ /* 0x040fe20003f84070 */
[C---:B------:R-:W-:Y:S02]  /*ea10*/  IMAD R12, R17.reuse, R5, R12 ;  /* 0x00000005110c7224 */ /* 0x040fe400078e020c */
[--C-:B------:R-:W-:Y:S01]  /*ea20*/  @!P2 IMAD.IADD R16, R16, 0x1, -R17.reuse ;  /* 0x000000011010a824 */ /* 0x100fe200078e0a11 */
[C---:B------:R-:W-:Y:S01]  /*ea30*/  ISETP.GT.U32.AND P2, PT, R17.reuse, R13, PT ;  /* 0x0000000d1100720c */ /* 0x040fe20003f44070 */
[--C-:B------:R-:W-:Y:S01]  /*ea40*/  @!P1 IMAD.IADD R14, R14, 0x1, -R17.reuse ;  /* 0x000000010e0e9824 */ /* 0x100fe200078e0a11 */
[----:B------:R-:W-:Y:S01]  /*ea50*/  ISETP.GT.U32.AND P1, PT, R17, R12, PT ;  /* 0x0000000c1100720c */ /* 0x000fe20003f24070 */
[----:B------:R-:W-:Y:S01]  /*ea60*/  VIADD R4, R18, 0x1c ;  /* 0x0000001c12047836 */ /* 0x000fe20000000000 */
[----:B------:R2:W-:Y:S01]  /*ea70*/  STL [R1+0x20], R9 ;  /* 0x0000200901007387 */ /* 0x0005e20000100800 */
[----:B------:R-:W-:Y:S01]  /*ea80*/  @!P6 IMAD.MOV R8, RZ, RZ, -R8 ;  /* 0x000000ffff08e224 */ /* 0x000fe200078e0a08 */
[----:B------:R-:W-:Y:S01]  /*ea90*/  ISETP.GE.AND P6, PT, R6, RZ, PT ;  /* 0x000000ff0600720c */ /* 0x000fe20003fc6270 */
[----:B------:R-:W-:Y:S01]  /*eaa0*/  VIADD R5, R18, 0x1a ;  /* 0x0000001a12057836 */ /* 0x000fe20000000000 */
[----:B0-----:R-:W-:Y:S01]  /*eab0*/  IABS R11, R4 ;  /* 0x00000004000b7213 */ /* 0x001fe20000000000 */
[--C-:B------:R-:W-:Y:S01]  /*eac0*/  @!P4 IMAD.IADD R15, R15, 0x1, -R17.reuse ;  /* 0x000000010f0fc824 */ /* 0x100fe200078e0a11 */
[----:B------:R-:W-:Y:S01]  /*ead0*/  ISETP.GE.AND P4, PT, R2, RZ, PT ;  /* 0x000000ff0200720c */ /* 0x000fe20003f86270 */
[----:B------:R-:W-:Y:S01]  /*eae0*/  VIADD R2, R18, 0x18 ;  /* 0x0000001812027836 */ /* 0x000fe20000000000 */
[----:B-1----:R-:W-:Y:S01]  /*eaf0*/  IABS R10, R5 ;  /* 0x00000005000a7213 */ /* 0x002fe20000000000 */
[----:B------:R-:W-:Y:S01]  /*eb00*/  IMAD.HI.U32 R6, R0, R11, RZ ;  /* 0x0000000b00067227 */ /* 0x000fe200078e00ff */
[----:B------:R0:W-:Y:S02]  /*eb10*/  STL [R1+0x1c], R8 ;  /* 0x00001c0801007387 */ /* 0x0001e40000100800 */
[----:B--2---:R-:W-:Y:S01]  /*eb20*/  IABS R9, R2 ;  /* 0x0000000200097213 */ /* 0x004fe20000000000 */
[----:B------:R-:W-:-:S02]  /*eb30*/  @!P2 IMAD.IADD R13, R13, 0x1, -R17 ;  /* 0x000000010d0da824 */ /* 0x000fc400078e0a11 */
[----:B------:R-:W-:Y:S02]  /*eb40*/  @!P1 IMAD.IADD R12, R12, 0x1, -R17 ;  /* 0x000000010c0c9824 */ /* 0x000fe400078e0a11 */
[----:B------:R-:W-:Y:S01]  /*eb50*/  IMAD.MOV R6, RZ, RZ, -R6 ;  /* 0x000000ffff067224 */ /* 0x000fe200078e0a06 */
[C---:B------:R-:W-:Y:S01]  /*eb60*/  ISETP.GT.U32.AND P2, PT, R17.reuse, R13, PT ;  /* 0x0000000d1100720c */ /* 0x040fe20003f44070 */
[----:B------:R-:W-:Y:S01]  /*eb70*/  @!P3 IMAD.MOV R16, RZ, RZ, -R16 ;  /* 0x000000ffff10b224 */ /* 0x000fe200078e0a10 */
[C---:B------:R-:W-:Y:S01]  /*eb80*/  ISETP.GT.U32.AND P1, PT, R17.reuse, R12, PT ;  /* 0x0000000c1100720c */ /* 0x040fe20003f24070 */
[----:B------:R-:W-:Y:S01]  /*eb90*/  IMAD R11, R17, R6, R11 ;  /* 0x00000006110b7224 */ /* 0x000fe200078e020b */
[----:B------:R-:W-:Y:S01]  /*eba0*/  ISETP.GE.AND P3, PT, R4, RZ, PT ;  /* 0x000000ff0400720c */ /* 0x000fe20003f66270 */
[C---:B------:R-:W-:Y:S01]  /*ebb0*/  IMAD.HI.U32 R6, R0.reuse, R10, RZ ;  /* 0x0000000a00067227 */ /* 0x040fe200078e00ff */
[----:B------:R1:W-:Y:S03]  /*ebc0*/  STL [R1+0x54d4], R16 ;  /* 0x0054d41001007387 */ /* 0x0003e60000100800 */
[----:B------:R-:W-:-:S04]  /*ebd0*/  IMAD.HI.U32 R4, R0, R9, RZ ;  /* 0x0000000900047227 */ /* 0x000fc800078e00ff */
[----:B------:R-:W-:Y:S01]  /*ebe0*/  @!P5 IMAD.MOV R14, RZ, RZ, -R14 ;  /* 0x000000ffff0ed224 */ /* 0x000fe200078e0a0e */
[----:B------:R-:W-:Y:S01]  /*ebf0*/  ISETP.GE.AND P5, PT, R5, RZ, PT ;  /* 0x000000ff0500720c */ /* 0x000fe20003fa6270 */
[----:B------:R-:W-:Y:S01]  /*ec00*/  IMAD.MOV R5, RZ, RZ, -R6 ;  /* 0x000000ffff057224 */ /* 0x000fe200078e0a06 */
[----:B------:R-:W-:Y:S01]  /*ec10*/  IABS R6, R27 ;  /* 0x0000001b00067213 */ /* 0x000fe20000000000 */
[----:B------:R-:W-:Y:S02]  /*ec20*/  IMAD.MOV R4, RZ, RZ, -R4 ;  /* 0x000000ffff047224 */ /* 0x000fe400078e0a04 */
[----:B------:R-:W-:Y:S02]  /*ec30*/  IMAD R10, R17, R5, R10 ;  /* 0x00000005110a7224 */ /* 0x000fe400078e020a */
[----:B------:R-:W-:Y:S01]  /*ec40*/  @!P2 IMAD.IADD R13, R13, 0x1, -R17 ;  /* 0x000000010d0da824 */ /* 0x000fe200078e0a11 */
[----:B------:R-:W-:Y:S01]  /*ec50*/  ISETP.GE.AND P2, PT, R2, RZ, PT ;  /* 0x000000ff0200720c */ /* 0x000fe20003f46270 */
[----:B------:R-:W-:-:S02]  /*ec60*/  IMAD R9, R17, R4, R9 ;  /* 0x0000000411097224 */ /* 0x000fc400078e0209 */
[----:B------:R-:W-:Y:S01]  /*ec70*/  @!P1 IMAD.IADD R12, R12, 0x1, -R17 ;  /* 0x000000010c0c9824 */ /* 0x000fe200078e0a11 */
[C---:B------:R-:W-:Y:S01]  /*ec80*/  ISETP.GT.U32.AND P1, PT, R17.reuse, R10, PT ;  /* 0x0000000a1100720c */ /* 0x040fe20003f24070 */
[----:B------:R-:W-:Y:S01]  /*ec90*/  @!P6 IMAD.MOV R13, RZ, RZ, -R13 ;  /* 0x000000ffff0de224 */ /* 0x000fe200078e0a0d */
[C---:B------:R-:W-:Y:S01]  /*eca0*/  ISETP.GT.U32.AND P6, PT, R17.reuse, R9, PT ;  /* 0x000000091100720c */ /* 0x040fe20003fc4070 */
[----:B------:R-:W-:Y:S01]  /*ecb0*/  @!P0 IMAD.MOV R15, RZ, RZ, -R15 ;  /* 0x000000ffff0f8224 */ /* 0x000fe200078e0a0f */
[----:B------:R-:W-:Y:S01]  /*ecc0*/  ISETP.GT.U32.AND P0, PT, R17, R11, PT ;  /* 0x0000000b1100720c */ /* 0x000fe20003f04070 */
[C---:B------:R-:W-:Y:S02]  /*ecd0*/  VIADD R2, R18.reuse, 0x16 ;  /* 0x0000001612027836 */ /* 0x040fe40000000000 */
[C---:B------:R-:W-:Y:S01]  /*ece0*/  VIADD R5, R18.reuse, 0x14 ;  /* 0x0000001412057836 */ /* 0x040fe20000000000 */
[----:B------:R-:W-:Y:S01]  /*ecf0*/  STL [R1+0x54d8], R15 ;  /* 0x0054d80f01007387 */ /* 0x000fe20000100800 */
[----:B------:R-:W-:Y:S01]  /*ed00*/  @!P4 IMAD.MOV R12, RZ, RZ, -R12 ;  /* 0x000000ffff0cc224 */ /* 0x000fe200078e0a0c */
[----:B0-----:R-:W-:Y:S01]  /*ed10*/  IABS R8, R2 ;  /* 0x0000000200087213 */ /* 0x001fe20000000000 */
[----:B-1----:R-:W-:Y:S01]  /*ed20*/  VIADD R16, R18, 0xa ;  /* 0x0000000a12107836 */ /* 0x002fe20000000000 */
[----:B------:R-:W-:Y:S01]  /*ed30*/  IABS R7, R5 ;  /* 0x0000000500077213 */ /* 0x000fe20000000000 */
[--C-:B------:R-:W-:Y:S01]  /*ed40*/  @!P1 IMAD.IADD R10, R10, 0x1, -R17.reuse ;  /* 0x000000010a0a9824 */ /* 0x100fe200078e0a11 */
[----:B------:R-:W-:Y:S01]  /*ed50*/  ISETP.GE.AND P4, PT, R2, RZ, PT ;  /* 0x000000ff0200720c */ /* 0x000fe20003f86270 */
[--C-:B------:R-:W-:Y:S01]  /*ed60*/  @!P6 IMAD.IADD R9, R9, 0x1, -R17.reuse ;  /* 0x000000010909e824 */ /* 0x100fe200078e0a11 */
[----:B------:R0:W-:Y:S01]  /*ed70*/  STL [R1+0x54dc], R14 ;  /* 0x0054dc0e01007387 */ /* 0x0001e20000100800 */
[----:B------:R-:W-:Y:S01]  /*ed80*/  @!P0 IMAD.IADD R11, R11, 0x1, -R17 ;  /* 0x000000010b0b8824 */ /* 0x000fe200078e0a11 */
[C---:B------:R-:W-:Y:S01]  /*ed90*/  ISETP.GT.U32.AND P1, PT, R17.reuse, R10, PT ;  /* 0x0000000a1100720c */ /* 0x040fe20003f24070 */
[C---:B------:R-:W-:Y:S01]  /*eda0*/  IMAD.HI.U32 R4, R0.reuse, R8, RZ ;  /* 0x0000000800047227 */ /* 0x040fe200078e00ff */
[C---:B------:R-:W-:Y:S01]  /*edb0*/  ISETP.GT.U32.AND P6, PT, R17.reuse, R9, PT ;  /* 0x000000091100720c */ /* 0x040fe20003fc4070 */
[----:B------:R-:W-:Y:S01]  /*edc0*/  STL [R1+0x54e0], R13 ;  /* 0x0054e00d01007387 */ /* 0x000fe20000100800 */
[----:B------:R-:W-:Y:S01]  /*edd0*/  ISETP.GT.U32.AND P0, PT, R17, R11, PT ;  /* 0x0000000b1100720c */ /* 0x000fe20003f04070 */
[----:B------:R-:W-:Y:S01]  /*ede0*/  IMAD.HI.U32 R2, R0, R7, RZ ;  /* 0x0000000700027227 */ /* 0x000fe200078e00ff */
[----:B------:R-:W-:Y:S01]  /*edf0*/  IABS R24, R16 ;  /* 0x0000001000187213 */ /* 0x000fe20000000000 */
[----:B------:R-:W-:Y:S02]  /*ee00*/  STL [R1+0x54e4], R12 ;  /* 0x0054e40c01007387 */ /* 0x000fe40000100800 */
[----:B------:R-:W-:-:S02]  /*ee10*/  IMAD.MOV R4, RZ, RZ, -R4 ;  /* 0x000000ffff047224 */ /* 0x000fc400078e0a04 */
[----:B------:R-:W-:Y:S02]  /*ee20*/  IMAD.MOV R2, RZ, RZ, -R2 ;  /* 0x000000ffff027224 */ /* 0x000fe400078e0a02 */
[C---:B------:R-:W-:Y:S02]  /*ee30*/  IMAD R8, R17.reuse, R4, R8 ;  /* 0x0000000411087224 */ /* 0x040fe400078e0208 */
[C---:B------:R-:W-:Y:S02]  /*ee40*/  IMAD R7, R17.reuse, R2, R7 ;  /* 0x0000000211077224 */ /* 0x040fe400078e0207 */
[----:B------:R-:W-:Y:S01]  /*ee50*/  @!P1 IMAD.IADD R10, R10, 0x1, -R17 ;  /* 0x000000010a0a9824 */ /* 0x000fe200078e0a11 */
[----:B------:R-:W-:Y:S01]  /*ee60*/  ISETP.GT.U32.AND P1, PT, R17, R8, PT ;  /* 0x000000081100720c */ /* 0x000fe20003f24070 */
[----:B------:R-:W-:-:S04]  /*ee70*/  IMAD.HI.U32 R4, R0, R6, RZ ;  /* 0x0000000600047227 */ /* 0x000fc800078e00ff */
[--C-:B------:R-:W-:Y:S01]  /*ee80*/  @!P6 IMAD.IADD R9, R9, 0x1, -R17.reuse ;  /* 0x000000010909e824 */ /* 0x100fe200078e0a11 */
[----:B------:R-:W-:Y:S01]  /*ee90*/  ISETP.GT.U32.AND P6, PT, R17, R7, PT ;  /* 0x000000071100720c */ /* 0x000fe20003fc4070 */
[----:B------:R-:W-:Y:S01]  /*eea0*/  @!P0 IMAD.IADD R11, R11, 0x1, -R17 ;  /* 0x000000010b0b8824 */ /* 0x000fe200078e0a11 */
[----:B------:R-:W-:Y:S01]  /*eeb0*/  ISETP.GE.AND P0, PT, R5, RZ, PT ;  /* 0x000000ff0500720c */ /* 0x000fe20003f06270 */
[----:B------:R-:W-:Y:S01]  /*eec0*/  IMAD.MOV R4, RZ, RZ, -R4 ;  /* 0x000000ffff047224 */ /* 0x000fe200078e0a04 */
[----:B------:R-:W-:Y:S01]  /*eed0*/  IABS R5, R28 ;  /* 0x0000001c00057213 */ /* 0x000fe20000000000 */
[----:B0-----:R-:W-:Y:S02]  /*eee0*/  VIADD R14, R18, 0xe ;  /* 0x0000000e120e7836 */ /* 0x001fe40000000000 */
[----:B------:R-:W-:Y:S02]  /*eef0*/  IMAD R6, R17, R4, R6 ;  /* 0x0000000411067224 */ /* 0x000fe400078e0206 */
[----:B------:R-:W-:Y:S01]  /*ef00*/  IMAD.HI.U32 R19, R0, R5, RZ ;  /* 0x0000000500137227 */ /* 0x000fe200078e00ff */
[----:B------:R-:W-:-:S03]  /*ef10*/  IABS R4, R14 ;  /* 0x0000000e00047213 */ /* 0x000fc60000000000 */
[--C-:B------:R-:W-:Y:S01]  /*ef20*/  @!P1 IMAD.IADD R8, R8, 0x1, -R17.reuse ;  /* 0x0000000108089824 */ /* 0x100fe200078e0a11 */
[----:B------:R-:W-:Y:S01]  /*ef30*/  ISETP.GT.U32.AND P1, PT, R17, R6, PT ;  /* 0x000000061100720c */ /* 0x000fe20003f24070 */
[----:B------:R-:W-:Y:S02]  /*ef40*/  @!P6 IMAD.IADD R7, R7, 0x1, -R17 ;  /* 0x000000010707e824 */ /* 0x000fe400078e0a11 */
[----:B------:R-:W-:Y:S01]  /*ef50*/  IMAD.MOV R19, RZ, RZ, -R19 ;  /* 0x000000ffff137224 */ /* 0x000fe200078e0a13 */
[C---:B------:R-:W-:Y:S01]  /*ef60*/  ISETP.GT.U32.AND P6, PT, R17.reuse, R8, PT ;  /* 0x000000081100720c */ /* 0x040fe20003fc4070 */
[----:B------:R-:W-:Y:S01]  /*ef70*/  @!P3 IMAD.MOV R11, RZ, RZ, -R11 ;  /* 0x000000ffff0bb224 */ /* 0x000fe200078e0a0b */
[C---:B------:R-:W-:Y:S01]  /*ef80*/  ISETP.GT.U32.AND P3, PT, R17.reuse, R7, PT ;  /* 0x000000071100720c */ /* 0x040fe20003f64070 */
[----:B------:R-:W-:Y:S02]  /*ef90*/  IMAD R5, R17, R19, R5 ;  /* 0x0000001311057224 */ /* 0x000fe400078e0205 */
[----:B------:R-:W-:Y:S01]  /*efa0*/  IMAD.HI.U32 R19, R0, R4, RZ ;  /* 0x0000000400137227 */ /* 0x000fe200078e00ff */
[----:B------:R-:W-:Y:S03]  /*efb0*/  STL [R1+0x54e8], R11 ;  /* 0x0054e80b01007387 */ /* 0x000fe60000100800 */
[----:B------:R-:W-:-:S02]  /*efc0*/  VIADD R15, R18, 0xc ;  /* 0x0000000c120f7836 */ /* 0x000fc40000000000 */
[----:B------:R-:W-:Y:S02]  /*efd0*/  IMAD.MOV R19, RZ, RZ, -R19 ;  /* 0x000000ffff137224 */ /* 0x000fe400078e0a13 */
[----:B------:R-:W-:Y:S01]  /*efe0*/  IMAD.HI.U32 R21, R0, R24, RZ ;  /* 0x0000001800157227 */ /* 0x000fe200078e00ff */
[----:B------:R-:W-:-:S03]  /*eff0*/  IABS R2, R15 ;  /* 0x0000000f00027213 */ /* 0x000fc60000000000 */
[----:B------:R-:W-:Y:S02]  /*f000*/  @!P1 IMAD.IADD R6, R6, 0x1, -R17 ;  /* 0x0000000106069824 */ /* 0x000fe400078e0a11 */
[C---:B------:R-:W-:Y:S02]  /*f010*/  IMAD R4, R17.reuse, R19, R4 ;  /* 0x0000001311047224 */ /* 0x040fe400078e0204 */
[----:B------:R-:W-:Y:S01]  /*f020*/  IMAD.MOV R19, RZ, RZ, -R21 ;  /* 0x000000ffff137224 */ /* 0x000fe200078e0a15 */
[----:B------:R-:W-:Y:S01]  /*f030*/  ISETP.GT.U32.AND P1, PT, R17, R6, PT ;  /* 0x000000061100720c */ /* 0x000fe20003f24070 */
[----:B------:R-:W-:-:S04]  /*f040*/  IMAD.HI.U32 R20, R0, R2, RZ ;  /* 0x0000000200147227 */ /* 0x000fc800078e00ff */
[----:B------:R-:W-:Y:S01]  /*f050*/  @!P3 IMAD.IADD R7, R7, 0x1, -R17 ;  /* 0x000000010707b824 */ /* 0x000fe200078e0a11 */
[C---:B------:R-:W-:Y:S01]  /*f060*/  ISETP.GT.U32.AND P3, PT, R17.reuse, R4, PT ;  /* 0x000000041100720c */ /* 0x040fe20003f64070 */
[----:B------:R-:W-:Y:S02]  /*f070*/  IMAD R24, R17, R19, R24 ;  /* 0x0000001311187224 */ /* 0x000fe400078e0218 */
[----:B------:R-:W-:-:S04]  /*f080*/  IMAD.HI.U32 R19, R0, R25, RZ ;  /* 0x0000001900137227 */ /* 0x000fc800078e00ff */
[----:B------:R-:W-:Y:S02]  /*f090*/  IMAD.MOV R20, RZ, RZ, -R20 ;  /* 0x000000ffff147224 */ /* 0x000fe400078e0a14 */
[----:B------:R-:W-:Y:S02]  /*f0a0*/  IMAD.MOV R19, RZ, RZ, -R19 ;  /* 0x000000ffff137224 */ /* 0x000fe400078e0a13 */
[C---:B------:R-:W-:Y:S02]  /*f0b0*/  IMAD R2, R17.reuse, R20, R2 ;  /* 0x0000001411027224 */ /* 0x040fe400078e0202 */
[C---:B------:R-:W-:Y:S01]  /*f0c0*/  IMAD R25, R17.reuse, R19, R25 ;  /* 0x0000001311197224 */ /* 0x040fe200078e0219 */
[----:B------:R-:W-:Y:S01]  /*f0d0*/  IABS R19, R23 ;  /* 0x0000001700137213 */ /* 0x000fe20000000000 */
[--C-:B------:R-:W-:Y:S01]  /*f0e0*/  @!P1 IMAD.IADD R6, R6, 0x1, -R17.reuse ;  /* 0x0000000106069824 */ /* 0x100fe200078e0a11 */
[C---:B------:R-:W-:Y:S01]  /*f0f0*/  ISETP.GT.U32.AND P1, PT, R17.reuse, R2, PT ;  /* 0x000000021100720c */ /* 0x040fe20003f24070 */
[--C-:B------:R-:W-:Y:S01]  /*f100*/  @!P3 IMAD.IADD R4, R4, 0x1, -R17.reuse ;  /* 0x000000010404b824 */ /* 0x100fe200078e0a11 */
[C---:B------:R-:W-:Y:S01]  /*f110*/  ISETP.GT.U32.AND P3, PT, R17.reuse, R25, PT ;  /* 0x000000191100720c */ /* 0x040fe20003f64070 */
[----:B------:R-:W-:Y:S01]  /*f120*/  @!P6 IMAD.IADD R8, R8, 0x1, -R17 ;  /* 0x000000010808e824 */ /* 0x000fe200078e0a11 */
[----:B------:R-:W-:Y:S01]  /*f130*/  ISETP.GT.U32.AND P6, PT, R17, R5, PT ;  /* 0x000000051100720c */ /* 0x000fe20003fc4070 */
[----:B------:R-:W-:-:S02]  /*f140*/  @!P0 IMAD.MOV R7, RZ, RZ, -R7 ;  /* 0x000000ffff078224 */ /* 0x000fc400078e0a07 */
[----:B------:R-:W-:Y:S02]  /*f150*/  @!P4 IMAD.MOV R8, RZ, RZ, -R8 ;  /* 0x000000ffff08c224 */ /* 0x000fe400078e0a08 */
[----:B------:R-:W-:Y:S01]  /*f160*/  @!P2 IMAD.MOV R9, RZ, RZ, -R9 ;  /* 0x000000ffff09a224 */ /* 0x000fe200078e0a09 */
[----:B------:R-:W-:Y:S01]  /*f170*/  ISETP.GT.U32.AND P2, PT, R17, R4, PT ;  /* 0x000000041100720c */ /* 0x000fe20003f44070 */
[----:B------:R-:W-:Y:S02]  /*f180*/  VIADD R21, R18, 0x6 ;  /* 0x0000000612157836 */ /* 0x000fe40000000000 */
[--C-:B------:R-:W-:Y:S01]  /*f190*/  @!P1 IMAD.IADD R2, R2, 0x1, -R17.reuse ;  /* 0x0000000102029824 */ /* 0x100fe200078e0a11 */
[----:B------:R-:W-:Y:S01]  /*f1a0*/  ISETP.GE.AND P1, PT, R27, RZ, PT ;  /* 0x000000ff1b00720c */ /* 0x000fe20003f26270 */
[--C-:B------:R-:W-:Y:S01]  /*f1b0*/  @!P3 IMAD.IADD R25, R25, 0x1, -R17.reuse ;  /* 0x000000011919b824 */ /* 0x100fe200078e0a11 */
[----:B------:R-:W-:Y:S01]  /*f1c0*/  IABS R26, R21 ;  /* 0x00000015001a7213 */ /* 0x000fe20000000000 */
[----:B------:R-:W-:Y:S01]  /*f1d0*/  @!P6 IMAD.IADD R5, R5, 0x1, -R17 ;  /* 0x000000010505e824 */ /* 0x000fe200078e0a11 */
[C---:B------:R-:W-:Y:S01]  /*f1e0*/  ISETP.GT.U32.AND P4, PT, R17.reuse, R2, PT ;  /* 0x000000021100720c */ /* 0x040fe20003f84070 */
[----:B------:R-:W-:Y:S01]  /*f1f0*/  IMAD.HI.U32 R27, R0, R19, RZ ;  /* 0x00000013001b7227 */ /* 0x000fe200078e00ff */
[----:B------:R-:W-:-:S02]  /*f200*/  ISETP.GT.U32.AND P0, PT, R17, R25, PT ;  /* 0x000000191100720c */ /* 0x000fc40003f04070 */
[C---:B------:R-:W-:Y:S01]  /*f210*/  ISETP.GT.U32.AND P6, PT, R17.reuse, R24, PT ;  /* 0x000000181100720c */ /* 0x040fe20003fc4070 */
[----:B------:R-:W-:Y:S01]  /*f220*/  IMAD.MOV R27, RZ, RZ, -R27 ;  /* 0x000000ffff1b7224 */ /* 0x000fe200078e0a1b */
[----:B------:R-:W-:Y:S01]  /*f230*/  ISETP.GT.U32.AND P3, PT, R17, R5, PT ;  /* 0x000000051100720c */ /* 0x000fe20003f64070 */
[----:B------:R-:W-:Y:S02]  /*f240*/  VIADD R22, R18, 0x2 ;  /* 0x0000000212167836 */ /* 0x000fe40000000000 */
[----:B------:R-:W-:-:S03]  /*f250*/  IMAD.HI.U32 R18, R0, R26, RZ ;  /* 0x0000001a00127227 */ /* 0x000fc600078e00ff */
[----:B------:R-:W-:Y:S01]  /*f260*/  IABS R20, R22 ;  /* 0x0000001600147213 */ /* 0x000fe20000000000 */
[--C-:B------:R-:W-:Y:S01]  /*f270*/  @!P4 IMAD.IADD R2, R2, 0x1, -R17.reuse ;  /* 0x000000010202c824 */ /* 0x100fe200078e0a11 */
[----:B------:R-:W-:Y:S01]  /*f280*/  ISETP.GE.AND P4, PT, R15, RZ, PT ;  /* 0x000000ff0f00720c */ /* 0x000fe20003f86270 */
[--C-:B------:R-:W-:Y:S01]  /*f290*/  @!P0 IMAD.IADD R25, R25, 0x1, -R17.reuse ;  /* 0x0000000119198824 */ /* 0x100fe200078e0a11 */
[----:B------:R-:W0:Y:S01]  /*f2a0*/  S2R R15, SR_TID.X ;  /* 0x00000000000f7919 */ /* 0x000e220000002100 */
[----:B------:R-:W-:Y:S01]  /*f2b0*/  ISETP.GE.AND P0, PT, R16, RZ, PT ;  /* 0x000000ff1000720c */ /* 0x000fe20003f06270 */
[----:B------:R-:W-:Y:S01]  /*f2c0*/  @!P6 IMAD.IADD R24, R24, 0x1, -R17 ;  /* 0x000000011818e824 */ /* 0x000fe200078e0a11 */
[----:B------:R-:W-:Y:S01]  /*f2d0*/  ISETP.GE.AND P6, PT, R28, RZ, PT ;  /* 0x000000ff1c00720c */ /* 0x000fe20003fc6270 */
[----:B------:R-:W1:Y:S01]  /*f2e0*/  S2R R16, SR_TID.X ;  /* 0x0000000000107919 */ /* 0x000e620000002100 */
[----:B------:R-:W-:Y:S02]  /*f2f0*/  IMAD R27, R17, R27, R19 ;  /* 0x0000001b111b7224 */ /* 0x000fe400078e0213 */
[----:B------:R-:W-:Y:S01]  /*f300*/  @!P2 IMAD.IADD R4, R4, 0x1, -R17 ;  /* 0x000000010404a824 */ /* 0x000fe200078e0a11 */
[----:B------:R-:W-:Y:S01]  /*f310*/  ISETP.GE.AND P2, PT, R14, RZ, PT ;  /* 0x000000ff0e00720c */ /* 0x000fe20003f46270 */
[----:B------:R-:W-:-:S02]  /*f320*/  IMAD.MOV R18, RZ, RZ, -R18 ;  /* 0x000000ffff127224 */ /* 0x000fc400078e0a12 */
[----:B------:R-:W-:Y:S01]  /*f330*/  @!P3 IMAD.IADD R5, R5, 0x1, -R17 ;  /* 0x000000010505b824 */ /* 0x000fe200078e0a11 */
[C---:B------:R-:W-:Y:S01]  /*f340*/  ISETP.GT.U32.AND P3, PT, R17.reuse, R27, PT ;  /* 0x0000001b1100720c */ /* 0x040fe20003f64070 */
[----:B------:R-:W-:Y:S01]  /*f350*/  @!P5 IMAD.MOV R10, RZ, RZ, -R10 ;  /* 0x000000ffff0ad224 */ /* 0x000fe200078e0a0a */
[C---:B------:R-:W-:Y:S01]  /*f360*/  ISETP.GT.U32.AND P5, PT, R17.reuse, R24, PT ;  /* 0x000000181100720c */ /* 0x040fe20003fa4070 */
[C---:B------:R-:W-:Y:S02]  /*f370*/  IMAD R26, R17.reuse, R18, R26 ;  /* 0x00000012111a7224 */ /* 0x040fe400078e021a */
[----:B------:R-:W-:Y:S01]  /*f380*/  @!P1 IMAD.MOV R6, RZ, RZ, -R6 ;  /* 0x000000ffff069224 */ /* 0x000fe200078e0a06 */
[----:B------:R-:W-:Y:S01]  /*f390*/  STL [R1+0x54ec], R10 ;  /* 0x0054ec0a01007387 */ /* 0x000fe20000100800 */
[----:B------:R-:W-:Y:S01]  /*f3a0*/  IMAD.HI.U32 R28, R0, R20, RZ ;  /* 0x00000014001c7227 */ /* 0x000fe200078e00ff */
[----:B------:R-:W-:Y:S02]  /*f3b0*/  ISETP.GT.U32.AND P1, PT, R17, R26, PT ;  /* 0x0000001a1100720c */ /* 0x000fe40003f24070 */
[----:B------:R-:W-:Y:S01]  /*f3c0*/  STL [R1+0x54f0], R9 ;  /* 0x0054f00901007387 */ /* 0x000fe20000100800 */
[----:B------:R-:W-:-:S02]  /*f3d0*/  @!P6 IMAD.MOV R5, RZ, RZ, -R5 ;  /* 0x000000ffff05e224 */ /* 0x000fc400078e0a05 */
[----:B------:R-:W-:Y:S01]  /*f3e0*/  IMAD.MOV R28, RZ, RZ, -R28 ;  /* 0x000000ffff1c7224 */ /* 0x000fe200078e0a1c */
[----:B------:R-:W-:Y:S01]  /*f3f0*/  STL [R1+0x54f4], R8 ;  /* 0x0054f40801007387 */ /* 0x000fe20000100800 */
[----:B------:R-:W-:Y:S02]  /*f400*/  @!P2 IMAD.MOV R4, RZ, RZ, -R4 ;  /* 0x000000ffff04a224 */ /* 0x000fe400078e0a04 */
[--C-:B------:R-:W-:Y:S01]  /*f410*/  @!P3 IMAD.IADD R27, R27, 0x1, -R17.reuse ;  /* 0x000000011b1bb824 */ /* 0x100fe200078e0a11 */
[----:B------:R-:W-:Y:S01]  /*f420*/  STL [R1+0x54f8], R7 ;  /* 0x0054f80701007387 */ /* 0x000fe20000100800 */
[----:B------:R-:W-:Y:S01]  /*f430*/  IMAD R28, R17, R28, R20 ;  /* 0x0000001c111c7224 */ /* 0x000fe200078e0214 */
[----:B0-----:R-:W-:Y:S01]  /*f440*/  LOP3.LUT R15, R15, 0x3, RZ, 0xc0, !PT ;  /* 0x000000030f0f7812 */ /* 0x001fe200078ec0ff */
[--C-:B------:R-:W-:Y:S01]  /*f450*/  @!P5 IMAD.IADD R24, R24, 0x1, -R17.reuse ;  /* 0x000000011818d824 */ /* 0x100fe200078e0a11 */
[----:B------:R-:W-:Y:S01]  /*f460*/  STL [R1+0x54fc], R6 ;  /* 0x0054fc0601007387 */ /* 0x000fe20000100800 */
[----:B------:R-:W-:Y:S01]  /*f470*/  ISETP.GT.U32.AND P3, PT, R17, R27, PT ;  /* 0x0000001b1100720c */ /* 0x000fe20003f64070 */
[----:B-1----:R-:W-:Y:S01]  /*f480*/  IMAD.SHL.U32 R19, R16, 0x2, RZ ;  /* 0x0000000210137824 */ /* 0x002fe200078e00ff */
[----:B------:R-:W-:Y:S01]  /*f490*/  SHF.R.S32.HI R18, RZ, 0x2, R16 ;  /* 0x00000002ff127819 */ /* 0x000fe20000011410 */
[----:B------:R-:W-:Y:S01]  /*f4a0*/  IMAD.SHL.U32 R0, R15, 0x20, RZ ;  /* 0x000000200f007824 */ /* 0x000fe200078e00ff */
[----:B------:R0:W-:Y:S01]  /*f4b0*/  STL [R1+0x5500], R5 ;  /* 0x0055000501007387 */ /* 0x0001e20000100800 */
[----:B------:R-:W-:Y:S01]  /*f4c0*/  ISETP.GT.U32.AND P5, PT, R17, R28, PT ;  /* 0x0000001c1100720c */ /* 0x000fe20003fa4070 */
[----:B------:R-:W-:Y:S01]  /*f4d0*/  @!P4 IMAD.MOV R2, RZ, RZ, -R2 ;  /* 0x000000ffff02c224 */ /* 0x000fe200078e0a02 */
[----:B------:R-:W-:Y:S01]  /*f4e0*/  SGXT R18, R18, 0x1 ;  /* 0x000000011212781a */ /* 0x000fe20000000200 */
[----:B------:R1:W-:Y:S01]  /*f4f0*/  STL [R1+0x5504], R4 ;  /* 0x0055040401007387 */ /* 0x0003e20000100800 */
[----:B------:R-:W-:Y:S01]  /*f500*/  @!P1 IMAD.IADD R26, R26, 0x1, -R17 ;  /* 0x000000011a1a9824 */ /* 0x000fe200078e0a11 */
[----:B------:R-:W-:-:S02]  /*f510*/  ISETP.GE.AND P1, PT, R29, RZ, PT ;  /* 0x000000ff1d00720c */ /* 0x000fc40003f26270 */
[----:B------:R-:W-:Y:S01]  /*f520*/  LOP3.LUT R18, R0, 0x90, R18, 0xf8, !PT ;  /* 0x0000009000127812 */ /* 0x000fe200078ef812 */
[----:B------:R-:W-:Y:S01]  /*f530*/  @!P3 IMAD.IADD R27, R27, 0x1, -R17 ;  /* 0x000000011b1bb824 */ /* 0x000fe200078e0a11 */
[----:B------:R-:W-:Y:S01]  /*f540*/  LOP3.LUT R0, R3, R0, RZ, 0xfc, !PT ;  /* 0x0000000003007212 */ /* 0x000fe200078efcff */
[----:B0-----:R-:W-:Y:S01]  /*f550*/  IMAD.SHL.U32 R5, R16, 0x10, RZ ;  /* 0x0000001010057824 */ /* 0x001fe200078e00ff */
[----:B------:R-:W-:Y:S02]  /*f560*/  LOP3.LUT R18, R18, 0x10, R19, 0x78, !PT ;  /* 0x0000001012127812 */ /* 0x000fe400078e7813 */
[----:B-1----:R-:W-:Y:S01]  /*f570*/  LOP3.LUT R4, R16, 0x1f, RZ, 0xc0, !PT ;  /* 0x0000001f10047812 */ /* 0x002fe200078ec0ff */
[----:B------:R-:W-:Y:S01]  /*f580*/  @!P5 IMAD.IADD R28, R28, 0x1, -R17 ;  /* 0x000000011c1cd824 */ /* 0x000fe200078e0a11 */
[----:B------:R-:W-:Y:S01]  /*f590*/  LOP3.LUT R19, R5, 0x100, RZ, 0xc0, !PT ;  /* 0x0000010005137812 */ /* 0x000fe200078ec0ff */
[----:B------:R-:W-:Y:S01]  /*f5a0*/  STL [R1+0x4d88], R5 ;  /* 0x004d880501007387 */ /* 0x000fe20000100800 */
[----:B------:R-:W-:-:S02]  /*f5b0*/  ISETP.GE.AND P3, PT, R22, RZ, PT ;  /* 0x000000ff1600720c */ /* 0x000fc40003f66270 */
[----:B------:R-:W-:Y:S01]  /*f5c0*/  ISETP.GE.AND P5, PT, R21, RZ, PT ;  /* 0x000000ff1500720c */ /* 0x000fe20003fa6270 */
[----:B------:R-:W2:Y:S01]  /*f5d0*/  LDL.LU R3, [R1+0x5554] ;  /* 0x0055540001037983 */ /* 0x000ea20000300800 */
[C---:B------:R-:W-:Y:S02]  /*f5e0*/  ISETP.GT.U32.AND P6, PT, R17.reuse, R26, PT ;  /* 0x0000001a1100720c */ /* 0x040fe40003fc4070 */
[----:B------:R-:W-:Y:S01]  /*f5f0*/  ISETP.GT.U32.AND P2, PT, R17, R28, PT ;  /* 0x0000001c1100720c */ /* 0x000fe20003f44070 */
[----:B------:R0:W-:Y:S02]  /*f600*/  STL [R1+0x5474], R0 ;  /* 0x0054740001007387 */ /* 0x0001e40000100800 */
[----:B0-----:R-:W-:-:S08]  /*f610*/  IADD3 R0, R18, UR4, R19 ;  /* 0x0000000412007c10 */ /* 0x001fd0000fffe013 */
[----:B------:R-:W-:Y:S01]  /*f620*/  @!P6 IMAD.IADD R26, R26, 0x1, -R17 ;  /* 0x000000011a1ae824 */ /* 0x000fe200078e0a11 */
[----:B------:R-:W-:Y:S01]  /*f630*/  ISETP.GE.AND P6, PT, R23, RZ, PT ;  /* 0x000000ff1700720c */ /* 0x000fe20003fc6270 */
[----:B------:R0:W-:Y:S04]  /*f640*/  STL [R1+0xcc], R0 ;  /* 0x0000cc0001007387 */ /* 0x0001e80000100800 */
[----:B------:R-:W-:Y:S01]  /*f650*/  STL [R1+0x5508], R2 ;  /* 0x0055080201007387 */ /* 0x000fe20000100800 */
[----:B0-----:R-:W-:-:S05]  /*f660*/  IMAD R0, R4, UR5, RZ ;  /* 0x0000000504007c24 */ /* 0x001fca000f8e02ff */
[----:B------:R0:W-:Y:S01]  /*f670*/  STL [R1+0x234], R0 ;  /* 0x0002340001007387 */ /* 0x0001e20000100800 */
[----:B------:R-:W-:Y:S01]  /*f680*/  IADD3 R22, P4, R0, UR6, RZ ;  /* 0x0000000600167c10 */ /* 0x000fe2000ff9e0ff */
[----:B------:R-:W-:Y:S01]  /*f690*/  @!P2 IMAD.IADD R28, R28, 0x1, -R17 ;  /* 0x000000011c1ca824 */ /* 0x000fe200078e0a11 */
[----:B------:R-:W-:Y:S01]  /*f6a0*/  ULDC UR6, c[0x0][0x240] ;  /* 0x0000900000067ab9 */ /* 0x000fe20000000800 */
[----:B------:R-:W3:Y:S04]  /*f6b0*/  LDL.LU R19, [R1+0x28] ;  /* 0x0000280001137983 */ /* 0x000ee80000300800 */
[----:B0-----:R-:W4:Y:S04]  /*f6c0*/  LDL.LU R0, [R1+0x24] ;  /* 0x0000240001007983 */ /* 0x001f280000300800 */
[----:B------:R-:W5:Y:S04]  /*f6d0*/  LDL.LU R21, [R1+0x18] ;  /* 0x0000180001157983 */ /* 0x000f680000300800 */
        /* <DEDUP_REMOVED lines=12> */
[----:B------:R-:W5:Y:S01]  /*f7a0*/  LDL.LU R14, [R1+0x194] ;  /* 0x00019400010e7983 */ /* 0x000f620000300800 */
[----:B------:R-:W-:-:S02]  /*f7b0*/  @!P0 IMAD.MOV R24, RZ, RZ, -R24 ;  /* 0x000000ffff188224 */ /* 0x000fc400078e0a18 */
[----:B------:R-:W-:Y:S01]  /*f7c0*/  @!P1 IMAD.MOV R25, RZ, RZ, -R25 ;  /* 0x000000ffff199224 */ /* 0x000fe200078e0a19 */
[----:B------:R-:W5:Y:S01]  /*f7d0*/  LDL.LU R15, [R1+0x18c] ;  /* 0x00018c00010f7983 */ /* 0x000f620000300800 */
[----:B------:R-:W-:Y:S02]  /*f7e0*/  @!P5 IMAD.MOV R26, RZ, RZ, -R26 ;  /* 0x000000ffff1ad224 */ /* 0x000fe400078e0a1a */
[----:B------:R-:W-:Y:S01]  /*f7f0*/  @!P6 IMAD.MOV R27, RZ, RZ, -R27 ;  /* 0x000000ffff1be224 */ /* 0x000fe200078e0a1b */
[----:B------:R-:W5:Y:S01]  /*f800*/  LDL.LU R16, [R1+0x174] ;  /* 0x0001740001107983 */ /* 0x000f620000300800 */
[----:B------:R-:W-:-:S03]  /*f810*/  @!P3 IMAD.MOV R28, RZ, RZ, -R28 ;  /* 0x000000ffff1cb224 */ /* 0x000fc600078e0a1c */
[----:B------:R-:W-:Y:S04]  /*f820*/  STL [R1+0x54d0], R22 ;  /* 0x0054d01601007387 */ /* 0x000fe80000100800 */
[----:B------:R-:W-:Y:S04]  /*f830*/  STL [R1+0x550c], R24 ;  /* 0x00550c1801007387 */ /* 0x000fe80000100800 */
[----:B------:R-:W-:Y:S04]  /*f840*/  STL [R1+0x5510], R25 ;  /* 0x0055101901007387 */ /* 0x000fe80000100800 */
[----:B------:R-:W-:Y:S04]  /*f850*/  STL [R1+0x5514], R26 ;  /* 0x0055141a01007387 */ /* 0x000fe80000100800 */
[----:B------:R-:W-:Y:S04]  /*f860*/  STL [R1+0x5518], R27 ;  /* 0x0055181b01007387 */ /* 0x000fe80000100800 */
[----:B------:R-:W-:Y:S01]  /*f870*/  STL [R1+0x551c], R28 ;  /* 0x00551c1c01007387 */ /* 0x000fe20000100800 */
[----:B--2---:R-:W-:-:S02]  /*f880*/  ISETP.NE.AND P2, PT, R3, RZ, PT ;  /* 0x000000ff0300720c */ /* 0x004fc40003f45270 */
[----:B------:R-:W-:-:S04]  /*f890*/  LOP3.LUT R23, RZ, R3, RZ, 0x33, !PT ;  /* 0x00000003ff177212 */ /* 0x000fc800078e33ff */
[C---:B---3--:R-:W-:Y:S02]  /*f8a0*/  SEL R3, R23.reuse, R19, !P2 ;  /* 0x0000001317037207 */ /* 0x048fe40005000000 */
[----:B----4-:R-:W-:-:S03]  /*f8b0*/  SEL R2, R23, R0, !P2 ;  /* 0x0000000017027207 */ /* 0x010fc60005000000 */
[----:B------:R0:W-:Y:S01]  /*f8c0*/  STL [R1+0x230], R3 ;  /* 0x0002300301007387 */ /* 0x0001e20000100800 */
[----:B-----5:R-:W-:-:S03]  /*f8d0*/  SEL R0, R23, R21, !P2 ;  /* 0x0000001517007207 */ /* 0x020fc60005000000 */
[----:B------:R1:W-:Y:S04]  /*f8e0*/  STL [R1+0x30], R2 ;  /* 0x0000300201007387 */ /* 0x0003e80000100800 */
[----:B------:R2:W-:Y:S01]  /*f8f0*/  STL [R1+0x2c], R0 ;  /* 0x00002c0001007387 */ /* 0x0005e20000100800 */
[C---:B0-----:R-:W-:Y:S02]  /*f900*/  SEL R3, R23.reuse, R4, !P2 ;  /* 0x0000000417037207 */ /* 0x041fe40005000000 */
[----:B-1----:R-:W-:-:S03]  /*f910*/  SEL R2, R23, R5, !P2 ;  /* 0x0000000517027207 */ /* 0x002fc60005000000 */
[----:B------:R0:W-:Y:S01]  /*f920*/  STL [R1+0x28], R3 ;  /* 0x0000280301007387 */ /* 0x0001e20000100800 */
[----:B--2---:R-:W-:-:S03]  /*f930*/  SEL R0, R23, R29, !P2 ;  /* 0x0000001d17007207 */ /* 0x004fc60005000000 */
        /* <DEDUP_REMOVED lines=9> */
[C---:B------:R-:W-:Y:S02]  /*f9d0*/  SEL R29, R23.reuse, R11, !P2 ;  /* 0x0000000b171d7207 */ /* 0x040fe40005000000 */
[C---:B-1----:R-:W-:Y:S01]  /*f9e0*/  SEL R2, R23.reuse, R9, !P2 ;  /* 0x0000000917027207 */ /* 0x042fe20005000000 */
[----:B------:R0:W-:Y:S01]  /*f9f0*/  STL [R1+0x8], R3 ;  /* 0x0000080301007387 */ /* 0x0001e20000100800 */
[----:B------:R-:W-:-:S02]  /*fa00*/  SEL R21, R23, R12, !P2 ;  /* 0x0000000c17157207 */ /* 0x000fc40005000000 */
[C---:B--2---:R-:W-:Y:S01]  /*fa10*/  SEL R0, R23.reuse, R10, !P2 ;  /* 0x0000000a17007207 */ /* 0x044fe20005000000 */
[----:B------:R-:W-:Y:S01]  /*fa20*/  STL [R1+0x4], R2 ;  /* 0x0000040201007387 */ /* 0x000fe20000100800 */
[----:B------:R-:W-:-:S03]  /*fa30*/  SEL R20, R23, R13, !P2 ;  /* 0x0000000d17147207 */ /* 0x000fc60005000000 */
[----:B------:R-:W-:Y:S01]  /*fa40*/  STL [R1+0x5520], R29 ;  /* 0x0055201d01007387 */ /* 0x000fe20000100800 */
[----:B------:R-:W-:-:S03]  /*fa50*/  SEL R19, R23, R14, !P2 ;  /* 0x0000000e17137207 */ /* 0x000fc60005000000 */
[----:B------:R-:W-:Y:S04]  /*fa60*/  STL [R1], R0 ;  /* 0x0000000001007387 */ /* 0x000fe80000100800 */
[----:B------:R-:W-:Y:S04]  /*fa70*/  STL [R1+0x5524], R21 ;  /* 0x0055241501007387 */ /* 0x000fe80000100800 */
[----:B------:R-:W-:Y:S04]  /*fa80*/  STL [R1+0x5528], R20 ;  /* 0x0055281401007387 */ /* 0x000fe80000100800 */
[----:B------:R-:W-:Y:S04]  /*fa90*/  STL [R1+0x552c], R19 ;  /* 0x00552c1301007387 */ /* 0x000fe80000100800 */
[----:B0-----:R-:W2:Y:S01]  /*faa0*/  LDL.LU R3, [R1+0x16c] ;  /* 0x00016c0001037983 */ /* 0x001ea20000300800 */
[----:B------:R-:W-:-:S05]  /*fab0*/  SEL R18, R23, R15, !P2 ;  /* 0x0000000f17127207 */ /* 0x000fca0005000000 */
[----:B------:R0:W-:Y:S04]  /*fac0*/  STL [R1+0x5530], R18 ;  /* 0x0055301201007387 */ /* 0x0001e80000100800 */
[----:B0-----:R-:W3:Y:S04]  /*fad0*/  LDL.LU R18, [R1+0x48] ;  /* 0x0000480001127983 */ /* 0x001ee80000300800 */
[----:B------:R-:W4:Y:S04]  /*fae0*/  LDL.LU R19, [R1+0x50] ;  /* 0x0000500001137983 */ /* 0x000f280000300800 */
        /* <DEDUP_REMOVED lines=16> */
[----:B------:R-:W-:-:S03]  /*fbf0*/  SEL R17, R23, R16, !P2 ;  /* 0x0000001017117207 */ /* 0x000fc60005000000 */
        /* <DEDUP_REMOVED lines=8> */
[----:B------:R0:W-:Y:S04]  /*fc80*/  STL [R1+0x5534], R17 ;  /* 0x0055341101007387 */ /* 0x0001e80000100800 */
[----:B0-----:R-:W4:Y:S01]  /*fc90*/  LDL.LU R17, [R1+0x40] ;  /* 0x0000400001117983 */ /* 0x001f220000300800 */
[----:B--2---:R-:W-:-:S05]  /*fca0*/  SEL R3, R23, R3, !P2 ;  /* 0x0000000317037207 */ /* 0x004fca0005000000 */
[----:B------:R0:W-:Y:S04]  /*fcb0*/  STL [R1+0x5538], R3 ;  /* 0x0055380301007387 */ /* 0x0001e80000100800 */
[----:B0-----:R-:W2:Y:S01]  /*fcc0*/  LDL.LU R3, [R1+0x34] ;  /* 0x0000340001037983 */ /* 0x001ea20000300800 */
[C---:B---3--:R-:W-:Y:S02]  /*fcd0*/  SEL R18, R23.reuse, R18, !P2 ;  /* 0x0000001217127207 */ /* 0x048fe40005000000 */
[----:B--2---:R-:W-:-:S05]  /*fce0*/  SEL R3, R23, R3, !P2 ;  /* 0x0000000317037207 */ /* 0x004fca0005000000 */
[----:B------:R4:W-:Y:S02]  /*fcf0*/  STL [R1+0x34], R3 ;  /* 0x0000340301007387 */ /* 0x0009e40000100800 */
[C---:B----4-:R-:W-:Y:S02]  /*fd00*/  SEL R3, R23.reuse, R17, !P2 ;  /* 0x0000001117037207 */ /* 0x050fe40005000000 */
[----:B------:R-:W-:-:S03]  /*fd10*/  SEL R17, R23, R19, !P2 ;  /* 0x0000001317117207 */ /* 0x000fc60005000000 */
[----:B------:R5:W-:Y:S04]  /*fd20*/  STL [R1+0x40], R3 ;  /* 0x0000400301007387 */ /* 0x000be80000100800 */
[----:B------:R0:W-:Y:S01]  /*fd30*/  STL [R1+0x48], R18 ;  /* 0x0000481201007387 */ /* 0x0001e20000100800 */
[----:B-----5:R-:W-:-:S03]  /*fd40*/  SEL R3, R23, R20, !P2 ;  /* 0x0000001417037207 */ /* 0x020fc60005000000 */
[----:B------:R1:W-:Y:S01]  /*fd50*/  STL [R1+0x50], R17 ;  /* 0x0000501101007387 */ /* 0x0003e20000100800 */
[----:B0-----:R-:W-:-:S03]  /*fd60*/  SEL R18, R23, R21, !P2 ;  /* 0x0000001517127207 */ /* 0x001fc60005000000 */
[----:B------:R0:W-:Y:S01]  /*fd70*/  STL [R1+0x60], R3 ;  /* 0x0000600301007387 */ /* 0x0001e20000100800 */
[----:B-1----:R-:W-:-:S03]  /*fd80*/  SEL R17, R23, R29, !P2 ;  /* 0x0000001d17117207 */ /* 0x002fc60005000000 */
[----:B------:R1:W-:Y:S01]  /*fd90*/  STL [R1+0x6c], R18 ;  /* 0x00006c1201007387 */ /* 0x0003e20000100800 */
[----:B0-----:R-:W-:-:S03]  /*fda0*/  SEL R3, R23, R28, !P2 ;  /* 0x0000001c17037207 */ /* 0x001fc60005000000 */
[----:B------:R0:W-:Y:S04]  /*fdb0*/  STL [R1+0x74], R17 ;  /* 0x0000741101007387 */ /* 0x0001e80000100800 */
[----:B------:R2:W-:Y:S01]  /*fdc0*/  STL [R1+0x78], R3 ;  /* 0x0000780301007387 */ /* 0x0005e20000100800 */
[C---:B-1----:R-:W-:Y:S02]  /*fdd0*/  SEL R18, R23.reuse, R27, !P2 ;  /* 0x0000001b17127207 */ /* 0x042fe40005000000 */
[----:B0-----:R-:W-:-:S03]  /*fde0*/  SEL R17, R23, R26, !P2 ;  /* 0x0000001a17117207 */ /* 0x001fc60005000000 */
[----:B------:R0:W-:Y:S01]  /*fdf0*/  STL [R1+0x84], R18 ;  /* 0x0000841201007387 */ /* 0x0001e20000100800 */
[----:B--2---:R-:W-:-:S03]  /*fe00*/  SEL R3, R23, R25, !P2 ;  /* 0x0000001917037207 */ /* 0x004fc60005000000 */
[----:B------:R1:W-:Y:S04]  /*fe10*/  STL [R1+0xa8], R17 ;  /* 0x0000a81101007387 */ /* 0x0003e80000100800 */
[----:B------:R2:W-:Y:S01]  /*fe20*/  STL [R1+0xb4], R3 ;  /* 0x0000b40301007387 */ /* 0x0005e20000100800 */
[C---:B0-----:R-:W-:Y:S02]  /*fe30*/  SEL R18, R23.reuse, R24, !P2 ;  /* 0x0000001817127207 */ /* 0x041fe40005000000 */
[----:B-1----:R-:W-:-:S03]  /*fe40*/  SEL R17, R23, R22, !P2 ;  /* 0x0000001617117207 */ /* 0x002fc60005000000 */
[----:B------:R-:W-:Y:S01]  /*fe50*/  STL [R1+0xbc], R18 ;  /* 0x0000bc1201007387 */ /* 0x000fe20000100800 */
[----:B--2---:R-:W-:-:S03]  /*fe60*/  SEL R3, R23, R2, !P2 ;  /* 0x0000000217037207 */ /* 0x004fc60005000000 */
[----:B------:R-:W-:Y:S01]  /*fe70*/  STL [R1+0xdc], R17 ;  /* 0x0000dc1101007387 */ /* 0x000fe20000100800 */
[C---:B------:R-:W-:Y:S02]  /*fe80*/  SEL R2, R23.reuse, R0, !P2 ;  /* 0x0000000017027207 */ /* 0x040fe40005000000 */
[C---:B------:R-:W-:Y:S01]  /*fe90*/  SEL R0, R23.reuse, R4, !P2 ;  /* 0x0000000417007207 */ /* 0x040fe20005000000 */
[----:B------:R0:W-:Y:S04]  /*fea0*/  STL [R1+0xe4], R3 ;  /* 0x0000e40301007387 */ /* 0x0001e80000100800 */
[----:B------:R1:W-:Y:S01]  /*feb0*/  STL [R1+0xf0], R2 ;  /* 0x0000f00201007387 */ /* 0x0003e20000100800 */
[----:B0-----:R-:W-:-:S03]  /*fec0*/  SEL R3, R23, R5, !P2 ;  /* 0x0000000517037207 */ /* 0x001fc60005000000 */
[----:B------:R0:W-:Y:S01]  /*fed0*/  STL [R1+0xf8], R0 ;  /* 0x0000f80001007387 */ /* 0x0001e20000100800 */
[----:B-1----:R-:W-:-:S03]  /*fee0*/  SEL R2, R23, R6, !P2 ;  /* 0x0000000617027207 */ /* 0x002fc60005000000 */
[----:B------:R1:W-:Y:S01]  /*fef0*/  STL [R1+0x110], R3 ;  /* 0x0001100301007387 */ /* 0x0003e20000100800 */
[----:B0-----:R-:W-:-:S03]  /*ff00*/  SEL R0, R23, R7, !P2 ;  /* 0x0000000717007207 */ /* 0x001fc60005000000 */
[----:B------:R0:W-:Y:S01]  /*ff10*/  STL [R1+0x118], R2 ;  /* 0x0001180201007387 */ /* 0x0001e20000100800 */
[----:B-1----:R-:W-:-:S03]  /*ff20*/  SEL R3, R23, R8, !P2 ;  /* 0x0000000817037207 */ /* 0x002fc60005000000 */
        /* <DEDUP_REMOVED lines=12> */
[----:B------:R-:W-:Y:S04]  /*fff0*/  STL [R1+0x17c], R0 ;  /* 0x00017c0001007387 */ /* 0x000fe80000100800 */
[----:B------:R0:W-:Y:S04]  /*10000*/  STL [R1+0x18c], R3 ;  /* 0x00018c0301007387 */ /* 0x0001e80000100800 */
[----:B0-----:R-:W2:Y:S01]  /*10010*/  LDL.LU R3, [R1+0x198] ;  /* 0x0001980001037983 */ /* 0x001ea20000300800 */
[C---:B------:R-:W-:Y:S02]  /*10020*/  SEL R2, R23.reuse, R15, !P2 ;  /* 0x0000000f17027207 */ /* 0x040fe40005000000 */
[----:B------:R-:W-:-:S03]  /*10030*/  SEL R0, R23, R16, !P2 ;  /* 0x0000001017007207 */ /* 0x000fc60005000000 */
[----:B------:R-:W-:Y:S04]  /*10040*/  STL [R1+0x194], R2 ;  /* 0x0001940201007387 */ /* 0x000fe80000100800 */
[----:B--2---:R0:W-:Y:S04]  /*10050*/  STL [R1+0x5548], R3 ;  /* 0x0055480301007387 */ /* 0x0041e80000100800 */
[----:B------:R-:W-:Y:S04]  /*10060*/  STL [R1+0x19c], R0 ;  /* 0x00019c0001007387 */ /* 0x000fe80000100800 */
[----:B0-----:R-:W2:Y:S04]  /*10070*/  LDL.LU R3, [R1+0x1a8] ;  /* 0x0001a80001037983 */ /* 0x001ea80000300800 */
[----:B--2---:R0:W-:Y:S04]  /*10080*/  STL [R1+0x554c], R3 ;  /* 0x00554c0301007387 */ /* 0x0041e80000100800 */
[----:B0-----:R-:W2:Y:S04]  /*10090*/  LDL.LU R3, [R1+0x1a4] ;  /* 0x0001a40001037983 */ /* 0x001ea80000300800 */
[----:B--2---:R0:W-:Y:S04]  /*100a0*/  STL [R1+0x5550], R3 ;  /* 0x0055500301007387 */ /* 0x0041e80000100800 */
[----:B0-----:R-:W2:Y:S04]  /*100b0*/  LDL.LU R3, [R1+0x190] ;  /* 0x0001900001037983 */ /* 0x001ea80000300800 */
[----:B------:R-:W3:Y:S04]  /*100c0*/  LDL.LU R17, [R1+0x1a0] ;  /* 0x0001a00001117983 */ /* 0x000ee80000300800 */
        /* <DEDUP_REMOVED lines=26> */
[----:B--2---:R-:W-:-:S05]  /*10270*/  SEL R3, R23, R3, !P2 ;  /* 0x0000000317037207 */ /* 0x004fca0005000000 */
[----:B------:R0:W-:Y:S04]  /*10280*/  STL [R1+0x1b0], R3 ;  /* 0x0001b00301007387 */ /* 0x0001e80000100800 */
[----:B0-----:R-:W2:Y:S02]  /*10290*/  LDL.LU R3, [R1+0x5550] ;  /* 0x0055500001037983 */ /* 0x001ea40000300800 */
[----:B--2---:R-:W-:-:S05]  /*102a0*/  SEL R3, R23, R3, !P2 ;  /* 0x0000000317037207 */ /* 0x004fca0005000000 */
[----:B------:R0:W-:Y:S04]  /*102b0*/  STL [R1+0x1c0], R3 ;  /* 0x0001c00301007387 */ /* 0x0001e80000100800 */
[----:B0-----:R-:W2:Y:S02]  /*102c0*/  LDL.LU R3, [R1+0x554c] ;  /* 0x00554c0001037983 */ /* 0x001ea40000300800 */
[----:B--2---:R-:W-:-:S05]  /*102d0*/  SEL R3, R23, R3, !P2 ;  /* 0x0000000317037207 */ /* 0x004fca0005000000 */
[----:B------:R0:W-:Y:S04]  /*102e0*/  STL [R1+0x1c8], R3 ;  /* 0x0001c80301007387 */ /* 0x0001e80000100800 */
[----:B0-----:R-:W2:Y:S01]  /*102f0*/  LDL.LU R3, [R1+0x5548] ;  /* 0x0055480001037983 */ /* 0x001ea20000300800 */
[C---:B----4-:R-:W-:Y:S02]  /*10300*/  SEL R18, R23.reuse, R18, !P2 ;  /* 0x0000001217127207 */ /* 0x050fe40005000000 */
[----:B--2---:R-:W-:-:S05]  /*10310*/  SEL R3, R23, R3, !P2 ;  /* 0x0000000317037207 */ /* 0x004fca0005000000 */
[----:B------:R3:W-:Y:S02]  /*10320*/  STL [R1+0x1d0], R3 ;  /* 0x0001d00301007387 */ /* 0x0007e40000100800 */
[C---:B---3--:R-:W-:Y:S02]  /*10330*/  SEL R3, R23.reuse, R17, !P2 ;  /* 0x0000001117037207 */ /* 0x048fe40005000000 */
[----:B-----5:R-:W-:-:S03]  /*10340*/  SEL R17, R23, R19, !P2 ;  /* 0x0000001317117207 */ /* 0x020fc60005000000 */
        /* <DEDUP_REMOVED lines=94> */
[C---:B---3--:R-:W-:Y:S02]  /*10930*/  SEL R17, R23.reuse, R17, !P2 ;  /* 0x0000001117117207 */ /* 0x048fe40005000000 */
[C---:B----4-:R-:W-:Y:S02]  /*10940*/  SEL R18, R23.reuse, R18, !P2 ;  /* 0x0000001217127207 */ /* 0x050fe40005000000 */
[C---:B-----5:R-:W-:Y:S02]  /*10950*/  SEL R19, R23.reuse, R19, !P2 ;  /* 0x0000001317137207 */ /* 0x060fe40005000000 */
[----:B------:R-:W-:-:S02]  /*10960*/  SEL R20, R23, R20, !P2 ;  /* 0x0000001417147207 */ /* 0x000fc40005000000 */
[C---:B------:R-:W-:Y:S02]  /*10970*/  SEL R21, R23.reuse, R21, !P2 ;  /* 0x0000001517157207 */ /* 0x040fe40005000000 */
[C---:B------:R-:W-:Y:S02]  /*10980*/  SEL R29, R23.reuse, R29, !P2 ;  /* 0x0000001d171d7207 */ /* 0x040fe40005000000 */
[C---:B------:R-:W-:Y:S02]  /*10990*/  SEL R28, R23.reuse, R28, !P2 ;  /* 0x0000001c171c7207 */ /* 0x040fe40005000000 */
[C---:B------:R-:W-:Y:S02]  /*109a0*/  SEL R27, R23.reuse, R27, !P2 ;  /* 0x0000001b171b7207 */ /* 0x040fe40005000000 */
[C---:B------:R-:W-:Y:S02]  /*109b0*/  SEL R26, R23.reuse, R26, !P2 ;  /* 0x0000001a171a7207 */ /* 0x040fe40005000000 */
        /* <DEDUP_REMOVED lines=16> */
[----:B--2---:R-:W-:-:S05]  /*10ac0*/  SEL R3, R23, R3, !P2 ;  /* 0x0000000317037207 */ /* 0x004fca0005000000 */
[----:B------:R0:W-:Y:S04]  /*10ad0*/  STL [R1+0x1a4], R3 ;  /* 0x0001a40301007387 */ /* 0x0001e80000100800 */
[----:B0-----:R-:W2:Y:S04]  /*10ae0*/  LDL.LU R3, [R1+0x5538] ;  /* 0x0055380001037983 */ /* 0x001ea80000300800 */
[----:B------:R0:W-:Y:S04]  /*10af0*/  STL [R1+0x1a0], R17 ;  /* 0x0001a01101007387 */ /* 0x0001e80000100800 */
[----:B0-----:R-:W3:Y:S04]  /*10b00*/  LDL.LU R17, [R1+0x5534] ;  /* 0x0055340001117983 */ /* 0x001ee80000300800 */
[----:B------:R0:W-:Y:S04]  /*10b10*/  STL [R1+0x198], R18 ;  /* 0x0001981201007387 */ /* 0x0001e80000100800 */
[----:B0-----:R-:W4:Y:S04]  /*10b20*/  LDL.LU R18, [R1+0x5530] ;  /* 0x0055300001127983 */ /* 0x001f280000300800 */
[----:B------:R0:W-:Y:S04]  /*10b30*/  STL [R1+0x190], R19 ;  /* 0x0001901301007387 */ /* 0x0001e80000100800 */
[----:B0-----:R-:W5:Y:S04]  /*10b40*/  LDL.LU R19, [R1+0x552c] ;  /* 0x00552c0001137983 */ /* 0x001f680000300800 */
[----:B------:R0:W-:Y:S04]  /*10b50*/  STL [R1+0x188], R20 ;  /* 0x0001881401007387 */ /* 0x0001e80000100800 */
[----:B0-----:R-:W4:Y:S04]  /*10b60*/  LDL.LU R20, [R1+0x5528] ;  /* 0x0055280001147983 */ /* 0x001f280000300800 */
[----:B------:R0:W-:Y:S04]  /*10b70*/  STL [R1+0x184], R21 ;  /* 0x0001841501007387 */ /* 0x0001e80000100800 */
[----:B0-----:R-:W4:Y:S04]  /*10b80*/  LDL.LU R21, [R1+0x5524] ;  /* 0x0055240001157983 */ /* 0x001f280000300800 */
[----:B------:R0:W-:Y:S04]  /*10b90*/  STL [R1+0x180], R29 ;  /* 0x0001801d01007387 */ /* 0x0001e80000100800 */
[----:B0-----:R-:W4:Y:S04]  /*10ba0*/  LDL.LU R29, [R1+0x5520] ;  /* 0x00552000011d7983 */ /* 0x001f280000300800 */
[----:B------:R0:W-:Y:S04]  /*10bb0*/  STL [R1+0x178], R28 ;  /* 0x0001781c01007387 */ /* 0x0001e80000100800 */
[----:B0-----:R-:W4:Y:S04]  /*10bc0*/  LDL.LU R28, [R1+0x551c] ;  /* 0x00551c00011c7983 */ /* 0x001f280000300800 */
[----:B------:R0:W-:Y:S04]  /*10bd0*/  STL [R1+0x170], R27 ;  /* 0x0001701b01007387 */ /* 0x0001e80000100800 */
[----:B0-----:R-:W2:Y:S04]  /*10be0*/  LDL.LU R27, [R1+0x5518] ;  /* 0x00551800011b7983 */ /* 0x001ea80000300800 */
[----:B------:R0:W-:Y:S04]  /*10bf0*/  STL [R1+0x168], R26 ;  /* 0x0001681a01007387 */ /* 0x0001e80000100800 */
[----:B0-----:R-:W3:Y:S04]  /*10c00*/  LDL.LU R26, [R1+0x5514] ;  /* 0x00551400011a7983 */ /* 0x001ee80000300800 */
[----:B------:R0:W-:Y:S04]  /*10c10*/  STL [R1+0x164], R25 ;  /* 0x0001641901007387 */ /* 0x0001e80000100800 */
[----:B0-----:R-:W5:Y:S04]  /*10c20*/  LDL.LU R25, [R1+0x5510] ;  /* 0x0055100001197983 */ /* 0x001f680000300800 */
        /* <DEDUP_REMOVED lines=29> */
[----:B0-----:R-:W2:Y:S01]  /*10e00*/  LDL.LU R16, [R1+0x54d4] ;  /* 0x0054d40001107983 */ /* 0x001ea20000300800 */
[----:B------:R-:W-:-:S02]  /*10e10*/  SEL R22, R23, R22, !P2 ;  /* 0x0000001617167207 */ /* 0x000fc40005000000 */
[----:B------:R-:W-:-:S03]  /*10e20*/  SEL R0, R23, R0, !P2 ;  /* 0x0000000017007207 */ /* 0x000fc60005000000 */
[----:B------:R-:W-:Y:S04]  /*10e30*/  STL [R1+0x10c], R22 ;  /* 0x00010c1601007387 */ /* 0x000fe80000100800 */
[----:B------:R4:W-:Y:S01]  /*10e40*/  STL [R1+0x108], R0 ;  /* 0x0001080001007387 */ /* 0x0009e20000100800 */
[C---:B---3--:R-:W-:Y:S02]  /*10e50*/  SEL R12, R23.reuse, R12, !P2 ;  /* 0x0000000c170c7207 */ /* 0x048fe40005000000 */
[C---:B-----5:R-:W-:Y:S02]  /*10e60*/  SEL R13, R23.reuse, R13, !P2 ;  /* 0x0000000d170d7207 */ /* 0x060fe40005000000 */
[C---:B----4-:R-:W-:Y:S02]  /*10e70*/  SEL R0, R23.reuse, R14, !P2 ;  /* 0x0000000e17007207 */ /* 0x050fe40005000000 */
[----:B--2---:R-:W-:-:S02]  /*10e80*/  SEL R15, R23, R15, !P2 ;  /* 0x0000000f170f7207 */ /* 0x004fc40005000000 */
[----:B------:R-:W-:-:S05]  /*10e90*/  SEL R16, R23, R16, !P2 ;  /* 0x0000001017107207 */ /* 0x000fca0005000000 */
[----:B------:R-:W-:Y:S04]  /*10ea0*/  STL [R1+0x104], R16 ;  /* 0x0001041001007387 */ /* 0x000fe80000100800 */
[----:B------:R-:W-:Y:S04]  /*10eb0*/  STL [R1+0x100], R15 ;  /* 0x0001000f01007387 */ /* 0x000fe80000100800 */
[----:B------:R0:W-:Y:S04]  /*10ec0*/  STL [R1+0xfc], R0 ;  /* 0x0000fc0001007387 */ /* 0x0001e80000100800 */
[----:B------:R1:W-:Y:S01]  /*10ed0*/  STL [R1+0xf4], R13 ;  /* 0x0000f40d01007387 */ /* 0x0003e20000100800 */
[----:B0-----:R-:W-:-:S03]  /*10ee0*/  SEL R0, R23, R11, !P2 ;  /* 0x0000000b17007207 */ /* 0x001fc60005000000 */
[----:B------:R-:W2:Y:S01]  /*10ef0*/  LDL.LU R11, [R1+0x14] ;  /* 0x00001400010b7983 */ /* 0x000ea20000300800 */
[----:B-1----:R-:W-:-:S03]  /*10f00*/  SEL R13, R23, R10, !P2 ;  /* 0x0000000a170d7207 */ /* 0x002fc60005000000 */
[----:B------:R0:W-:Y:S04]  /*10f10*/  STL [R1+0xec], R12 ;  /* 0x0000ec0c01007387 */ /* 0x0001e80000100800 */
[----:B0-----:R-:W3:Y:S04]  /*10f20*/  LDL.LU R12, [R1+0x10] ;  /* 0x00001000010c7983 */ /* 0x001ee80000300800 */
[----:B------:R0:W-:Y:S04]  /*10f30*/  STL [R1+0xe8], R0 ;  /* 0x0000e80001007387 */ /* 0x0001e80000100800 */
[----:B------:R-:W4:Y:S04]  /*10f40*/  LDL.LU R10, [R1+0x18] ;  /* 0x00001800010a7983 */ /* 0x000f280000300800 */
[----:B------:R1:W-:Y:S01]  /*10f50*/  STL [R1+0xe0], R13 ;  /* 0x0000e00d01007387 */ /* 0x0003e20000100800 */
[----:B0-----:R-:W-:-:S03]  /*10f60*/  SEL R0, R23, R9, !P2 ;  /* 0x0000000917007207 */ /* 0x001fc60005000000 */
[----:B------:R-:W5:Y:S01]  /*10f70*/  LDL.LU R9, [R1+0x24] ;  /* 0x0000240001097983 */ /* 0x000f620000300800 */
[----:B------:R-:W-:-:S03]  /*10f80*/  SEL R15, R23, R7, !P2 ;  /* 0x00000007170f7207 */ /* 0x000fc60005000000 */
[----:B-1----:R-:W3:Y:S04]  /*10f90*/  LDL.LU R13, [R1+0xc] ;  /* 0x00000c00010d7983 */ /* 0x002ee80000300800 */
[----:B------:R0:W-:Y:S02]  /*10fa0*/  STL [R1+0xd8], R0 ;  /* 0x0000d80001007387 */ /* 0x0001e40000100800 */
[C---:B0-----:R-:W-:Y:S02]  /*10fb0*/  SEL R0, R23.reuse, R8, !P2 ;  /* 0x0000000817007207 */ /* 0x041fe40005000000 */
[----:B------:R-:W2:Y:S04]  /*10fc0*/  LDL.LU R8, [R1+0x28] ;  /* 0x0000280001087983 */ /* 0x000ea80000300800 */
[----:B------:R-:W3:Y:S04]  /*10fd0*/  LDL.LU R14, [R1+0x8] ;  /* 0x00000800010e7983 */ /* 0x000ee80000300800 */
[----:B------:R0:W-:Y:S04]  /*10fe0*/  STL [R1+0xd4], R0 ;  /* 0x0000d40001007387 */ /* 0x0001e80000100800 */
[----:B------:R-:W4:Y:S04]  /*10ff0*/  LDL.LU R7, [R1+0x2c] ;  /* 0x00002c0001077983 */ /* 0x000f280000300800 */
[----:B------:R1:W-:Y:S01]  /*11000*/  STL [R1+0xd0], R15 ;  /* 0x0000d00f01007387 */ /* 0x0003e20000100800 */
[----:B0-----:R-:W-:-:S03]  /*11010*/  SEL R0, R23, R6, !P2 ;  /* 0x0000000617007207 */ /* 0x001fc60005000000 */
[----:B------:R-:W5:Y:S01]  /*11020*/  LDL.LU R6, [R1+0x30] ;  /* 0x0000300001067983 */ /* 0x000f620000300800 */
[----:B------:R-:W-:-:S03]  /*11030*/  SEL R16, R23, R5, !P2 ;  /* 0x0000000517107207 */ /* 0x000fc60005000000 */
[----:B-1----:R-:W3:Y:S04]  /*11040*/  LDL.LU R15, [R1+0x4] ;  /* 0x00000400010f7983 */ /* 0x002ee80000300800 */
[----:B------:R0:W-:Y:S04]  /*11050*/  STL [R1+0xc8], R0 ;  /* 0x0000c80001007387 */ /* 0x0001e80000100800 */
[----:B------:R-:W2:Y:S04]  /*11060*/  LDL.LU R5, [R1+0x234] ;  /* 0x0002340001057983 */ /* 0x000ea80000300800 */
[----:B------:R1:W-:Y:S01]  /*11070*/  STL [R1+0xc4], R16 ;  /* 0x0000c41001007387 */ /* 0x0003e20000100800 */
[----:B0-----:R-:W-:-:S02]  /*11080*/  SEL R0, R23, R4, !P2 ;  /* 0x0000000417007207 */ /* 0x001fc40005000000 */
[C---:B------:R-:W-:Y:S01]  /*11090*/  SEL R2, R23.reuse, R2, !P2 ;  /* 0x0000000217027207 */ /* 0x040fe20005000000 */
[----:B-1----:R-:W3:Y:S01]  /*110a0*/  LDL.LU R16, [R1] ;  /* 0x0000000001107983 */ /* 0x002ee20000300800 */
[----:B------:R-:W-:-:S03]  /*110b0*/  SEL R4, R23, R26, !P2 ;  /* 0x0000001a17047207 */ /* 0x000fc60005000000 */
[----:B------:R0:W-:Y:S04]  /*110c0*/  STL [R1+0xc0], R0 ;  /* 0x0000c00001007387 */ /* 0x0001e80000100800 */
[----:B------:R1:W-:Y:S01]  /*110d0*/  STL [R1+0xb8], R2 ;  /* 0x0000b80201007387 */ /* 0x0003e20000100800 */
[C---:B0-----:R-:W-:Y:S02]  /*110e0*/  SEL R0, R23.reuse, R25, !P2 ;  /* 0x0000001917007207 */ /* 0x041fe40005000000 */
[----:B-1----:R-:W-:-:S03]  /*110f0*/  SEL R2, R23, R27, !P2 ;  /* 0x0000001b17027207 */ /* 0x002fc60005000000 */
[----:B------:R-:W-:Y:S04]  /*11100*/  STL [R1+0xac], R0 ;  /* 0x0000ac0001007387 */ /* 0x000fe80000100800 */
[----:B------:R4:W-:Y:S04]  /*11110*/  STL [R1+0xa4], R4 ;  /* 0x0000a40401007387 */ /* 0x0009e80000100800 */
[----:B------:R2:W-:Y:S01]  /*11120*/  STL [R1+0x9c], R2 ;  /* 0x00009c0201007387 */ /* 0x0005e20000100800 */
[----:B------:R-:W-:Y:S01]  /*11130*/  SEL R22, R23, R24, !P2 ;  /* 0x0000001817167207 */ /* 0x000fe20005000000 */
[----:B----4-:R-:W-:-:S02]  /*11140*/  IMAD R4, R7, UR6, RZ ;  /* 0x0000000607047c24 */ /* 0x010fc4000f8e02ff */
[----:B-----5:R-:W-:-:S05]  /*11150*/  IMAD R6, R6, UR6, RZ ;  /* 0x0000000606067c24 */ /* 0x020fca000f8e02ff */
[----:B------:R0:W-:Y:S01]  /*11160*/  STL [R1+0xa0], R6 ;  /* 0x0000a00601007387 */ /* 0x0001e20000100800 */
[----:B--2---:R-:W-:Y:S01]  /*11170*/  LEA.HI.X.SX32 R2, R5, UR7, 0x1, P4 ;  /* 0x0000000705027c11 */ /* 0x004fe2000a0f0eff */
[----:B------:R-:W-:Y:S02]  /*11180*/  IMAD R5, R8, UR6, RZ ;  /* 0x0000000608057c24 */ /* 0x000fe4000f8e02ff */
[----:B0-----:R-:W2:Y:S01]  /*11190*/  LDL.LU R6, [R1+0x34] ;  /* 0x0000340001067983 */ /* 0x001ea20000300800 */
[----:B------:R-:W-:Y:S02]  /*111a0*/  IMAD R19, R19, UR6, RZ ;  /* 0x0000000613137c24 */ /* 0x000fe4000f8e02ff */
[----:B------:R-:W-:Y:S01]  /*111b0*/  IMAD R17, R17, UR6, RZ ;  /* 0x0000000611117c24 */ /* 0x000fe2000f8e02ff */
[----:B------:R0:W-:Y:S01]  /*111c0*/  STL [R1+0x98], R4 ;  /* 0x0000980401007387 */ /* 0x0001e20000100800 */
[----:B------:R-:W-:Y:S01]  /*111d0*/  IMAD R3, R3, UR6, RZ ;  /* 0x0000000603037c24 */ /* 0x000fe2000f8e02ff */
[----:B------:R-:W-:Y:S01]  /*111e0*/  SEL R0, R23, R28, !P2 ;  /* 0x0000001c17007207 */ /* 0x000fe20005000000 */
[----:B------:R-:W-:Y:S01]  /*111f0*/  ULDC UR7, c[0x0][0x238] ;  /* 0x00008e0000077ab9 */ /* 0x000fe20000000800 */
[----:B------:R1:W-:Y:S04]  /*11200*/  STL [R1+0x94], R5 ;  /* 0x0000940501007387 */ /* 0x0003e80000100800 */
[----:B------:R-:W4:Y:S01]  /*11210*/  LDL.LU R26, [R1+0x40] ;  /* 0x00004000011a7983 */ /* 0x000f220000300800 */
[----:B0-----:R-:W-:-:S03]  /*11220*/  IMAD R4, R9, UR6, RZ ;  /* 0x0000000609047c24 */ /* 0x001fc6000f8e02ff */
[----:B------:R-:W5:Y:S04]  /*11230*/  LDL.LU R7, [R1+0x48] ;  /* 0x0000480001077983 */ /* 0x000f680000300800 */
[----:B------:R0:W-:Y:S01]  /*11240*/  STL [R1+0x8c], R4 ;  /* 0x00008c0401007387 */ /* 0x0001e20000100800 */
[----:B-1----:R-:W-:-:S03]  /*11250*/  IMAD R5, R11, UR6, RZ ;  /* 0x000000060b057c24 */ /* 0x002fc6000f8e02ff */
[----:B------:R-:W5:Y:S01]  /*11260*/  LDL.LU R8, [R1+0x50] ;  /* 0x0000500001087983 */ /* 0x000f620000300800 */
[----:B0-----:R-:W-:-:S05]  /*11270*/  IMAD R4, R10, UR6, RZ ;  /* 0x000000060a047c24 */ /* 0x001fca000f8e02ff */
[----:B------:R3:W-:Y:S04]  /*11280*/  STL [R1+0x88], R4 ;  /* 0x0000880401007387 */ /* 0x0007e80000100800 */
[----:B------:R-:W5:Y:S04]  /*11290*/  LDL.LU R9, [R1+0x60] ;  /* 0x0000600001097983 */ /* 0x000f680000300800 */
[----:B------:R0:W-:Y:S01]  /*112a0*/  STL [R1+0x80], R5 ;  /* 0x0000800501007387 */ /* 0x0001e20000100800 */
[----:B---3--:R-:W-:-:S03]  /*112b0*/  IMAD R4, R12, UR6, RZ ;  /* 0x000000060c047c24 */ /* 0x008fc6000f8e02ff */
[----:B------:R-:W3:Y:S04]  /*112c0*/  LDL.LU R25, [R1+0x6c] ;  /* 0x00006c0001197983 */ /* 0x000ee80000300800 */
[----:B------:R-:W3:Y:S01]  /*112d0*/  LDL.LU R10, [R1+0x74] ;  /* 0x00007400010a7983 */ /* 0x000ee20000300800 */
[----:B0-----:R-:W-:-:S03]  /*112e0*/  IMAD R5, R13, UR6, RZ ;  /* 0x000000060d057c24 */ /* 0x001fc6000f8e02ff */
[----:B------:R0:W-:Y:S04]  /*112f0*/  STL [R1+0x7c], R4 ;  /* 0x00007c0401007387 */ /* 0x0001e80000100800 */
[----:B------:R-:W3:Y:S04]  /*11300*/  LDL.LU R11, [R1+0x78] ;  /* 0x00007800010b7983 */ /* 0x000ee80000300800 */
[----:B------:R-:W-:Y:S01]  /*11310*/  STL [R1+0x70], R5 ;  /* 0x0000700501007387 */ /* 0x000fe20000100800 */
[----:B0-----:R-:W-:-:S03]  /*11320*/  IMAD R4, R14, UR6, RZ ;  /* 0x000000060e047c24 */ /* 0x001fc6000f8e02ff */
[----:B------:R-:W3:Y:S04]  /*11330*/  LDL.LU R24, [R1+0x84] ;  /* 0x0000840001187983 */ /* 0x000ee80000300800 */
[----:B------:R-:W3:Y:S04]  /*11340*/  LDL.LU R12, [R1+0xa8] ;  /* 0x0000a800010c7983 */ /* 0x000ee80000300800 */
[----:B------:R0:W-:Y:S04]  /*11350*/  STL [R1+0x68], R4 ;  /* 0x0000680401007387 */ /* 0x0001e80000100800 */
[----:B------:R-:W3:Y:S04]  /*11360*/  LDL.LU R13, [R1+0xb4] ;  /* 0x0000b400010d7983 */ /* 0x000ee80000300800 */
[----:B------:R-:W3:Y:S01]  /*11370*/  LDL.LU R14, [R1+0xbc] ;  /* 0x0000bc00010e7983 */ /* 0x000ee20000300800 */
[----:B0-----:R-:W-:-:S05]  /*11380*/  IMAD R4, R15, UR6, RZ ;  /* 0x000000060f047c24 */ /* 0x001fca000f8e02ff */
[----:B------:R0:W-:Y:S04]  /*11390*/  STL [R1+0x64], R4 ;  /* 0x0000640401007387 */ /* 0x0001e80000100800 */
[----:B------:R-:W3:Y:S01]  /*113a0*/  LDL.LU R15, [R1+0xdc] ;  /* 0x0000dc00010f7983 */ /* 0x000ee20000300800 */
[----:B------:R-:W-:Y:S02]  /*113b0*/  IMAD R5, R16, UR6, RZ ;  /* 0x0000000610057c24 */ /* 0x000fe4000f8e02ff */
[----:B0-----:R-:W-:-:S03]  /*113c0*/  IMAD R4, R29, UR6, RZ ;  /* 0x000000061d047c24 */ /* 0x001fc6000f8e02ff */
[----:B------:R0:W-:Y:S04]  /*113d0*/  STL [R1+0x5c], R5 ;  /* 0x00005c0501007387 */ /* 0x0001e80000100800 */
[----:B------:R-:W3:Y:S04]  /*113e0*/  LDL.LU R16, [R1+0xe4] ;  /* 0x0000e40001107983 */ /* 0x000ee80000300800 */
[----:B------:R1:W-:Y:S01]  /*113f0*/  STL [R1+0x58], R4 ;  /* 0x0000580401007387 */ /* 0x0003e20000100800 */
[----:B0-----:R-:W-:-:S05]  /*11400*/  IMAD R5, R21, UR6, RZ ;  /* 0x0000000615057c24 */ /* 0x001fca000f8e02ff */
[----:B------:R0:W-:Y:S01]  /*11410*/  STL [R1+0x54], R5 ;  /* 0x0000540501007387 */ /* 0x0001e20000100800 */
[----:B-1----:R-:W-:-:S05]  /*11420*/  IMAD R4, R20, UR6, RZ ;  /* 0x0000000614047c24 */ /* 0x002fca000f8e02ff */
[----:B------:R1:W-:Y:S01]  /*11430*/  STL [R1+0x4c], R4 ;  /* 0x00004c0401007387 */ /* 0x0003e20000100800 */
[----:B0-----:R-:W-:-:S03]  /*11440*/  IMAD R5, R18, UR6, RZ ;  /* 0x0000000612057c24 */ /* 0x001fc6000f8e02ff */
[----:B-1----:R-:W3:Y:S04]  /*11450*/  LDL.LU R4, [R1+0xf0] ;  /* 0x0000f00001047983 */ /* 0x002ee80000300800 */
[----:B------:R-:W-:Y:S04]  /*11460*/  STL [R1+0x44], R19 ;  /* 0x0000441301007387 */ /* 0x000fe80000100800 */
[----:B------:R0:W-:Y:S04]  /*11470*/  STL [R1+0x3c], R5 ;  /* 0x00003c0501007387 */ /* 0x0001e80000100800 */
[----:B0-----:R-:W3:Y:S04]  /*11480*/  LDL.LU R5, [R1+0xf8] ;  /* 0x0000f80001057983 */ /* 0x001ee80000300800 */
[----:B------:R2:W-:Y:S04]  /*11490*/  STL [R1+0x38], R17 ;  /* 0x0000381101007387 */ /* 0x0005e80000100800 */
[----:B------:R4:W-:Y:S01]  /*114a0*/  STL [R1+0x30], R3 ;  /* 0x0000300301007387 */ /* 0x0009e20000100800 */
[----:B--2---:R-:W-:-:S03]  /*114b0*/  IMAD R17, R6, UR6, RZ ;  /* 0x0000000606117c24 */ /* 0x004fc6000f8e02ff */
[----:B------:R-:W2:Y:S04]  /*114c0*/  LDL.LU R6, [R1+0x110] ;  /* 0x0001100001067983 */ /* 0x000ea80000300800 */
[----:B------:R5:W-:Y:S01]  /*114d0*/  STL [R1+0x2c], R17 ;  /* 0x00002c1101007387 */ /* 0x000be20000100800 */
[----:B----4-:R-:W-:Y:S02]  /*114e0*/  IMAD R3, R26, UR6, RZ ;  /* 0x000000061a037c24 */ /* 0x010fe4000f8e02ff */
[----:B-----5:R-:W-:Y:S02]  /*114f0*/  IMAD R17, R7, UR6, RZ ;  /* 0x0000000607117c24 */ /* 0x020fe4000f8e02ff */
[----:B------:R-:W4:Y:S04]  /*11500*/  LDL.LU R7, [R1+0x118] ;  /* 0x0001180001077983 */ /* 0x000f280000300800 */
[----:B------:R0:W-:Y:S04]  /*11510*/  STL [R1+0x28], R3 ;  /* 0x0000280301007387 */ /* 0x0001e80000100800 */
[----:B------:R1:W-:Y:S01]  /*11520*/  STL [R1+0x24], R17 ;  /* 0x0000241101007387 */ /* 0x0003e20000100800 */
[----:B0-----:R-:W-:-:S03]  /*11530*/  IMAD R3, R8, UR6, RZ ;  /* 0x0000000608037c24 */ /* 0x001fc6000f8e02ff */
[----:B------:R-:W5:Y:S01]  /*11540*/  LDL.LU R8, [R1+0x120] ;  /* 0x0001200001087983 */ /* 0x000f620000300800 */
[----:B-1----:R-:W-:-:S03]  /*11550*/  IMAD R17, R9, UR6, RZ ;  /* 0x0000000609117c24 */ /* 0x002fc6000f8e02ff */
[----:B------:R3:W-:Y:S04]  /*11560*/  STL [R1+0x20], R3 ;  /* 0x0000200301007387 */ /* 0x0007e80000100800 */
[----:B------:R-:W5:Y:S04]  /*11570*/  LDL.LU R9, [R1+0x130] ;  /* 0x0001300001097983 */ /* 0x000f680000300800 */
[----:B------:R0:W-:Y:S01]  /*11580*/  STL [R1+0x1c], R17 ;  /* 0x00001c1101007387 */ /* 0x0001e20000100800 */
[----:B---3--:R-:W-:Y:S02]  /*11590*/  IMAD R3, R25, UR6, RZ ;  /* 0x0000000619037c24 */ /* 0x008fe4000f8e02ff */
[----:B0-----:R-:W-:-:S02]  /*115a0*/  IMAD R17, R10, UR6, RZ ;  /* 0x000000060a117c24 */ /* 0x001fc4000f8e02ff */
[----:B------:R-:W3:Y:S04]  /*115b0*/  LDL.LU R10, [R1+0x138] ;  /* 0x00013800010a7983 */ /* 0x000ee80000300800 */
[----:B------:R0:W-:Y:S04]  /*115c0*/  STL [R1+0x18], R3 ;  /* 0x0000180301007387 */ /* 0x0001e80000100800 */
[----:B------:R1:W-:Y:S01]  /*115d0*/  STL [R1+0x14], R17 ;  /* 0x0000141101007387 */ /* 0x0003e20000100800 */
[----:B0-----:R-:W-:-:S03]  /*115e0*/  IMAD R3, R11, UR6, RZ ;  /* 0x000000060b037c24 */ /* 0x001fc6000f8e02ff */
[----:B------:R-:W3:Y:S01]  /*115f0*/  LDL.LU R11, [R1+0x140] ;  /* 0x00014000010b7983 */ /* 0x000ee20000300800 */
[----:B-1----:R-:W-:-:S03]  /*11600*/  IMAD R17, R24, UR6, RZ ;  /* 0x0000000618117c24 */ /* 0x002fc6000f8e02ff */
[----:B------:R0:W-:Y:S02]  /*11610*/  STL [R1+0x10], R3 ;  /* 0x0000100301007387 */ /* 0x0001e40000100800 */
[----:B0-----:R-:W-:Y:S02]  /*11620*/  IMAD R3, R12, UR6, RZ ;  /* 0x000000060c037c24 */ /* 0x001fe4000f8e02ff */
[----:B------:R-:W3:Y:S04]  /*11630*/  LDL.LU R12, [R1+0x16c] ;  /* 0x00016c00010c7983 */ /* 0x000ee80000300800 */
[----:B------:R0:W-:Y:S01]  /*11640*/  STL [R1+0xc], R17 ;  /* 0x00000c1101007387 */ /* 0x0001e20000100800 */
[----:B------:R-:W-:-:S03]  /*11650*/  IMAD R29, R15, UR6, RZ ;  /* 0x000000060f1d7c24 */ /* 0x000fc6000f8e02ff */
[----:B------:R1:W-:Y:S01]  /*11660*/  STL [R1+0x8], R3 ;  /* 0x0000080301007387 */ /* 0x0003e20000100800 */
[----:B0-----:R-:W-:-:S03]  /*11670*/  IMAD R17, R13, UR6, RZ ;  /* 0x000000060d117c24 */ /* 0x001fc6000f8e02ff */
[----:B------:R-:W3:Y:S01]  /*11680*/  LDL.LU R13, [R1+0x174] ;  /* 0x00017400010d7983 */ /* 0x000ee20000300800 */
[----:B-1----:R-:W-:-:S03]  /*11690*/  IMAD R3, R14, UR6, RZ ;  /* 0x000000060e037c24 */ /* 0x002fc6000f8e02ff */
[----:B------:R-:W-:Y:S04]  /*116a0*/  STL [R1+0x4], R17 ;  /* 0x0000041101007387 */ /* 0x000fe80000100800 */
[----:B------:R0:W-:Y:S04]  /*116b0*/  STL [R1], R3 ;  /* 0x0000000301007387 */ /* 0x0001e80000100800 */
[----:B------:R-:W3:Y:S04]  /*116c0*/  LDL.LU R14, [R1+0x17c] ;  /* 0x00017c00010e7983 */ /* 0x000ee80000300800 */
[----:B------:R-:W-:Y:S04]  /*116d0*/  STL [R1+0x5490], R29 ;  /* 0x0054901d01007387 */ /* 0x000fe80000100800 */
[----:B------:R-:W3:Y:S01]  /*116e0*/  LDL.LU R15, [R1+0x18c] ;  /* 0x00018c00010f7983 */ /* 0x000ee20000300800 */
[----:B0-----:R-:W-:-:S03]  /*116f0*/  IMAD R3, R16, UR6, RZ ;  /* 0x0000000610037c24 */ /* 0x001fc6000f8e02ff */
[----:B------:R-:W3:Y:S01]  /*11700*/  LDL.LU R16, [R1+0x194] ;  /* 0x0001940001107983 */ /* 0x000ee20000300800 */
[----:B------:R-:W-:-:S03]  /*11710*/  IMAD R4, R4, UR6, RZ ;  /* 0x0000000604047c24 */ /* 0x000fc6000f8e02ff */
[----:B------:R-:W-:Y:S04]  /*11720*/  STL [R1+0x548c], R3 ;  /* 0x00548c0301007387 */ /* 0x000fe80000100800 */
[----:B------:R-:W3:Y:S04]  /*11730*/  LDL.LU R25, [R1+0x19c] ;  /* 0x00019c0001197983 */ /* 0x000ee80000300800 */
[----:B------:R-:W-:Y:S01]  /*11740*/  STL [R1+0x5488], R4 ;  /* 0x0054880401007387 */ /* 0x000fe20000100800 */
[----:B------:R-:W-:-:S05]  /*11750*/  IMAD R5, R5, UR6, RZ ;  /* 0x0000000605057c24 */ /* 0x000fca000f8e02ff */
[----:B------:R-:W-:Y:S04]  /*11760*/  STL [R1+0x5484], R5 ;  /* 0x0054840501007387 */ /* 0x000fe80000100800 */
[----:B------:R-:W3:Y:S01]  /*11770*/  LDL.LU R27, [R1+0x1b0] ;  /* 0x0001b000011b7983 */ /* 0x000ee20000300800 */
[----:B--2---:R-:W-:-:S05]  /*11780*/  IMAD R6, R6, UR6, RZ ;  /* 0x0000000606067c24 */ /* 0x004fca000f8e02ff */
[----:B------:R-:W-:Y:S01]  /*11790*/  STL [R1+0x5480], R6 ;  /* 0x0054800601007387 */ /* 0x000fe20000100800 */
[----:B----4-:R-:W-:-:S05]  /*117a0*/  IMAD R7, R7, UR6, RZ ;  /* 0x0000000607077c24 */ /* 0x010fca000f8e02ff */
[----:B------:R-:W-:Y:S01]  /*117b0*/  STL [R1+0x547c], R7 ;  /* 0x00547c0701007387 */ /* 0x000fe20000100800 */
[----:B-----5:R-:W-:-:S05]  /*117c0*/  IMAD R8, R8, UR6, RZ ;  /* 0x0000000608087c24 */ /* 0x020fca000f8e02ff */
[----:B------:R-:W-:Y:S04]  /*117d0*/  STL [R1+0x5478], R8 ;  /* 0x0054780801007387 */ /* 0x000fe80000100800 */
[----:B------:R-:W2:Y:S01]  /*117e0*/  LDL.LU R19, [R1+0x1c0] ;  /* 0x0001c00001137983 */ /* 0x000ea20000300800 */
[----:B------:R-:W-:-:S05]  /*117f0*/  IMAD R9, R9, UR6, RZ ;  /* 0x0000000609097c24 */ /* 0x000fca000f8e02ff */
[----:B------:R-:W-:Y:S01]  /*11800*/  STL [R1+0x5494], R9 ;  /* 0x0054940901007387 */ /* 0x000fe20000100800 */
[----:B---3--:R-:W-:-:S05]  /*11810*/  IMAD R10, R10, UR6, RZ ;  /* 0x000000060a0a7c24 */ /* 0x008fca000f8e02ff */
[----:B------:R-:W-:Y:S04]  /*11820*/  STL [R1+0x5498], R10 ;  /* 0x0054980a01007387 */ /* 0x000fe80000100800 */
[----:B------:R-:W3:Y:S01]  /*11830*/  LDL.LU R20, [R1+0x1c8] ;  /* 0x0001c80001147983 */ /* 0x000ee20000300800 */
[----:B------:R-:W-:-:S05]  /*11840*/  IMAD R11, R11, UR6, RZ ;  /* 0x000000060b0b7c24 */ /* 0x000fca000f8e02ff */
[----:B------:R-:W-:Y:S04]  /*11850*/  STL [R1+0x549c], R11 ;  /* 0x00549c0b01007387 */ /* 0x000fe80000100800 */
[----:B------:R-:W4:Y:S01]  /*11860*/  LDL.LU R21, [R1+0x1d0] ;  /* 0x0001d00001157983 */ /* 0x000f220000300800 */
[----:B------:R-:W-:-:S05]  /*11870*/  IMAD R12, R12, UR6, RZ ;  /* 0x000000060c0c7c24 */ /* 0x000fca000f8e02ff */
[----:B------:R-:W-:Y:S01]  /*11880*/  STL [R1+0x54a0], R12 ;  /* 0x0054a00c01007387 */ /* 0x000fe20000100800 */
[----:B------:R-:W-:-:S05]  /*11890*/  IMAD R13, R13, UR6, RZ ;  /* 0x000000060d0d7c24 */ /* 0x000fca000f8e02ff */
[----:B------:R-:W-:Y:S04]  /*118a0*/  STL [R1+0x54a4], R13 ;  /* 0x0054a40d01007387 */ /* 0x000fe80000100800 */
[----:B------:R-:W5:Y:S01]  /*118b0*/  LDL.LU R23, [R1+0x200] ;  /* 0x0002000001177983 */ /* 0x000f620000300800 */
[----:B------:R-:W-:Y:S02]  /*118c0*/  IMAD R14, R14, UR6, RZ ;  /* 0x000000060e0e7c24 */ /* 0x000fe4000f8e02ff */
[----:B------:R-:W-:-:S03]  /*118d0*/  IMAD R15, R15, UR6, RZ ;  /* 0x000000060f0f7c24 */ /* 0x000fc6000f8e02ff */
[----:B------:R-:W-:Y:S04]  /*118e0*/  STL [R1+0x54a8], R14 ;  /* 0x0054a80e01007387 */ /* 0x000fe80000100800 */
[----:B------:R-:W-:Y:S04]  /*118f0*/  STL [R1+0x54ac], R15 ;  /* 0x0054ac0f01007387 */ /* 0x000fe80000100800 */
[----:B------:R-:W5:Y:S01]  /*11900*/  LDL.LU R24, [R1+0x20c] ;  /* 0x00020c0001187983 */ /* 0x000f620000300800 */
[----:B------:R-:W-:Y:S02]  /*11910*/  IMAD R16, R16, UR6, RZ ;  /* 0x0000000610107c24 */ /* 0x000fe4000f8e02ff */
[----:B------:R-:W-:-:S03]  /*11920*/  IMAD R17, R25, UR6, RZ ;  /* 0x0000000619117c24 */ /* 0x000fc6000f8e02ff */
[----:B------:R-:W-:Y:S04]  /*11930*/  STL [R1+0x54b0], R16 ;  /* 0x0054b01001007387 */ /* 0x000fe80000100800 */
[----:B------:R-:W5:Y:S04]  /*11940*/  LDL.LU R25, [R1+0x218] ;  /* 0x0002180001197983 */ /* 0x000f680000300800 */
[----:B------:R-:W5:Y:S04]  /*11950*/  LDL.LU R26, [R1+0x224] ;  /* 0x00022400011a7983 */ /* 0x000f680000300800 */
[----:B------:R0:W-:Y:S01]  /*11960*/  STL [R1+0x54b4], R17 ;  /* 0x0054b41101007387 */ /* 0x0001e20000100800 */
[----:B------:R-:W-:-:S03]  /*11970*/  IMAD R18, R27, UR6, RZ ;  /* 0x000000061b127c24 */ /* 0x000fc6000f8e02ff */
[----:B------:R-:W5:Y:S04]  /*11980*/  LDL.LU R27, [R1+0x22c] ;  /* 0x00022c00011b7983 */ /* 0x000f680000300800 */
[----:B0-----:R-:W5:Y:S04]  /*11990*/  LDL.LU R17, [R1+0x228] ;  /* 0x0002280001117983 */ /* 0x001f680000300800 */
[----:B------:R-:W5:Y:S04]  /*119a0*/  LDL.LU R28, [R1+0x220] ;  /* 0x00022000011c7983 */ /* 0x000f680000300800 */
[----:B------:R-:W5:Y:S04]  /*119b0*/  LDL.LU R16, [R1+0x21c] ;  /* 0x00021c0001107983 */ /* 0x000f680000300800 */
[----:B------:R-:W5:Y:S04]  /*119c0*/  LDL.LU R6, [R1+0x214] ;  /* 0x0002140001067983 */ /* 0x000f680000300800 */
[----:B------:R-:W5:Y:S04]  /*119d0*/  LDL.LU R4, [R1+0x210] ;  /* 0x0002100001047983 */ /* 0x000f680000300800 */
[----:B------:R0:W-:Y:S04]  /*119e0*/  STL [R1+0x54b8], R18 ;  /* 0x0054b81201007387 */ /* 0x0001e80000100800 */
[----:B------:R-:W5:Y:S04]  /*119f0*/  LDL.LU R14, [R1+0x208] ;  /* 0x00020800010e7983 */ /* 0x000f680000300800 */
[----:B------:R-:W5:Y:S01]  /*11a00*/  LDL.LU R3, [R1+0x204] ;  /* 0x0002040001037983 */ /* 0x000f620000300800 */
[----:B--2---:R-:W-:-:S05]  /*11a10*/  IMAD R19, R19, UR6, RZ ;  /* 0x0000000613137c24 */ /* 0x004fca000f8e02ff */
[----:B------:R-:W-:Y:S04]  /*11a20*/  STL [R1+0x54bc], R19 ;  /* 0x0054bc1301007387 */ /* 0x000fe80000100800 */
[----:B------:R-:W2:Y:S04]  /*11a30*/  LDL.LU R13, [R1+0x1fc] ;  /* 0x0001fc00010d7983 */ /* 0x000ea80000300800 */
[----:B------:R-:W2:Y:S01]  /*11a40*/  LDL.LU R29, [R1+0x1f8] ;  /* 0x0001f800011d7983 */ /* 0x000ea20000300800 */
[----:B---3--:R-:W-:-:S05]  /*11a50*/  IMAD R20, R20, UR6, RZ ;  /* 0x0000000614147c24 */ /* 0x008fca000f8e02ff */
[----:B------:R-:W-:Y:S04]  /*11a60*/  STL [R1+0x54c0], R20 ;  /* 0x0054c01401007387 */ /* 0x000fe80000100800 */
[----:B------:R-:W3:Y:S04]  /*11a70*/  LDL.LU R15, [R1+0x1f4] ;  /* 0x0001f400010f7983 */ /* 0x000ee80000300800 */
[----:B------:R-:W3:Y:S01]  /*11a80*/  LDL.LU R5, [R1+0x1f0] ;  /* 0x0001f00001057983 */ /* 0x000ee20000300800 */
[----:B----4-:R-:W-:-:S05]  /*11a90*/  IMAD R21, R21, UR6, RZ ;  /* 0x0000000615157c24 */ /* 0x010fca000f8e02ff */
[----:B------:R-:W-:Y:S04]  /*11aa0*/  STL [R1+0x54c4], R21 ;  /* 0x0054c41501007387 */ /* 0x000fe80000100800 */
[----:B------:R-:W4:Y:S04]  /*11ab0*/  LDL.LU R12, [R1+0x1ec] ;  /* 0x0001ec00010c7983 */ /* 0x000f280000300800 */
[----:B------:R-:W4:Y:S04]  /*11ac0*/  LDL.LU R11, [R1+0x1e8] ;  /* 0x0001e800010b7983 */ /* 0x000f280000300800 */
[----:B------:R-:W4:Y:S04]  /*11ad0*/  LDL.LU R7, [R1+0x1e4] ;  /* 0x0001e40001077983 */ /* 0x000f280000300800 */
[----:B------:R-:W4:Y:S01]  /*11ae0*/  LDL.LU R10, [R1+0x1e0] ;  /* 0x0001e000010a7983 */ /* 0x000f220000300800 */
[----:B-----5:R-:W-:-:S05]  /*11af0*/  IMAD R23, R23, UR6, RZ ;  /* 0x0000000617177c24 */ /* 0x020fca000f8e02ff */
[----:B------:R-:W-:Y:S04]  /*11b00*/  STL [R1+0x54c8], R23 ;  /* 0x0054c81701007387 */ /* 0x000fe80000100800 */
[----:B------:R-:W5:Y:S01]  /*11b10*/  LDL.LU R9, [R1+0x1dc] ;  /* 0x0001dc0001097983 */ /* 0x000f620000300800 */
[----:B------:R-:W-:-:S05]  /*11b20*/  IMAD R24, R24, UR6, RZ ;  /* 0x0000000618187c24 */ /* 0x000fca000f8e02ff */
[----:B------:R-:W-:Y:S04]  /*11b30*/  STL [R1+0x54cc], R24 ;  /* 0x0054cc1801007387 */ /* 0x000fe80000100800 */
[----:B------:R-:W5:Y:S01]  /*11b40*/  LDL.LU R8, [R1+0x1d8] ;  /* 0x0001d80001087983 */ /* 0x000f620000300800 */
[----:B0-----:R-:W-:Y:S02]  /*11b50*/  IMAD R18, R17, UR6, RZ ;  /* 0x0000000611127c24 */ /* 0x001fe4000f8e02ff */
[----:B------:R-:W-:Y:S02]  /*11b60*/  IMAD R17, R28, UR6, RZ ;  /* 0x000000061c117c24 */ /* 0x000fe4000f8e02ff */
[----:B------:R-:W5:Y:S04]  /*11b70*/  LDL.LU R28, [R1+0x1d4] ;  /* 0x0001d400011c7983 */ /* 0x000f680000300800 */
[----:B------:R0:W-:Y:S04]  /*11b80*/  STL [R1+0x34], R18 ;  /* 0x0000341201007387 */ /* 0x0001e80000100800 */
[----:B------:R1:W-:Y:S01]  /*11b90*/  STL [R1+0x40], R17 ;  /* 0x0000401101007387 */ /* 0x0003e20000100800 */
[----:B0-----:R-:W-:-:S02]  /*11ba0*/  IMAD R18, R16, UR6, RZ ;  /* 0x0000000610127c24 */ /* 0x001fc4000f8e02ff */
[----:B------:R-:W-:Y:S02]  /*11bb0*/  IMAD R16, R4, UR6, RZ ;  /* 0x0000000604107c24 */ /* 0x000fe4000f8e02ff */
[----:B-1----:R-:W-:Y:S01]  /*11bc0*/  IMAD R17, R6, UR6, RZ ;  /* 0x0000000606117c24 */ /* 0x002fe2000f8e02ff */
[----:B------:R-:W-:Y:S04]  /*11bd0*/  STL [R1+0x48], R18 ;  /* 0x0000481201007387 */ /* 0x000fe80000100800 */
[----:B------:R-:W5:Y:S04]  /*11be0*/  LDL.LU R6, [R1+0x1cc] ;  /* 0x0001cc0001067983 */ /* 0x000f680000300800 */
[----:B------:R-:W-:Y:S04]  /*11bf0*/  STL [R1+0x50], R17 ;  /* 0x0000501101007387 */ /* 0x000fe80000100800 */
[----:B------:R-:W5:Y:S04]  /*11c00*/  LDL.LU R4, [R1+0x1c4] ;  /* 0x0001c40001047983 */ /* 0x000f680000300800 */
[----:B------:R0:W-:Y:S02]  /*11c10*/  STL [R1+0x60], R16 ;  /* 0x0000601001007387 */ /* 0x0001e40000100800 */
[----:B0-----:R-:W-:-:S02]  /*11c20*/  IMAD R16, R14, UR6, RZ ;  /* 0x000000060e107c24 */ /* 0x001fc4000f8e02ff */
[----:B------:R-:W-:Y:S02]  /*11c30*/  IMAD R14, R3, UR6, RZ ;  /* 0x00000006030e7c24 */ /* 0x000fe4000f8e02ff */
[----:B------:R-:W5:Y:S04]  /*11c40*/  LDL.LU R3, [R1+0x1bc] ;  /* 0x0001bc0001037983 */ /* 0x000f680000300800 */
[----:B------:R-:W-:Y:S04]  /*11c50*/  STL [R1+0x6c], R16 ;  /* 0x00006c1001007387 */ /* 0x000fe80000100800 */
[----:B------:R0:W-:Y:S04]  /*11c60*/  STL [R1+0x74], R14 ;  /* 0x0000740e01007387 */ /* 0x0001e80000100800 */
[----:B0-----:R-:W5:Y:S01]  /*11c70*/  LDL.LU R14, [R1+0x1b8] ;  /* 0x0001b800010e7983 */ /* 0x001f620000300800 */
[----:B--2---:R-:W-:-:S02]  /*11c80*/  IMAD R13, R13, UR6, RZ ;  /* 0x000000060d0d7c24 */ /* 0x004fc4000f8e02ff */
[----:B------:R-:W-:-:S03]  /*11c90*/  IMAD R16, R29, UR6, RZ ;  /* 0x000000061d107c24 */ /* 0x000fc6000f8e02ff */
[----:B------:R0:W-:Y:S04]  /*11ca0*/  STL [R1+0x78], R13 ;  /* 0x0000780d01007387 */ /* 0x0001e80000100800 */
[----:B0-----:R-:W2:Y:S04]  /*11cb0*/  LDL.LU R13, [R1+0x1b4] ;  /* 0x0001b400010d7983 */ /* 0x001ea80000300800 */
[----:B------:R0:W-:Y:S04]  /*11cc0*/  STL [R1+0x84], R16 ;  /* 0x0000841001007387 */ /* 0x0001e80000100800 */
[----:B------:R-:W2:Y:S01]  /*11cd0*/  LDL.LU R29, [R1+0x1ac] ;  /* 0x0001ac00011d7983 */ /* 0x000ea20000300800 */
[----:B---3--:R-:W-:-:S02]  /*11ce0*/  IMAD R15, R15, UR6, RZ ;  /* 0x000000060f0f7c24 */ /* 0x008fc4000f8e02ff */
[----:B0-----:R-:W-:Y:S02]  /*11cf0*/  IMAD R16, R5, UR6, RZ ;  /* 0x0000000605107c24 */ /* 0x001fe4000f8e02ff */
[----:B------:R-:W3:Y:S04]  /*11d00*/  LDL.LU R5, [R1+0x1a8] ;  /* 0x0001a80001057983 */ /* 0x000ee80000300800 */
[----:B------:R4:W-:Y:S04]  /*11d10*/  STL [R1+0xa8], R15 ;  /* 0x0000a80f01007387 */ /* 0x0009e80000100800 */
[----:B------:R-:W-:Y:S01]  /*11d20*/  STL [R1+0xb4], R16 ;  /* 0x0000b41001007387 */ /* 0x000fe20000100800 */
[----:B----4-:R-:W-:-:S02]  /*11d30*/  IMAD R15, R12, UR6, RZ ;  /* 0x000000060c0f7c24 */ /* 0x010fc4000f8e02ff */
[----:B------:R-:W-:Y:S02]  /*11d40*/  IMAD R12, R11, UR6, RZ ;  /* 0x000000060b0c7c24 */ /* 0x000fe4000f8e02ff */
[----:B------:R-:W-:Y:S01]  /*11d50*/  IMAD R11, R7, UR6, RZ ;  /* 0x00000006070b7c24 */ /* 0x000fe2000f8e02ff */
[----:B------:R-:W-:Y:S01]  /*11d60*/  STL [R1+0xbc], R15 ;  /* 0x0000bc0f01007387 */ /* 0x000fe20000100800 */
[----:B------:R-:W-:-:S03]  /*11d70*/  IMAD R10, R10, UR6, RZ ;  /* 0x000000060a0a7c24 */ /* 0x000fc6000f8e02ff */
[----:B------:R-:W4:Y:S04]  /*11d80*/  LDL.LU R7, [R1+0x1a4] ;  /* 0x0001a40001077983 */ /* 0x000f280000300800 */
[----:B------:R0:W-:Y:S04]  /*11d90*/  STL [R1+0xdc], R12 ;  /* 0x0000dc0c01007387 */ /* 0x0001e80000100800 */
[----:B------:R1:W-:Y:S04]  /*11da0*/  STL [R1+0xe4], R11 ;  /* 0x0000e40b01007387 */ /* 0x0003e80000100800 */
[----:B0-----:R-:W4:Y:S04]  /*11db0*/  LDL.LU R12, [R1+0x1a0] ;  /* 0x0001a000010c7983 */ /* 0x001f280000300800 */
[----:B------:R0:W-:Y:S01]  /*11dc0*/  STL [R1+0xf0], R10 ;  /* 0x0000f00a01007387 */ /* 0x0001e20000100800 */
[----:B-----5:R-:W-:-:S03]  /*11dd0*/  IMAD R9, R9, UR6, RZ ;  /* 0x0000000609097c24 */ /* 0x020fc6000f8e02ff */
[----:B------:R-:W5:Y:S04]  /*11de0*/  LDL.LU R20, [R1+0x198] ;  /* 0x0001980001147983 */ /* 0x000f680000300800 */
[----:B------:R-:W5:Y:S04]  /*11df0*/  LDL.LU R19, [R1+0x190] ;  /* 0x0001900001137983 */ /* 0x000f680000300800 */
[----:B------:R0:W-:Y:S04]  /*11e00*/  STL [R1+0xf8], R9 ;  /* 0x0000f80901007387 */ /* 0x0001e80000100800 */
[----:B-1----:R-:W5:Y:S04]  /*11e10*/  LDL.LU R11, [R1+0x188] ;  /* 0x00018800010b7983 */ /* 0x002f680000300800 */
[----:B------:R-:W5:Y:S01]  /*11e20*/  LDL.LU R18, [R1+0x184] ;  /* 0x0001840001127983 */ /* 0x000f620000300800 */
[----:B------:R-:W-:-:S03]  /*11e30*/  IMAD R8, R8, UR6, RZ ;  /* 0x0000000608087c24 */ /* 0x000fc6000f8e02ff */
[----:B------:R-:W5:Y:S04]  /*11e40*/  LDL.LU R17, [R1+0x180] ;  /* 0x0001800001117983 */ /* 0x000f680000300800 */
[----:B------:R1:W-:Y:S04]  /*11e50*/  STL [R1+0x110], R8 ;  /* 0x0001100801007387 */ /* 0x0003e80000100800 */
[----:B0-----:R-:W5:Y:S04]  /*11e60*/  LDL.LU R10, [R1+0x178] ;  /* 0x00017800010a7983 */ /* 0x001f680000300800 */
[----:B------:R-:W5:Y:S04]  /*11e70*/  LDL.LU R16, [R1+0x170] ;  /* 0x0001700001107983 */ /* 0x000f680000300800 */
[----:B------:R-:W5:Y:S01]  /*11e80*/  LDL.LU R9, [R1+0x168] ;  /* 0x0001680001097983 */ /* 0x000f620000300800 */
[----:B-1----:R-:W-:-:S05]  /*11e90*/  IMAD R8, R28, UR6, RZ ;  /* 0x000000061c087c24 */ /* 0x002fca000f8e02ff */
[----:B------:R0:W-:Y:S04]  /*11ea0*/  STL [R1+0x118], R8 ;  /* 0x0001180801007387 */ /* 0x0001e80000100800 */
[----:B------:R-:W5:Y:S04]  /*11eb0*/  LDL.LU R28, [R1+0x164] ;  /* 0x00016400011c7983 */ /* 0x000f680000300800 */
[----:B0-----:R-:W5:Y:S01]  /*11ec0*/  LDL.LU R8, [R1+0x160] ;  /* 0x0001600001087983 */ /* 0x001f620000300800 */
[----:B------:R-:W-:-:S05]  /*11ed0*/  IMAD R6, R6, UR6, RZ ;  /* 0x0000000606067c24 */ /* 0x000fca000f8e02ff */
[----:B------:R0:W-:Y:S01]  /*11ee0*/  STL [R1+0x120], R6 ;  /* 0x0001200601007387 */ /* 0x0001e20000100800 */
[----:B------:R-:W-:-:S03]  /*11ef0*/  IMAD R4, R4, UR6, RZ ;  /* 0x0000000604047c24 */ /* 0x000fc6000f8e02ff */
[----:B0-----:R-:W5:Y:S04]  /*11f00*/  LDL.LU R6, [R1+0x15c] ;  /* 0x00015c0001067983 */ /* 0x001f680000300800 */
[----:B------:R0:W-:Y:S01]  /*11f10*/  STL [R1+0x130], R4 ;  /* 0x0001300401007387 */ /* 0x0001e20000100800 */
[----:B------:R-:W-:-:S03]  /*11f20*/  IMAD R15, R3, UR6, RZ ;  /* 0x00000006030f7c24 */ /* 0x000fc6000f8e02ff */
[----:B0-----:R-:W5:Y:S04]  /*11f30*/  LDL.LU R4, [R1+0x158] ;  /* 0x0001580001047983 */ /* 0x001f680000300800 */
[----:B------:R-:W5:Y:S04]  /*11f40*/  LDL.LU R3, [R1+0x154] ;  /* 0x0001540001037983 */ /* 0x000f680000300800 */
[----:B------:R0:W-:Y:S02]  /*11f50*/  STL [R1+0x138], R15 ;  /* 0x0001380f01007387 */ /* 0x0001e40000100800 */
[----:B0-----:R-:W-:-:S05]  /*11f60*/  IMAD R15, R14, UR6, RZ ;  /* 0x000000060e0f7c24 */ /* 0x001fca000f8e02ff */
[----:B------:R0:W-:Y:S04]  /*11f70*/  STL [R1+0x140], R15 ;  /* 0x0001400f01007387 */ /* 0x0001e80000100800 */
[----:B0-----:R-:W5:Y:S01]  /*11f80*/  LDL.LU R15, [R1+0x150] ;  /* 0x00015000010f7983 */ /* 0x001f620000300800 */
[----:B--2---:R-:W-:-:S05]  /*11f90*/  IMAD R14, R13, UR6, RZ ;  /* 0x000000060d0e7c24 */ /* 0x004fca000f8e02ff */
[----:B------:R0:W-:Y:S01]  /*11fa0*/  STL [R1+0x16c], R14 ;  /* 0x00016c0e01007387 */ /* 0x0001e20000100800 */
[----:B------:R-:W-:-:S03]  /*11fb0*/  IMAD R13, R29, UR6, RZ ;  /* 0x000000061d0d7c24 */ /* 0x000fc6000f8e02ff */
[----:B------:R-:W2:Y:S04]  /*11fc0*/  LDL.LU R29, [R1+0x14c] ;  /* 0x00014c00011d7983 */ /* 0x000ea80000300800 */
[----:B------:R1:W-:Y:S01]  /*11fd0*/  STL [R1+0x174], R13 ;  /* 0x0001740d01007387 */ /* 0x0003e20000100800 */
[----:B---3--:R-:W-:-:S03]  /*11fe0*/  IMAD R5, R5, UR6, RZ ;  /* 0x0000000605057c24 */ /* 0x008fc6000f8e02ff */
[----:B0-----:R-:W3:Y:S04]  /*11ff0*/  LDL.LU R14, [R1+0x148] ;  /* 0x00014800010e7983 */ /* 0x001ee80000300800 */
[----:B-1----:R-:W3:Y:S04]  /*12000*/  LDL.LU R13, [R1+0x144] ;  /* 0x00014400010d7983 */ /* 0x002ee80000300800 */
[----:B------:R0:W-:Y:S04]  /*12010*/  STL [R1+0x17c], R5 ;  /* 0x00017c0501007387 */ /* 0x0001e80000100800 */
[----:B0-----:R-:W3:Y:S01]  /*12020*/  LDL.LU R5, [R1+0x13c] ;  /* 0x00013c0001057983 */ /* 0x001ee20000300800 */
[----:B----4-:R-:W-:-:S03]  /*12030*/  IMAD R21, R7, UR6, RZ ;  /* 0x0000000607157c24 */ /* 0x010fc6000f8e02ff */
[----:B------:R-:W4:Y:S04]  /*12040*/  LDL.LU R7, [R1+0x134] ;  /* 0x0001340001077983 */ /* 0x000f280000300800 */
[----:B------:R5:W-:Y:S01]  /*12050*/  STL [R1+0x18c], R21 ;  /* 0x00018c1501007387 */ /* 0x000be20000100800 */
[----:B------:R-:W-:-:S03]  /*12060*/  IMAD R23, R12, UR6, RZ ;  /* 0x000000060c177c24 */ /* 0x000fc6000f8e02ff */
[----:B------:R-:W4:Y:S01]  /*12070*/  LDL.LU R12, [R1+0x12c] ;  /* 0x00012c00010c7983 */ /* 0x000f220000300800 */
[----:B-----5:R-:W-:-:S03]  /*12080*/  IMAD R21, R20, UR6, RZ ;  /* 0x0000000614157c24 */ /* 0x020fc6000f8e02ff */
[----:B------:R-:W-:Y:S01]  /*12090*/  STL [R1+0x194], R23 ;  /* 0x0001941701007387 */ /* 0x000fe20000100800 */
[----:B------:R-:W-:-:S03]  /*120a0*/  IMAD R19, R19, UR6, RZ ;  /* 0x0000000613137c24 */ /* 0x000fc6000f8e02ff */
[----:B------:R-:W-:Y:S01]  /*120b0*/  STL [R1+0x198], R21 ;  /* 0x0001981501007387 */ /* 0x000fe20000100800 */
[----:B------:R-:W-:-:S03]  /*120c0*/  IMAD R20, R11, UR6, RZ ;  /* 0x000000060b147c24 */ /* 0x000fc6000f8e02ff */
[----:B------:R-:W5:Y:S04]  /*120d0*/  LDL.LU R11, [R1+0x128] ;  /* 0x00012800010b7983 */ /* 0x000f680000300800 */
[----:B------:R0:W-:Y:S04]  /*120e0*/  STL [R1+0x190], R19 ;  /* 0x0001901301007387 */ /* 0x0001e80000100800 */
[----:B------:R-:W-:Y:S01]  /*120f0*/  STL [R1+0x188], R20 ;  /* 0x0001881401007387 */ /* 0x000fe20000100800 */
[----:B0-----:R-:W-:Y:S02]  /*12100*/  IMAD R19, R18, UR6, RZ ;  /* 0x0000000612137c24 */ /* 0x001fe4000f8e02ff */
[----:B------:R-:W-:-:S02]  /*12110*/  IMAD R18, R17, UR6, RZ ;  /* 0x0000000611127c24 */ /* 0x000fc4000f8e02ff */
[----:B------:R-:W-:Y:S01]  /*12120*/  IMAD R17, R10, UR6, RZ ;  /* 0x000000060a117c24 */ /* 0x000fe2000f8e02ff */
[----:B------:R-:W-:Y:S04]  /*12130*/  STL [R1+0x184], R19 ;  /* 0x0001841301007387 */ /* 0x000fe80000100800 */
        /* <DEDUP_REMOVED lines=12> */
[----:B------:R-:W-:Y:S01]  /*12200*/  IMAD R6, R6, UR6, RZ ;  /* 0x0000000606067c24 */ /* 0x000fe2000f8e02ff */
[----:B------:R-:W5:Y:S04]  /*12210*/  LDL.LU R8, [R1+0x10c] ;  /* 0x00010c0001087983 */ /* 0x000f680000300800 */
[----:B------:R-:W-:Y:S04]  /*12220*/  STL [R1+0x160], R16 ;  /* 0x0001601001007387 */ /* 0x000fe80000100800 */
[----:B------:R0:W-:Y:S01]  /*12230*/  STL [R1+0x15c], R6 ;  /* 0x00015c0601007387 */ /* 0x0001e20000100800 */
[----:B------:R-:W-:-:S02]  /*12240*/  IMAD R4, R4, UR6, RZ ;  /* 0x0000000604047c24 */ /* 0x000fc4000f8e02ff */
[----:B------:R-:W-:Y:S01]  /*12250*/  IMAD R3, R3, UR6, RZ ;  /* 0x0000000603037c24 */ /* 0x000fe2000f8e02ff */
[----:B0-----:R-:W5:Y:S04]  /*12260*/  LDL.LU R6, [R1+0x108] ;  /* 0x0001080001067983 */ /* 0x001f680000300800 */
[----:B------:R0:W-:Y:S04]  /*12270*/  STL [R1+0x158], R4 ;  /* 0x0001580401007387 */ /* 0x0001e80000100800 */
[----:B0-----:R-:W5:Y:S04]  /*12280*/  LDL.LU R4, [R1+0x104] ;  /* 0x0001040001047983 */ /* 0x001f680000300800 */
[----:B------:R0:W-:Y:S01]  /*12290*/  STL [R1+0x154], R3 ;  /* 0x0001540301007387 */ /* 0x0001e20000100800 */
[----:B------:R-:W-:-:S03]  /*122a0*/  IMAD R15, R15, UR6, RZ ;  /* 0x000000060f0f7c24 */ /* 0x000fc6000f8e02ff */
[----:B0-----:R-:W5:Y:S01]  /*122b0*/  LDL.LU R3, [R1+0x100] ;  /* 0x0001000001037983 */ /* 0x001f620000300800 */
[----:B--2---:R-:W-:-:S03]  /*122c0*/  IMAD R16, R29, UR6, RZ ;  /* 0x000000061d107c24 */ /* 0x004fc6000f8e02ff */
[----:B------:R-:W2:Y:S04]  /*122d0*/  LDL.LU R29, [R1+0xfc] ;  /* 0x0000fc00011d7983 */ /* 0x000ea80000300800 */
[----:B------:R0:W-:Y:S04]  /*122e0*/  STL [R1+0x150], R15 ;  /* 0x0001500f01007387 */ /* 0x0001e80000100800 */
[----:B------:R-:W-:Y:S01]  /*122f0*/  STL [R1+0x14c], R16 ;  /* 0x00014c1001007387 */ /* 0x000fe20000100800 */
[----:B---3--:R-:W-:Y:S02]  /*12300*/  IMAD R13, R13, UR6, RZ ;  /* 0x000000060d0d7c24 */ /* 0x008fe4000f8e02ff */
[----:B0-----:R-:W-:-:S05]  /*12310*/  IMAD R15, R14, UR6, RZ ;  /* 0x000000060e0f7c24 */ /* 0x001fca000f8e02ff */
[----:B------:R-:W-:Y:S01]  /*12320*/  STL [R1+0x148], R15 ;  /* 0x0001480f01007387 */ /* 0x000fe20000100800 */
[----:B------:R-:W-:-:S03]  /*12330*/  IMAD R14, R5, UR6, RZ ;  /* 0x00000006050e7c24 */ /* 0x000fc6000f8e02ff */
[----:B------:R-:W3:Y:S04]  /*12340*/  LDL.LU R5, [R1+0xf4] ;  /* 0x0000f40001057983 */ /* 0x000ee80000300800 */
[----:B------:R4:W-:Y:S04]  /*12350*/  STL [R1+0x144], R13 ;  /* 0x0001440d01007387 */ /* 0x0009e80000100800 */
[----:B------:R0:W-:Y:S01]  /*12360*/  STL [R1+0x13c], R14 ;  /* 0x00013c0e01007387 */ /* 0x0001e20000100800 */
[----:B----4-:R-:W-:Y:S02]  /*12370*/  IMAD R13, R7, UR6, RZ ;  /* 0x00000006070d7c24 */ /* 0x010fe4000f8e02ff */
[----:B------:R-:W-:Y:S01]  /*12380*/  IMAD R12, R12, UR6, RZ ;  /* 0x000000060c0c7c24 */ /* 0x000fe2000f8e02ff */
[----:B------:R-:W4:Y:S04]  /*12390*/  LDL.LU R7, [R1+0xec] ;  /* 0x0000ec0001077983 */ /* 0x000f280000300800 */
[----:B------:R1:W-:Y:S04]  /*123a0*/  STL [R1+0x134], R13 ;  /* 0x0001340d01007387 */ /* 0x0003e80000100800 */
[----:B------:R-:W4:Y:S04]  /*123b0*/  LDL.LU R20, [R1+0xe8] ;  /* 0x0000e80001147983 */ /* 0x000f280000300800 */
[----:B------:R-:W4:Y:S04]  /*123c0*/  LDL.LU R19, [R1+0xe0] ;  /* 0x0000e00001137983 */ /* 0x000f280000300800 */
[----:B------:R1:W-:Y:S01]  /*123d0*/  STL [R1+0x12c], R12 ;  /* 0x00012c0c01007387 */ /* 0x0003e20000100800 */
[----:B-----5:R-:W-:-:S03]  /*123e0*/  IMAD R11, R11, UR6, RZ ;  /* 0x000000060b0b7c24 */ /* 0x020fc6000f8e02ff */
[----:B------:R-:W5:Y:S04]  /*123f0*/  LDL.LU R18, [R1+0xd8] ;  /* 0x0000d80001127983 */ /* 0x000f680000300800 */
[----:B------:R-:W5:Y:S04]  /*12400*/  LDL.LU R17, [R1+0xd4] ;  /* 0x0000d40001117983 */ /* 0x000f680000300800 */
[----:B------:R-:W5:Y:S04]  /*12410*/  LDL.LU R16, [R1+0xd0] ;  /* 0x0000d00001107983 */ /* 0x000f680000300800 */
[----:B------:R-:W-:Y:S04]  /*12420*/  STL [R1+0x128], R11 ;  /* 0x0001280b01007387 */ /* 0x000fe80000100800 */
[----:B------:R-:W5:Y:S04]  /*12430*/  LDL.LU R15, [R1+0xc8] ;  /* 0x0000c800010f7983 */ /* 0x000f680000300800 */
[----:B0-----:R-:W5:Y:S01]  /*12440*/  LDL.LU R14, [R1+0xc4] ;  /* 0x0000c400010e7983 */ /* 0x001f620000300800 */
[----:B------:R-:W-:-:S03]  /*12450*/  IMAD R10, R10, UR6, RZ ;  /* 0x000000060a0a7c24 */ /* 0x000fc6000f8e02ff */
[----:B-1----:R-:W5:Y:S04]  /*12460*/  LDL.LU R13, [R1+0xc0] ;  /* 0x0000c000010d7983 */ /* 0x002f680000300800 */
[----:B------:R0:W-:Y:S04]  /*12470*/  STL [R1+0x124], R10 ;  /* 0x0001240a01007387 */ /* 0x0001e80000100800 */
[----:B------:R-:W5:Y:S01]  /*12480*/  LDL.LU R12, [R1+0xb8] ;  /* 0x0000b800010c7983 */ /* 0x000f620000300800 */
[----:B0-----:R-:W-:Y:S02]  /*12490*/  IMAD R10, R9, UR6, RZ ;  /* 0x00000006090a7c24 */ /* 0x001fe4000f8e02ff */
[----:B------:R-:W-:-:S02]  /*124a0*/  IMAD R9, R28, UR6, RZ ;  /* 0x000000061c097c24 */ /* 0x000fc4000f8e02ff */
[----:B------:R-:W5:Y:S04]  /*124b0*/  LDL.LU R28, [R1+0x230] ;  /* 0x00023000011c7983 */ /* 0x000f680000300800 */
[----:B------:R0:W-:Y:S04]  /*124c0*/  STL [R1+0x11c], R10 ;  /* 0x00011c0a01007387 */ /* 0x0001e80000100800 */
[----:B------:R-:W5:Y:S04]  /*124d0*/  LDL.LU R11, [R1+0xac] ;  /* 0x0000ac00010b7983 */ /* 0x000f680000300800 */
[----:B------:R1:W-:Y:S01]  /*124e0*/  STL [R1+0x114], R9 ;  /* 0x0001140901007387 */ /* 0x0003e20000100800 */
[----:B------:R-:W-:-:S03]  /*124f0*/  IMAD R8, R8, UR6, RZ ;  /* 0x0000000608087c24 */ /* 0x000fc6000f8e02ff */
[----:B0-----:R-:W5:Y:S04]  /*12500*/  LDL.LU R10, [R1+0xa4] ;  /* 0x0000a400010a7983 */ /* 0x001f680000300800 */
[----:B-1----:R-:W5:Y:S04]  /*12510*/  LDL.LU R9, [R1+0x9c] ;  /* 0x00009c0001097983 */ /* 0x002f680000300800 */
[----:B------:R0:W-:Y:S01]  /*12520*/  STL [R1+0x10c], R8 ;  /* 0x00010c0801007387 */ /* 0x0001e20000100800 */
[----:B------:R-:W-:-:S05]  /*12530*/  IMAD R6, R6, UR6, RZ ;  /* 0x0000000606067c24 */ /* 0x000fca000f8e02ff */
[----:B------:R1:W-:Y:S04]  /*12540*/  STL [R1+0x108], R6 ;  /* 0x0001080601007387 */ /* 0x0003e80000100800 */
[----:B0-----:R-:W5:Y:S01]  /*12550*/  LDL.LU R8, [R1+0xa0] ;  /* 0x0000a00001087983 */ /* 0x001f620000300800 */
[----:B------:R-:W-:-:S05]  /*12560*/  IMAD R4, R4, UR6, RZ ;  /* 0x0000000604047c24 */ /* 0x000fca000f8e02ff */
[----:B------:R0:W-:Y:S04]  /*12570*/  STL [R1+0x104], R4 ;  /* 0x0001040401007387 */ /* 0x0001e80000100800 */
[----:B-1----:R-:W5:Y:S01]  /*12580*/  LDL.LU R6, [R1+0x98] ;  /* 0x0000980001067983 */ /* 0x002f620000300800 */
[----:B------:R-:W-:-:S05]  /*12590*/  IMAD R3, R3, UR6, RZ ;  /* 0x0000000603037c24 */ /* 0x000fca000f8e02ff */
[----:B------:R2:W-:Y:S04]  /*125a0*/  STL [R1+0x100], R3 ;  /* 0x0001000301007387 */ /* 0x0005e80000100800 */
[----:B0-----:R-:W5:Y:S01]  /*125b0*/  LDL.LU R4, [R1+0x94] ;  /* 0x0000940001047983 */ /* 0x001f620000300800 */
[----:B--2---:R-:W-:-:S03]  /*125c0*/  IMAD R3, R29, UR6, RZ ;  /* 0x000000061d037c24 */ /* 0x004fc6000f8e02ff */
[----:B------:R-:W2:Y:S04]  /*125d0*/  LDL.LU R29, [R1+0x8c] ;  /* 0x00008c00011d7983 */ /* 0x000ea80000300800 */
[----:B------:R0:W-:Y:S04]  /*125e0*/  STL [R1+0xfc], R3 ;  /* 0x0000fc0301007387 */ /* 0x0001e80000100800 */
[----:B0-----:R-:W2:Y:S01]  /*125f0*/  LDL.LU R3, [R1+0x88] ;  /* 0x0000880001037983 */ /* 0x001ea20000300800 */
[----:B---3--:R-:W-:-:S03]  /*12600*/  IMAD R21, R5, UR6, RZ ;  /* 0x0000000605157c24 */ /* 0x008fc6000f8e02ff */
[----:B------:R-:W3:Y:S04]  /*12610*/  LDL.LU R5, [R1+0x80] ;  /* 0x0000800001057983 */ /* 0x000ee80000300800 */
[----:B------:R0:W-:Y:S01]  /*12620*/  STL [R1+0xf4], R21 ;  /* 0x0000f41501007387 */ /* 0x0001e20000100800 */
[----:B----4-:R-:W-:-:S03]  /*12630*/  IMAD R23, R7, UR6, RZ ;  /* 0x0000000607177c24 */ /* 0x010fc6000f8e02ff */
[----:B------:R-:W4:Y:S01]  /*12640*/  LDL.LU R7, [R1+0x7c] ;  /* 0x00007c0001077983 */ /* 0x000f220000300800 */
[----:B0-----:R-:W-:-:S03]  /*12650*/  IMAD R21, R20, UR6, RZ ;  /* 0x0000000614157c24 */ /* 0x001fc6000f8e02ff */
[----:B------:R0:W-:Y:S01]  /*12660*/  STL [R1+0xec], R23 ;  /* 0x0000ec1701007387 */ /* 0x0001e20000100800 */
[----:B------:R-:W-:-:S03]  /*12670*/  IMAD R20, R19, UR6, RZ ;  /* 0x0000000613147c24 */ /* 0x000fc6000f8e02ff */
[----:B------:R1:W-:Y:S04]  /*12680*/  STL [R1+0xe8], R21 ;  /* 0x0000e81501007387 */ /* 0x0003e80000100800 */
[----:B------:R-:W4:Y:S01]  /*12690*/  LDL.LU R24, [R1+0x70] ;  /* 0x0000700001187983 */ /* 0x000f220000300800 */
[----:B-----5:R-:W-:-:S03]  /*126a0*/  IMAD R19, R18, UR6, RZ ;  /* 0x0000000612137c24 */ /* 0x020fc6000f8e02ff */
[----:B------:R5:W-:Y:S01]  /*126b0*/  STL [R1+0xe0], R20 ;  /* 0x0000e01401007387 */ /* 0x000be20000100800 */
[----:B------:R-:W-:-:S03]  /*126c0*/  IMAD R18, R17, UR6, RZ ;  /* 0x0000000611127c24 */ /* 0x000fc6000f8e02ff */
[----:B------:R5:W-:Y:S01]  /*126d0*/  STL [R1+0xd8], R19 ;  /* 0x0000d81301007387 */ /* 0x000be20000100800 */
[----:B------:R-:W-:-:S03]  /*126e0*/  IMAD R17, R16, UR6, RZ ;  /* 0x0000000610117c24 */ /* 0x000fc6000f8e02ff */
[----:B------:R-:W-:Y:S04]  /*126f0*/  STL [R1+0xd4], R18 ;  /* 0x0000d41201007387 */ /* 0x000fe80000100800 */
[----:B0-----:R-:W4:Y:S01]  /*12700*/  LDL.LU R23, [R1+0x68] ;  /* 0x0000680001177983 */ /* 0x001f220000300800 */
[----:B------:R-:W-:-:S03]  /*12710*/  IMAD R16, R15, UR6, RZ ;  /* 0x000000060f107c24 */ /* 0x000fc6000f8e02ff */
[----:B------:R-:W-:Y:S01]  /*12720*/  STL [R1+0xd0], R17 ;  /* 0x0000d01101007387 */ /* 0x000fe20000100800 */
[----:B------:R-:W-:-:S03]  /*12730*/  IMAD R15, R14, UR6, RZ ;  /* 0x000000060e0f7c24 */ /* 0x000fc6000f8e02ff */
[----:B------:R-:W-:Y:S01]  /*12740*/  STL [R1+0xc8], R16 ;  /* 0x0000c81001007387 */ /* 0x000fe20000100800 */
[----:B------:R-:W-:-:S03]  /*12750*/  IMAD R14, R13, UR6, RZ ;  /* 0x000000060d0e7c24 */ /* 0x000fc6000f8e02ff */
[----:B------:R-:W-:Y:S04]  /*12760*/  STL [R1+0xc4], R15 ;  /* 0x0000c40f01007387 */ /* 0x000fe80000100800 */
[----:B-1----:R-:W4:Y:S01]  /*12770*/  LDL.LU R21, [R1+0x64] ;  /* 0x0000640001157983 */ /* 0x002f220000300800 */
[----:B------:R-:W-:-:S03]  /*12780*/  IMAD R13, R12, UR6, RZ ;  /* 0x000000060c0d7c24 */ /* 0x000fc6000f8e02ff */
[----:B------:R-:W-:Y:S01]  /*12790*/  STL [R1+0xc0], R14 ;  /* 0x0000c00e01007387 */ /* 0x000fe20000100800 */
[----:B------:R-:W-:-:S03]  /*127a0*/  IMAD R12, R22, UR6, RZ ;  /* 0x00000006160c7c24 */ /* 0x000fc6000f8e02ff */
[----:B------:R-:W-:Y:S04]  /*127b0*/  STL [R1+0xb8], R13 ;  /* 0x0000b80d01007387 */ /* 0x000fe80000100800 */
[----:B------:R-:W2:Y:S04]  /*127c0*/  LDL.LU R22, [R1+0x54d0] ;  /* 0x0054d00001167983 */ /* 0x000ea80000300800 */
[----:B------:R-:W-:Y:S04]  /*127d0*/  STL [R1+0xb0], R12 ;  /* 0x0000b00c01007387 */ /* 0x000fe80000100800 */
[----:B-----5:R-:W5:Y:S01]  /*127e0*/  LDL.LU R20, [R1+0x5c] ;  /* 0x00005c0001147983 */ /* 0x020f620000300800 */
[----:B------:R-:W-:-:S02]  /*127f0*/  IMAD R11, R11, UR6, RZ ;  /* 0x000000060b0b7c24 */ /* 0x000fc4000f8e02ff */
[----:B------:R-:W-:-:S03]  /*12800*/  IMAD R10, R10, UR6, RZ ;  /* 0x000000060a0a7c24 */ /* 0x000fc6000f8e02ff */
[----:B------:R2:W-:Y:S04]  /*12810*/  STL [R1+0xac], R11 ;  /* 0x0000ac0b01007387 */ /* 0x0005e80000100800 */
[----:B------:R0:W-:Y:S04]  /*12820*/  STL [R1+0xa4], R10 ;  /* 0x0000a40a01007387 */ /* 0x0001e80000100800 */
[----:B------:R-:W5:Y:S01]  /*12830*/  LDL.LU R19, [R1+0x58] ;  /* 0x0000580001137983 */ /* 0x000f620000300800 */
[----:B------:R-:W-:Y:S02]  /*12840*/  IMAD R28, R28, UR6, RZ ;  /* 0x000000061c1c7c24 */ /* 0x000fe4000f8e02ff */
[----:B------:R-:W-:-:S05]  /*12850*/  IMAD R9, R9, UR6, RZ ;  /* 0x0000000609097c24 */ /* 0x000fca000f8e02ff */
[----:B------:R1:W-:Y:S01]  /*12860*/  STL [R1+0x9c], R9 ;  /* 0x00009c0901007387 */ /* 0x0003e20000100800 */
[----:B--2---:R-:W-:-:S05]  /*12870*/  IADD3 R11, P2, R28, R22, RZ ;  /* 0x000000161c0b7210 */ /* 0x004fca0007f5e0ff */
[----:B------:R2:W-:Y:S04]  /*12880*/  STL [R1+0x3000], R11 ;  /* 0x0030000b01007387 */ /* 0x0005e80000100800 */
[----:B------:R-:W5:Y:S01]  /*12890*/  LDL.LU R18, [R1+0x54] ;  /* 0x0000540001127983 */ /* 0x000f620000300800 */
[-C--:B0-----:R-:W-:Y:S02]  /*128a0*/  IADD3 R10, P3, R8, R22.reuse, RZ ;  /* 0x00000016080a7210 */ /* 0x081fe40007f7e0ff */
[-C--:B-1----:R-:W-:Y:S02]  /*128b0*/  IADD3 R9, P4, R6, R22.reuse, RZ ;  /* 0x0000001606097210 */ /* 0x082fe40007f9e0ff */
[-C--:B--2---:R-:W-:Y:S01]  /*128c0*/  IADD3 R11, P5, R4, R22.reuse, RZ ;  /* 0x00000016040b7210 */ /* 0x084fe20007fbe0ff */
[----:B------:R0:W-:Y:S04]  /*128d0*/  STL [R1+0x2fe8], R10 ;  /* 0x002fe80a01007387 */ /* 0x0001e80000100800 */
[----:B------:R1:W-:Y:S04]  /*128e0*/  STL [R1+0x2fec], R9 ;  /* 0x002fec0901007387 */ /* 0x0003e80000100800 */
[----:B------:R3:W-:Y:S04]  /*128f0*/  STL [R1+0x2ff0], R11 ;  /* 0x002ff00b01007387 */ /* 0x0007e80000100800 */
[----:B------:R-:W2:Y:S01]  /*12900*/  LDL.LU R17, [R1+0x4c] ;  /* 0x00004c0001117983 */ /* 0x000ea20000300800 */
[----:B0-----:R-:W-:-:S02]  /*12910*/  IADD3 R10, P6, R29, R22, RZ ;  /* 0x000000161d0a7210 */ /* 0x001fc40007fde0ff */
[-C--:B-1----:R-:W-:Y:S02]  /*12920*/  IADD3 R9, P0, R3, R22.reuse, RZ ;  /* 0x0000001603097210 */ /* 0x082fe40007f1e0ff */
[----:B---3--:R-:W-:Y:S01]  /*12930*/  IADD3 R11, P1, R5, R22, RZ ;  /* 0x00000016050b7210 */ /* 0x008fe20007f3e0ff */
[----:B------:R0:W-:Y:S04]  /*12940*/  STL [R1+0x2ff4], R10 ;  /* 0x002ff40a01007387 */ /* 0x0001e80000100800 */
[----:B------:R4:W-:Y:S04]  /*12950*/  STL [R1+0x2ff8], R9 ;  /* 0x002ff80901007387 */ /* 0x0009e80000100800 */
[----:B------:R-:W-:Y:S01]  /*12960*/  STL [R1+0x2ffc], R11 ;  /* 0x002ffc0b01007387 */ /* 0x000fe20000100800 */
[----:B0-----:R-:W-:-:S03]  /*12970*/  LEA.HI.X.SX32 R10, R28, R2, 0x1, P2 ;  /* 0x000000021c0a7211 */ /* 0x001fc600010f0eff */
[----:B------:R-:W3:Y:S01]  /*12980*/  LDL.LU R16, [R1+0x44] ;  /* 0x0000440001107983 */ /* 0x000ee20000300800 */
[----:B----4-:R-:W-:-:S03]  /*12990*/  IADD3 R9, P2, R7, R22, RZ ;  /* 0x0000001607097210 */ /* 0x010fc60007f5e0ff */
[----:B------:R-:W-:Y:S01]  /*129a0*/  STL [R1+0x2fe4], R10 ;  /* 0x002fe40a01007387 */ /* 0x000fe20000100800 */
[----:B------:R-:W-:-:S03]  /*129b0*/  LEA.HI.X.SX32 R8, R8, R2, 0x1, P3 ;  /* 0x0000000208087211 */ /* 0x000fc600018f0eff */
[----:B------:R0:W-:Y:S04]  /*129c0*/  STL [R1+0x2fe0], R9 ;  /* 0x002fe00901007387 */ /* 0x0001e80000100800 */
[----:B------:R-:W4:Y:S04]  /*129d0*/  LDL.LU R15, [R1+0x3c] ;  /* 0x00003c00010f7983 */ /* 0x000f280000300800 */
[----:B------:R1:W-:Y:S01]  /*129e0*/  STL [R1+0x2fd8], R8 ;  /* 0x002fd80801007387 */ /* 0x0003e20000100800 */
[----:B0-----:R-:W-:-:S03]  /*129f0*/  IADD3 R9, P3, R24, R22, RZ ;  /* 0x0000001618097210 */ /* 0x001fc60007f7e0ff */
[----:B------:R-:W4:Y:S04]  /*12a00*/  LDL.LU R14, [R1+0x38] ;  /* 0x00003800010e7983 */ /* 0x000f280000300800 */
[----:B------:R-:W-:Y:S01]  /*12a10*/  STL [R1+0x2fdc], R9 ;  /* 0x002fdc0901007387 */ /* 0x000fe20000100800 */
[----:B-1----:R-:W-:-:S03]  /*12a20*/  LEA.HI.X.SX32 R8, R6, R2, 0x1, P4 ;  /* 0x0000000206087211 */ /* 0x002fc600020f0eff */
[----:B------:R-:W4:Y:S01]  /*12a30*/  LDL.LU R13, [R1+0x30] ;  /* 0x00003000010d7983 */ /* 0x000f220000300800 */
[----:B------:R-:W-:-:S03]  /*12a40*/  IADD3 R6, P4, R23, R22, RZ ;  /* 0x0000001617067210 */ /* 0x000fc60007f9e0ff */
[----:B------:R-:W-:Y:S04]  /*12a50*/  STL [R1+0x2fd0], R8 ;  /* 0x002fd00801007387 */ /* 0x000fe80000100800 */
[----:B------:R-:W4:Y:S01]  /*12a60*/  LDL.LU R12, [R1+0x2c] ;  /* 0x00002c00010c7983 */ /* 0x000f220000300800 */
[----:B------:R-:W-:-:S03]  /*12a70*/  LEA.HI.X.SX32 R4, R4, R2, 0x1, P5 ;  /* 0x0000000204047211 */ /* 0x000fc600028f0eff */
[----:B------:R0:W-:Y:S04]  /*12a80*/  STL [R1+0x2fd4], R6 ;  /* 0x002fd40601007387 */ /* 0x0001e80000100800 */
[----:B------:R-:W4:Y:S04]  /*12a90*/  LDL.LU R11, [R1+0x28] ;  /* 0x00002800010b7983 */ /* 0x000f280000300800 */
[----:B------:R1:W-:Y:S01]  /*12aa0*/  STL [R1+0x2fc8], R4 ;  /* 0x002fc80401007387 */ /* 0x0003e20000100800 */
[----:B0-----:R-:W-:-:S03]  /*12ab0*/  IADD3 R6, P5, R21, R22, RZ ;  /* 0x0000001615067210 */ /* 0x001fc60007fbe0ff */
[----:B------:R-:W4:Y:S04]  /*12ac0*/  LDL.LU R10, [R1+0x24] ;  /* 0x00002400010a7983 */ /* 0x000f280000300800 */
[----:B------:R5:W-:Y:S01]  /*12ad0*/  STL [R1+0x2fcc], R6 ;  /* 0x002fcc0601007387 */ /* 0x000be20000100800 */
[----:B-1----:R-:W-:-:S03]  /*12ae0*/  LEA.HI.X.SX32 R4, R29, R2, 0x1, P6 ;  /* 0x000000021d047211 */ /* 0x002fc600030f0eff */
[----:B------:R-:W4:Y:S04]  /*12af0*/  LDL.LU R9, [R1+0x20] ;  /* 0x0000200001097983 */ /* 0x000f280000300800 */
[----:B------:R0:W-:Y:S01]  /*12b00*/  STL [R1+0x2fc0], R4 ;  /* 0x002fc00401007387 */ /* 0x0001e20000100800 */
[----:B-----5:R-:W-:-:S03]  /*12b10*/  IADD3 R6, P6, R20, R22, RZ ;  /* 0x0000001614067210 */ /* 0x020fc60007fde0ff */
[----:B------:R-:W5:Y:S04]  /*12b20*/  LDL.LU R29, [R1+0x1c] ;  /* 0x00001c00011d7983 */ /* 0x000f680000300800 */
[----:B------:R1:W-:Y:S01]  /*12b30*/  STL [R1+0x2fc4], R6 ;  /* 0x002fc40601007387 */ /* 0x0003e20000100800 */
[----:B0-----:R-:W-:-:S03]  /*12b40*/  LEA.HI.X.SX32 R4, R3, R2, 0x1, P0 ;  /* 0x0000000203047211 */ /* 0x001fc600000f0eff */
[----:B------:R-:W5:Y:S01]  /*12b50*/  LDL.LU R3, [R1+0x18] ;  /* 0x0000180001037983 */ /* 0x000f620000300800 */
[----:B------:R-:W-:-:S03]  /*12b60*/  IADD3 R8, P0, R19, R22, RZ ;  /* 0x0000001613087210 */ /* 0x000fc60007f1e0ff */
[----:B------:R0:W-:Y:S01]  /*12b70*/  STL [R1+0x2fb8], R4 ;  /* 0x002fb80401007387 */ /* 0x0001e20000100800 */
[----:B-1----:R-:W-:-:S03]  /*12b80*/  LEA.HI.X.SX32 R6, R5, R2, 0x1, P1 ;  /* 0x0000000205067211 */ /* 0x002fc600008f0eff */
[----:B0-----:R-:W5:Y:S04]  /*12b90*/  LDL.LU R4, [R1+0x14] ;  /* 0x0000140001047983 */ /* 0x001f680000300800 */
[----:B------:R0:W-:Y:S04]  /*12ba0*/  STL [R1+0x2fbc], R8 ;  /* 0x002fbc0801007387 */ /* 0x0001e80000100800 */
[----:B------:R-:W5:Y:S04]  /*12bb0*/  LDL.LU R5, [R1+0x10] ;  /* 0x0000100001057983 */ /* 0x000f680000300800 */
[----:B------:R1:W-:Y:S01]  /*12bc0*/  STL [R1+0x2fb0], R6 ;  /* 0x002fb00601007387 */ /* 0x0003e20000100800 */
[----:B0-----:R-:W-:-:S03]  /*12bd0*/  LEA.HI.X.SX32 R8, R7, R2, 0x1, P2 ;  /* 0x0000000207087211 */ /* 0x001fc600010f0eff */
[----:B-1----:R-:W5:Y:S01]  /*12be0*/  LDL.LU R6, [R1+0xc] ;  /* 0x00000c0001067983 */ /* 0x002f620000300800 */
[----:B------:R-:W-:-:S05]  /*12bf0*/  IADD3 R28, P1, R18, R22, RZ ;  /* 0x00000016121c7210 */ /* 0x000fca0007f3e0ff */
[----:B------:R2:W-:Y:S04]  /*12c00*/  STL [R1+0x2fb4], R28 ;  /* 0x002fb41c01007387 */ /* 0x0005e80000100800 */
[----:B------:R-:W5:Y:S04]  /*12c10*/  LDL.LU R7, [R1+0x8] ;  /* 0x0000080001077983 */ /* 0x000f680000300800 */
[----:B------:R0:W-:Y:S01]  /*12c20*/  STL [R1+0x2fa8], R8 ;  /* 0x002fa80801007387 */ /* 0x0001e20000100800 */
[----:B--2---:R-:W-:-:S03]  /*12c30*/  IADD3 R28, P2, R17, R22, RZ ;  /* 0x00000016111c7210 */ /* 0x004fc60007f5e0ff */
[----:B0-----:R-:W2:Y:S04]  /*12c40*/  LDL.LU R8, [R1+0x4] ;  /* 0x0000040001087983 */ /* 0x001ea80000300800 */
[----:B------:R0:W-:Y:S04]  /*12c50*/  STL [R1+0x2fac], R28 ;  /* 0x002fac1c01007387 */ /* 0x0001e80000100800 */
[----:B0-----:R-:W2:Y:S01]  /*12c60*/  LDL.LU R28, [R1] ;  /* 0x00000000011c7983 */ /* 0x001ea20000300800 */
[-C--:B------:R-:W-:Y:S02]  /*12c70*/  LEA.HI.X.SX32 R24, R24, R2.reuse, 0x1, P3 ;  /* 0x0000000218187211 */ /* 0x080fe400018f0eff */
[----:B------:R-:W-:-:S03]  /*12c80*/  LEA.HI.X.SX32 R23, R23, R2, 0x1, P4 ;  /* 0x0000000217177211 */ /* 0x000fc600020f0eff */
[----:B------:R3:W-:Y:S02]  /*12c90*/  STL [R1+0x2fa0], R24 ;  /* 0x002fa01801007387 */ /* 0x0007e40000100800 */
[----:B---3--:R-:W-:-:S05]  /*12ca0*/  IADD3 R24, P3, R16, R22, RZ ;  /* 0x0000001610187210 */ /* 0x008fca0007f7e0ff */
[----:B------:R0:W-:Y:S01]  /*12cb0*/  STL [R1+0x2fa4], R24 ;  /* 0x002fa41801007387 */ /* 0x0001e20000100800 */
[----:B------:R-:W-:-:S03]  /*12cc0*/  LEA.HI.X.SX32 R21, R21, R2, 0x1, P5 ;  /* 0x0000000215157211 */ /* 0x000fc600028f0eff */
[----:B0-----:R-:W3:Y:S04]  /*12cd0*/  LDL.LU R24, [R1+0x54cc] ;  /* 0x0054cc0001187983 */ /* 0x001ee80000300800 */
[----:B------:R4:W-:Y:S02]  /*12ce0*/  STL [R1+0x2f98], R23 ;  /* 0x002f981701007387 */ /* 0x0009e40000100800 */
[----:B----4-:R-:W-:-:S05]  /*12cf0*/  IADD3 R23, P4, R15, R22, RZ ;  /* 0x000000160f177210 */ /* 0x010fca0007f9e0ff */
[----:B------:R0:W-:Y:S01]  /*12d00*/  STL [R1+0x2f9c], R23 ;  /* 0x002f9c1701007387 */ /* 0x0001e20000100800 */
[----:B------:R-:W-:-:S03]  /*12d10*/  LEA.HI.X.SX32 R20, R20, R2, 0x1, P6 ;  /* 0x0000000214147211 */ /* 0x000fc600030f0eff */
[----:B0-----:R-:W4:Y:S04]  /*12d20*/  LDL.LU R23, [R1+0x54c8] ;  /* 0x0054c80001177983 */ /* 0x001f280000300800 */
[----:B------:R0:W-:Y:S02]  /*12d30*/  STL [R1+0x2f90], R21 ;  /* 0x002f901501007387 */ /* 0x0001e40000100800 */
[----:B0-----:R-:W-:-:S05]  /*12d40*/  IADD3 R21, P5, R14, R22, RZ ;  /* 0x000000160e157210 */ /* 0x001fca0007fbe0ff */
[----:B------:R0:W-:Y:S01]  /*12d50*/  STL [R1+0x2f94], R21 ;  /* 0x002f941501007387 */ /* 0x0001e20000100800 */
[----:B------:R-:W-:-:S03]  /*12d60*/  LEA.HI.X.SX32 R19, R19, R2, 0x1, P0 ;  /* 0x0000000213137211 */ /* 0x000fc600000f0eff */
[----:B0-----:R-:W3:Y:S04]  /*12d70*/  LDL.LU R21, [R1+0x54c4] ;  /* 0x0054c40001157983 */ /* 0x001ee80000300800 */
[----:B------:R0:W-:Y:S02]  /*12d80*/  STL [R1+0x2f88], R20 ;  /* 0x002f881401007387 */ /* 0x0001e40000100800 */
[----:B0-----:R-:W-:-:S05]  /*12d90*/  IADD3 R20, P6, R13, R22, RZ ;  /* 0x000000160d147210 */ /* 0x001fca0007fde0ff */
        /* <DEDUP_REMOVED lines=24> */
[----:B-----5:R-:W-:-:S05]  /*12f20*/  IADD3 R15, P4, R29, R22, RZ ;  /* 0x000000161d0f7210 */ /* 0x020fca0007f9e0ff */
[----:B------:R0:W-:Y:S01]  /*12f30*/  STL [R1+0x2f64], R15 ;  /* 0x002f640f01007387 */ /* 0x0001e20000100800 */
[----:B------:R-:W-:-:S03]  /*12f40*/  LEA.HI.X.SX32 R13, R13, R2, 0x1, P6 ;  /* 0x000000020d0d7211 */ /* 0x000fc600030f0eff */
[----:B0-----:R-:W5:Y:S04]  /*12f50*/  LDL.LU R15, [R1+0x54ac] ;  /* 0x0054ac00010f7983 */ /* 0x001f680000300800 */
        /* <DEDUP_REMOVED lines=26> */
[----:B--2---:R-:W-:-:S05]  /*13100*/  IADD3 R9, P3, R8, R22, RZ ;  /* 0x0000001608097210 */ /* 0x004fca0007f7e0ff */
[----:B------:R0:W-:Y:S04]  /*13110*/  STL [R1+0x2f34], R9 ;  /* 0x002f340901007387 */ /* 0x0001e80000100800 */
[----:B0-----:R-:W2:Y:S04]  /*13120*/  LDL.LU R9, [R1+0x5494] ;  /* 0x0054940001097983 */ /* 0x001ea80000300800 */
[----:B------:R0:W-:Y:S02]  /*13130*/  STL [R1+0x2f28], R29 ;  /* 0x002f281d01007387 */ /* 0x0001e40000100800 */
[----:B0-----:R-:W-:-:S05]  /*13140*/  IADD3 R29, P4, R28, R22, RZ ;  /* 0x000000161c1d7210 */ /* 0x001fca0007f9e0ff */
[----:B------:R0:W-:Y:S04]  /*13150*/  STL [R1+0x2f2c], R29 ;  /* 0x002f2c1d01007387 */ /* 0x0001e80000100800 */
[----:B0-----:R-:W5:Y:S01]  /*13160*/  LDL.LU R29, [R1+0x5490] ;  /* 0x00549000011d7983 */ /* 0x001f620000300800 */
[----:B------:R-:W-:-:S05]  /*13170*/  LEA.HI.X.SX32 R3, R3, R2, 0x1, P5 ;  /* 0x0000000203037211 */ /* 0x000fca00028f0eff */
[----:B------:R5:W-:Y:S02]  /*13180*/  STL [R1+0x2f20], R3 ;  /* 0x002f200301007387 */ /* 0x000be40000100800 */
[----:B-----5:R-:W-:-:S05]  /*13190*/  IADD3 R3, P5, R29, R22, RZ ;  /* 0x000000161d037210 */ /* 0x020fca0007fbe0ff */
        /* <DEDUP_REMOVED lines=28> */
[----:B------:R5:W-:Y:S01]  /*13360*/  STL [R1+0x2ef0], R28 ;  /* 0x002ef01c01007387 */ /* 0x000be20000100800 */
[----:B------:R-:W-:Y:S02]  /*13370*/  LEA.HI.X.SX32 R4, R4, R2, 0x1, P0 ;  /* 0x0000000204047211 */ /* 0x000fe400000f0eff */
[----:B-----5:R-:W-:-:S05]  /*13380*/  IADD3 R28, P4, R8, R22, RZ ;  /* 0x00000016081c7210 */ /* 0x020fca0007f9e0ff */
[----:B------:R0:W-:Y:S02]  /*13390*/  STL [R1+0x2ef4], R28 ;  /* 0x002ef41c01007387 */ /* 0x0001e40000100800 */
[----:B0-----:R-:W-:Y:S02]  /*133a0*/  LEA.HI.X.SX32 R28, R29, R2, 0x1, P5 ;  /* 0x000000021d1c7211 */ /* 0x001fe400028f0eff */
[----:B--2---:R-:W-:-:S03]  /*133b0*/  IADD3 R29, P5, R9, R22, RZ ;  /* 0x00000016091d7210 */ /* 0x004fc60007fbe0ff */
[----:B------:R0:W-:Y:S04]  /*133c0*/  STL [R1+0x2ee8], R28 ;  /* 0x002ee81c01007387 */ /* 0x0001e80000100800 */
[----:B------:R-:W-:Y:S01]  /*133d0*/  STL [R1+0x2eec], R29 ;  /* 0x002eec1d01007387 */ /* 0x000fe20000100800 */
[----:B0-----:R-:W-:Y:S02]  /*133e0*/  LEA.HI.X.SX32 R28, R3, R2, 0x1, P6 ;  /* 0x00000002031c7211 */ /* 0x001fe400030f0eff */
[----:B----4-:R-:W-:-:S03]  /*133f0*/  IADD3 R3, P6, R10, R22, RZ ;  /* 0x000000160a037210 */ /* 0x010fc60007fde0ff */
[----:B------:R3:W-:Y:S04]  /*13400*/  STL [R1+0x2ee0], R28 ;  /* 0x002ee01c01007387 */ /* 0x0007e80000100800 */
[----:B------:R0:W-:Y:S04]  /*13410*/  STL [R1+0x2ee4], R3 ;  /* 0x002ee40301007387 */ /* 0x0001e80000100800 */
[----:B------:R1:W-:Y:S01]  /*13420*/  STL [R1+0x2ed8], R4 ;  /* 0x002ed80401007387 */ /* 0x0003e20000100800 */
[----:B---3--:R-:W-:Y:S02]  /*13430*/  IADD3 R28, P0, R11, R22, RZ ;  /* 0x000000160b1c7210 */ /* 0x008fe40007f1e0ff */
[----:B0-----:R-:W-:-:S03]  /*13440*/  LEA.HI.X.SX32 R3, R5, R2, 0x1, P1 ;  /* 0x0000000205037211 */ /* 0x001fc600008f0eff */
[----:B------:R-:W-:Y:S01]  /*13450*/  STL [R1+0x2edc], R28 ;  /* 0x002edc1c01007387 */ /* 0x000fe20000100800 */
[----:B-1----:R-:W-:-:S03]  /*13460*/  IADD3 R4, P1, R12, R22, RZ ;  /* 0x000000160c047210 */ /* 0x002fc60007f3e0ff */
[----:B------:R0:W-:Y:S01]  /*13470*/  STL [R1+0x2ed0], R3 ;  /* 0x002ed00301007387 */ /* 0x0001e20000100800 */
[----:B------:R-:W-:-:S03]  /*13480*/  LEA.HI.X.SX32 R5, R6, R2, 0x1, P2 ;  /* 0x0000000206057211 */ /* 0x000fc600010f0eff */
[----:B------:R1:W-:Y:S01]  /*13490*/  STL [R1+0x2ed4], R4 ;  /* 0x002ed40401007387 */ /* 0x0003e20000100800 */
[----:B0-----:R-:W-:-:S03]  /*134a0*/  IADD3 R3, P2, R13, R22, RZ ;  /* 0x000000160d037210 */ /* 0x001fc60007f5e0ff */
[----:B------:R0:W-:Y:S01]  /*134b0*/  STL [R1+0x2ec8], R5 ;  /* 0x002ec80501007387 */ /* 0x0001e20000100800 */
[----:B-1----:R-:W-:-:S03]  /*134c0*/  LEA.HI.X.SX32 R4, R7, R2, 0x1, P3 ;  /* 0x0000000207047211 */ /* 0x002fc600018f0eff */
[----:B------:R1:W-:Y:S04]  /*134d0*/  STL [R1+0x2ecc], R3 ;  /* 0x002ecc0301007387 */ /* 0x0003e80000100800 */
[----:B------:R2:W-:Y:S01]  /*134e0*/  STL [R1+0x2ec0], R4 ;  /* 0x002ec00401007387 */ /* 0x0005e20000100800 */
[----:B0-----:R-:W-:Y:S02]  /*134f0*/  IADD3 R5, P3, R14, R22, RZ ;  /* 0x000000160e057210 */ /* 0x001fe40007f7e0ff */
[----:B-1----:R-:W-:-:S03]  /*13500*/  LEA.HI.X.SX32 R3, R8, R2, 0x1, P4 ;  /* 0x0000000208037211 */ /* 0x002fc600020f0eff */
[----:B------:R0:W-:Y:S01]  /*13510*/  STL [R1+0x2ec4], R5 ;  /* 0x002ec40501007387 */ /* 0x0001e20000100800 */
[----:B--2---:R-:W-:-:S03]  /*13520*/  IADD3 R4, P4, R15, R22, RZ ;  /* 0x000000160f047210 */ /* 0x004fc60007f9e0ff */
[----:B------:R1:W-:Y:S04]  /*13530*/  STL [R1+0x2eb8], R3 ;  /* 0x002eb80301007387 */ /* 0x0003e80000100800 */
[----:B------:R2:W-:Y:S01]  /*13540*/  STL [R1+0x2ebc], R4 ;  /* 0x002ebc0401007387 */ /* 0x0005e20000100800 */
[----:B0-----:R-:W-:Y:S02]  /*13550*/  LEA.HI.X.SX32 R5, R9, R2, 0x1, P5 ;  /* 0x0000000209057211 */ /* 0x001fe400028f0eff */
[----:B-1----:R-:W-:-:S03]  /*13560*/  IADD3 R3, P5, R16, R22, RZ ;  /* 0x0000001610037210 */ /* 0x002fc60007fbe0ff */
[----:B------:R0:W-:Y:S01]  /*13570*/  STL [R1+0x2eb0], R5 ;  /* 0x002eb00501007387 */ /* 0x0001e20000100800 */
[----:B--2---:R-:W-:-:S03]  /*13580*/  LEA.HI.X.SX32 R4, R10, R2, 0x1, P6 ;  /* 0x000000020a047211 */ /* 0x004fc600030f0eff */
[----:B0-----:R-:W2:Y:S04]  /*13590*/  LDL.LU R5, [R1+0x34] ;  /* 0x0000340001057983 */ /* 0x001ea80000300800 */
[----:B------:R0:W-:Y:S04]  /*135a0*/  STL [R1+0x2eb4], R3 ;  /* 0x002eb40301007387 */ /* 0x0001e80000100800 */
[----:B------:R1:W-:Y:S01]  /*135b0*/  STL [R1+0x2ea8], R4 ;  /* 0x002ea80401007387 */ /* 0x0003e20000100800 */
[----:B0-----:R-:W-:Y:S02]  /*135c0*/  IADD3 R3, P6, R17, R22, RZ ;  /* 0x0000001611037210 */ /* 0x001fe40007fde0ff */
[----:B-1----:R-:W-:-:S02]  /*135d0*/  LEA.HI.X.SX32 R4, R11, R2, 0x1, P0 ;  /* 0x000000020b047211 */ /* 0x002fc400000f0eff */
[----:B------:R-:W-:Y:S01]  /*135e0*/  IADD3 R6, P0, R18, R22, RZ ;  /* 0x0000001612067210 */ /* 0x000fe20007f1e0ff */
[----:B------:R0:W-:Y:S04]  /*135f0*/  STL [R1+0x2eac], R3 ;  /* 0x002eac0301007387 */ /* 0x0001e80000100800 */
[----:B------:R1:W-:Y:S01]  /*13600*/  STL [R1+0x2ea0], R4 ;  /* 0x002ea00401007387 */ /* 0x0003e20000100800 */
[----:B0-----:R-:W-:Y:S02]  /*13610*/  LEA.HI.X.SX32 R3, R12, R2, 0x1, P1 ;  /* 0x000000020c037211 */ /* 0x001fe400008f0eff */
[----:B------:R-:W-:Y:S01]  /*13620*/  IADD3 R7, P1, R19, R22, RZ ;  /* 0x0000001613077210 */ /* 0x000fe20007f3e0ff */
[----:B-1----:R-:W3:Y:S04]  /*13630*/  LDL.LU R4, [R1+0x48] ;  /* 0x0000480001047983 */ /* 0x002ee80000300800 */
[----:B------:R0:W-:Y:S04]  /*13640*/  STL [R1+0x2ea4], R6 ;  /* 0x002ea40601007387 */ /* 0x0001e80000100800 */
[----:B------:R1:W-:Y:S01]  /*13650*/  STL [R1+0x2e98], R3 ;  /* 0x002e980301007387 */ /* 0x0003e20000100800 */
[----:B0-----:R-:W-:-:S03]  /*13660*/  LEA.HI.X.SX32 R6, R13, R2, 0x1, P2 ;  /* 0x000000020d067211 */ /* 0x001fc600010f0eff */
[----:B-1----:R-:W4:Y:S04]  /*13670*/  LDL.LU R3, [R1+0x50] ;  /* 0x0000500001037983 */ /* 0x002f280000300800 */
[----:B------:R0:W-:Y:S04]  /*13680*/  STL [R1+0x2e9c], R7 ;  /* 0x002e9c0701007387 */ /* 0x0001e80000100800 */
[----:B------:R1:W-:Y:S04]  /*13690*/  STL [R1+0x2e90], R6 ;  /* 0x002e900601007387 */ /* 0x0003e80000100800 */
[----:B------:R-:W5:Y:S01]  /*136a0*/  LDL.LU R29, [R1+0x60] ;  /* 0x00006000011d7983 */ /* 0x000f620000300800 */
[----:B0-----:R-:W-:-:S02]  /*136b0*/  IADD3 R7, P2, R20, R22, RZ ;  /* 0x0000001614077210 */ /* 0x001fc40007f5e0ff */
[----:B-1----:R-:W-:-:S03]  /*136c0*/  LEA.HI.X.SX32 R6, R14, R2, 0x1, P3 ;  /* 0x000000020e067211 */ /* 0x002fc600018f0eff */
[----:B------:R0:W-:Y:S04]  /*136d0*/  STL [R1+0x2e94], R7 ;  /* 0x002e940701007387 */ /* 0x0001e80000100800 */
[----:B------:R1:W-:Y:S04]  /*136e0*/  STL [R1+0x2e88], R6 ;  /* 0x002e880601007387 */ /* 0x0003e80000100800 */
[----:B------:R-:W5:Y:S01]  /*136f0*/  LDL.LU R28, [R1+0x6c] ;  /* 0x00006c00011c7983 */ /* 0x000f620000300800 */
[----:B0-----:R-:W-:Y:S02]  /*13700*/  IADD3 R7, P3, R21, R22, RZ ;  /* 0x0000001615077210 */ /* 0x001fe40007f7e0ff */
[----:B-1----:R-:W-:-:S03]  /*13710*/  LEA.HI.X.SX32 R6, R15, R2, 0x1, P4 ;  /* 0x000000020f067211 */ /* 0x002fc600020f0eff */
[----:B------:R0:W-:Y:S04]  /*13720*/  STL [R1+0x2e8c], R7 ;  /* 0x002e8c0701007387 */ /* 0x0001e80000100800 */
[----:B------:R1:W-:Y:S01]  /*13730*/  STL [R1+0x2e80], R6 ;  /* 0x002e800601007387 */ /* 0x0003e20000100800 */
[----:B0-----:R-:W-:Y:S02]  /*13740*/  IADD3 R7, P4, R23, R22, RZ ;  /* 0x0000001617077210 */ /* 0x001fe40007f9e0ff */
[-C--:B-1----:R-:W-:Y:S02]  /*13750*/  LEA.HI.X.SX32 R6, R16, R2.reuse, 0x1, P5 ;  /* 0x0000000210067211 */ /* 0x082fe400028f0eff */
[----:B------:R-:W5:Y:S04]  /*13760*/  LDL.LU R16, [R1+0x74] ;  /* 0x0000740001107983 */ /* 0x000f680000300800 */
[----:B------:R-:W-:Y:S04]  /*13770*/  STL [R1+0x2e84], R7 ;  /* 0x002e840701007387 */ /* 0x000fe80000100800 */
[----:B------:R0:W-:Y:S02]  /*13780*/  STL [R1+0x2e78], R6 ;  /* 0x002e780601007387 */ /* 0x0001e40000100800 */
[----:B0-----:R-:W-:-:S02]  /*13790*/  LEA.HI.X.SX32 R6, R17, R2, 0x1, P6 ;  /* 0x0000000211067211 */ /* 0x001fc400030f0eff */
[----:B------:R-:W3:Y:S01]  /*137a0*/  LDL.LU R17, [R1+0x40] ;  /* 0x0000400001117983 */ /* 0x000ee20000300800 */
[----:B------:R-:W-:Y:S01]  /*137b0*/  IADD3 R7, P5, R24, R22, RZ ;  /* 0x0000001618077210 */ /* 0x000fe20007fbe0ff */
[----:B------:R-:W-:-:S04]  /*137c0*/  IMAD R25, R25, UR6, RZ ;  /* 0x0000000619197c24 */ /* 0x000fc8000f8e02ff */
[----:B------:R0:W-:Y:S04]  /*137d0*/  STL [R1+0x2e7c], R7 ;  /* 0x002e7c0701007387 */ /* 0x0001e80000100800 */
[----:B------:R-:W5:Y:S01]  /*137e0*/  LDL.LU R15, [R1+0x78] ;  /* 0x00007800010f7983 */ /* 0x000f620000300800 */
[----:B------:R-:W-:-:S03]  /*137f0*/  IMAD R26, R26, UR6, RZ ;  /* 0x000000061a1a7c24 */ /* 0x000fc6000f8e02ff */
[----:B------:R1:W-:Y:S01]  /*13800*/  STL [R1+0x2e70], R6 ;  /* 0x002e700601007387 */ /* 0x0003e20000100800 */
[----:B0-----:R-:W-:-:S03]  /*13810*/  IADD3 R7, P6, R25, R22, RZ ;  /* 0x0000001619077210 */ /* 0x001fc60007fde0ff */
[----:B------:R-:W5:Y:S01]  /*13820*/  LDL.LU R14, [R1+0x84] ;  /* 0x00008400010e7983 */ /* 0x000f620000300800 */
[----:B-1----:R-:W-:-:S03]  /*13830*/  LEA.HI.X.SX32 R6, R18, R2, 0x1, P0 ;  /* 0x0000000212067211 */ /* 0x002fc600000f0eff */
[----:B------:R0:W-:Y:S01]  /*13840*/  STL [R1+0x2e74], R7 ;  /* 0x002e740701007387 */ /* 0x0001e20000100800 */
[----:B------:R-:W-:-:S03]  /*13850*/  IMAD R27, R27, UR6, RZ ;  /* 0x000000061b1b7c24 */ /* 0x000fc6000f8e02ff */
[----:B------:R1:W-:Y:S04]  /*13860*/  STL [R1+0x2e68], R6 ;  /* 0x002e680601007387 */ /* 0x0003e80000100800 */
[----:B------:R-:W5:Y:S01]  /*13870*/  LDL.LU R13, [R1+0xa8] ;  /* 0x0000a800010d7983 */ /* 0x000f620000300800 */
[----:B0-----:R-:W-:Y:S02]  /*13880*/  IADD3 R7, P0, R26, R22, RZ ;  /* 0x000000161a077210 */ /* 0x001fe40007f1e0ff */
[----:B-1----:R-:W-:-:S03]  /*13890*/  LEA.HI.X.SX32 R6, R19, R2, 0x1, P1 ;  /* 0x0000000213067211 */ /* 0x002fc600008f0eff */
[----:B------:R0:W-:Y:S04]  /*138a0*/  STL [R1+0x2e6c], R7 ;  /* 0x002e6c0701007387 */ /* 0x0001e80000100800 */
[----:B------:R1:W-:Y:S04]  /*138b0*/  STL [R1+0x2e60], R6 ;  /* 0x002e600601007387 */ /* 0x0003e80000100800 */
[----:B------:R-:W5:Y:S01]  /*138c0*/  LDL.LU R12, [R1+0xb4] ;  /* 0x0000b400010c7983 */ /* 0x000f620000300800 */
[----:B0-----:R-:W-:Y:S02]  /*138d0*/  IADD3 R7, P1, R27, R22, RZ ;  /* 0x000000161b077210 */ /* 0x001fe40007f3e0ff */
[----:B-1----:R-:W-:-:S03]  /*138e0*/  LEA.HI.X.SX32 R6, R20, R2, 0x1, P2 ;  /* 0x0000000214067211 */ /* 0x002fc600010f0eff */
[----:B------:R-:W-:Y:S04]  /*138f0*/  STL [R1+0x2e64], R7 ;  /* 0x002e640701007387 */ /* 0x000fe80000100800 */
[----:B------:R0:W-:Y:S04]  /*13900*/  STL [R1+0x2e58], R6 ;  /* 0x002e580601007387 */ /* 0x0001e80000100800 */
[----:B------:R-:W5:Y:S01]  /*13910*/  LDL.LU R11, [R1+0xbc] ;  /* 0x0000bc00010b7983 */ /* 0x000f620000300800 */
[----:B0-----:R-:W-:Y:S02]  /*13920*/  LEA.HI.X.SX32 R6, R21, R2, 0x1, P3 ;  /* 0x0000000215067211 */ /* 0x001fe400018f0eff */
[----:B--2---:R-:W-:-:S05]  /*13930*/  IADD3 R7, P2, R5, R22, RZ ;  /* 0x0000001605077210 */ /* 0x004fca0007f5e0ff */
[----:B------:R-:W-:Y:S04]  /*13940*/  STL [R1+0x2e5c], R7 ;  /* 0x002e5c0701007387 */ /* 0x000fe80000100800 */
[----:B------:R0:W-:Y:S04]  /*13950*/  STL [R1+0x2e50], R6 ;  /* 0x002e500601007387 */ /* 0x0001e80000100800 */
[----:B------:R-:W2:Y:S01]  /*13960*/  LDL.LU R10, [R1+0xdc] ;  /* 0x0000dc00010a7983 */ /* 0x000ea20000300800 */
[----:B0-----:R-:W-:Y:S02]  /*13970*/  LEA.HI.X.SX32 R6, R23, R2, 0x1, P4 ;  /* 0x0000000217067211 */ /* 0x001fe400020f0eff */
[----:B---3--:R-:W-:-:S05]  /*13980*/  IADD3 R7, P3, R17, R22, RZ ;  /* 0x0000001611077210 */ /* 0x008fca0007f7e0ff */
[----:B------:R0:W-:Y:S04]  /*13990*/  STL [R1+0x2e54], R7 ;  /* 0x002e540701007387 */ /* 0x0001e80000100800 */
[----:B------:R1:W-:Y:S04]  /*139a0*/  STL [R1+0x2e48], R6 ;  /* 0x002e480601007387 */ /* 0x0003e80000100800 */
[----:B------:R-:W3:Y:S01]  /*139b0*/  LDL.LU R9, [R1+0xe4] ;  /* 0x0000e40001097983 */ /* 0x000ee20000300800 */
[----:B0-----:R-:W-:Y:S02]  /*139c0*/  IADD3 R7, P4, R4, R22, RZ ;  /* 0x0000001604077210 */ /* 0x001fe40007f9e0ff */
[----:B-1----:R-:W-:-:S03]  /*139d0*/  LEA.HI.X.SX32 R6, R24, R2, 0x1, P5 ;  /* 0x0000000218067211 */ /* 0x002fc600028f0eff */
[----:B------:R4:W-:Y:S04]  /*139e0*/  STL [R1+0x2e4c], R7 ;  /* 0x002e4c0701007387 */ /* 0x0009e80000100800 */
[----:B------:R0:W-:Y:S04]  /*139f0*/  STL [R1+0x2e40], R6 ;  /* 0x002e400601007387 */ /* 0x0001e80000100800 */
[----:B------:R-:W3:Y:S01]  /*13a00*/  LDL.LU R8, [R1+0xf0] ;  /* 0x0000f00001087983 */ /* 0x000ee20000300800 */
[----:B----4-:R-:W-:Y:S02]  /*13a10*/  IADD3 R7, P5, R3, R22, RZ ;  /* 0x0000001603077210 */ /* 0x010fe40007fbe0ff */
[----:B0-----:R-:W-:-:S03]  /*13a20*/  LEA.HI.X.SX32 R6, R25, R2, 0x1, P6 ;  /* 0x0000000219067211 */ /* 0x001fc600030f0eff */
[----:B------:R0:W-:Y:S01]  /*13a30*/  STL [R1+0x2e44], R7 ;  /* 0x002e440701007387 */ /* 0x0001e20000100800 */
[----:B-----5:R-:W-:-:S03]  /*13a40*/  IADD3 R18, P6, R29, R22, RZ ;  /* 0x000000161d127210 */ /* 0x020fc60007fde0ff */
[----:B------:R1:W-:Y:S04]  /*13a50*/  STL [R1+0x2e38], R6 ;  /* 0x002e380601007387 */ /* 0x0003e80000100800 */
[----:B0-----:R-:W4:Y:S01]  /*13a60*/  LDL.LU R7, [R1+0xf8] ;  /* 0x0000f80001077983 */ /* 0x001f220000300800 */
[----:B-1----:R-:W-:-:S03]  /*13a70*/  LEA.HI.X.SX32 R6, R26, R2, 0x1, P0 ;  /* 0x000000021a067211 */ /* 0x002fc600000f0eff */
[----:B------:R-:W-:Y:S04]  /*13a80*/  STL [R1+0x2e3c], R18 ;  /* 0x002e3c1201007387 */ /* 0x000fe80000100800 */
[----:B------:R0:W-:Y:S04]  /*13a90*/  STL [R1+0x2e30], R6 ;  /* 0x002e300601007387 */ /* 0x0001e80000100800 */
[----:B0-----:R-:W5:Y:S01]  /*13aa0*/  LDL.LU R6, [R1+0x110] ;  /* 0x0001100001067983 */ /* 0x001f620000300800 */
[----:B------:R-:W-:Y:S02]  /*13ab0*/  IADD3 R19, P0, R28, R22, RZ ;  /* 0x000000161c137210 */ /* 0x000fe40007f1e0ff */
[----:B------:R-:W-:-:S03]  /*13ac0*/  LEA.HI.X.SX32 R18, R27, R2, 0x1, P1 ;  /* 0x000000021b127211 */ /* 0x000fc600008f0eff */
[----:B------:R0:W-:Y:S04]  /*13ad0*/  STL [R1+0x2e34], R19 ;  /* 0x002e341301007387 */ /* 0x0001e80000100800 */
[----:B------:R1:W-:Y:S01]  /*13ae0*/  STL [R1+0x2c24], R18 ;  /* 0x002c241201007387 */ /* 0x0003e20000100800 */
[----:B0-----:R-:W-:Y:S02]  /*13af0*/  IADD3 R19, P1, R16, R22, RZ ;  /* 0x0000001610137210 */ /* 0x001fe40007f3e0ff */
[-C--:B-1----:R-:W-:Y:S02]  /*13b00*/  LEA.HI.X.SX32 R18, R5, R2.reuse, 0x1, P2 ;  /* 0x0000000205127211 */ /* 0x082fe400010f0eff */
[----:B------:R-:W5:Y:S01]  /*13b10*/  LDL.LU R5, [R1+0x118] ;  /* 0x0001180001057983 */ /* 0x000f620000300800 */
[----:B------:R-:W-:-:S03]  /*13b20*/  LEA.HI.X.SX32 R17, R17, R2, 0x1, P3 ;  /* 0x0000000211117211 */ /* 0x000fc600018f0eff */
[----:B------:R0:W-:Y:S04]  /*13b30*/  STL [R1+0x2c44], R19 ;  /* 0x002c441301007387 */ /* 0x0001e80000100800 */
[----:B------:R1:W-:Y:S01]  /*13b40*/  STL [R1+0x2c28], R18 ;  /* 0x002c281201007387 */ /* 0x0003e20000100800 */
[----:B0-----:R-:W-:-:S03]  /*13b50*/  IADD3 R19, P2, R15, R22, RZ ;  /* 0x000000160f137210 */ /* 0x001fc60007f5e0ff */
[----:B-1----:R-:W5:Y:S04]  /*13b60*/  LDL.LU R18, [R1+0x120] ;  /* 0x0001200001127983 */ /* 0x002f680000300800 */
[----:B------:R0:W-:Y:S04]  /*13b70*/  STL [R1+0x2c4c], R19 ;  /* 0x002c4c1301007387 */ /* 0x0001e80000100800 */
[----:B------:R1:W-:Y:S01]  /*13b80*/  STL [R1+0x2c2c], R17 ;  /* 0x002c2c1101007387 */ /* 0x0003e20000100800 */
[----:B0-----:R-:W-:Y:S02]  /*13b90*/  IADD3 R19, P3, R14, R22, RZ ;  /* 0x000000160e137210 */ /* 0x001fe40007f7e0ff */
[----:B-1----:R-:W-:-:S02]  /*13ba0*/  LEA.HI.X.SX32 R17, R4, R2, 0x1, P4 ;  /* 0x0000000204117211 */ /* 0x002fc400020f0eff */
[----:B------:R-:W5:Y:S04]  /*13bb0*/  LDL.LU R4, [R1+0x130] ;  /* 0x0001300001047983 */ /* 0x000f680000300800 */
        /* <DEDUP_REMOVED lines=14> */
[----:B------:R-:W5:Y:S01]  /*13ca0*/  LDL.LU R28, [R1+0x16c] ;  /* 0x00016c00011c7983 */ /* 0x000f620000300800 */
[----:B------:R-:W-:-:S03]  /*13cb0*/  LEA.HI.X.SX32 R16, R16, R2, 0x1, P1 ;  /* 0x0000000210107211 */ /* 0x000fc600008f0eff */
[----:B------:R2:W-:Y:S04]  /*13cc0*/  STL [R1+0x2c6c], R19 ;  /* 0x002c6c1301007387 */ /* 0x0005e80000100800 */
[----:B------:R0:W-:Y:S01]  /*13cd0*/  STL [R1+0x2c3c], R17 ;  /* 0x002c3c1101007387 */ /* 0x0001e20000100800 */
[----:B--2---:R-:W-:-:S03]  /*13ce0*/  IADD3 R19, P0, R10, R22, RZ ;  /* 0x000000160a137210 */ /* 0x004fc60007f1e0ff */
[----:B0-----:R-:W2:Y:S01]  /*13cf0*/  LDL.LU R17, [R1+0x174] ;  /* 0x0001740001117983 */ /* 0x001ea20000300800 */
[----:B------:R-:W-:-:S03]  /*13d00*/  LEA.HI.X.SX32 R15, R15, R2, 0x1, P2 ;  /* 0x000000020f0f7211 */ /* 0x000fc600010f0eff */
[----:B------:R-:W-:Y:S04]  /*13d10*/  STL [R1+0x2c74], R19 ;  /* 0x002c741301007387 */ /* 0x000fe80000100800 */
[----:B------:R0:W-:Y:S01]  /*13d20*/  STL [R1+0x2c40], R16 ;  /* 0x002c401001007387 */ /* 0x0001e20000100800 */
[----:B------:R-:W-:-:S03]  /*13d30*/  LEA.HI.X.SX32 R14, R14, R2, 0x1, P3 ;  /* 0x000000020e0e7211 */ /* 0x000fc600018f0eff */
[----:B0-----:R-:W2:Y:S01]  /*13d40*/  LDL.LU R16, [R1+0x17c] ;  /* 0x00017c0001107983 */ /* 0x001ea20000300800 */
[-C--:B------:R-:W-:Y:S02]  /*13d50*/  LEA.HI.X.SX32 R13, R13, R2.reuse, 0x1, P4 ;  /* 0x000000020d0d7211 */ /* 0x080fe400020f0eff */
[----:B------:R-:W-:Y:S02]  /*13d60*/  LEA.HI.X.SX32 R12, R12, R2, 0x1, P5 ;  /* 0x000000020c0c7211 */ /* 0x000fe400028f0eff */
[----:B---3--:R-:W-:-:S05]  /*13d70*/  IADD3 R19, P1, R9, R22, RZ ;  /* 0x0000001609137210 */ /* 0x008fca0007f3e0ff */
[----:B------:R0:W-:Y:S04]  /*13d80*/  STL [R1+0x2c7c], R19 ;  /* 0x002c7c1301007387 */ /* 0x0001e80000100800 */
[----:B------:R1:W-:Y:S01]  /*13d90*/  STL [R1+0x2c48], R15 ;  /* 0x002c480f01007387 */ /* 0x0003e20000100800 */
[----:B0-----:R-:W-:-:S03]  /*13da0*/  IADD3 R19, P2, R8, R22, RZ ;  /* 0x0000001608137210 */ /* 0x001fc60007f5e0ff */
[----:B-1----:R-:W3:Y:S04]  /*13db0*/  LDL.LU R15, [R1+0x18c] ;  /* 0x00018c00010f7983 */ /* 0x002ee80000300800 */
[----:B------:R4:W-:Y:S04]  /*13dc0*/  STL [R1+0x2c84], R19 ;  /* 0x002c841301007387 */ /* 0x0009e80000100800 */
[----:B------:R0:W-:Y:S01]  /*13dd0*/  STL [R1+0x2c50], R14 ;  /* 0x002c500e01007387 */ /* 0x0001e20000100800 */
[----:B----4-:R-:W-:-:S03]  /*13de0*/  IADD3 R19, P3, R7, R22, RZ ;  /* 0x0000001607137210 */ /* 0x010fc60007f7e0ff */
[----:B0-----:R-:W4:Y:S04]  /*13df0*/  LDL.LU R14, [R1+0x194] ;  /* 0x00019400010e7983 */ /* 0x001f280000300800 */
[----:B------:R5:W-:Y:S04]  /*13e00*/  STL [R1+0x2c8c], R19 ;  /* 0x002c8c1301007387 */ /* 0x000be80000100800 */
[----:B------:R0:W-:Y:S01]  /*13e10*/  STL [R1+0x2c58], R13 ;  /* 0x002c580d01007387 */ /* 0x0001e20000100800 */
[----:B-----5:R-:W-:-:S03]  /*13e20*/  IADD3 R19, P4, R6, R22, RZ ;  /* 0x0000001606137210 */ /* 0x020fc60007f9e0ff */
[----:B0-----:R-:W5:Y:S04]  /*13e30*/  LDL.LU R13, [R1+0x198] ;  /* 0x00019800010d7983 */ /* 0x001f680000300800 */
[----:B------:R-:W-:Y:S04]  /*13e40*/  STL [R1+0x2c94], R19 ;  /* 0x002c941301007387 */ /* 0x000fe80000100800 */
[----:B------:R0:W-:Y:S04]  /*13e50*/  STL [R1+0x2c60], R12 ;  /* 0x002c600c01007387 */ /* 0x0001e80000100800 */
[----:B0-----:R-:W5:Y:S01]  /*13e60*/  LDL.LU R12, [R1+0x190] ;  /* 0x00019000010c7983 */ /* 0x001f620000300800 */
[----:B------:R-:W-:-:S02]  /*13e70*/  IADD3 R19, P5, R5, R22, RZ ;  /* 0x0000001605137210 */ /* 0x000fc40007fbe0ff */
[----:B------:R-:W-:-:S03]  /*13e80*/  LEA.HI.X.SX32 R11, R11, R2, 0x1, P6 ;  /* 0x000000020b0b7211 */ /* 0x000fc600030f0eff */
[----:B------:R0:W-:Y:S01]  /*13e90*/  STL [R1+0x2c9c], R19 ;  /* 0x002c9c1301007387 */ /* 0x0001e20000100800 */
[----:B------:R-:W-:-:S03]  /*13ea0*/  LEA.HI.X.SX32 R10, R10, R2, 0x1, P0 ;  /* 0x000000020a0a7211 */ /* 0x000fc600000f0eff */
[----:B------:R1:W-:Y:S01]  /*13eb0*/  STL [R1+0x2c68], R11 ;  /* 0x002c680b01007387 */ /* 0x0003e20000100800 */
[----:B0-----:R-:W-:-:S03]  /*13ec0*/  IADD3 R19, P6, R18, R22, RZ ;  /* 0x0000001612137210 */ /* 0x001fc60007fde0ff */
[----:B-1----:R-:W5:Y:S04]  /*13ed0*/  LDL.LU R11, [R1+0x188] ;  /* 0x00018800010b7983 */ /* 0x002f680000300800 */
[----:B------:R0:W-:Y:S01]  /*13ee0*/  STL [R1+0x2ca4], R19 ;  /* 0x002ca41301007387 */ /* 0x0001e20000100800 */
[----:B------:R-:W-:-:S03]  /*13ef0*/  LEA.HI.X.SX32 R9, R9, R2, 0x1, P1 ;  /* 0x0000000209097211 */ /* 0x000fc600008f0eff */
[----:B------:R1:W-:Y:S01]  /*13f00*/  STL [R1+0x2c70], R10 ;  /* 0x002c700a01007387 */ /* 0x0003e20000100800 */
[----:B0-----:R-:W-:-:S03]  /*13f10*/  IADD3 R19, P0, R4, R22, RZ ;  /* 0x0000001604137210 */ /* 0x001fc60007f1e0ff */
[----:B-1----:R-:W5:Y:S04]  /*13f20*/  LDL.LU R10, [R1+0x184] ;  /* 0x00018400010a7983 */ /* 0x002f680000300800 */
[----:B------:R-:W-:Y:S01]  /*13f30*/  STL [R1+0x2cac], R19 ;  /* 0x002cac1301007387 */ /* 0x000fe20000100800 */
[----:B------:R-:W-:-:S03]  /*13f40*/  LEA.HI.X.SX32 R8, R8, R2, 0x1, P2 ;  /* 0x0000000208087211 */ /* 0x000fc600010f0eff */
[----:B------:R0:W-:Y:S01]  /*13f50*/  STL [R1+0x2c78], R9 ;  /* 0x002c780901007387 */ /* 0x0001e20000100800 */
[----:B------:R-:W-:-:S03]  /*13f60*/  LEA.HI.X.SX32 R7, R7, R2, 0x1, P3 ;  /* 0x0000000207077211 */ /* 0x000fc600018f0eff */
[----:B0-----:R-:W5:Y:S01]  /*13f70*/  LDL.LU R9, [R1+0x180] ;  /* 0x0001800001097983 */ /* 0x001f620000300800 */
[----:B------:R-:W-:-:S05]  /*13f80*/  IADD3 R19, P1, R3, R22, RZ ;  /* 0x0000001603137210 */ /* 0x000fca0007f3e0ff */
[----:B------:R-:W-:Y:S04]  /*13f90*/  STL [R1+0x2cb4], R19 ;  /* 0x002cb41301007387 */ /* 0x000fe80000100800 */
        /* <DEDUP_REMOVED lines=9> */
[----:B------:R2:W-:Y:S04]  /*14030*/  STL [R1+0x2cc4], R19 ;  /* 0x002cc41301007387 */ /* 0x0005e80000100800 */
[----:B------:R0:W-:Y:S01]  /*14040*/  STL [R1+0x2c90], R6 ;  /* 0x002c900601007387 */ /* 0x0001e20000100800 */
[----:B------:R-:W-:Y:S02]  /*14050*/  LEA.HI.X.SX32 R20, R18, R2, 0x1, P6 ;  /* 0x0000000212147211 */ /* 0x000fe400030f0eff */
[----:B--2---:R-:W-:Y:S01]  /*14060*/  IADD3 R19, P4, R17, R22, RZ ;  /* 0x0000001611137210 */ /* 0x004fe20007f9e0ff */
[----:B0-----:R-:W2:Y:S04]  /*14070*/  LDL.LU R6, [R1+0x168] ;  /* 0x0001680001067983 */ /* 0x001ea80000300800 */
[----:B------:R0:W-:Y:S04]  /*14080*/  STL [R1+0x2ccc], R19 ;  /* 0x002ccc1301007387 */ /* 0x0001e80000100800 */
[----:B------:R1:W-:Y:S01]  /*14090*/  STL [R1+0x2c98], R5 ;  /* 0x002c980501007387 */ /* 0x0003e20000100800 */
[----:B------:R-:W-:-:S02]  /*140a0*/  LEA.HI.X.SX32 R18, R4, R2, 0x1, P0 ;  /* 0x0000000204127211 */ /* 0x000fc400000f0eff */
[-C--:B0-----:R-:W-:Y:S01]  /*140b0*/  IADD3 R19, P5, R16, R22.reuse, RZ ;  /* 0x0000001610137210 */ /* 0x081fe20007fbe0ff */
[----:B-1----:R-:W2:Y:S04]  /*140c0*/  LDL.LU R5, [R1+0x164] ;  /* 0x0001640001057983 */ /* 0x002ea80000300800 */
[----:B------:R3:W-:Y:S04]  /*140d0*/  STL [R1+0x2cd4], R19 ;  /* 0x002cd41301007387 */ /* 0x0007e80000100800 */
[----:B------:R-:W-:Y:S04]  /*140e0*/  STL [R1+0x2ca0], R20 ;  /* 0x002ca01401007387 */ /* 0x000fe80000100800 */
[----:B------:R-:W2:Y:S01]  /*140f0*/  LDL.LU R4, [R1+0x160] ;  /* 0x0001600001047983 */ /* 0x000ea20000300800 */
[----:B---3--:R-:W-:-:S05]  /*14100*/  IADD3 R19, P6, R15, R22, RZ ;  /* 0x000000160f137210 */ /* 0x008fca0007fde0ff */
[----:B------:R4:W-:Y:S04]  /*14110*/  STL [R1+0x2cdc], R19 ;  /* 0x002cdc1301007387 */ /* 0x0009e80000100800 */
[----:B------:R0:W-:Y:S01]  /*14120*/  STL [R1+0x2ca8], R18 ;  /* 0x002ca81201007387 */ /* 0x0001e20000100800 */
[----:B----4-:R-:W-:Y:S02]  /*14130*/  IADD3 R19, P0, R14, R22, RZ ;  /* 0x000000160e137210 */ /* 0x010fe40007f1e0ff */
[----:B0-----:R-:W-:Y:S02]  /*14140*/  LEA.HI.X.SX32 R18, R3, R2, 0x1, P1 ;  /* 0x0000000203127211 */ /* 0x001fe400008f0eff */
[----:B------:R-:W3:Y:S04]  /*14150*/  LDL.LU R3, [R1+0x15c] ;  /* 0x00015c0001037983 */ /* 0x000ee80000300800 */
[----:B------:R5:W-:Y:S04]  /*14160*/  STL [R1+0x2ce4], R19 ;  /* 0x002ce41301007387 */ /* 0x000be80000100800 */
[----:B------:R0:W-:Y:S01]  /*14170*/  STL [R1+0x2cb0], R18 ;  /* 0x002cb01201007387 */ /* 0x0001e20000100800 */
[----:B-----5:R-:W-:-:S02]  /*14180*/  IADD3 R19, P1, R13, R22, RZ ;  /* 0x000000160d137210 */ /* 0x020fc40007f3e0ff */
[----:B0-----:R-:W-:Y:S02]  /*14190*/  LEA.HI.X.SX32 R18, R29, R2, 0x1, P2 ;  /* 0x000000021d127211 */ /* 0x001fe400010f0eff */
[----:B------:R-:W4:Y:S04]  /*141a0*/  LDL.LU R29, [R1+0x158] ;  /* 0x00015800011d7983 */ /* 0x000f280000300800 */
[----:B------:R0:W-:Y:S04]  /*141b0*/  STL [R1+0x2cec], R19 ;  /* 0x002cec1301007387 */ /* 0x0001e80000100800 */
[----:B------:R1:W-:Y:S01]  /*141c0*/  STL [R1+0x2cb8], R18 ;  /* 0x002cb81201007387 */ /* 0x0003e20000100800 */
[----:B0-----:R-:W-:-:S02]  /*141d0*/  IADD3 R19, P2, R12, R22, RZ ;  /* 0x000000160c137210 */ /* 0x001fc40007f5e0ff */
[----:B-1----:R-:W-:Y:S02]  /*141e0*/  LEA.HI.X.SX32 R18, R28, R2, 0x1, P3 ;  /* 0x000000021c127211 */ /* 0x002fe400018f0eff */
[----:B------:R-:W5:Y:S04]  /*141f0*/  LDL.LU R28, [R1+0x154] ;  /* 0x00015400011c7983 */ /* 0x000f680000300800 */
        /* <DEDUP_REMOVED lines=10> */
[----:B------:R0:W-:Y:S04]  /*142a0*/  STL [R1+0x2d04], R19 ;  /* 0x002d041301007387 */ /* 0x0001e80000100800 */
[----:B------:R-:W5:Y:S01]  /*142b0*/  LDL.LU R16, [R1+0x148] ;  /* 0x0001480001107983 */ /* 0x000f620000300800 */
[----:B0-----:R-:W-:-:S03]  /*142c0*/  IADD3 R19, P5, R9, R22, RZ ;  /* 0x0000001609137210 */ /* 0x001fc60007fbe0ff */
[----:B------:R0:W-:Y:S01]  /*142d0*/  STL [R1+0x2cd0], R20 ;  /* 0x002cd01401007387 */ /* 0x0001e20000100800 */
[----:B------:R-:W-:-:S03]  /*142e0*/  LEA.HI.X.SX32 R14, R14, R2, 0x1, P0 ;  /* 0x000000020e0e7211 */ /* 0x000fc600000f0eff */
[----:B------:R1:W-:Y:S01]  /*142f0*/  STL [R1+0x2d0c], R19 ;  /* 0x002d0c1301007387 */ /* 0x0003e20000100800 */
[----:B0-----:R-:W-:-:S03]  /*14300*/  LEA.HI.X.SX32 R20, R15, R2, 0x1, P6 ;  /* 0x000000020f147211 */ /* 0x001fc600030f0eff */
[----:B------:R-:W5:Y:S01]  /*14310*/  LDL.LU R15, [R1+0x144] ;  /* 0x00014400010f7983 */ /* 0x000f620000300800 */
[----:B-1----:R-:W-:-:S03]  /*14320*/  IADD3 R19, P6, R8, R22, RZ ;  /* 0x0000001608137210 */ /* 0x002fc60007fde0ff */
[----:B------:R-:W-:Y:S04]  /*14330*/  STL [R1+0x2cd8], R20 ;  /* 0x002cd81401007387 */ /* 0x000fe80000100800 */
[----:B------:R0:W-:Y:S04]  /*14340*/  STL [R1+0x2d14], R19 ;  /* 0x002d141301007387 */ /* 0x0001e80000100800 */
[----:B------:R1:W-:Y:S01]  /*14350*/  STL [R1+0x2ce0], R14 ;  /* 0x002ce00e01007387 */ /* 0x0003e20000100800 */
[----:B0-----:R-:W-:-:S03]  /*14360*/  LEA.HI.X.SX32 R19, R13, R2, 0x1, P1 ;  /* 0x000000020d137211 */ /* 0x001fc600008f0eff */
[----:B-1----:R-:W5:Y:S01]  /*14370*/  LDL.LU R14, [R1+0x13c] ;  /* 0x00013c00010e7983 */ /* 0x002f620000300800 */
[----:B------:R-:W-:-:S05]  /*14380*/  IADD3 R20, P0, R7, R22, RZ ;  /* 0x0000001607147210 */ /* 0x000fca0007f1e0ff */
[----:B------:R-:W-:Y:S04]  /*14390*/  STL [R1+0x2d1c], R20 ;  /* 0x002d1c1401007387 */ /* 0x000fe80000100800 */
[----:B------:R0:W-:Y:S01]  /*143a0*/  STL [R1+0x2ce8], R19 ;  /* 0x002ce81301007387 */ /* 0x0001e20000100800 */
[----:B------:R-:W-:Y:S02]  /*143b0*/  LEA.HI.X.SX32 R11, R11, R2, 0x1, P3 ;  /* 0x000000020b0b7211 */ /* 0x000fe400018f0eff */
[----:B--2---:R-:W-:Y:S02]  /*143c0*/  IADD3 R13, P1, R6, R22, RZ ;  /* 0x00000016060d7210 */ /* 0x004fe40007f3e0ff */
[----:B0-----:R-:W-:-:S03]  /*143d0*/  LEA.HI.X.SX32 R19, R12, R2, 0x1, P2 ;  /* 0x000000020c137211 */ /* 0x001fc600010f0eff */
[----:B------:R0:W-:Y:S04]  /*143e0*/  STL [R1+0x2d24], R13 ;  /* 0x002d240d01007387 */ /* 0x0001e80000100800 */
[----:B0-----:R-:W2:Y:S01]  /*143f0*/  LDL.LU R13, [R1+0x134] ;  /* 0x00013400010d7983 */ /* 0x001ea20000300800 */
[----:B------:R-:W-:-:S03]  /*14400*/  IADD3 R12, P2, R5, R22, RZ ;  /* 0x00000016050c7210 */ /* 0x000fc60007f5e0ff */
[----:B------:R0:W-:Y:S04]  /*14410*/  STL [R1+0x2cf0], R19 ;  /* 0x002cf01301007387 */ /* 0x0001e80000100800 */
[----:B------:R1:W-:Y:S01]  /*14420*/  STL [R1+0x2d2c], R12 ;  /* 0x002d2c0c01007387 */ /* 0x0003e20000100800 */
[----:B------:R-:W-:Y:S02]  /*14430*/  LEA.HI.X.SX32 R10, R10, R2, 0x1, P4 ;  /* 0x000000020a0a7211 */ /* 0x000fe400020f0eff */
[----:B0-----:R-:W-:Y:S01]  /*14440*/  IADD3 R19, P3, R4, R22, RZ ;  /* 0x0000001604137210 */ /* 0x001fe20007f7e0ff */
[----:B-1----:R-:W2:Y:S04]  /*14450*/  LDL.LU R12, [R1+0x12c] ;  /* 0x00012c00010c7983 */ /* 0x002ea80000300800 */
[----:B------:R0:W-:Y:S01]  /*14460*/  STL [R1+0x2cf8], R11 ;  /* 0x002cf80b01007387 */ /* 0x0001e20000100800 */
[----:B------:R-:W-:-:S03]  /*14470*/  LEA.HI.X.SX32 R9, R9, R2, 0x1, P5 ;  /* 0x0000000209097211 */ /* 0x000fc600028f0eff */
[----:B0-----:R-:W2:Y:S04]  /*14480*/  LDL.LU R11, [R1+0x128] ;  /* 0x00012800010b7983 */ /* 0x001ea80000300800 */
[----:B------:R-:W-:Y:S04]  /*14490*/  STL [R1+0x2d34], R19 ;  /* 0x002d341301007387 */ /* 0x000fe80000100800 */
[----:B------:R0:W-:Y:S01]  /*144a0*/  STL [R1+0x2d00], R10 ;  /* 0x002d000a01007387 */ /* 0x0001e20000100800 */
[----:B------:R-:W-:-:S03]  /*144b0*/  LEA.HI.X.SX32 R8, R8, R2, 0x1, P6 ;  /* 0x0000000208087211 */ /* 0x000fc600030f0eff */
[----:B0-----:R-:W2:Y:S01]  /*144c0*/  LDL.LU R10, [R1+0x124] ;  /* 0x00012400010a7983 */ /* 0x001ea20000300800 */
[----:B---3--:R-:W-:-:S05]  /*144d0*/  IADD3 R19, P4, R3, R22, RZ ;  /* 0x0000001603137210 */ /* 0x008fca0007f9e0ff */
[----:B------:R-:W-:Y:S04]  /*144e0*/  STL [R1+0x2d3c], R19 ;  /* 0x002d3c1301007387 */ /* 0x000fe80000100800 */
[----:B------:R0:W-:Y:S04]  /*144f0*/  STL [R1+0x2d08], R9 ;  /* 0x002d080901007387 */ /* 0x0001e80000100800 */
[----:B0-----:R-:W3:Y:S01]  /*14500*/  LDL.LU R9, [R1+0x11c] ;  /* 0x00011c0001097983 */ /* 0x001ee20000300800 */
[----:B----4-:R-:W-:-:S05]  /*14510*/  IADD3 R19, P5, R29, R22, RZ ;  /* 0x000000161d137210 */ /* 0x010fca0007fbe0ff */
[----:B------:R0:W-:Y:S04]  /*14520*/  STL [R1+0x2d44], R19 ;  /* 0x002d441301007387 */ /* 0x0001e80000100800 */
[----:B------:R1:W-:Y:S01]  /*14530*/  STL [R1+0x2d10], R8 ;  /* 0x002d100801007387 */ /* 0x0003e20000100800 */
[----:B0-----:R-:W-:-:S03]  /*14540*/  LEA.HI.X.SX32 R19, R7, R2, 0x1, P0 ;  /* 0x0000000207137211 */ /* 0x001fc600000f0eff */
[----:B-1----:R-:W4:Y:S01]  /*14550*/  LDL.LU R8, [R1+0x114] ;  /* 0x0001140001087983 */ /* 0x002f220000300800 */
[----:B-----5:R-:W-:-:S05]  /*14560*/  IADD3 R20, P6, R28, R22, RZ ;  /* 0x000000161c147210 */ /* 0x020fca0007fde0ff */
[----:B------:R-:W-:Y:S04]  /*14570*/  STL [R1+0x2d4c], R20 ;  /* 0x002d4c1401007387 */ /* 0x000fe80000100800 */
[----:B------:R-:W-:Y:S01]  /*14580*/  STL [R1+0x2d18], R19 ;  /* 0x002d181301007387 */ /* 0x000fe20000100800 */
[----:B------:R-:W-:-:S05]  /*14590*/  IADD3 R7, P0, R18, R22, RZ ;  /* 0x0000001612077210 */ /* 0x000fca0007f1e0ff */
[----:B------:R0:W-:Y:S04]  /*145a0*/  STL [R1+0x2d54], R7 ;  /* 0x002d540701007387 */ /* 0x0001e80000100800 */
[----:B0-----:R-:W5:Y:S01]  /*145b0*/  LDL.LU R7, [R1+0x10c] ;  /* 0x00010c0001077983 */ /* 0x001f620000300800 */
[----:B------:R-:W-:Y:S02]  /*145c0*/  LEA.HI.X.SX32 R6, R6, R2, 0x1, P1 ;  /* 0x0000000206067211 */ /* 0x000fe400008f0eff */
[----:B------:R-:W-:-:S03]  /*145d0*/  IADD3 R19, P1, R17, R22, RZ ;  /* 0x0000001611137210 */ /* 0x000fc60007f3e0ff */
[----:B------:R0:W-:Y:S04]  /*145e0*/  STL [R1+0x2d20], R6 ;  /* 0x002d200601007387 */ /* 0x0001e80000100800 */
[----:B------:R1:W-:Y:S01]  /*145f0*/  STL [R1+0x2d5c], R19 ;  /* 0x002d5c1301007387 */ /* 0x0003e20000100800 */
[-C--:B0-----:R-:W-:Y:S02]  /*14600*/  LEA.HI.X.SX32 R6, R5, R2.reuse, 0x1, P2 ;  /* 0x0000000205067211 */ /* 0x081fe400010f0eff */
[----:B------:R-:W-:Y:S02]  /*14610*/  LEA.HI.X.SX32 R5, R4, R2, 0x1, P3 ;  /* 0x0000000204057211 */ /* 0x000fe400018f0eff */
[----:B-1----:R-:W-:Y:S01]  /*14620*/  IADD3 R19, P2, R16, R22, RZ ;  /* 0x0000001610137210 */ /* 0x002fe20007f5e0ff */
[----:B------:R0:W-:Y:S01]  /*14630*/  STL [R1+0x2d28], R6 ;  /* 0x002d280601007387 */ /* 0x0001e20000100800 */
[----:B------:R-:W-:-:S03]  /*14640*/  LEA.HI.X.SX32 R3, R3, R2, 0x1, P4 ;  /* 0x0000000203037211 */ /* 0x000fc600020f0eff */
[----:B0-----:R-:W5:Y:S01]  /*14650*/  LDL.LU R6, [R1+0x108] ;  /* 0x0001080001067983 */ /* 0x001f620000300800 */
[----:B------:R-:W-:-:S03]  /*14660*/  IADD3 R4, P3, R15, R22, RZ ;  /* 0x000000160f047210 */ /* 0x000fc60007f7e0ff */
[----:B------:R0:W-:Y:S04]  /*14670*/  STL [R1+0x2d64], R19 ;  /* 0x002d641301007387 */ /* 0x0001e80000100800 */
[----:B------:R1:W-:Y:S01]  /*14680*/  STL [R1+0x2d30], R5 ;  /* 0x002d300501007387 */ /* 0x0003e20000100800 */
[----:B0-----:R-:W-:-:S03]  /*14690*/  LEA.HI.X.SX32 R19, R29, R2, 0x1, P5 ;  /* 0x000000021d137211 */ /* 0x001fc600028f0eff */
[----:B-1----:R-:W5:Y:S04]  /*146a0*/  LDL.LU R5, [R1+0x104] ;  /* 0x0001040001057983 */ /* 0x002f680000300800 */
[----:B------:R0:W-:Y:S01]  /*146b0*/  STL [R1+0x2d6c], R4 ;  /* 0x002d6c0401007387 */ /* 0x0001e20000100800 */
[----:B------:R-:W-:-:S03]  /*146c0*/  IADD3 R20, P4, R14, R22, RZ ;  /* 0x000000160e147210 */ /* 0x000fc60007f9e0ff */
[----:B0-----:R-:W5:Y:S04]  /*146d0*/  LDL.LU R4, [R1+0x100] ;  /* 0x0001000001047983 */ /* 0x001f680000300800 */
[----:B------:R0:W-:Y:S04]  /*146e0*/  STL [R1+0x2d38], R3 ;  /* 0x002d380301007387 */ /* 0x0001e80000100800 */
[----:B0-----:R-:W5:Y:S04]  /*146f0*/  LDL.LU R3, [R1+0xfc] ;  /* 0x0000fc0001037983 */ /* 0x001f680000300800 */
[----:B------:R-:W-:Y:S04]  /*14700*/  STL [R1+0x2d74], R20 ;  /* 0x002d741401007387 */ /* 0x000fe80000100800 */
[----:B------:R-:W5:Y:S04]  /*14710*/  LDL.LU R29, [R1+0xf4] ;  /* 0x0000f400011d7983 */ /* 0x000f680000300800 */
[----:B------:R0:W-:Y:S01]  /*14720*/  STL [R1+0x2d40], R19 ;  /* 0x002d401301007387 */ /* 0x0001e20000100800 */
[----:B--2---:R-:W-:-:S05]  /*14730*/  IADD3 R21, P5, R13, R22, RZ ;  /* 0x000000160d157210 */ /* 0x004fca0007fbe0ff */
[----:B------:R-:W-:Y:S01]  /*14740*/  STL [R1+0x2d7c], R21 ;  /* 0x002d7c1501007387 */ /* 0x000fe20000100800 */
[----:B0-----:R-:W-:-:S03]  /*14750*/  LEA.HI.X.SX32 R19, R28, R2, 0x1, P6 ;  /* 0x000000021c137211 */ /* 0x001fc600030f0eff */
[----:B------:R-:W2:Y:S04]  /*14760*/  LDL.LU R28, [R1+0xec] ;  /* 0x0000ec00011c7983 */ /* 0x000ea80000300800 */
[----:B------:R0:W-:Y:S01]  /*14770*/  STL [R1+0x2d48], R19 ;  /* 0x002d481301007387 */ /* 0x0001e20000100800 */
[----:B------:R-:W-:Y:S02]  /*14780*/  IADD3 R20, P6, R12, R22, RZ ;  /* 0x000000160c147210 */ /* 0x000fe40007fde0ff */
[-C--:B------:R-:W-:Y:S02]  /*14790*/  LEA.HI.X.SX32 R17, R17, R2.reuse, 0x1, P1 ;  /* 0x0000000211117211 */ /* 0x080fe400008f0eff */
[----:B0-----:R-:W-:Y:S01]  /*147a0*/  LEA.HI.X.SX32 R19, R18, R2, 0x1, P0 ;  /* 0x0000000212137211 */ /* 0x001fe200000f0eff */
[----:B------:R-:W-:Y:S04]  /*147b0*/  STL [R1+0x2d84], R20 ;  /* 0x002d841401007387 */ /* 0x000fe80000100800 */
[----:B------:R-:W-:Y:S01]  /*147c0*/  STL [R1+0x2d50], R19 ;  /* 0x002d501301007387 */ /* 0x000fe20000100800 */
[----:B------:R-:W-:-:S03]  /*147d0*/  IADD3 R18, P0, R11, R22, RZ ;  /* 0x000000160b127210 */ /* 0x000fc60007f1e0ff */
[----:B------:R-:W2:Y:S04]  /*147e0*/  LDL.LU R21, [R1+0xe8] ;  /* 0x0000e80001157983 */ /* 0x000ea80000300800 */
[----:B------:R0:W-:Y:S04]  /*147f0*/  STL [R1+0x2d8c], R18 ;  /* 0x002d8c1201007387 */ /* 0x0001e80000100800 */
[----:B------:R1:W-:Y:S01]  /*14800*/  STL [R1+0x2d58], R17 ;  /* 0x002d581101007387 */ /* 0x0003e20000100800 */
[----:B------:R-:W-:Y:S02]  /*14810*/  LEA.HI.X.SX32 R15, R15, R2, 0x1, P3 ;  /* 0x000000020f0f7211 */ /* 0x000fe400018f0eff */
[----:B0-----:R-:W-:-:S02]  /*14820*/  IADD3 R18, P1, R10, R22, RZ ;  /* 0x000000160a127210 */ /* 0x001fc40007f3e0ff */
[----:B-1----:R-:W-:-:S03]  /*14830*/  LEA.HI.X.SX32 R17, R16, R2, 0x1, P2 ;  /* 0x0000000210117211 */ /* 0x002fc600010f0eff */
[----:B------:R0:W-:Y:S04]  /*14840*/  STL [R1+0x2d94], R18 ;  /* 0x002d941201007387 */ /* 0x0001e80000100800 */
[----:B------:R-:W2:Y:S04]  /*14850*/  LDL.LU R20, [R1+0xe0] ;  /* 0x0000e00001147983 */ /* 0x000ea80000300800 */
[----:B------:R-:W-:Y:S01]  /*14860*/  STL [R1+0x2d60], R17 ;  /* 0x002d601101007387 */ /* 0x000fe20000100800 */
[----:B---3--:R-:W-:-:S05]  /*14870*/  IADD3 R16, P2, R9, R22, RZ ;  /* 0x0000001609107210 */ /* 0x008fca0007f5e0ff */
[----:B------:R4:W-:Y:S04]  /*14880*/  STL [R1+0x2d9c], R16 ;  /* 0x002d9c1001007387 */ /* 0x0009e80000100800 */
[----:B------:R-:W3:Y:S04]  /*14890*/  LDL.LU R19, [R1+0xd8] ;  /* 0x0000d80001137983 */ /* 0x000ee80000300800 */
[----:B------:R1:W-:Y:S04]  /*148a0*/  STL [R1+0x2d68], R15 ;  /* 0x002d680f01007387 */ /* 0x0003e80000100800 */
[----:B0-----:R-:W3:Y:S01]  /*148b0*/  LDL.LU R18, [R1+0xd4] ;  /* 0x0000d40001127983 */ /* 0x001ee20000300800 */
[----:B----4-:R-:W-:-:S02]  /*148c0*/  IADD3 R16, P3, R8, R22, RZ ;  /* 0x0000001608107210 */ /* 0x010fc40007f7e0ff */
[----:B-1----:R-:W-:-:S03]  /*148d0*/  LEA.HI.X.SX32 R15, R14, R2, 0x1, P4 ;  /* 0x000000020e0f7211 */ /* 0x002fc600020f0eff */
[----:B------:R0:W-:Y:S04]  /*148e0*/  STL [R1+0x2da4], R16 ;  /* 0x002da41001007387 */ /* 0x0001e80000100800 */
[----:B------:R-:W4:Y:S04]  /*148f0*/  LDL.LU R17, [R1+0xd0] ;  /* 0x0000d00001117983 */ /* 0x000f280000300800 */
[----:B------:R1:W-:Y:S04]  /*14900*/  STL [R1+0x2d70], R15 ;  /* 0x002d700f01007387 */ /* 0x0003e80000100800 */
[----:B0-----:R-:W4:Y:S01]  /*14910*/  LDL.LU R16, [R1+0xc8] ;  /* 0x0000c80001107983 */ /* 0x001f220000300800 */
[----:B-----5:R-:W-:-:S05]  /*14920*/  IADD3 R14, P4, R7, R22, RZ ;  /* 0x00000016070e7210 */ /* 0x020fca0007f9e0ff */
[----:B------:R0:W-:Y:S04]  /*14930*/  STL [R1+0x2dac], R14 ;  /* 0x002dac0e01007387 */ /* 0x0001e80000100800 */
[----:B-1----:R-:W5:Y:S01]  /*14940*/  LDL.LU R15, [R1+0xc4] ;  /* 0x0000c400010f7983 */ /* 0x002f620000300800 */
[-C--:B------:R-:W-:Y:S02]  /*14950*/  LEA.HI.X.SX32 R13, R13, R2.reuse, 0x1, P5 ;  /* 0x000000020d0d7211 */ /* 0x080fe400028f0eff */
[----:B------:R-:W-:-:S03]  /*14960*/  LEA.HI.X.SX32 R12, R12, R2, 0x1, P6 ;  /* 0x000000020c0c7211 */ /* 0x000fc600030f0eff */
[----:B------:R1:W-:Y:S01]  /*14970*/  STL [R1+0x2d78], R13 ;  /* 0x002d780d01007387 */ /* 0x0003e20000100800 */
[-C--:B------:R-:W-:Y:S02]  /*14980*/  LEA.HI.X.SX32 R11, R11, R2.reuse, 0x1, P0 ;  /* 0x000000020b0b7211 */ /* 0x080fe400000f0eff */
[-C--:B------:R-:W-:Y:S02]  /*14990*/  LEA.HI.X.SX32 R10, R10, R2.reuse, 0x1, P1 ;  /* 0x000000020a0a7211 */ /* 0x080fe400008f0eff */
[----:B------:R-:W-:Y:S02]  /*149a0*/  LEA.HI.X.SX32 R9, R9, R2, 0x1, P2 ;  /* 0x0000000209097211 */ /* 0x000fe400010f0eff */
[----:B0-----:R-:W-:-:S05]  /*149b0*/  IADD3 R14, P5, R6, R22, RZ ;  /* 0x00000016060e7210 */ /* 0x001fca0007fbe0ff */
[----:B------:R-:W-:Y:S04]  /*149c0*/  STL [R1+0x2db4], R14 ;  /* 0x002db40e01007387 */ /* 0x000fe80000100800 */
[----:B------:R0:W-:Y:S01]  /*149d0*/  STL [R1+0x2d80], R12 ;  /* 0x002d800c01007387 */ /* 0x0001e20000100800 */
[----:B-1----:R-:W-:-:S05]  /*149e0*/  IADD3 R13, P6, R5, R22, RZ ;  /* 0x00000016050d7210 */ /* 0x002fca0007fde0ff */
[----:B------:R-:W-:Y:S04]  /*149f0*/  STL [R1+0x2dbc], R13 ;  /* 0x002dbc0d01007387 */ /* 0x000fe80000100800 */
[----:B------:R1:W-:Y:S01]  /*14a00*/  STL [R1+0x2d88], R11 ;  /* 0x002d880b01007387 */ /* 0x0003e20000100800 */
[----:B0-----:R-:W-:-:S05]  /*14a10*/  IADD3 R12, P0, R4, R22, RZ ;  /* 0x00000016040c7210 */ /* 0x001fca0007f1e0ff */
[----:B------:R-:W-:Y:S04]  /*14a20*/  STL [R1+0x2dc4], R12 ;  /* 0x002dc40c01007387 */ /* 0x000fe80000100800 */
[----:B------:R0:W-:Y:S01]  /*14a30*/  STL [R1+0x2d90], R10 ;  /* 0x002d900a01007387 */ /* 0x0001e20000100800 */
[----:B-1----:R-:W-:-:S05]  /*14a40*/  IADD3 R11, P1, R3, R22, RZ ;  /* 0x00000016030b7210 */ /* 0x002fca0007f3e0ff */
[----:B------:R-:W-:Y:S01]  /*14a50*/  STL [R1+0x2dcc], R11 ;  /* 0x002dcc0b01007387 */ /* 0x000fe20000100800 */
[----:B0-----:R-:W-:-:S03]  /*14a60*/  IADD3 R10, P2, R29, R22, RZ ;  /* 0x000000161d0a7210 */ /* 0x001fc60007f5e0ff */
[----:B------:R-:W5:Y:S04]  /*14a70*/  LDL.LU R14, [R1+0xc0] ;  /* 0x0000c000010e7983 */ /* 0x000f680000300800 */
[----:B------:R0:W-:Y:S01]  /*14a80*/  STL [R1+0x2d98], R9 ;  /* 0x002d980901007387 */ /* 0x0001e20000100800 */
[----:B------:R-:W-:-:S03]  /*14a90*/  LEA.HI.X.SX32 R7, R7, R2, 0x1, P4 ;  /* 0x0000000207077211 */ /* 0x000fc600020f0eff */
[----:B------:R-:W-:Y:S04]  /*14aa0*/  STL [R1+0x2dd4], R10 ;  /* 0x002dd40a01007387 */ /* 0x000fe80000100800 */
[----:B------:R-:W5:Y:S01]  /*14ab0*/  LDL.LU R13, [R1+0xb8] ;  /* 0x0000b800010d7983 */ /* 0x000f620000300800 */
[----:B0-----:R-:W-:Y:S02]  /*14ac0*/  LEA.HI.X.SX32 R9, R8, R2, 0x1, P3 ;  /* 0x0000000208097211 */ /* 0x001fe400018f0eff */
[----:B--2---:R-:W-:-:S03]  /*14ad0*/  IADD3 R8, P3, R28, R22, RZ ;  /* 0x000000161c087210 */ /* 0x004fc60007f7e0ff */
[----:B------:R-:W-:Y:S04]  /*14ae0*/  STL [R1+0x2da0], R9 ;  /* 0x002da00901007387 */ /* 0x000fe80000100800 */
[----:B------:R-:W2:Y:S04]  /*14af0*/  LDL.LU R12, [R1+0xb0] ;  /* 0x0000b000010c7983 */ /* 0x000ea80000300800 */
[----:B------:R0:W-:Y:S04]  /*14b00*/  STL [R1+0x2ddc], R8 ;  /* 0x002ddc0801007387 */ /* 0x0001e80000100800 */
[----:B------:R-:W2:Y:S04]  /*14b10*/  LDL.LU R11, [R1+0xac] ;  /* 0x0000ac00010b7983 */ /* 0x000ea80000300800 */
[----:B------:R1:W-:Y:S01]  /*14b20*/  STL [R1+0x2da8], R7 ;  /* 0x002da80701007387 */ /* 0x0003e20000100800 */
[----:B0-----:R-:W-:-:S03]  /*14b30*/  IADD3 R8, P4, R21, R22, RZ ;  /* 0x0000001615087210 */ /* 0x001fc60007f9e0ff */
[----:B------:R-:W2:Y:S01]  /*14b40*/  LDL.LU R10, [R1+0xa4] ;  /* 0x0000a400010a7983 */ /* 0x000ea20000300800 */
[----:B-1----:R-:W-:-:S03]  /*14b50*/  LEA.HI.X.SX32 R7, R6, R2, 0x1, P5 ;  /* 0x0000000206077211 */ /* 0x002fc600028f0eff */
[----:B------:R-:W-:Y:S04]  /*14b60*/  STL [R1+0x2de4], R8 ;  /* 0x002de40801007387 */ /* 0x000fe80000100800 */
[----:B------:R-:W2:Y:S04]  /*14b70*/  LDL.LU R9, [R1+0x9c] ;  /* 0x00009c0001097983 */ /* 0x000ea80000300800 */
[----:B------:R0:W-:Y:S01]  /*14b80*/  STL [R1+0x2db0], R7 ;  /* 0x002db00701007387 */ /* 0x0001e20000100800 */
[----:B------:R-:W-:Y:S02]  /*14b90*/  IADD3 R6, P5, R20, R22, RZ ;  /* 0x0000001614067210 */ /* 0x000fe40007fbe0ff */
[----:B0-----:R-:W-:-:S03]  /*14ba0*/  LEA.HI.X.SX32 R7, R5, R2, 0x1, P6 ;  /* 0x0000000205077211 */ /* 0x001fc600030f0eff */
[----:B------:R0:W-:Y:S04]  /*14bb0*/  STL [R1+0x2dec], R6 ;  /* 0x002dec0601007387 */ /* 0x0001e80000100800 */
[----:B------:R-:W-:Y:S01]  /*14bc0*/  STL [R1+0x2db8], R7 ;  /* 0x002db80701007387 */ /* 0x000fe20000100800 */
[----:B0-----:R-:W-:Y:S02]  /*14bd0*/  LEA.HI.X.SX32 R6, R4, R2, 0x1, P0 ;  /* 0x0000000204067211 */ /* 0x001fe400000f0eff */
[----:B---3--:R-:W-:-:S05]  /*14be0*/  IADD3 R5, P6, R19, R22, RZ ;  /* 0x0000001613057210 */ /* 0x008fca0007fde0ff */
[----:B------:R0:W-:Y:S01]  /*14bf0*/  STL [R1+0x2df4], R5 ;  /* 0x002df40501007387 */ /* 0x0001e20000100800 */
[----:B------:R-:W-:-:S03]  /*14c00*/  IADD3 R4, P0, R18, R22, RZ ;  /* 0x0000001612047210 */ /* 0x000fc60007f1e0ff */
[----:B------:R-:W-:Y:S01]  /*14c10*/  STL [R1+0x2dc0], R6 ;  /* 0x002dc00601007387 */ /* 0x000fe20000100800 */
[----:B0-----:R-:W-:-:S03]  /*14c20*/  LEA.HI.X.SX32 R5, R3, R2, 0x1, P1 ;  /* 0x0000000203057211 */ /* 0x001fc600008f0eff */
[----:B------:R0:W-:Y:S01]  /*14c30*/  STL [R1+0x2dfc], R4 ;  /* 0x002dfc0401007387 */ /* 0x0001e20000100800 */
[----:B----4-:R-:W-:-:S03]  /*14c40*/  IADD3 R3, P1, R17, R22, RZ ;  /* 0x0000001611037210 */ /* 0x010fc60007f3e0ff */
[----:B------:R1:W-:Y:S01]  /*14c50*/  STL [R1+0x2dc8], R5 ;  /* 0x002dc80501007387 */ /* 0x0003e20000100800 */
[----:B0-----:R-:W-:-:S03]  /*14c60*/  LEA.HI.X.SX32 R4, R29, R2, 0x1, P2 ;  /* 0x000000021d047211 */ /* 0x001fc600010f0eff */
[----:B------:R0:W-:Y:S01]  /*14c70*/  STL [R1+0x2e04], R3 ;  /* 0x002e040301007387 */ /* 0x0001e20000100800 */
[----:B-1----:R-:W-:-:S03]  /*14c80*/  IADD3 R5, P2, R16, R22, RZ ;  /* 0x0000001610057210 */ /* 0x002fc60007f5e0ff */
[----:B------:R5:W-:Y:S01]  /*14c90*/  STL [R1+0x2dd0], R4 ;  /* 0x002dd00401007387 */ /* 0x000be20000100800 */
[----:B0-----:R-:W-:-:S03]  /*14ca0*/  LEA.HI.X.SX32 R3, R28, R2, 0x1, P3 ;  /* 0x000000021c037211 */ /* 0x001fc600018f0eff */
[----:B------:R-:W-:Y:S04]  /*14cb0*/  STL [R1+0x2e0c], R5 ;  /* 0x002e0c0501007387 */ /* 0x000fe80000100800 */
[----:B------:R-:W3:Y:S04]  /*14cc0*/  LDL.LU R8, [R1+0x254] ;  /* 0x0002540001087983 */ /* 0x000ee80000300800 */
[----:B------:R0:W-:Y:S01]  /*14cd0*/  STL [R1+0x2dd8], R3 ;  /* 0x002dd80301007387 */ /* 0x0001e20000100800 */
[----:B-----5:R-:W-:-:S03]  /*14ce0*/  IADD3 R4, P3, R15, R22, RZ ;  /* 0x000000160f047210 */ /* 0x020fc60007f7e0ff */
[----:B0-----:R-:W4:Y:S04]  /*14cf0*/  LDL.LU R3, [R1+0x250] ;  /* 0x0002500001037983 */ /* 0x001f280000300800 */
[----:B------:R0:W-:Y:S04]  /*14d00*/  STL [R1+0x2e14], R4 ;  /* 0x002e140401007387 */ /* 0x0001e80000100800 */
[----:B0-----:R-:W5:Y:S04]  /*14d10*/  LDL.LU R4, [R1+0x24c] ;  /* 0x00024c0001047983 */ /* 0x001f680000300800 */
[----:B------:R-:W5:Y:S04]  /*14d20*/  LDL.LU R5, [R1+0x248] ;  /* 0x0002480001057983 */ /* 0x000f680000300800 */
[----:B------:R-:W5:Y:S04]  /*14d30*/  LDL.LU R6, [R1+0x244] ;  /* 0x0002440001067983 */ /* 0x000f680000300800 */
[----:B------:R-:W5:Y:S04]  /*14d40*/  LDL.LU R7, [R1+0x240] ;  /* 0x0002400001077983 */ /* 0x000f680000300800 */
[----:B------:R-:W5:Y:S04]  /*14d50*/  LDL.LU R29, [R1+0x23c] ;  /* 0x00023c00011d7983 */ /* 0x000f680000300800 */
[----:B------:R-:W5:Y:S01]  /*14d60*/  LDL.LU R28, [R1+0x238] ;  /* 0x00023800011c7983 */ /* 0x000f620000300800 */
[----:B------:R-:W-:-:S02]  /*14d70*/  LEA.HI.X.SX32 R23, R21, R2, 0x1, P4 ;  /* 0x0000000215177211 */ /* 0x000fc400020f0eff */
[----:B------:R-:W-:-:S03]  /*14d80*/  LEA.HI.X.SX32 R20, R20, R2, 0x1, P5 ;  /* 0x0000000214147211 */ /* 0x000fc600028f0eff */
[----:B------:R0:W-:Y:S01]  /*14d90*/  STL [R1+0x2de0], R23 ;  /* 0x002de01701007387 */ /* 0x0001e20000100800 */
[----:B------:R-:W-:Y:S01]  /*14da0*/  LEA.HI.X.SX32 R17, R17, R2, 0x1, P1 ;  /* 0x0000000211117211 */ /* 0x000fe200008f0eff */
[----:B------:R-:W-:Y:S01]  /*14db0*/  IMAD R0, R0, UR6, RZ ;  /* 0x0000000600007c24 */ /* 0x000fe2000f8e02ff */
[----:B------:R-:W-:Y:S01]  /*14dc0*/  ULDC UR6, c[0x0][0x234] ;  /* 0x00008d0000067ab9 */ /* 0x000fe20000000800 */
[----:B------:R-:W-:-:S05]  /*14dd0*/  IADD3 R21, P4, R14, R22, RZ ;  /* 0x000000160e157210 */ /* 0x000fca0007f9e0ff */
[----:B------:R1:W-:Y:S04]  /*14de0*/  STL [R1+0x2e18], R21 ;  /* 0x002e181501007387 */ /* 0x0003e80000100800 */
[----:B------:R2:W-:Y:S01]  /*14df0*/  STL [R1+0x2de8], R20 ;  /* 0x002de81401007387 */ /* 0x0005e20000100800 */
[----:B0-----:R-:W-:Y:S02]  /*14e00*/  IADD3 R23, P5, R13, R22, RZ ;  /* 0x000000160d177210 */ /* 0x001fe40007fbe0ff */
[-C--:B-1----:R-:W-:Y:S02]  /*14e10*/  LEA.HI.X.SX32 R21, R19, R2.reuse, 0x1, P6 ;  /* 0x0000000213157211 */ /* 0x082fe400030f0eff */
[----:B------:R-:W-:Y:S01]  /*14e20*/  LEA.HI.X.SX32 R19, R18, R2, 0x1, P0 ;  /* 0x0000000212137211 */ /* 0x000fe200000f0eff */
[----:B------:R-:W-:Y:S01]  /*14e30*/  STL [R1+0x2e1c], R23 ;  /* 0x002e1c1701007387 */ /* 0x000fe20000100800 */
[----:B--2---:R-:W-:-:S03]  /*14e40*/  IADD3 R20, P6, R12, R22, RZ ;  /* 0x000000160c147210 */ /* 0x004fc60007fde0ff */
[----:B------:R-:W-:Y:S04]  /*14e50*/  STL [R1+0x2df0], R21 ;  /* 0x002df01501007387 */ /* 0x000fe80000100800 */
[----:B------:R-:W-:Y:S01]  /*14e60*/  STL [R1+0x2e20], R20 ;  /* 0x002e201401007387 */ /* 0x000fe20000100800 */
[----:B------:R-:W-:-:S03]  /*14e70*/  IADD3 R18, P0, R11, R22, RZ ;  /* 0x000000160b127210 */ /* 0x000fc60007f1e0ff */
[----:B------:R0:W-:Y:S04]  /*14e80*/  STL [R1+0x2df8], R19 ;  /* 0x002df81301007387 */ /* 0x0001e80000100800 */
[----:B------:R1:W-:Y:S04]  /*14e90*/  STL [R1+0x2e24], R18 ;  /* 0x002e241201007387 */ /* 0x0003e80000100800 */
[----:B------:R2:W-:Y:S01]  /*14ea0*/  STL [R1+0x2e00], R17 ;  /* 0x002e001101007387 */ /* 0x0005e20000100800 */
[----:B0-----:R-:W-:Y:S02]  /*14eb0*/  IADD3 R19, P1, R10, R22, RZ ;  /* 0x000000160a137210 */ /* 0x001fe40007f3e0ff */
[----:B-1----:R-:W-:-:S02]  /*14ec0*/  LEA.HI.X.SX32 R18, R16, R2, 0x1, P2 ;  /* 0x0000000210127211 */ /* 0x002fc400010f0eff */
[----:B------:R-:W-:Y:S02]  /*14ed0*/  LEA.HI.X.SX32 R16, R15, R2, 0x1, P3 ;  /* 0x000000020f107211 */ /* 0x000fe400018f0eff */
[-C--:B--2---:R-:W-:Y:S01]  /*14ee0*/  IADD3 R17, P2, R9, R22.reuse, RZ ;  /* 0x0000001609117210 */ /* 0x084fe20007f5e0ff */
[----:B------:R-:W-:Y:S01]  /*14ef0*/  STL [R1+0x2e28], R19 ;  /* 0x002e281301007387 */ /* 0x000fe20000100800 */
[----:B------:R-:W-:Y:S02]  /*14f00*/  IADD3 R15, P3, R0, R22, RZ ;  /* 0x00000016000f7210 */ /* 0x000fe40007f7e0ff */
[-C--:B------:R-:W-:Y:S01]  /*14f10*/  LEA.HI.X.SX32 R14, R14, R2.reuse, 0x1, P4 ;  /* 0x000000020e0e7211 */ /* 0x080fe200020f0eff */
[----:B------:R-:W-:Y:S01]  /*14f20*/  STL [R1+0x2e08], R18 ;  /* 0x002e081201007387 */ /* 0x000fe20000100800 */
[-C--:B------:R-:W-:Y:S02]  /*14f30*/  LEA.HI.X.SX32 R13, R13, R2.reuse, 0x1, P5 ;  /* 0x000000020d0d7211 */ /* 0x080fe400028f0eff */
[-C--:B------:R-:W-:Y:S01]  /*14f40*/  LEA.HI.X.SX32 R12, R12, R2.reuse, 0x1, P6 ;  /* 0x000000020c0c7211 */ /* 0x080fe200030f0eff */
[----:B------:R-:W-:Y:S01]  /*14f50*/  STL [R1+0x2e2c], R17 ;  /* 0x002e2c1101007387 */ /* 0x000fe20000100800 */
[----:B------:R-:W-:-:S02]  /*14f60*/  LEA.HI.X.SX32 R11, R11, R2, 0x1, P0 ;  /* 0x000000020b0b7211 */ /* 0x000fc400000f0eff */
[-C--:B------:R-:W-:Y:S01]  /*14f70*/  LEA.HI.X.SX32 R10, R10, R2.reuse, 0x1, P1 ;  /* 0x000000020a0a7211 */ /* 0x080fe200008f0eff */
[----:B------:R-:W-:Y:S01]  /*14f80*/  STL [R1+0x2e10], R16 ;  /* 0x002e101001007387 */ /* 0x000fe20000100800 */
[----:B------:R-:W-:-:S03]  /*14f90*/  LEA.HI.X.SX32 R9, R9, R2, 0x1, P2 ;  /* 0x0000000209097211 */ /* 0x000fc600010f0eff */
[----:B------:R-:W-:Y:S01]  /*14fa0*/  STL [R1+0x2c20], R15 ;  /* 0x002c200f01007387 */ /* 0x000fe20000100800 */
[----:B------:R-:W-:-:S03]  /*14fb0*/  LEA.HI.X.SX32 R2, R0, R2, 0x1, P3 ;  /* 0x0000000200027211 */ /* 0x000fc600018f0eff */
[----:B------:R-:W-:Y:S04]  /*14fc0*/  STL [R1+0x2c08], R14 ;  /* 0x002c080e01007387 */ /* 0x000fe80000100800 */
[----:B------:R-:W-:Y:S04]  /*14fd0*/  STL [R1+0x2c0c], R13 ;  /* 0x002c0c0d01007387 */ /* 0x000fe80000100800 */
[----:B------:R-:W-:Y:S04]  /*14fe0*/  STL [R1+0x2c10], R12 ;  /* 0x002c100c01007387 */ /* 0x000fe80000100800 */
[----:B------:R-:W-:Y:S04]  /*14ff0*/  STL [R1+0x2c14], R11 ;  /* 0x002c140b01007387 */ /* 0x000fe80000100800 */
[----:B------:R-:W-:Y:S04]  /*15000*/  STL [R1+0x2c18], R10 ;  /* 0x002c180a01007387 */ /* 0x000fe80000100800 */
[----:B------:R-:W2:Y:S04]  /*15010*/  LDL.LU R0, [R1+0x5474] ;  /* 0x0054740001007983 */ /* 0x000ea80000300800 */
[----:B------:R-:W-:Y:S04]  /*15020*/  STL [R1+0x2c1c], R9 ;  /* 0x002c1c0901007387 */ /* 0x000fe80000100800 */
[----:B------:R3:W-:Y:S02]  /*15030*/  STL [R1+0x2444], R2 ;  /* 0x0024440201007387 */ /* 0x0007e40000100800 */
[----:B---3--:R-:W-:-:S05]  /*15040*/  IMAD R2, R8, UR6, RZ ;  /* 0x0000000608027c24 */ /* 0x008fca000f8e02ff */
[----:B------:R-:W-:Y:S01]  /*15050*/  IADD3 R25, P4, R2, UR8, RZ ;  /* 0x0000000802197c10 */ /* 0x000fe2000ff9e0ff */
[----:B----4-:R-:W-:-:S04]  /*15060*/  IMAD R3, R3, UR6, RZ ;  /* 0x0000000603037c24 */ /* 0x010fc8000f8e02ff */
[----:B------:R-:W-:Y:S01]  /*15070*/  STL [R1+0x23ec], R25 ;  /* 0x0023ec1901007387 */ /* 0x000fe20000100800 */
[----:B------:R-:W-:Y:S01]  /*15080*/  IADD3 R24, P5, R3, UR8, RZ ;  /* 0x0000000803187c10 */ /* 0x000fe2000ffbe0ff */
[----:B-----5:R-:W-:Y:S02]  /*15090*/  IMAD R4, R4, UR6, RZ ;  /* 0x0000000604047c24 */ /* 0x020fe4000f8e02ff */
[----:B------:R-:W-:-:S03]  /*150a0*/  IMAD R5, R5, UR6, RZ ;  /* 0x0000000605057c24 */ /* 0x000fc6000f8e02ff */
[----:B------:R-:W-:Y:S01]  /*150b0*/  IADD3 R23, P3, R4, UR8, RZ ;  /* 0x0000000804177c10 */ /* 0x000fe2000ff7e0ff */
[----:B------:R-:W-:Y:S01]  /*150c0*/  IMAD R6, R6, UR6, RZ ;  /* 0x0000000606067c24 */ /* 0x000fe2000f8e02ff */
[----:B------:R-:W-:Y:S01]  /*150d0*/  IADD3 R22, P2, R5, UR8, RZ ;  /* 0x0000000805167c10 */ /* 0x000fe2000ff5e0ff */
[----:B------:R-:W-:-:S03]  /*150e0*/  IMAD R7, R7, UR6, RZ ;  /* 0x0000000607077c24 */ /* 0x000fc6000f8e02ff */
[----:B------:R-:W-:Y:S01]  /*150f0*/  IADD3 R21, P1, R6, UR8, RZ ;  /* 0x0000000806157c10 */ /* 0x000fe2000ff3e0ff */
[----:B------:R-:W-:Y:S01]  /*15100*/  IMAD R8, R29, UR6, RZ ;  /* 0x000000061d087c24 */ /* 0x000fe2000f8e02ff */
[----:B------:R-:W-:Y:S01]  /*15110*/  IADD3 R20, P0, R7, UR8, RZ ;  /* 0x0000000807147c10 */ /* 0x000fe2000ff1e0ff */
[----:B------:R-:W-:Y:S01]  /*15120*/  STL [R1+0x23f4], R24 ;  /* 0x0023f41801007387 */ /* 0x000fe20000100800 */
[----:B------:R-:W-:Y:S01]  /*15130*/  IMAD R9, R28, UR6, RZ ;  /* 0x000000061c097c24 */ /* 0x000fe2000f8e02ff */
[----:B------:R-:W-:Y:S02]  /*15140*/  LEA.HI.X.SX32 R18, R2, UR9, 0x1, P4 ;  /* 0x0000000902127c11 */ /* 0x000fe4000a0f0eff */
[----:B------:R-:W-:Y:S01]  /*15150*/  STL [R1+0x23fc], R23 ;  /* 0x0023fc1701007387 */ /* 0x000fe20000100800 */
[----:B------:R-:W-:Y:S01]  /*15160*/  IADD3 R19, P4, R8, UR8, RZ ;  /* 0x0000000808137c10 */ /* 0x000fe2000ff9e0ff */
[----:B------:R-:W-:Y:S01]  /*15170*/  ULDC UR6, c[0x0][0x238] ;  /* 0x00008e0000067ab9 */ /* 0x000fe20000000800 */
[----:B------:R-:W-:Y:S01]  /*15180*/  LEA.HI.X.SX32 R16, R3, UR9, 0x1, P5 ;  /* 0x0000000903107c11 */ /* 0x000fe2000a8f0eff */
[----:B------:R-:W-:Y:S01]  /*15190*/  STL [R1+0x2404], R22 ;  /* 0x0024041601007387 */ /* 0x000fe20000100800 */
[----:B------:R-:W-:-:S02]  /*151a0*/  IADD3 R17, P5, R9, UR8, RZ ;  /* 0x0000000809117c10 */ /* 0x000fc4000ffbe0ff */
[----:B------:R-:W-:Y:S01]  /*151b0*/  LEA.HI.X.SX32 R15, R4, UR9, 0x1, P3 ;  /* 0x00000009040f7c11 */ /* 0x000fe200098f0eff */
[----:B------:R-:W-:Y:S01]  /*151c0*/  STL [R1+0x240c], R21 ;  /* 0x00240c1501007387 */ /* 0x000fe20000100800 */
[----:B------:R-:W-:Y:S02]  /*151d0*/  LEA.HI.X.SX32 R14, R5, UR9, 0x1, P2 ;  /* 0x00000009050e7c11 */ /* 0x000fe400090f0eff */
[----:B------:R-:W-:Y:S01]  /*151e0*/  LEA.HI.X.SX32 R13, R6, UR9, 0x1, P1 ;  /* 0x00000009060d7c11 */ /* 0x000fe200088f0eff */
[----:B------:R-:W-:Y:S01]  /*151f0*/  STL [R1+0x2414], R20 ;  /* 0x0024141401007387 */ /* 0x000fe20000100800 */
[----:B------:R-:W-:Y:S02]  /*15200*/  LEA.HI.X.SX32 R12, R7, UR9, 0x1, P0 ;  /* 0x00000009070c7c11 */ /* 0x000fe400080f0eff */
[----:B------:R-:W-:Y:S01]  /*15210*/  LEA.HI.X.SX32 R11, R8, UR9, 0x1, P4 ;  /* 0x00000009080b7c11 */ /* 0x000fe2000a0f0eff */
[----:B------:R-:W-:Y:S01]  /*15220*/  STL [R1+0x23e8], R18 ;  /* 0x0023e81201007387 */ /* 0x000fe20000100800 */
[----:B------:R-:W-:Y:S01]  /*15230*/  LEA.HI.X.SX32 R10, R9, UR9, 0x1, P5 ;  /* 0x00000009090a7c11 */ /* 0x000fe2000a8f0eff */
[----:B------:R-:W-:-:S02]  /*15240*/  UIMAD UR47, UR6, 0x1f, URZ ;  /* 0x0000001f062f78a4 */ /* 0x000fc4000f8e023f */
[----:B------:R-:W-:Y:S01]  /*15250*/  STL [R1+0x241c], R19 ;  /* 0x00241c1301007387 */ /* 0x000fe20000100800 */
[----:B------:R-:W-:Y:S02]  /*15260*/  UIMAD UR46, UR6, 0x1e, URZ ;  /* 0x0000001e062e78a4 */ /* 0x000fe4000f8e023f */
[----:B------:R-:W-:Y:S01]  /*15270*/  UIMAD UR45, UR6, 0x1d, URZ ;  /* 0x0000001d062d78a4 */ /* 0x000fe2000f8e023f */
[----:B------:R-:W-:Y:S01]  /*15280*/  STL [R1+0x23f0], R16 ;  /* 0x0023f01001007387 */ /* 0x000fe20000100800 */
[----:B------:R-:W-:Y:S02]  /*15290*/  UIMAD UR44, UR6, 0x1c, URZ ;  /* 0x0000001c062c78a4 */ /* 0x000fe4000f8e023f */
[----:B------:R-:W-:Y:S01]  /*152a0*/  UIMAD UR43, UR6, 0x1b, URZ ;  /* 0x0000001b062b78a4 */ /* 0x000fe2000f8e023f */
[----:B------:R-:W-:Y:S01]  /*152b0*/  STL [R1+0x2424], R17 ;  /* 0x0024241101007387 */ /* 0x000fe20000100800 */
[----:B------:R-:W-:Y:S02]  /*152c0*/  UIMAD UR42, UR6, 0x1a, URZ ;  /* 0x0000001a062a78a4 */ /* 0x000fe4000f8e023f */
[----:B------:R-:W-:Y:S01]  /*152d0*/  UIMAD UR41, UR6, 0x19, URZ ;  /* 0x00000019062978a4 */ /* 0x000fe2000f8e023f */
[----:B------:R-:W-:Y:S01]  /*152e0*/  STL [R1+0x23f8], R15 ;  /* 0x0023f80f01007387 */ /* 0x000fe20000100800 */
[----:B------:R-:W-:-:S02]  /*152f0*/  UIMAD UR40, UR6, 0x18, URZ ;  /* 0x00000018062878a4 */ /* 0x000fc4000f8e023f */
        /* <DEDUP_REMOVED lines=8> */
[----:B------:R-:W-:Y:S01]  /*15380*/  ULDC UR8, c[0x0][0x238] ;  /* 0x00008e0000087ab9 */ /* 0x000fe20000000800 */
[----:B------:R-:W-:-:S02]  /*15390*/  ULDC UR9, c[0x0][0x238] ;  /* 0x00008e0000097ab9 */ /* 0x000fc40000000800 */
[----:B------:R-:W-:Y:S04]  /*153a0*/  STL [R1+0x2418], R11 ;  /* 0x0024180b01007387 */ /* 0x000fe80000100800 */
[----:B------:R-:W-:Y:S04]  /*153b0*/  STL [R1+0x2420], R10 ;  /* 0x0024200a01007387 */ /* 0x000fe80000100800 */
[----:B------:R-:W-:Y:S04]  /*153c0*/  STL [R1+0x2428], RZ ;  /* 0x002428ff01007387 */ /* 0x000fe80000100800 */
        /* <DEDUP_REMOVED lines=2047> */
[----:B------:R-:W-:Y:S01]  /*1d3c0*/  STL [R1+0xac], RZ ;  /* 0x0000acff01007387 */ /* 0x000fe20000100800 */
[----:B------:R-:W-:-:S02]  /*1d3d0*/  UIMAD UR34, UR6, 0x12, URZ ;  /* 0x00000012062278a4 */ /* 0x000fc4000f8e023f */
[----:B------:R-:W-:Y:S02]  /*1d3e0*/  UIMAD UR33, UR6, 0x11, URZ ;  /* 0x00000011062178a4 */ /* 0x000fe4000f8e023f */
[----:B------:R-:W-:Y:S02]  /*1d3f0*/  USHF.L.U32 UR32, UR6, 0x4, URZ ;  /* 0x0000000406207899 */ /* 0x000fe4000800063f */
[----:B------:R-:W-:Y:S02]  /*1d400*/  UIMAD UR31, UR6, 0xf, URZ ;  /* 0x0000000f061f78a4 */ /* 0x000fe4000f8e023f */
[----:B------:R-:W-:Y:S02]  /*1d410*/  USHF.L.U32 UR30, UR6, 0x5, URZ ;  /* 0x00000005061e7899 */ /* 0x000fe4000800063f */
[----:B------:R-:W-:Y:S02]  /*1d420*/  USHF.L.U32 UR5, UR5, 0x5, URZ ;  /* 0x0000000505057899 */ /* 0x000fe4000800063f */
[----:B------:R-:W-:-:S02]  /*1d430*/  UIMAD UR6, UR6, 0xe, URZ ;  /* 0x0000000e060678a4 */ /* 0x000fc4000f8e023f */
[----:B------:R-:W-:Y:S02]  /*1d440*/  UIMAD UR7, UR7, 0xd, URZ ;  /* 0x0000000d070778a4 */ /* 0x000fe4000f8e023f */
[----:B------:R-:W-:Y:S02]  /*1d450*/  UIMAD UR8, UR8, 0xc, URZ ;  /* 0x0000000c080878a4 */ /* 0x000fe4000f8e023f */
[----:B------:R-:W-:Y:S02]  /*1d460*/  UIMAD UR9, UR9, 0xb, URZ ;  /* 0x0000000b090978a4 */ /* 0x000fe4000f8e023f */
[----:B------:R-:W-:Y:S02]  /*1d470*/  UIMAD UR10, UR10, 0xa, URZ ;  /* 0x0000000a0a0a78a4 */ /* 0x000fe4000f8e023f */
[----:B------:R-:W-:Y:S02]  /*1d480*/  UIMAD UR11, UR11, 0x9, URZ ;  /* 0x000000090b0b78a4 */ /* 0x000fe4000f8e023f */
[----:B------:R-:W-:-:S02]  /*1d490*/  USHF.L.U32 UR12, UR12, 0x3, URZ ;  /* 0x000000030c0c7899 */ /* 0x000fc4000800063f */
[----:B------:R-:W-:Y:S02]  /*1d4a0*/  UIMAD UR13, UR13, 0x7, URZ ;  /* 0x000000070d0d78a4 */ /* 0x000fe4000f8e023f */
[----:B------:R-:W-:Y:S02]  /*1d4b0*/  UIMAD UR14, UR14, 0x6, URZ ;  /* 0x000000060e0e78a4 */ /* 0x000fe4000f8e023f */
[----:B------:R-:W-:Y:S02]  /*1d4c0*/  UIMAD UR15, UR15, 0x5, URZ ;  /* 0x000000050f0f78a4 */ /* 0x000fe4000f8e023f */
[----:B------:R-:W-:Y:S02]  /*1d4d0*/  USHF.L.U32 UR16, UR16, 0x2, URZ ;  /* 0x0000000210107899 */ /* 0x000fe4000800063f */
[----:B------:R-:W-:Y:S02]  /*1d4e0*/  UIMAD UR17, UR17, 0x3, URZ ;  /* 0x00000003111178a4 */ /* 0x000fe4000f8e023f */
[----:B------:R-:W-:-:S02]  /*1d4f0*/  USHF.L.U32 UR18, UR18, 0x1, URZ ;  /* 0x0000000112127899 */ /* 0x000fc4000800063f */
[----:B------:R-:W-:Y:S02]  /*1d500*/  USHF.R.S32.HI UR19, URZ, 0x1f, UR19 ;  /* 0x0000001f3f137899 */ /* 0x000fe40008011413 */
[----:B------:R-:W-:Y:S02]  /*1d510*/  USHF.R.S32.HI UR61, URZ, 0x1f, UR47 ;  /* 0x0000001f3f3d7899 */ /* 0x000fe4000801142f */
[----:B------:R-:W-:Y:S02]  /*1d520*/  USHF.R.S32.HI UR55, URZ, 0x1f, UR46 ;  /* 0x0000001f3f377899 */ /* 0x000fe4000801142e */
[----:B------:R-:W-:Y:S02]  /*1d530*/  USHF.R.S32.HI UR54, URZ, 0x1f, UR45 ;  /* 0x0000001f3f367899 */ /* 0x000fe4000801142d */
[----:B------:R-:W-:Y:S02]  /*1d540*/  USHF.R.S32.HI UR53, URZ, 0x1f, UR44 ;  /* 0x0000001f3f357899 */ /* 0x000fe4000801142c */
[----:B------:R-:W-:-:S02]  /*1d550*/  USHF.R.S32.HI UR52, URZ, 0x1f, UR43 ;  /* 0x0000001f3f347899 */ /* 0x000fc4000801142b */
[----:B------:R-:W-:Y:S02]  /*1d560*/  USHF.R.S32.HI UR51, URZ, 0x1f, UR42 ;  /* 0x0000001f3f337899 */ /* 0x000fe4000801142a */
[----:B------:R-:W-:Y:S02]  /*1d570*/  USHF.R.S32.HI UR50, URZ, 0x1f, UR41 ;  /* 0x0000001f3f327899 */ /* 0x000fe40008011429 */
[----:B------:R-:W-:Y:S02]  /*1d580*/  USHF.R.S32.HI UR49, URZ, 0x1f, UR40 ;  /* 0x0000001f3f317899 */ /* 0x000fe40008011428 */
[----:B------:R-:W-:Y:S02]  /*1d590*/  USHF.R.S32.HI UR48, URZ, 0x1f, UR39 ;  /* 0x0000001f3f307899 */ /* 0x000fe40008011427 */
[----:B------:R-:W-:Y:S02]  /*1d5a0*/  USHF.R.S32.HI UR60, URZ, 0x1f, UR38 ;  /* 0x0000001f3f3c7899 */ /* 0x000fe40008011426 */
[----:B------:R-:W-:-:S02]  /*1d5b0*/  USHF.R.S32.HI UR59, URZ, 0x1f, UR37 ;  /* 0x0000001f3f3b7899 */ /* 0x000fc40008011425 */
[----:B------:R-:W-:Y:S02]  /*1d5c0*/  USHF.R.S32.HI UR58, URZ, 0x1f, UR36 ;  /* 0x0000001f3f3a7899 */ /* 0x000fe40008011424 */
[----:B------:R-:W-:Y:S01]  /*1d5d0*/  USHF.R.S32.HI UR57, URZ, 0x1f, UR35 ;  /* 0x0000001f3f397899 */ /* 0x000fe20008011423 */
[----:B------:R-:W-:Y:S01]  /*1d5e0*/  IADD3 R4, P6, R25, UR47, RZ ;  /* 0x0000002f19047c10 */ /* 0x000fe2000ffde0ff */
[----:B------:R-:W-:Y:S01]  /*1d5f0*/  USHF.R.S32.HI UR56, URZ, 0x1f, UR34 ;  /* 0x0000001f3f387899 */ /* 0x000fe20008011422 */
[----:B------:R-:W-:Y:S02]  /*1d600*/  IADD3 R2, P5, R24, UR47, RZ ;  /* 0x0000002f18027c10 */ /* 0x000fe4000ffbe0ff */
[----:B------:R-:W-:Y:S01]  /*1d610*/  IADD3 R3, P4, R23, UR47, RZ ;  /* 0x0000002f17037c10 */ /* 0x000fe2000ff9e0ff */
[----:B------:R0:W-:Y:S04]  /*1d620*/  STL [R1+0x244c], R4 ;  /* 0x00244c0401007387 */ /* 0x0001e80000100800 */
[----:B------:R1:W-:Y:S04]  /*1d630*/  STL [R1+0x2454], R2 ;  /* 0x0024540201007387 */ /* 0x0003e80000100800 */
[----:B------:R3:W-:Y:S01]  /*1d640*/  STL [R1+0x245c], R3 ;  /* 0x00245c0301007387 */ /* 0x0007e20000100800 */
[----:B0-----:R-:W-:-:S02]  /*1d650*/  IADD3 R4, P3, R22, UR47, RZ ;  /* 0x0000002f16047c10 */ /* 0x001fc4000ff7e0ff */
[----:B-1----:R-:W-:-:S03]  /*1d660*/  IADD3 R2, P2, R21, UR47, RZ ;  /* 0x0000002f15027c10 */ /* 0x002fc6000ff5e0ff */
[----:B------:R0:W-:Y:S01]  /*1d670*/  STL [R1+0x2464], R4 ;  /* 0x0024640401007387 */ /* 0x0001e20000100800 */
[----:B---3--:R-:W-:-:S03]  /*1d680*/  IADD3 R3, P1, R20, UR47, RZ ;  /* 0x0000002f14037c10 */ /* 0x008fc6000ff3e0ff */
[----:B------:R1:W-:Y:S04]  /*1d690*/  STL [R1+0x246c], R2 ;  /* 0x00246c0201007387 */ /* 0x0003e80000100800 */
[----:B------:R3:W-:Y:S01]  /*1d6a0*/  STL [R1+0x2474], R3 ;  /* 0x0024740301007387 */ /* 0x0007e20000100800 */
[----:B0-----:R-:W-:Y:S02]  /*1d6b0*/  IADD3 R4, P0, R19, UR47, RZ ;  /* 0x0000002f13047c10 */ /* 0x001fe4000ff1e0ff */
[----:B-1----:R-:W-:-:S03]  /*1d6c0*/  IADD3.X R2, R18, UR61, RZ, P6, !PT ;  /* 0x0000003d12027c10 */ /* 0x002fc6000b7fe4ff */
[----:B------:R0:W-:Y:S01]  /*1d6d0*/  STL [R1+0x247c], R4 ;  /* 0x00247c0401007387 */ /* 0x0001e20000100800 */
[----:B---3--:R-:W-:-:S03]  /*1d6e0*/  IADD3 R3, P6, R17, UR47, RZ ;  /* 0x0000002f11037c10 */ /* 0x008fc6000ffde0ff */
[----:B------:R1:W-:Y:S01]  /*1d6f0*/  STL [R1+0x2448], R2 ;  /* 0x0024480201007387 */ /* 0x0003e20000100800 */
[----:B------:R-:W-:-:S03]  /*1d700*/  USHF.R.S32.HI UR47, URZ, 0x1f, UR33 ;  /* 0x0000001f3f2f7899 */ /* 0x000fc60008011421 */
[----:B------:R3:W-:Y:S01]  /*1d710*/  STL [R1+0x2484], R3 ;  /* 0x0024840301007387 */ /* 0x0007e20000100800 */
[----:B0-----:R-:W-:Y:S02]  /*1d720*/  IADD3.X R4, R15, UR61, RZ, P4, !PT ;  /* 0x0000003d0f047c10 */ /* 0x001fe4000a7fe4ff */
[----:B-1----:R-:W-:Y:S02]  /*1d730*/  IADD3.X R2, R16, UR61, RZ, P5, !PT ;  /* 0x0000003d10027c10 */ /* 0x002fe4000affe4ff */
[----:B---3--:R-:W-:-:S03]  /*1d740*/  IADD3.X R3, R14, UR61, RZ, P3, !PT ;  /* 0x0000003d0e037c10 */ /* 0x008fc60009ffe4ff */
[----:B------:R0:W-:Y:S04]  /*1d750*/  STL [R1+0x2450], R2 ;  /* 0x0024500201007387 */ /* 0x0001e80000100800 */
[----:B------:R1:W-:Y:S04]  /*1d760*/  STL [R1+0x2458], R4 ;  /* 0x0024580401007387 */ /* 0x0003e80000100800 */
[----:B------:R3:W-:Y:S01]  /*1d770*/  STL [R1+0x2460], R3 ;  /* 0x0024600301007387 */ /* 0x0007e20000100800 */
[----:B0-----:R-:W-:Y:S02]  /*1d780*/  IADD3.X R2, R13, UR61, RZ, P2, !PT ;  /* 0x0000003d0d027c10 */ /* 0x001fe400097fe4ff */
[----:B-1----:R-:W-:-:S03]  /*1d790*/  IADD3.X R4, R12, UR61, RZ, P1, !PT ;  /* 0x0000003d0c047c10 */ /* 0x002fc60008ffe4ff */
[----:B------:R0:W-:Y:S01]  /*1d7a0*/  STL [R1+0x2468], R2 ;  /* 0x0024680201007387 */ /* 0x0001e20000100800 */
[----:B---3--:R-:W-:-:S03]  /*1d7b0*/  IADD3.X R3, R11, UR61, RZ, P0, !PT ;  /* 0x0000003d0b037c10 */ /* 0x008fc600087fe4ff */
[----:B------:R1:W-:Y:S04]  /*1d7c0*/  STL [R1+0x2470], R4 ;  /* 0x0024700401007387 */ /* 0x0003e80000100800 */
[----:B------:R3:W-:Y:S01]  /*1d7d0*/  STL [R1+0x2478], R3 ;  /* 0x0024780301007387 */ /* 0x0007e20000100800 */
[----:B0-----:R-:W-:Y:S01]  /*1d7e0*/  IADD3.X R2, R10, UR61, RZ, P6, !PT ;  /* 0x0000003d0a027c10 */ /* 0x001fe2000b7fe4ff */
[----:B------:R-:W-:Y:S01]  /*1d7f0*/  USHF.R.S32.HI UR61, URZ, 0x1f, UR32 ;  /* 0x0000001f3f3d7899 */ /* 0x000fe20008011420 */
[----:B-1----:R-:W-:-:S03]  /*1d800*/  IADD3 R4, P6, R25, UR46, RZ ;  /* 0x0000002e19047c10 */ /* 0x002fc6000ffde0ff */
[----:B------:R0:W-:Y:S01]  /*1d810*/  STL [R1+0x2480], R2 ;  /* 0x0024800201007387 */ /* 0x0001e20000100800 */
[----:B---3--:R-:W-:-:S03]  /*1d820*/  IADD3 R3, P4, R23, UR46, RZ ;  /* 0x0000002e17037c10 */ /* 0x008fc6000ff9e0ff */
[----:B------:R1:W-:Y:S01]  /*1d830*/  STL [R1+0x248c], R4 ;  /* 0x00248c0401007387 */ /* 0x0003e20000100800 */
[----:B0-----:R-:W-:Y:S02]  /*1d840*/  IADD3 R2, P5, R24, UR46, RZ ;  /* 0x0000002e18027c10 */ /* 0x001fe4000ffbe0ff */
[----:B-1----:R-:W-:-:S03]  /*1d850*/  IADD3 R4, P3, R22, UR46, RZ ;  /* 0x0000002e16047c10 */ /* 0x002fc6000ff7e0ff */
[----:B------:R0:W-:Y:S04]  /*1d860*/  STL [R1+0x2494], R2 ;  /* 0x0024940201007387 */ /* 0x0001e80000100800 */
[----:B------:R1:W-:Y:S04]  /*1d870*/  STL [R1+0x249c], R3 ;  /* 0x00249c0301007387 */ /* 0x0003e80000100800 */
[----:B------:R3:W-:Y:S01]  /*1d880*/  STL [R1+0x24a4], R4 ;  /* 0x0024a40401007387 */ /* 0x0007e20000100800 */
[----:B0-----:R-:W-:Y:S02]  /*1d890*/  IADD3 R2, P2, R21, UR46, RZ ;  /* 0x0000002e15027c10 */ /* 0x001fe4000ff5e0ff */
[----:B-1----:R-:W-:-:S03]  /*1d8a0*/  IADD3 R3, P1, R20, UR46, RZ ;  /* 0x0000002e14037c10 */ /* 0x002fc6000ff3e0ff */
[----:B------:R0:W-:Y:S01]  /*1d8b0*/  STL [R1+0x24ac], R2 ;  /* 0x0024ac0201007387 */ /* 0x0001e20000100800 */
[----:B---3--:R-:W-:-:S03]  /*1d8c0*/  IADD3 R4, P0, R19, UR46, RZ ;  /* 0x0000002e13047c10 */ /* 0x008fc6000ff1e0ff */
[----:B------:R1:W-:Y:S04]  /*1d8d0*/  STL [R1+0x24b4], R3 ;  /* 0x0024b40301007387 */ /* 0x0003e80000100800 */
[----:B------:R3:W-:Y:S01]  /*1d8e0*/  STL [R1+0x24bc], R4 ;  /* 0x0024bc0401007387 */ /* 0x0007e20000100800 */
[----:B0-----:R-:W-:Y:S02]  /*1d8f0*/  IADD3.X R2, R18, UR55, RZ, P6, !PT ;  /* 0x0000003712027c10 */ /* 0x001fe4000b7fe4ff */
[----:B-1----:R-:W-:-:S03]  /*1d900*/  IADD3 R3, P6, R17, UR46, RZ ;  /* 0x0000002e11037c10 */ /* 0x002fc6000ffde0ff */
[----:B------:R0:W-:Y:S01]  /*1d910*/  STL [R1+0x2488], R2 ;  /* 0x0024880201007387 */ /* 0x0001e20000100800 */
[----:B------:R-:W-:Y:S01]  /*1d920*/  USHF.R.S32.HI UR46, URZ, 0x1f, UR31 ;  /* 0x0000001f3f2e7899 */ /* 0x000fe2000801141f */
[----:B---3--:R-:W-:Y:S02]  /*1d930*/  IADD3.X R4, R15, UR55, RZ, P4, !PT ;  /* 0x000000370f047c10 */ /* 0x008fe4000a7fe4ff */
[----:B------:R1:W-:Y:S01]  /*1d940*/  STL [R1+0x24c4], R3 ;  /* 0x0024c40301007387 */ /* 0x0003e20000100800 */
[----:B0-----:R-:W-:Y:S02]  /*1d950*/  IADD3.X R2, R16, UR55, RZ, P5, !PT ;  /* 0x0000003710027c10 */ /* 0x001fe4000affe4ff */
[----:B-1----:R-:W-:-:S03]  /*1d960*/  IADD3.X R3, R14, UR55, RZ, P3, !PT ;  /* 0x000000370e037c10 */ /* 0x002fc60009ffe4ff */
        /* <DEDUP_REMOVED lines=184> */
[----:B------:R1:W-:Y:S04]  /*1e4f0*/  STL [R1+0x260c], R4 ;  /* 0x00260c0401007387 */ /* 0x0003e80000100800 */
[----:B------:R3:W-:Y:S01]  /*1e500*/  STL [R1+0x2614], R3 ;  /* 0x0026140301007387 */ /* 0x0007e20000100800 */
[----:B0-----:R-:W-:Y:S02]  /*1e510*/  IADD3 R2, P4, R23, UR40, RZ ;  /* 0x0000002817027c10 */ /* 0x001fe4000ff9e0ff */
[----:B-1----:R-:W-:-:S03]  /*1e520*/  IADD3 R4, P3, R22, UR40, RZ ;  /* 0x0000002816047c10 */ /* 0x002fc6000ff7e0ff */
[----:B------:R0:W-:Y:S01]  /*1e530*/  STL [R1+0x261c], R2 ;  /* 0x00261c0201007387 */ /* 0x0001e20000100800 */
[----:B---3--:R-:W-:-:S03]  /*1e540*/  IADD3 R3, P2, R21, UR40, RZ ;  /* 0x0000002815037c10 */ /* 0x008fc6000ff5e0ff */
[----:B------:R1:W-:Y:S04]  /*1e550*/  STL [R1+0x2624], R4 ;  /* 0x0026240401007387 */ /* 0x0003e80000100800 */
[----:B------:R-:W3:Y:S01]  /*1e560*/  LDL.LU R28, [R1+0x21c0] ;  /* 0x0021c000011c7983 */ /* 0x000ee20000300800 */
[----:B0-----:R-:W-:-:S03]  /*1e570*/  IADD3 R2, P1, R20, UR40, RZ ;  /* 0x0000002814027c10 */ /* 0x001fc6000ff3e0ff */
[----:B------:R-:W-:Y:S01]  /*1e580*/  STL [R1+0x262c], R3 ;  /* 0x00262c0301007387 */ /* 0x000fe20000100800 */
[----:B-1----:R-:W-:-:S03]  /*1e590*/  IADD3 R4, P0, R19, UR40, RZ ;  /* 0x0000002813047c10 */ /* 0x002fc6000ff1e0ff */
[----:B------:R0:W-:Y:S04]  /*1e5a0*/  STL [R1+0x2634], R2 ;  /* 0x0026340201007387 */ /* 0x0001e80000100800 */
[----:B------:R1:W-:Y:S01]  /*1e5b0*/  STL [R1+0x263c], R4 ;  /* 0x00263c0401007387 */ /* 0x0003e20000100800 */
[----:B0-----:R-:W-:Y:S02]  /*1e5c0*/  IADD3.X R2, R18, UR49, RZ, P6, !PT ;  /* 0x0000003112027c10 */ /* 0x001fe4000b7fe4ff */
[----:B------:R-:W-:-:S03]  /*1e5d0*/  IADD3 R3, P6, R17, UR40, RZ ;  /* 0x0000002811037c10 */ /* 0x000fc6000ffde0ff */
[----:B------:R0:W-:Y:S01]  /*1e5e0*/  STL [R1+0x2608], R2 ;  /* 0x0026080201007387 */ /* 0x0001e20000100800 */
[----:B-1----:R-:W-:-:S03]  /*1e5f0*/  IADD3.X R4, R15, UR49, RZ, P4, !PT ;  /* 0x000000310f047c10 */ /* 0x002fc6000a7fe4ff */
[----:B------:R1:W-:Y:S01]  /*1e600*/  STL [R1+0x2644], R3 ;  /* 0x0026440301007387 */ /* 0x0003e20000100800 */
[----:B0-----:R-:W-:Y:S02]  /*1e610*/  IADD3.X R2, R16, UR49, RZ, P5, !PT ;  /* 0x0000003110027c10 */ /* 0x001fe4000affe4ff */
[----:B-1----:R-:W-:-:S03]  /*1e620*/  IADD3.X R3, R14, UR49, RZ, P3, !PT ;  /* 0x000000310e037c10 */ /* 0x002fc60009ffe4ff */
[----:B------:R0:W-:Y:S04]  /*1e630*/  STL [R1+0x2610], R2 ;  /* 0x0026100201007387 */ /* 0x0001e80000100800 */
[----:B------:R1:W-:Y:S01]  /*1e640*/  STL [R1+0x2618], R4 ;  /* 0x0026180401007387 */ /* 0x0003e20000100800 */
[----:B0-----:R-:W-:-:S03]  /*1e650*/  IADD3.X R2, R13, UR49, RZ, P2, !PT ;  /* 0x000000310d027c10 */ /* 0x001fc600097fe4ff */
[----:B------:R0:W-:Y:S01]  /*1e660*/  STL [R1+0x2620], R3 ;  /* 0x0026200301007387 */ /* 0x0001e20000100800 */
[----:B-1----:R-:W-:-:S03]  /*1e670*/  IADD3.X R4, R12, UR49, RZ, P1, !PT ;  /* 0x000000310c047c10 */ /* 0x002fc60008ffe4ff */
[----:B------:R1:W-:Y:S01]  /*1e680*/  STL [R1+0x2628], R2 ;  /* 0x0026280201007387 */ /* 0x0003e20000100800 */
[----:B0-----:R-:W-:-:S03]  /*1e690*/  IADD3.X R3, R11, UR49, RZ, P0, !PT ;  /* 0x000000310b037c10 */ /* 0x001fc600087fe4ff */
[----:B------:R0:W-:Y:S01]  /*1e6a0*/  STL [R1+0x2630], R4 ;  /* 0x0026300401007387 */ /* 0x0001e20000100800 */
[----:B-1----:R-:W-:-:S03]  /*1e6b0*/  IADD3.X R2, R10, UR49, RZ, P6, !PT ;  /* 0x000000310a027c10 */ /* 0x002fc6000b7fe4ff */
[----:B------:R1:W-:Y:S04]  /*1e6c0*/  STL [R1+0x2638], R3 ;  /* 0x0026380301007387 */ /* 0x0003e80000100800 */
[----:B------:R4:W-:Y:S01]  /*1e6d0*/  STL [R1+0x2640], R2 ;  /* 0x0026400201007387 */ /* 0x0009e20000100800 */
[----:B0-----:R-:W-:Y:S02]  /*1e6e0*/  IADD3 R4, P6, R25, UR39, RZ ;  /* 0x0000002719047c10 */ /* 0x001fe4000ffde0ff */
[----:B-1----:R-:W-:Y:S02]  /*1e6f0*/  IADD3 R3, P4, R23, UR39, RZ ;  /* 0x0000002717037c10 */ /* 0x002fe4000ff9e0ff */
[----:B----4-:R-:W-:Y:S01]  /*1e700*/  IADD3 R2, P5, R24, UR39, RZ ;  /* 0x0000002718027c10 */ /* 0x010fe2000ffbe0ff */
[----:B------:R0:W-:Y:S04]  /*1e710*/  STL [R1+0x264c], R4 ;  /* 0x00264c0401007387 */ /* 0x0001e80000100800 */
[----:B------:R1:W-:Y:S01]  /*1e720*/  STL [R1+0x2654], R2 ;  /* 0x0026540201007387 */ /* 0x0003e20000100800 */
[----:B0-----:R-:W-:-:S03]  /*1e730*/  IADD3 R4, P3, R22, UR39, RZ ;  /* 0x0000002716047c10 */ /* 0x001fc6000ff7e0ff */
[----:B------:R0:W-:Y:S01]  /*1e740*/  STL [R1+0x265c], R3 ;  /* 0x00265c0301007387 */ /* 0x0001e20000100800 */
[----:B-1----:R-:W-:-:S03]  /*1e750*/  IADD3 R2, P2, R21, UR39, RZ ;  /* 0x0000002715027c10 */ /* 0x002fc6000ff5e0ff */
[----:B------:R1:W-:Y:S04]  /*1e760*/  STL [R1+0x2664], R4 ;  /* 0x0026640401007387 */ /* 0x0003e80000100800 */
[----:B------:R4:W-:Y:S01]  /*1e770*/  STL [R1+0x266c], R2 ;  /* 0x00266c0201007387 */ /* 0x0009e20000100800 */
[----:B0-----:R-:W-:Y:S02]  /*1e780*/  IADD3 R3, P1, R20, UR39, RZ ;  /* 0x0000002714037c10 */ /* 0x001fe4000ff3e0ff */
[----:B-1----:R-:W-:-:S03]  /*1e790*/  IADD3 R4, P0, R19, UR39, RZ ;  /* 0x0000002713047c10 */ /* 0x002fc6000ff1e0ff */
[----:B------:R0:W-:Y:S01]  /*1e7a0*/  STL [R1+0x2674], R3 ;  /* 0x0026740301007387 */ /* 0x0001e20000100800 */
[----:B----4-:R-:W-:-:S03]  /*1e7b0*/  IADD3.X R2, R18, UR48, RZ, P6, !PT ;  /* 0x0000003012027c10 */ /* 0x010fc6000b7fe4ff */
[----:B------:R1:W-:Y:S04]  /*1e7c0*/  STL [R1+0x267c], R4 ;  /* 0x00267c0401007387 */ /* 0x0003e80000100800 */
[----:B------:R4:W-:Y:S01]  /*1e7d0*/  STL [R1+0x2648], R2 ;  /* 0x0026480201007387 */ /* 0x0009e20000100800 */
[----:B0-----:R-:W-:Y:S02]  /*1e7e0*/  IADD3 R3, P6, R17, UR39, RZ ;  /* 0x0000002711037c10 */ /* 0x001fe4000ffde0ff */
[----:B-1----:R-:W-:Y:S02]  /*1e7f0*/  IADD3.X R4, R15, UR48, RZ, P4, !PT ;  /* 0x000000300f047c10 */ /* 0x002fe4000a7fe4ff */
[----:B----4-:R-:W-:Y:S01]  /*1e800*/  IADD3.X R2, R16, UR48, RZ, P5, !PT ;  /* 0x0000003010027c10 */ /* 0x010fe2000affe4ff */
[----:B------:R0:W-:Y:S04]  /*1e810*/  STL [R1+0x2684], R3 ;  /* 0x0026840301007387 */ /* 0x0001e80000100800 */
[----:B------:R1:W-:Y:S01]  /*1e820*/  STL [R1+0x2650], R2 ;  /* 0x0026500201007387 */ /* 0x0003e20000100800 */
[----:B0-----:R-:W-:-:S03]  /*1e830*/  IADD3.X R3, R14, UR48, RZ, P3, !PT ;  /* 0x000000300e037c10 */ /* 0x001fc60009ffe4ff */
[----:B------:R0:W-:Y:S01]  /*1e840*/  STL [R1+0x2658], R4 ;  /* 0x0026580401007387 */ /* 0x0001e20000100800 */
[----:B-1----:R-:W-:-:S03]  /*1e850*/  IADD3.X R2, R13, UR48, RZ, P2, !PT ;  /* 0x000000300d027c10 */ /* 0x002fc600097fe4ff */
[----:B------:R1:W-:Y:S04]  /*1e860*/  STL [R1+0x2660], R3 ;  /* 0x0026600301007387 */ /* 0x0003e80000100800 */
[----:B------:R4:W-:Y:S01]  /*1e870*/  STL [R1+0x2668], R2 ;  /* 0x0026680201007387 */ /* 0x0009e20000100800 */
[----:B0-----:R-:W-:Y:S02]  /*1e880*/  IADD3.X R4, R12, UR48, RZ, P1, !PT ;  /* 0x000000300c047c10 */ /* 0x001fe40008ffe4ff */
[----:B-1----:R-:W-:-:S03]  /*1e890*/  IADD3.X R3, R11, UR48, RZ, P0, !PT ;  /* 0x000000300b037c10 */ /* 0x002fc600087fe4ff */
[----:B------:R-:W-:Y:S01]  /*1e8a0*/  STL [R1+0x2670], R4 ;  /* 0x0026700401007387 */ /* 0x000fe20000100800 */
[----:B----4-:R-:W-:-:S03]  /*1e8b0*/  IADD3.X R2, R10, UR48, RZ, P6, !PT ;  /* 0x000000300a027c10 */ /* 0x010fc6000b7fe4ff */
[----:B------:R2:W-:Y:S04]  /*1e8c0*/  STL [R1+0x2678], R3 ;  /* 0x0026780301007387 */ /* 0x0005e80000100800 */
[----:B------:R0:W-:Y:S01]  /*1e8d0*/  STL [R1+0x2680], R2 ;  /* 0x0026800201007387 */ /* 0x0001e20000100800 */
[C---:B--2---:R-:W-:Y:S02]  /*1e8e0*/  LOP3.LUT R3, R0.reuse, 0x10, RZ, 0x3c, !PT ;  /* 0x0000001000037812 */ /* 0x044fe400078e3cff */
[C---:B0-----:R-:W-:Y:S02]  /*1e8f0*/  LOP3.LUT R2, R0.reuse, 0x20, RZ, 0x3c, !PT ;  /* 0x0000002000027812 */ /* 0x041fe400078e3cff */
[----:B------:R-:W-:Y:S02]  /*1e900*/  LOP3.LUT R3, R0, 0x40, RZ, 0x3c, !PT ;  /* 0x0000004000037812 */ /* 0x000fe400078e3cff */
[----:B---3--:R-:W-:-:S05]  /*1e910*/  SHF.R.S32.HI R4, RZ, 0x5, R28 ;  /* 0x00000005ff047819 */ /* 0x008fca000001141c */
[----:B------:R0:W-:Y:S04]  /*1e920*/  STL [R1+0x31f8], R4 ;  /* 0x0031f80401007387 */ /* 0x0001e80000100800 */
[----:B------:R1:W-:Y:S01]  /*1e930*/  STL [R1+0xc4], R2 ;  /* 0x0000c40201007387 */ /* 0x0003e20000100800 */
[C---:B0-----:R-:W-:Y:S02]  /*1e940*/  LOP3.LUT R4, R0.reuse, 0x30, RZ, 0x3c, !PT ;  /* 0x0000003000047812 */ /* 0x041fe400078e3cff */
[----:B-1----:R-:W-:-:S03]  /*1e950*/  LOP3.LUT R2, R0, 0x50, RZ, 0x3c, !PT ;  /* 0x0000005000027812 */ /* 0x002fc600078e3cff */
[----:B------:R0:W-:Y:S04]  /*1e960*/  STL [R1+0xc0], R4 ;  /* 0x0000c00401007387 */ /* 0x0001e80000100800 */
[----:B------:R1:W-:Y:S04]  /*1e970*/  STL [R1+0xbc], R3 ;  /* 0x0000bc0301007387 */ /* 0x0003e80000100800 */
[----:B------:R2:W-:Y:S01]  /*1e980*/  STL [R1+0xb8], R2 ;  /* 0x0000b80201007387 */ /* 0x0005e20000100800 */
[C---:B0-----:R-:W-:Y:S02]  /*1e990*/  LOP3.LUT R4, R0.reuse, 0x60, RZ, 0x3c, !PT ;  /* 0x0000006000047812 */ /* 0x041fe400078e3cff */
[----:B-1----:R-:W-:-:S03]  /*1e9a0*/  LOP3.LUT R3, R0, 0x70, RZ, 0x3c, !PT ;  /* 0x0000007000037812 */ /* 0x002fc600078e3cff */
[----:B------:R0:W-:Y:S01]  /*1e9b0*/  STL [R1+0xb4], R4 ;  /* 0x0000b40401007387 */ /* 0x0001e20000100800 */
[----:B--2---:R-:W-:-:S03]  /*1e9c0*/  IADD3 R2, P6, R25, UR38, RZ ;  /* 0x0000002619027c10 */ /* 0x004fc6000ffde0ff */
[----:B------:R1:W-:Y:S04]  /*1e9d0*/  STL [R1+0xb0], R3 ;  /* 0x0000b00301007387 */ /* 0x0003e80000100800 */
[----:B------:R2:W-:Y:S01]  /*1e9e0*/  STL [R1+0x268c], R2 ;  /* 0x00268c0201007387 */ /* 0x0005e20000100800 */
[----:B0-----:R-:W-:Y:S02]  /*1e9f0*/  IADD3 R4, P5, R24, UR38, RZ ;  /* 0x0000002618047c10 */ /* 0x001fe4000ffbe0ff */
[----:B-1----:R-:W-:-:S03]  /*1ea00*/  IADD3 R3, P4, R23, UR38, RZ ;  /* 0x0000002617037c10 */ /* 0x002fc6000ff9e0ff */
        /* <DEDUP_REMOVED lines=10> */
[----:B0-----:R-:W-:Y:S02]  /*1eab0*/  IADD3.X R4, R18, UR60, RZ, P6, !PT ;  /* 0x0000003c12047c10 */ /* 0x001fe4000b7fe4ff */
[----:B-1----:R-:W-:-:S03]  /*1eac0*/  IADD3 R3, P6, R17, UR38, RZ ;  /* 0x0000002611037c10 */ /* 0x002fc6000ffde0ff */
[----:B------:R0:W-:Y:S01]  /*1ead0*/  STL [R1+0x2688], R4 ;  /* 0x0026880401007387 */ /* 0x0001e20000100800 */
[----:B--2---:R-:W-:-:S03]  /*1eae0*/  IADD3.X R2, R16, UR60, RZ, P5, !PT ;  /* 0x0000003c10027c10 */ /* 0x004fc6000affe4ff */
[----:B------:R1:W-:Y:S04]  /*1eaf0*/  STL [R1+0x26c4], R3 ;  /* 0x0026c40301007387 */ /* 0x0003e80000100800 */
[----:B------:R2:W-:Y:S01]  /*1eb00*/  STL [R1+0x2690], R2 ;  /* 0x0026900201007387 */ /* 0x0005e20000100800 */
[----:B0-----:R-:W-:Y:S02]  /*1eb10*/  IADD3 R4, P5, R25, UR37, RZ ;  /* 0x0000002519047c10 */ /* 0x001fe4000ffbe0ff */
[----:B-1----:R-:W-:-:S03]  /*1eb20*/  IADD3.X R3, R15, UR60, RZ, P4, !PT ;  /* 0x0000003c0f037c10 */ /* 0x002fc6000a7fe4ff */
        /* <DEDUP_REMOVED lines=590> */
[----:B------:R1:W-:Y:S01]  /*21010*/  STL [R1+0x2b30], R3 ;  /* 0x002b300301007387 */ /* 0x0003e20000100800 */
[----:B------:R-:W-:-:S03]  /*21020*/  USHF.R.S32.HI UR40, URZ, 0x1f, UR17 ;  /* 0x0000001f3f287899 */ /* 0x000fc60008011411 */
        /* <DEDUP_REMOVED lines=29> */
[----:B------:R1:W-:Y:S01]  /*21200*/  STL [R1+0x2ba4], R3 ;  /* 0x002ba40301007387 */ /* 0x0003e20000100800 */
[----:B------:R-:W-:-:S03]  /*21210*/  USHF.R.S32.HI UR49, URZ, 0x1f, UR18 ;  /* 0x0000001f3f317899 */ /* 0x000fc60008011412 */
        /* <DEDUP_REMOVED lines=49> */
[----:B0-----:R-:W-:Y:S02]  /*21530*/  IADD3.X R4, R15, UR19, RZ, P4, !PT ;  /* 0x000000130f047c10 */ /* 0x001fe4000a7fe4ff */
[----:B-1----:R-:W-:-:S03]  /*21540*/  IADD3.X R3, R14, UR19, RZ, P3, !PT ;  /* 0x000000130e037c10 */ /* 0x002fc60009ffe4ff */
[----:B------:R0:W-:Y:S01]  /*21550*/  STL [R1+0x2bd8], R4 ;  /* 0x002bd80401007387 */ /* 0x0001e20000100800 */
[----:B--2---:R-:W-:-:S03]  /*21560*/  IADD3.X R2, R13, UR19, RZ, P2, !PT ;  /* 0x000000130d027c10 */ /* 0x004fc600097fe4ff */
[----:B------:R1:W-:Y:S04]  /*21570*/  STL [R1+0x2be0], R3 ;  /* 0x002be00301007387 */ /* 0x0003e80000100800 */
[----:B------:R2:W-:Y:S01]  /*21580*/  STL [R1+0x2be8], R2 ;  /* 0x002be80201007387 */ /* 0x0005e20000100800 */
[----:B0-----:R-:W-:Y:S02]  /*21590*/  IADD3.X R4, R12, UR19, RZ, P1, !PT ;  /* 0x000000130c047c10 */ /* 0x001fe40008ffe4ff */
[----:B-1----:R-:W-:Y:S02]  /*215a0*/  IADD3.X R3, R11, UR19, RZ, P0, !PT ;  /* 0x000000130b037c10 */ /* 0x002fe400087fe4ff */
[----:B--2---:R-:W-:Y:S01]  /*215b0*/  IADD3.X R2, R10, UR19, RZ, P6, !PT ;  /* 0x000000130a027c10 */ /* 0x004fe2000b7fe4ff */
[----:B------:R0:W-:Y:S04]  /*215c0*/  STL [R1+0x2bf0], R4 ;  /* 0x002bf00401007387 */ /* 0x0001e80000100800 */
[----:B------:R0:W-:Y:S04]  /*215d0*/  STL [R1+0x2c00], R2 ;  /* 0x002c000201007387 */ /* 0x0001e80000100800 */
[----:B------:R0:W-:Y:S01]  /*215e0*/  STL [R1+0x2bf8], R3 ;  /* 0x002bf80301007387 */ /* 0x0001e20000100800 */
[----:B------:R-:W-:-:S02]  /*215f0*/  USHF.R.S32.HI UR39, URZ, 0x1f, UR30 ;  /* 0x0000001f3f277899 */ /* 0x000fc4000801141e */
[----:B------:R-:W-:-:S12]  /*21600*/  USHF.R.S32.HI UR48, URZ, 0x1f, UR5 ;  /* 0x0000001f3f307899 */ /* 0x000fd80008011405 */
.L_x_2:
[----:B-1----:R-:W2:Y:S01]  /*21610*/  LDL R5, [R1+0x2420] ;  /* 0x0024200001057983 */ /* 0x002ea20000100800 */
[----:B0-----:R-:W0:Y:S03]  /*21620*/  LDC R2, c[0x0][0x230] ;  /* 0x00008c00ff027b82 */ /* 0x001e260000000800 */
[----:B--2---:R1:W-:Y:S04]  /*21630*/  STL [R1+0x9a34], R5 ;  /* 0x009a340501007387 */ /* 0x0043e80000100800 */
[----:B------:R-:W2:Y:S04]  /*21640*/  LDL R4, [R1+0x2424] ;  /* 0x0024240001047983 */ /* 0x000ea80000100800 */
[----:B-1----:R-:W0:Y:S04]  /*21650*/  LDL R5, [R1+0x2428] ;  /* 0x0024280001057983 */ /* 0x002e280000100800 */
[----:B------:R-:W-:Y:S04]  /*21660*/  STL [R1+0x96fc], R29 ;  /* 0x0096fc1d01007387 */ /* 0x000fe80000100800 */
        /* <DEDUP_REMOVED lines=206> */
[----:B------:R1:W-:Y:S04]  /*22350*/  STL [R1+0x9a30], R27 ;  /* 0x009a301b01007387 */ /* 0x0003e80000100800 */
        /* <DEDUP_REMOVED lines=22> */
[----:B-----5:R-:W-:Y:S04]  /*224c0*/  STL [R1+0x9444], R0 ;  /* 0x0094440001007387 */ /* 0x020fe80000100800 */
        /* <DEDUP_REMOVED lines=46> */
[----:B------:R-:W-:Y:S01]  /*227b0*/  STL [R1+0x95bc], R0 ;  /* 0x0095bc0001007387 */ /* 0x000fe20000100800 */
[----:B0-----:R-:W-:-:S03]  /*227c0*/  IMAD R2, R5, -0x20, R2 ;  /* 0xffffffe005027824 */ /* 0x001fc600078e0202 */
[----:B------:R-:W-:Y:S04]  /*227d0*/  STL [R1+0x95c4], R0 ;  /* 0x0095c40001007387 */ /* 0x000fe80000100800 */
[----:B------:R-:W-:Y:S04]  /*227e0*/  STL [R1+0x95cc], R0 ;  /* 0x0095cc0001007387 */ /* 0x000fe80000100800 */
[----:B------:R-:W-:Y:S04]  /*227f0*/  STL [R1+0x95d4], R0 ;  /* 0x0095d40001007387 */ /* 0x000fe80000100800 */
[----:B------:R-:W-:Y:S04]  /*22800*/  STL [R1+0x95dc], R0 ;  /* 0x0095dc0001007387 */ /* 0x000fe80000100800 */
[----:B------:R-:W2:Y:S01]  /*22810*/  LDL.LU R5, [R1+0x9a34] ;  /* 0x009a340001057983 */ /* 0x000ea20000300800 */
[----:B------:R-:W-:-:S02]  /*22820*/  ISETP.GT.AND P0, PT, R2, RZ, PT ;  /* 0x000000ff0200720c */ /* 0x000fc40003f04270 */
[----:B-1----:R-:W-:-:S11]  /*22830*/  PRMT R27, RZ, 0x7610, R27 ;  /* 0x00007610ff1b7816 */ /* 0x002fd6000000001b */
[----:B--2---:R-:W2:Y:S04]  /*22840*/  @P0 LDG.E.U8 R27, desc[UR22][R4.64] ;  /* 0x00000016041b0981 */ /* 0x004ea8000c1e1100 */
[----:B--2---:R0:W-:Y:S04]  /*22850*/  STL [R1+0x23e4], R27 ;  /* 0x0023e41b01007387 */ /* 0x0041e80000100800 */
[----:B0-----:R-:W2:Y:S04]  /*22860*/  LDL.LU R27, [R1+0x9a30] ;  /* 0x009a3000011b7983 */ /* 0x001ea80000300800 */
[----:B------:R-:W3:Y:S04]  /*22870*/  LDL R4, [R1+0x2418] ;  /* 0x0024180001047983 */ /* 0x000ee80000100800 */
[----:B------:R-:W3:Y:S01]  /*22880*/  LDL R5, [R1+0x241c] ;  /* 0x00241c0001057983 */ /* 0x000ee20000100800 */
[----:B------:R-:W-:-:S02]  /*22890*/  PRMT R28, RZ, 0x7610, R28 ;  /* 0x00007610ff1c7816 */ /* 0x000fc4000000001c */
[----:B---3--:R-:W-:-:S04]  /*228a0*/  @P0 LOP3.LUT R5, R5, R4, RZ, 0x3c, !PT ;  /* 0x0000000405050212 */ /* 0x008fc800078e3cff */
[----:B------:R-:W-:-:S04]  /*228b0*/  @P0 LOP3.LUT R4, R5, R4, RZ, 0x3c, !PT ;  /* 0x0000000405040212 */ /* 0x000fc800078e3cff */
[----:B------:R-:W-:-:S05]  /*228c0*/  @P0 LOP3.LUT R5, R5, R4, RZ, 0x3c, !PT ;  /* 0x0000000405050212 */ /* 0x000fca00078e3cff */
[----:B------:R-:W3:Y:S04]  /*228d0*/  @P0 LDG.E.U8 R28, desc[UR22][R4.64] ;  /* 0x00000016041c0981 */ /* 0x000ee8000c1e1100 */
[----:B---3--:R0:W-:Y:S04]  /*228e0*/  STL [R1+0x23e0], R28 ;  /* 0x0023e01c01007387 */ /* 0x0081e80000100800 */
[----:B0-----:R-:W3:Y:S04]  /*228f0*/  LDL.LU R28, [R1+0x9a2c] ;  /* 0x009a2c00011c7983 */ /* 0x001ee80000300800 */
[----:B------:R-:W4:Y:S04]  /*22900*/  LDL R4, [R1+0x2410] ;  /* 0x0024100001047983 */ /* 0x000f280000100800 */
[----:B------:R-:W4:Y:S01]  /*22910*/  LDL R5, [R1+0x2414] ;  /* 0x0024140001057983 */ /* 0x000f220000100800 */
[----:B------:R-:W-:-:S02]  /*22920*/  PRMT R29, RZ, 0x7610, R29 ;  /* 0x00007610ff1d7816 */ /* 0x000fc4000000001d */
[----:B----4-:R-:W-:-:S04]  /*22930*/  @P0 LOP3.LUT R5, R5, R4, RZ, 0x3c, !PT ;  /* 0x0000000405050212 */ /* 0x010fc800078e3cff */
[----:B------:R-:W-:-:S04]  /*22940*/  @P0 LOP3.LUT R4, R5, R4, RZ, 0x3c, !PT ;  /* 0x0000000405040212 */ /* 0x000fc800078e3cff */
[----:B------:R-:W-:-:S05]  /*22950*/  @P0 LOP3.LUT R5, R5, R4, RZ, 0x3c, !PT ;  /* 0x0000000405050212 */ /* 0x000fca00078e3cff */
[----:B------:R-:W4:Y:S04]  /*22960*/  @P0 LDG.E.U8 R29, desc[UR22][R4.64] ;  /* 0x00000016041d0981 */ /* 0x000f28000c1e1100 */
[----:B----4-:R0:W-:Y:S04]  /*22970*/  STL [R1+0x23dc], R29 ;  /* 0x0023dc1d01007387 */ /* 0x0101e80000100800 */
[----:B0-----:R-:W4:Y:S04]  /*22980*/  LDL.LU R29, [R1+0x9a28] ;  /* 0x009a2800011d7983 */ /* 0x001f280000300800 */
[----:B------:R-:W2:Y:S04]  /*22990*/  LDL R4, [R1+0x2408] ;  /* 0x0024080001047983 */ /* 0x000ea80000100800 */
[----:B------:R-:W2:Y:S01]  /*229a0*/  LDL R5, [R1+0x240c] ;  /* 0x00240c0001057983 */ /* 0x000ea20000100800 */
[----:B---3--:R-:W-:-:S02]  /*229b0*/  PRMT R28, RZ, 0x7610, R28 ;  /* 0x00007610ff1c7816 */ /* 0x008fc4000000001c */
[----:B--2---:R-:W-:-:S04]  /*229c0*/  @P0 LOP3.LUT R5, R5, R4, RZ, 0x3c, !PT ;  /* 0x0000000405050212 */ /* 0x004fc800078e3cff */
[----:B------:R-:W-:-:S04]  /*229d0*/  @P0 LOP3.LUT R4, R5, R4, RZ, 0x3c, !PT ;  /* 0x0000000405040212 */ /* 0x000fc800078e3cff */
[----:B------:R-:W-:-:S05]  /*229e0*/  @P0 LOP3.LUT R5, R5, R4, RZ, 0x3c, !PT ;  /* 0x0000000405050212 */ /* 0x000fca00078e3cff */
[----:B------:R-:W2:Y:S04]  /*229f0*/  @P0 LDG.E.U8 R28, desc[UR22][R4.64] ;  /* 0x00000016041c0981 */ /* 0x000ea8000c1e1100 */
[----:B--2---:R0:W-:Y:S04]  /*22a00*/  STL [R1+0x23d8], R28 ;  /* 0x0023d81c01007387 */ /* 0x0041e80000100800 */
[----:B0-----:R-:W2:Y:S04]  /*22a10*/  LDL.LU R28, [R1+0x9a24] ;  /* 0x009a2400011c7983 */ /* 0x001ea80000300800 */
[----:B------:R-:W3:Y:S04]  /*22a20*/  LDL R4, [R1+0x2400] ;  /* 0x0024000001047983 */ /* 0x000ee80000100800 */
[----:B------:R-:W3:Y:S01]  /*22a30*/  LDL R5, [R1+0x2404] ;  /* 0x0024040001057983 */ /* 0x000ee20000100800 */
[----:B----4-:R-:W-:-:S02]  /*22a40*/  PRMT R29, RZ, 0x7610, R29 ;  /* 0x00007610ff1d7816 */ /* 0x010fc4000000001d */
        /* <DEDUP_REMOVED lines=8> */
[----:B--2---:R-:W-:-:S02]  /*22ad0*/  PRMT R28, RZ, 0x7610, R28 ;  /* 0x00007610ff1c7816 */ /* 0x004fc4000000001c */
[----:B----4-:R-:W-:-:S04]  /*22ae0*/  @P0 LOP3.LUT R5, R5, R4, RZ, 0x3c, !PT ;  /* 0x0000000405050212 */ /* 0x010fc800078e3cff */
[----:B------:R-:W-:-:S04]  /*22af0*/  @P0 LOP3.LUT R4, R5, R4, RZ, 0x3c, !PT ;  /* 0x0000000405040212 */ /* 0x000fc800078e3cff */
[----:B------:R-:W-:-:S05]  /*22b00*/  @P0 LOP3.LUT R5, R5, R4, RZ, 0x3c, !PT ;  /* 0x0000000405050212 */ /* 0x000fca00078e3cff */
[----:B------:R-:W2:Y:S04]  /*22b10*/  @P0 LDG.E.U8 R28, desc[UR22][R4.64] ;  /* 0x00000016041c0981 */ /* 0x000ea8000c1e1100 */
[----:B--2---:R0:W-:Y:S04]  /*22b20*/  STL [R1+0x23d0], R28 ;  /* 0x0023d01c01007387 */ /* 0x0041e80000100800 */
[----:B0-----:R-:W2:Y:S04]  /*22b30*/  LDL.LU R28, [R1+0x9a1c] ;  /* 0x009a1c00011c7983 */ /* 0x001ea80000300800 */
[----:B------:R-:W4:Y:S04]  /*22b40*/  LDL R4, [R1+0x23f0] ;  /* 0x0023f00001047983 */ /* 0x000f280000100800 */
[----:B------:R-:W4:Y:S01]  /*22b50*/  LDL R5, [R1+0x23f4] ;  /* 0x0023f40001057983 */ /* 0x000f220000100800 */
[----:B---3--:R-:W-:-:S02]  /*22b60*/  PRMT R29, RZ, 0x7610, R29 ;  /* 0x00007610ff1d7816 */ /* 0x008fc4000000001d */
[----:B----4-:R-:W-:-:S04]  /*22b70*/  @P0 LOP3.LUT R5, R5, R4, RZ, 0x3c, !PT ;  /* 0x0000000405050212 */ /* 0x010fc800078e3cff */
        /* <DEDUP_REMOVED lines=11> */
[----:B------:R-:W2:Y:S01]  /*22c30*/  @P0 LDG.E.U8 R28, desc[UR22][R4.64] ;  /* 0x00000016041c0981 */ /* 0x000ea2000c1e1100 */
[----:B------:R-:W-:-:S03]  /*22c40*/  ISETP.GT.AND P1, PT, R2, 0x1, PT ;  /* 0x000000010200780c */ /* 0x000fc60003f24270 */
        /* <DEDUP_REMOVED lines=1636> */
[----:B------:R-:W4:Y:S02]  /*29290*/  LDL R5, [R1+0x266c] ;  /* 0x00266c0001057983 */ /* 0x000f240000100800 */
[----:B----4-:R-:W-:-:S02]  /*292a0*/  @P1 LOP3.LUT R5, R5, R4, RZ, 0x3c, !PT ;  /* 0x0000000405051212 */ /* 0x010fc400078e3cff */
[----:B---3--:R-:W-:Y:S02]  /*292b0*/  PRMT R29, RZ, 0x7610, R29 ;  /* 0x00007610ff1d7816 */ /* 0x008fe4000000001d */
        /* <DEDUP_REMOVED lines=38> */
[----:B------:R-:W3:Y:S01]  /*29520*/  @P1 LDG.E.U8 R29, desc[UR22][R4.64] ;  /* 0x00000016041d1981 */ /* 0x000ee2000c1e1100 */
[----:B------:R-:W-:-:S03]  /*29530*/  ISETP.GT.AND P0, PT, R2, 0x18, PT ;  /* 0x000000180200780c */ /* 0x000fc60003f04270 */
        /* <DEDUP_REMOVED lines=140> */
[----:B------:R-:W-:-:S02]  /*29e00*/  PRMT R27, RZ, 0x7610, R27 ;  /* 0x00007610ff1b7816 */ /* 0x000fc4000000001b */
[----:B----4-:R-:W-:-:S04]  /*29e10*/  @P1 LOP3.LUT R5, R5, R4, RZ, 0x3c, !PT ;  /* 0x0000000405051212 */ /* 0x010fc800078e3cff */
[----:B------:R-:W-:-:S04]  /*29e20*/  @P1 LOP3.LUT R4, R5, R4, RZ, 0x3c, !PT ;  /* 0x0000000405041212 */ /* 0x000fc800078e3cff */
[----:B------:R-:W-:-:S05]  /*29e30*/  @P1 LOP3.LUT R5, R5, R4, RZ, 0x3c, !PT ;  /* 0x0000000405051212 */ /* 0x000fca00078e3cff */
[----:B------:R-:W4:Y:S01]  /*29e40*/  @P1 LDG.E.U8 R27, desc[UR22][R4.64] ;  /* 0x00000016041b1981 */ /* 0x000f22000c1e1100 */
[----:B------:R-:W-:-:S03]  /*29e50*/  ISETP.GT.AND P0, PT, R2, 0x1a, PT ;  /* 0x0000001a0200780c */ /* 0x000fc60003f04270 */
[----:B----4-:R0:W-:Y:S04]  /*29e60*/  STL [R1+0x5c], R27 ;  /* 0x00005c1b01007387 */ /* 0x0101e80000100800 */
[----:B0-----:R-:W4:Y:S04]  /*29e70*/  LDL.LU R27, [R1+0x96f4] ;  /* 0x0096f400011b7983 */ /* 0x001f280000300800 */
        /* <DEDUP_REMOVED lines=9> */
[----:B------:R-:W2:Y:S04]  /*29f10*/  LDL R4, [R1+0x25b8] ;  /* 0x0025b80001047983 */ /* 0x000ea80000100800 */
[----:B------:R-:W2:Y:S01]  /*29f20*/  LDL R5, [R1+0x25bc] ;  /* 0x0025bc0001057983 */ /* 0x000ea20000100800 */
[----:B------:R-:W-:-:S02]  /*29f30*/  PRMT R25, RZ, 0x7610, R25 ;  /* 0x00007610ff197816 */ /* 0x000fc40000000019 */
[----:B--2---:R-:W-:-:S04]  /*29f40*/  @P0 LOP3.LUT R5, R5, R4, RZ, 0x3c, !PT ;  /* 0x0000000405050212 */ /* 0x004fc800078e3cff */
        /* <DEDUP_REMOVED lines=129> */
[----:B------:R-:W3:Y:S01]  /*2a760*/  @P1 LDG.E.U8 R11, desc[UR22][R4.64] ;  /* 0x00000016040b1981 */ /* 0x000ee2000c1e1100 */
[----:B------:R-:W-:-:S03]  /*2a770*/  ISETP.GT.AND P0, PT, R2, 0x1c, PT ;  /* 0x0000001c0200780c */ /* 0x000fc60003f04270 */
        /* <DEDUP_REMOVED lines=44> */
[----:B------:R0:W4:Y:S04]  /*2aa40*/  @P0 LDG.E.U8 R0, desc[UR22][R4.64] ;  /* 0x0000001604000981 */ /* 0x000128000c1e1100 */
[----:B------:R-:W0:Y:S04]  /*2aa50*/  LDL R4, [R1+0x2518] ;  /* 0x0025180001047983 */ /* 0x000e280000100800 */
[----:B------:R-:W0:Y:S01]  /*2aa60*/  LDL R5, [R1+0x251c] ;  /* 0x00251c0001057983 */ /* 0x000e220000100800 */
[----:B------:R-:W-:Y:S02]  /*2aa70*/  PRMT R6, RZ, 0x7610, R6 ;  /* 0x00007610ff067816 */ /* 0x000fe40000000006 */
[----:B0-----:R-:W-:-:S04]  /*2aa80*/  @P0 LOP3.LUT R5, R5, R4, RZ, 0x3c, !PT ;  /* 0x0000000405050212 */ /* 0x001fc800078e3cff */
[----:B------:R-:W-:-:S04]  /*2aa90*/  @P0 LOP3.LUT R4, R5, R4, RZ, 0x3c, !PT ;  /* 0x0000000405040212 */ /* 0x000fc800078e3cff */
[----:B------:R-:W-:-:S05]  /*2aaa0*/  @P0 LOP3.LUT R5, R5, R4, RZ, 0x3c, !PT ;  /* 0x0000000405050212 */ /* 0x000fca00078e3cff */
[----:B------:R-:W3:Y:S04]  /*2aab0*/  @P0 LDG.E.U8 R6, desc[UR22][R4.64] ;  /* 0x0000001604060981 */ /* 0x000ee8000c1e1100 */
[----:B----4-:R0:W-:Y:S04]  /*2aac0*/  STL [R1+0x8], R0 ;  /* 0x0000080001007387 */ /* 0x0101e80000100800 */
[----:B0-----:R-:W4:Y:S04]  /*2aad0*/  LDL R0, [R1+0x24fc] ;  /* 0x0024fc0001007983 */ /* 0x001f280000100800 */
        /* <DEDUP_REMOVED lines=9> */
[----:B--2---:R0:W-:Y:S04]  /*2ab70*/  STL [R1], R3 ;  /* 0x0000000301007387 */ /* 0x0041e80000100800 */
        /* <DEDUP_REMOVED lines=10> */
[----:B------:R-:W-:Y:S02]  /*2ac20*/  ISETP.GT.AND P1, PT, R2, 0x1d, PT ;  /* 0x0000001d0200780c */ /* 0x000fe40003f24270 */
[----:B------:R-:W-:-:S11]  /*2ac30*/  PRMT R28, RZ, 0x7610, R28 ;  /* 0x00007610ff1c7816 */ /* 0x000fd6000000001c */
[----:B0-----:R-:W-:-:S04]  /*2ac40*/  @P1 LOP3.LUT R5, R5, R4, RZ, 0x3c, !PT ;  /* 0x0000000405051212 */ /* 0x001fc800078e3cff */
[----:B------:R-:W-:-:S04]  /*2ac50*/  @P1 LOP3.LUT R4, R5, R4, RZ, 0x3c, !PT ;  /* 0x0000000405041212 */ /* 0x000fc800078e3cff */
[----:B------:R-:W-:Y:S01]  /*2ac60*/  @P1 LOP3.LUT R5, R5, R4, RZ, 0x3c, !PT ;  /* 0x0000000405051212 */ /* 0x000fe200078e3cff */
[----:B----4-:R0:W-:Y:S04]  /*2ac70*/  STL [R1+0x967c], R29 ;  /* 0x00967c1d01007387 */ /* 0x0101e80000100800 */
[----:B------:R1:W4:Y:S04]  /*2ac80*/  @P1 LDG.E.U8 R28, desc[UR22][R4.64] ;  /* 0x00000016041c1981 */ /* 0x000328000c1e1100 */
[----:B0-----:R-:W3:Y:S01]  /*2ac90*/  LDL R29, [R1+0x24f8] ;  /* 0x0024f800011d7983 */ /* 0x001ee20000100800 */
[----:B------:R-:W-:Y:S01]  /*2aca0*/  PRMT R27, RZ, 0x7610, R27 ;  /* 0x00007610ff1b7816 */ /* 0x000fe2000000001b */
[----:B-1----:R-:W-:-:S02]  /*2acb0*/  @P1 IMAD.MOV.U32 R4, RZ, RZ, R0 ;  /* 0x000000ffff041224 */ /* 0x002fc400078e0000 */
[----:B----4-:R0:W-:Y:S01]  /*2acc0*/  STL [R1+0x9658], R28 ;  /* 0x0096581c01007387 */ /* 0x0101e20000100800 */
[----:B------:R-:W-:-:S03]  /*2acd0*/  PRMT R26, RZ, 0x7610, R26 ;  /* 0x00007610ff1a7816 */ /* 0x000fc6000000001a */
[----:B------:R-:W4:Y:S01]  /*2ace0*/  LDL R0, [R1+0x24dc] ;  /* 0x0024dc0001007983 */ /* 0x000f220000100800 */
[----:B---3--:R-:W-:-:S03]  /*2acf0*/  @P1 IMAD.MOV.U32 R5, RZ, RZ, R29 ;  /* 0x000000ffff051224 */ /* 0x008fc600078e001d */
[----:B------:R-:W3:Y:S04]  /*2ad00*/  LDL R29, [R1+0x24d8] ;  /* 0x0024d800011d7983 */ /* 0x000ee80000100800 */
[----:B0-----:R-:W2:Y:S04]  /*2ad10*/  LDL R28, [R1+0x24f4] ;  /* 0x0024f400011c7983 */ /* 0x001ea80000100800 */
[----:B------:R2:W4:Y:S04]  /*2ad20*/  @P1 LDG.E.U8 R27, desc[UR22][R4.64] ;  /* 0x00000016041b1981 */ /* 0x000528000c1e1100 */
[----:B------:R-:W3:Y:S01]  /*2ad30*/  LDL R5, [R1+0x24f0] ;  /* 0x0024f00001057983 */ /* 0x000ee20000100800 */
[----:B--2---:R-:W-:-:S03]  /*2ad40*/  @P1 IMAD.MOV.U32 R4, RZ, RZ, R28 ;  /* 0x000000ffff041224 */ /* 0x004fc600078e001c */
[----:B----4-:R0:W-:Y:S04]  /*2ad50*/  STL [R1+0x965c], R27 ;  /* 0x00965c1b01007387 */ /* 0x0101e80000100800 */
[----:B------:R-:W2:Y:S04]  /*2ad60*/  LDL R28, [R1+0x24d0] ;  /* 0x0024d000011c7983 */ /* 0x000ea80000100800 */
[----:B---3--:R-:W3:Y:S04]  /*2ad70*/  @P1 LDG.E.U8 R26, desc[UR22][R4.64] ;  /* 0x00000016041a1981 */ /* 0x008ee8000c1e1100 */
[----:B0-----:R-:W4:Y:S04]  /*2ad80*/  LDL R27, [R1+0x24d4] ;  /* 0x0024d400011b7983 */ /* 0x001f280000100800 */
[----:B------:R-:W2:Y:S04]  /*2ad90*/  LDL R4, [R1+0x24e8] ;  /* 0x0024e80001047983 */ /* 0x000ea80000100800 */
[----:B------:R-:W2:Y:S01]  /*2ada0*/  LDL R5, [R1+0x24ec] ;  /* 0x0024ec0001057983 */ /* 0x000ea20000100800 */
[----:B------:R-:W-:-:S03]  /*2adb0*/  PRMT R25, RZ, 0x7610, R25 ;  /* 0x00007610ff197816 */ /* 0x000fc60000000019 */
[----:B---3--:R0:W-:Y:S04]  /*2adc0*/  STL [R1+0x9660], R26 ;  /* 0x0096601a01007387 */ /* 0x0081e80000100800 */
[----:B0-----:R-:W3:Y:S01]  /*2add0*/  LDL R26, [R1+0x24e4] ;  /* 0x0024e400011a7983 */ /* 0x001ee20000100800 */
[----:B--2---:R-:W-:-:S04]  /*2ade0*/  @P1 LOP3.LUT R5, R5, R4, RZ, 0x3c, !PT ;  /* 0x0000000405051212 */ /* 0x004fc800078e3cff */
[----:B------:R-:W-:-:S04]  /*2adf0*/  @P1 LOP3.LUT R4, R5, R4, RZ, 0x3c, !PT ;  /* 0x0000000405041212 */ /* 0x000fc800078e3cff */
[----:B------:R-:W-:-:S05]  /*2ae00*/  @P1 LOP3.LUT R5, R5, R4, RZ, 0x3c, !PT ;  /* 0x0000000405051212 */ /* 0x000fca00078e3cff */
[----:B------:R3:W2:Y:S04]  /*2ae10*/  @P1 LDG.E.U8 R25, desc[UR22][R4.64] ;  /* 0x0000001604191981 */ /* 0x0006a8000c1e1100 */
[----:B------:R-:W4:Y:S01]  /*2ae20*/  LDL R5, [R1+0x24e0] ;  /* 0x0024e00001057983 */ /* 0x000f220000100800 */
[----:B------:R-:W-:Y:S01]  /*2ae30*/  PRMT R24, RZ, 0x7610, R24 ;  /* 0x00007610ff187816 */ /* 0x000fe20000000018 */
[----:B---3--:R-:W-:-:S05]  /*2ae40*/  @P1 IMAD.MOV.U32 R4, RZ, RZ, R26 ;  /* 0x000000ffff041224 */ /* 0x008fca00078e001a */
[----:B----4-:R0:W3:Y:S04]  /*2ae50*/  @P1 LDG.E.U8 R24, desc[UR22][R4.64] ;  /* 0x0000001604181981 */ /* 0x0100e8000c1e1100 */
[----:B--2---:R1:W-:Y:S04]  /*2ae60*/  STL [R1+0x9664], R25 ;  /* 0x0096641901007387 */ /* 0x0043e80000100800 */
[----:B------:R-:W2:Y:S04]  /*2ae70*/  LDL R26, [R1+0x24c8] ;  /* 0x0024c800011a7983 */ /* 0x000ea80000100800 */
[----:B-1----:R-:W4:Y:S01]  /*2ae80*/  LDL R25, [R1+0x24cc] ;  /* 0x0024cc0001197983 */ /* 0x002f220000100800 */
[----:B------:R-:W-:Y:S01]  /*2ae90*/  PRMT R23, RZ, 0x7610, R23 ;  /* 0x00007610ff177816 */ /* 0x000fe20000000017 */
[----:B0-----:R-:W-:-:S02]  /*2aea0*/  @P1 IMAD.MOV.U32 R4, RZ, RZ, R0 ;  /* 0x000000ffff041224 */ /* 0x001fc400078e0000 */
[----:B------:R-:W-:-:S05]  /*2aeb0*/  @P1 IMAD.MOV.U32 R5, RZ, RZ, R29 ;  /* 0x000000ffff051224 */ /* 0x000fca00078e001d */
[----:B------:R0:W2:Y:S01]  /*2aec0*/  @P1 LDG.E.U8 R23, desc[UR22][R4.64] ;  /* 0x0000001604171981 */ /* 0x0000a2000c1e1100 */
[----:B------:R-:W-:Y:S02]  /*2aed0*/  PRMT R22, RZ, 0x7610, R22 ;  /* 0x00007610ff167816 */ /* 0x000fe40000000016 */
[----:B------:R-:W-:Y:S01]  /*2aee0*/  PRMT R21, RZ, 0x7610, R21 ;  /* 0x00007610ff157816 */ /* 0x000fe20000000015 */
[----:B0-----:R-:W-:Y:S01]  /*2aef0*/  @P1 IMAD.MOV.U32 R4, RZ, RZ, R27 ;  /* 0x000000ffff041224 */ /* 0x001fe200078e001b */
[----:B---3--:R0:W-:Y:S04]  /*2af00*/  STL [R1+0x9668], R24 ;  /* 0x0096681801007387 */ /* 0x0081e80000100800 */
[----:B------:R-:W3:Y:S04]  /*2af10*/  LDL R0, [R1+0x24c4] ;  /* 0x0024c40001007983 */ /* 0x000ee80000100800 */
[----:B0-----:R-:W3:Y:S01]  /*2af20*/  LDL R24, [R1+0x24c0] ;  /* 0x0024c00001187983 */ /* 0x001ee20000100800 */
[----:B------:R-:W-:-:S05]  /*2af30*/  @P1 IMAD.MOV.U32 R5, RZ, RZ, R28 ;  /* 0x000000ffff051224 */ /* 0x000fca00078e001c */
[----:B------:R4:W3:Y:S02]  /*2af40*/  @P1 LDG.E.U8 R22, desc[UR22][R4.64] ;  /* 0x0000001604161981 */ /* 0x0008e4000c1e1100 */
[----:B----4-:R-:W-:Y:S02]  /*2af50*/  @P1 IMAD.MOV.U32 R4, RZ, RZ, R25 ;  /* 0x000000ffff041224 */ /* 0x010fe400078e0019 */
[----:B--2---:R-:W-:-:S05]  /*2af60*/  @P1 IMAD.MOV.U32 R5, RZ, RZ, R26 ;  /* 0x000000ffff051224 */ /* 0x004fca00078e001a */
[----:B------:R3:W2:Y:S01]  /*2af70*/  @P1 LDG.E.U8 R21, desc[UR22][R4.64] ;  /* 0x0000001604151981 */ /* 0x0006a2000c1e1100 */
[----:B------:R-:W-:Y:S02]  /*2af80*/  ISETP.GT.AND P0, PT, R2, 0x1e, PT ;  /* 0x0000001e0200780c */ /* 0x000fe40003f04270 */
[----:B------:R-:W-:Y:S01]  /*2af90*/  PRMT R20, RZ, 0x7610, R20 ;  /* 0x00007610ff147816 */ /* 0x000fe20000000014 */
[----:B------:R0:W-:Y:S04]  /*2afa0*/  STL [R1+0x966c], R23 ;  /* 0x00966c1701007387 */ /* 0x0001e80000100800 */
[----:B------:R-:W4:Y:S04]  /*2afb0*/  LDL R29, [R1+0x24b8] ;  /* 0x0024b800011d7983 */ /* 0x000f280000100800 */
[----:B------:R-:W4:Y:S02]  /*2afc0*/  LDL R28, [R1+0x24bc] ;  /* 0x0024bc00011c7983 */ /* 0x000f240000100800 */
[----:B---3--:R-:W-:-:S02]  /*2afd0*/  @P0 IMAD.MOV.U32 R4, RZ, RZ, R0 ;  /* 0x000000ffff040224 */ /* 0x008fc400078e0000 */
[----:B------:R-:W-:-:S05]  /*2afe0*/  @P0 IMAD.MOV.U32 R5, RZ, RZ, R24 ;  /* 0x000000ffff050224 */ /* 0x000fca00078e0018 */
[----:B------:R4:W3:Y:S04]  /*2aff0*/  @P0 LDG.E.U8 R20, desc[UR22][R4.64] ;  /* 0x0000001604140981 */ /* 0x0008e8000c1e1100 */
[----:B------:R1:W-:Y:S04]  /*2b000*/  STL [R1+0x9670], R22 ;  /* 0x0096701601007387 */ /* 0x0003e80000100800 */
[----:B------:R-:W3:Y:S04]  /*2b010*/  LDL R27, [R1+0x24b0] ;  /* 0x0024b000011b7983 */ /* 0x000ee80000100800 */
[----:B------:R-:W3:Y:S04]  /*2b020*/  LDL R26, [R1+0x24b4] ;  /* 0x0024b400011a7983 */ /* 0x000ee80000100800 */
[----:B--2---:R2:W-:Y:S04]  /*2b030*/  STL [R1+0x9674], R21 ;  /* 0x0096741501007387 */ /* 0x0045e80000100800 */
[----:B------:R-:W2:Y:S04]  /*2b040*/  LDL R25, [R1+0x24a8] ;  /* 0x0024a80001197983 */ /* 0x000ea80000100800 */
[----:B------:R-:W2:Y:S04]  /*2b050*/  LDL R24, [R1+0x24ac] ;  /* 0x0024ac0001187983 */ /* 0x000ea80000100800 */
[----:B0-----:R-:W2:Y:S04]  /*2b060*/  LDL R23, [R1+0x24a0] ;  /* 0x0024a00001177983 */ /* 0x001ea80000100800 */
[----:B------:R-:W2:Y:S01]  /*2b070*/  LDL R0, [R1+0x24a4] ;  /* 0x0024a40001007983 */ /* 0x000ea20000100800 */
[----:B------:R-:W-:Y:S01]  /*2b080*/  PRMT R19, RZ, 0x7610, R19 ;  /* 0x00007610ff137816 */ /* 0x000fe20000000013 */
[----:B----4-:R-:W-:-:S02]  /*2b090*/  @P0 IMAD.MOV.U32 R4, RZ, RZ, R28 ;  /* 0x000000ffff040224 */ /* 0x010fc400078e001c */
[----:B------:R-:W-:-:S05]  /*2b0a0*/  @P0 IMAD.MOV.U32 R5, RZ, RZ, R29 ;  /* 0x000000ffff050224 */ /* 0x000fca00078e001d */
[----:B------:R0:W4:Y:S01]  /*2b0b0*/  @P0 LDG.E.U8 R19, desc[UR22][R4.64] ;  /* 0x0000001604130981 */ /* 0x000122000c1e1100 */
[----:B------:R-:W-:-:S03]  /*2b0c0*/  PRMT R18, RZ, 0x7610, R18 ;  /* 0x00007610ff127816 */ /* 0x000fc60000000012 */
[----:B---3--:R3:W-:Y:S04]  /*2b0d0*/  STL [R1+0x9640], R20 ;  /* 0x0096401401007387 */ /* 0x0087e80000100800 */
[----:B-1----:R-:W3:Y:S04]  /*2b0e0*/  LDL R22, [R1+0x2498] ;  /* 0x0024980001167983 */ /* 0x002ee80000100800 */
[----:B--2---:R-:W2:Y:S01]  /*2b0f0*/  LDL R21, [R1+0x249c] ;  /* 0x00249c0001157983 */ /* 0x004ea20000100800 */
[----:B0-----:R-:W-:Y:S02]  /*2b100*/  @P0 IMAD.MOV.U32 R4, RZ, RZ, R26 ;  /* 0x000000ffff040224 */ /* 0x001fe400078e001a */
[----:B------:R-:W-:Y:S01]  /*2b110*/  @P0 IMAD.MOV.U32 R5, RZ, RZ, R27 ;  /* 0x000000ffff050224 */ /* 0x000fe200078e001b */
[----:B------:R-:W-:-:S04]  /*2b120*/  PRMT R17, RZ, 0x7610, R17 ;  /* 0x00007610ff117816 */ /* 0x000fc80000000011 */
[----:B------:R0:W2:Y:S02]  /*2b130*/  @P0 LDG.E.U8 R18, desc[UR22][R4.64] ;  /* 0x0000001604120981 */ /* 0x0000a4000c1e1100 */
[----:B0-----:R-:W-:Y:S02]  /*2b140*/  @P0 IMAD.MOV.U32 R4, RZ, RZ, R24 ;  /* 0x000000ffff040224 */ /* 0x001fe400078e0018 */
[----:B------:R-:W-:-:S05]  /*2b150*/  @P0 IMAD.MOV.U32 R5, RZ, RZ, R25 ;  /* 0x000000ffff050224 */ /* 0x000fca00078e0019 */
[----:B------:R0:W2:Y:S01]  /*2b160*/  @P0 LDG.E.U8 R17, desc[UR22][R4.64] ;  /* 0x0000001604110981 */ /* 0x0000a2000c1e1100 */
[----:B------:R-:W-:Y:S01]  /*2b170*/  PRMT R16, RZ, 0x7610, R16 ;  /* 0x00007610ff107816 */ /* 0x000fe20000000010 */
[----:B0-----:R-:W-:Y:S02]  /*2b180*/  @P0 IMAD.MOV.U32 R4, RZ, RZ, R0 ;  /* 0x000000ffff040224 */ /* 0x001fe400078e0000 */
[----:B------:R-:W-:-:S05]  /*2b190*/  @P0 IMAD.MOV.U32 R5, RZ, RZ, R23 ;  /* 0x000000ffff050224 */ /* 0x000fca00078e0017 */
[----:B------:R0:W2:Y:S01]  /*2b1a0*/  @P0 LDG.E.U8 R16, desc[UR22][R4.64] ;  /* 0x0000001604100981 */ /* 0x0000a2000c1e1100 */
[----:B------:R-:W-:-:S03]  /*2b1b0*/  PRMT R15, RZ, 0x7610, R15 ;  /* 0x00007610ff0f7816 */ /* 0x000fc6000000000f */
[----:B----4-:R1:W-:Y:S04]  /*2b1c0*/  STL [R1+0x9644], R19 ;  /* 0x0096441301007387 */ /* 0x0103e80000100800 */
[----:B---3--:R-:W3:Y:S04]  /*2b1d0*/  LDL R20, [R1+0x2490] ;  /* 0x0024900001147983 */ /* 0x008ee80000100800 */
[----:B-1----:R-:W4:Y:S01]  /*2b1e0*/  LDL R19, [R1+0x2494] ;  /* 0x0024940001137983 */ /* 0x002f220000100800 */
[----:B0-----:R-:W-:Y:S02]  /*2b1f0*/  @P0 IMAD.MOV.U32 R5, RZ, RZ, R22 ;  /* 0x000000ffff050224 */ /* 0x001fe400078e0016 */
[----:B--2---:R-:W-:-:S05]  /*2b200*/  @P0 IMAD.MOV.U32 R4, RZ, RZ, R21 ;  /* 0x000000ffff040224 */ /* 0x004fca00078e0015 */
[----:B------:R3:W2:Y:S04]  /*2b210*/  @P0 LDG.E.U8 R15, desc[UR22][R4.64] ;  /* 0x00000016040f0981 */ /* 0x0006a8000c1e1100 */
[----:B------:R0:W-:Y:S04]  /*2b220*/  STL [R1+0x9648], R18 ;  /* 0x0096481201007387 */ /* 0x0001e80000100800 */
[----:B------:R1:W-:Y:S04]  /*2b230*/  STL [R1+0x964c], R17 ;  /* 0x00964c1101007387 */ /* 0x0003e80000100800 */
[----:B0-----:R-:W2:Y:S04]  /*2b240*/  LDL R18, [R1+0x2488] ;  /* 0x0024880001127983 */ /* 0x001ea80000100800 */
[----:B------:R-:W2:Y:S01]  /*2b250*/  LDL R0, [R1+0x248c] ;  /* 0x00248c0001007983 */ /* 0x000ea20000100800 */
[----:B------:R-:W-:-:S03]  /*2b260*/  PRMT R14, RZ, 0x7610, R14 ;  /* 0x00007610ff0e7816 */ /* 0x000fc6000000000e */
[----:B------:R0:W-:Y:S04]  /*2b270*/  STL [R1+0x9650], R16 ;  /* 0x0096501001007387 */ /* 0x0001e80000100800 */
[----:B-1----:R-:W2:Y:S04]  /*2b280*/  LDL R17, [R1+0x2480] ;  /* 0x0024800001117983 */ /* 0x002ea80000100800 */
[----:B0-----:R-:W2:Y:S01]  /*2b290*/  LDL R16, [R1+0x2484] ;  /* 0x0024840001107983 */ /* 0x001ea20000100800 */
[----:B---3--:R-:W-:Y:S02]  /*2b2a0*/  @P0 IMAD.MOV.U32 R5, RZ, RZ, R20 ;  /* 0x000000ffff050224 */ /* 0x008fe400078e0014 */
[----:B----4-:R-:W-:-:S05]  /*2b2b0*/  @P0 IMAD.MOV.U32 R4, RZ, RZ, R19 ;  /* 0x000000ffff040224 */ /* 0x010fca00078e0013 */
[----:B------:R0:W3:Y:S04]  /*2b2c0*/  @P0 LDG.E.U8 R14, desc[UR22][R4.64] ;  /* 0x00000016040e0981 */ /* 0x0000e8000c1e1100 */
[----:B--2---:R1:W-:Y:S04]  /*2b2d0*/  STL [R1+0x9654], R15 ;  /* 0x0096540f01007387 */ /* 0x0043e80000100800 */
[----:B------:R-:W2:Y:S04]  /*2b2e0*/  LDL R21, [R1+0x2478] ;  /* 0x0024780001157983 */ /* 0x000ea80000100800 */
[----:B-1----:R-:W4:Y:S01]  /*2b2f0*/  LDL R15, [R1+0x247c] ;  /* 0x00247c00010f7983 */ /* 0x002f220000100800 */
[----:B------:R-:W-:-:S02]  /*2b300*/  ISETP.GT.AND P1, PT, R2, 0x1f, PT ;  /* 0x0000001f0200780c */ /* 0x000fc40003f24270 */
[----:B------:R-:W-:Y:S01]  /*2b310*/  PRMT R13, RZ, 0x7610, R13 ;  /* 0x00007610ff0d7816 */ /* 0x000fe2000000000d */
[----:B0-----:R-:W-:Y:S02]  /*2b320*/  @P0 IMAD.MOV.U32 R5, RZ, RZ, R18 ;  /* 0x000000ffff050224 */ /* 0x001fe400078e0012 */
[----:B------:R-:W-:-:S05]  /*2b330*/  @P0 IMAD.MOV.U32 R4, RZ, RZ, R0 ;  /* 0x000000ffff040224 */ /* 0x000fca00078e0000 */
[----:B------:R0:W4:Y:S01]  /*2b340*/  @P0 LDG.E.U8 R13, desc[UR22][R4.64] ;  /* 0x00000016040d0981 */ /* 0x000122000c1e1100 */
[----:B------:R-:W-:Y:S02]  /*2b350*/  PRMT R12, RZ, 0x7610, R12 ;  /* 0x00007610ff0c7816 */ /* 0x000fe4000000000c */
[----:B0-----:R-:W-:Y:S02]  /*2b360*/  @P1 IMAD.MOV.U32 R5, RZ, RZ, R17 ;  /* 0x000000ffff051224 */ /* 0x001fe400078e0011 */
[----:B------:R-:W-:-:S05]  /*2b370*/  @P1 IMAD.MOV.U32 R4, RZ, RZ, R16 ;  /* 0x000000ffff041224 */ /* 0x000fca00078e0010 */
[----:B------:R2:W4:Y:S01]  /*2b380*/  @P1 LDG.E.U8 R12, desc[UR22][R4.64] ;  /* 0x00000016040c1981 */ /* 0x000522000c1e1100 */
[----:B------:R-:W-:-:S03]  /*2b390*/  PRMT R11, RZ, 0x7610, R11 ;  /* 0x00007610ff0b7816 */ /* 0x000fc6000000000b */
[----:B---3--:R0:W-:Y:S04]  /*2b3a0*/  STL [R1+0x9678], R14 ;  /* 0x0096780e01007387 */ /* 0x0081e80000100800 */
[----:B------:R-:W3:Y:S04]  /*2b3b0*/  LDL R0, [R1+0x2474] ;  /* 0x0024740001007983 */ /* 0x000ee80000100800 */
[----:B------:R-:W3:Y:S01]  /*2b3c0*/  LDL R20, [R1+0x2470] ;  /* 0x0024700001147983 */ /* 0x000ee20000100800 */
[----:B--2---:R-:W-:Y:S02]  /*2b3d0*/  @P1 IMAD.MOV.U32 R5, RZ, RZ, R21 ;  /* 0x000000ffff051224 */ /* 0x004fe400078e0015 */
[----:B----4-:R-:W-:-:S05]  /*2b3e0*/  @P1 IMAD.MOV.U32 R4, RZ, RZ, R15 ;  /* 0x000000ffff041224 */ /* 0x010fca00078e000f */
[----:B------:R3:W2:Y:S04]  /*2b3f0*/  @P1 LDG.E.U8 R11, desc[UR22][R4.64] ;  /* 0x00000016040b1981 */ /* 0x0006a8000c1e1100 */
[----:B------:R1:W-:Y:S04]  /*2b400*/  STL [R1+0x9680], R13 ;  /* 0x0096800d01007387 */ /* 0x0003e80000100800 */
[----:B------:R-:W4:Y:S04]  /*2b410*/  LDL R19, [R1+0x2468] ;  /* 0x0024680001137983 */ /* 0x000f280000100800 */
[----:B------:R-:W4:Y:S04]  /*2b420*/  LDL R18, [R1+0x246c] ;  /* 0x00246c0001127983 */ /* 0x000f280000100800 */
[----:B------:R-:W4:Y:S04]  /*2b430*/  LDL R17, [R1+0x2460] ;  /* 0x0024600001117983 */ /* 0x000f280000100800 */
[----:B------:R-:W4:Y:S04]  /*2b440*/  LDL R16, [R1+0x2464] ;  /* 0x0024640001107983 */ /* 0x000f280000100800 */
[----:B------:R3:W-:Y:S04]  /*2b450*/  STL [R1+0x95e0], R12 ;  /* 0x0095e00c01007387 */ /* 0x0007e80000100800 */
[----:B------:R-:W4:Y:S04]  /*2b460*/  LDL R15, [R1+0x2458] ;  /* 0x00245800010f7983 */ /* 0x000f280000100800 */
[----:B0-----:R-:W4:Y:S04]  /*2b470*/  LDL R14, [R1+0x245c] ;  /* 0x00245c00010e7983 */ /* 0x001f280000100800 */
[----:B-1----:R-:W4:Y:S01]  /*2b480*/  LDL R13, [R1+0x2450] ;  /* 0x00245000010d7983 */ /* 0x002f220000100800 */
[----:B---3--:R-:W-:-:S03]  /*2b490*/  @P1 IMAD.MOV.U32 R4, RZ, RZ, R0 ;  /* 0x000000ffff041224 */ /* 0x008fc600078e0000 */
[----:B------:R-:W3:Y:S04]  /*2b4a0*/  LDL R12, [R1+0x2454] ;  /* 0x00245400010c7983 */ /* 0x000ee80000100800 */
[----:B--2---:R0:W-:Y:S04]  /*2b4b0*/  STL [R1+0x95e4], R11 ;  /* 0x0095e40b01007387 */ /* 0x0041e80000100800 */
[----:B------:R-:W2:Y:S04]  /*2b4c0*/  LDL R0, [R1+0x244c] ;  /* 0x00244c0001007983 */ /* 0x000ea80000100800 */
[----:B0-----:R-:W2:Y:S01]  /*2b4d0*/  LDL R11, [R1+0x2448] ;  /* 0x00244800010b7983 */ /* 0x001ea20000100800 */
[----:B------:R-:W-:Y:S01]  /*2b4e0*/  PRMT R10, RZ, 0x7610, R10 ;  /* 0x00007610ff0a7816 */ /* 0x000fe2000000000a */
[----:B------:R-:W-:Y:S01]  /*2b4f0*/  @P1 IMAD.MOV.U32 R5, RZ, RZ, R20 ;  /* 0x000000ffff051224 */ /* 0x000fe200078e0014 */
[----:B------:R-:W-:-:S04]  /*2b500*/  PRMT R9, RZ, 0x7610, R9 ;  /* 0x00007610ff097816 */ /* 0x000fc80000000009 */
[----:B------:R4:W2:Y:S01]  /*2b510*/  @P1 LDG.E.U8 R10, desc[UR22][R4.64] ;  /* 0x00000016040a1981 */ /* 0x0008a2000c1e1100 */
[----:B------:R-:W-:Y:S01]  /*2b520*/  PRMT R8, RZ, 0x7610, R8 ;  /* 0x00007610ff087816 */ /* 0x000fe20000000008 */
[----:B----4-:R-:W-:Y:S02]  /*2b530*/  @P1 IMAD.MOV.U32 R4, RZ, RZ, R18 ;  /* 0x000000ffff041224 */ /* 0x010fe400078e0012 */
[----:B------:R-:W-:-:S05]  /*2b540*/  @P1 IMAD.MOV.U32 R5, RZ, RZ, R19 ;  /* 0x000000ffff051224 */ /* 0x000fca00078e0013 */
[----:B------:R0:W4:Y:S01]  /*2b550*/  @P1 LDG.E.U8 R9, desc[UR22][R4.64] ;  /* 0x0000001604091981 */ /* 0x000122000c1e1100 */
[----:B------:R-:W-:Y:S01]  /*2b560*/  PRMT R7, RZ, 0x7610, R7 ;  /* 0x00007610ff077816 */ /* 0x000fe20000000007 */
[----:B0-----:R-:W-:Y:S02]  /*2b570*/  @P1 IMAD.MOV.U32 R4, RZ, RZ, R16 ;  /* 0x000000ffff041224 */ /* 0x001fe400078e0010 */
[----:B------:R-:W-:-:S05]  /*2b580*/  @P1 IMAD.MOV.U32 R5, RZ, RZ, R17 ;  /* 0x000000ffff051224 */ /* 0x000fca00078e0011 */
[----:B------:R0:W4:Y:S01]  /*2b590*/  @P1 LDG.E.U8 R8, desc[UR22][R4.64] ;  /* 0x0000001604081981 */ /* 0x000122000c1e1100 */
[----:B------:R-:W-:Y:S01]  /*2b5a0*/  PRMT R6, RZ, 0x7610, R6 ;  /* 0x00007610ff067816 */ /* 0x000fe20000000006 */
[----:B0-----:R-:W-:Y:S02]  /*2b5b0*/  @P1 IMAD.MOV.U32 R4, RZ, RZ, R14 ;  /* 0x000000ffff041224 */ /* 0x001fe400078e000e */
[----:B------:R-:W-:-:S05]  /*2b5c0*/  @P1 IMAD.MOV.U32 R5, RZ, RZ, R15 ;  /* 0x000000ffff051224 */ /* 0x000fca00078e000f */
[----:B------:R3:W4:Y:S01]  /*2b5d0*/  @P1 LDG.E.U8 R7, desc[UR22][R4.64] ;  /* 0x0000001604071981 */ /* 0x000722000c1e1100 */
[----:B------:R-:W-:Y:S01]  /*2b5e0*/  PRMT R3, RZ, 0x7610, R3 ;  /* 0x00007610ff037816 */ /* 0x000fe20000000003 */
[----:B---3--:R-:W-:Y:S02]  /*2b5f0*/  @P1 IMAD.MOV.U32 R4, RZ, RZ, R12 ;  /* 0x000000ffff041224 */ /* 0x008fe400078e000c */
[----:B------:R-:W-:-:S05]  /*2b600*/  @P1 IMAD.MOV.U32 R5, RZ, RZ, R13 ;  /* 0x000000ffff051224 */ /* 0x000fca00078e000d */
[----:B------:R2:W3:Y:S02]  /*2b610*/  @P1 LDG.E.U8 R6, desc[UR22][R4.64] ;  /* 0x0000001604061981 */ /* 0x0004e4000c1e1100 */
[----:B--2---:R-:W-:Y:S02]  /*2b620*/  @P1 IMAD.MOV.U32 R4, RZ, RZ, R0 ;  /* 0x000000ffff041224 */ /* 0x004fe400078e0000 */
[----:B------:R-:W-:-:S05]  /*2b630*/  @P1 IMAD.MOV.U32 R5, RZ, RZ, R11 ;  /* 0x000000ffff051224 */ /* 0x000fca00078e000b */
[----:B------:R-:W2:Y:S04]  /*2b640*/  @P1 LDG.E.U8 R3, desc[UR22][R4.64] ;  /* 0x0000001604031981 */ /* 0x000ea8000c1e1100 */
[----:B------:R-:W-:Y:S01]  /*2b650*/  STL [R1+0x95e8], R10 ;  /* 0x0095e80a01007387 */ /* 0x000fe20000100800 */
[----:B------:R-:W0:Y:S01]  /*2b660*/  S2R R0, SR_TID.X ;  /* 0x0000000000007919 */ /* 0x000e220000002100 */
[----:B------:R-:W1:Y:S01]  /*2b670*/  S2R R28, SR_TID.X ;  /* 0x00000000001c7919 */ /* 0x000e620000002100 */
[----:B------:R-:W-:Y:S06]  /*2b680*/  BAR.SYNC.DEFER_BLOCKING 0x0 ;  /* 0x0000000000007b1d */ /* 0x000fec0000010000 */
[----:B----4-:R-:W-:Y:S04]  /*2b690*/  STL [R1+0x95ec], R9 ;  /* 0x0095ec0901007387 */ /* 0x010fe80000100800 */
[----:B------:R-:W-:Y:S04]  /*2b6a0*/  STL [R1+0x95f0], R8 ;  /* 0x0095f00801007387 */ /* 0x000fe80000100800 */
[----:B------:R-:W-:Y:S04]  /*2b6b0*/  STL [R1+0x95f4], R7 ;  /* 0x0095f40701007387 */ /* 0x000fe80000100800 */
[----:B---3--:R0:W-:Y:S04]  /*2b6c0*/  STL [R1+0x95f8], R6 ;  /* 0x0095f80601007387 */ /* 0x0081e80000100800 */
[----:B------:R-:W3:Y:S04]  /*2b6d0*/  LDL.LU R25, [R1+0x23e4] ;  /* 0x0023e40001197983 */ /* 0x000ee80000300800 */
[----:B------:R-:W4:Y:S01]  /*2b6e0*/  LDL.LU R26, [R1+0x23e0] ;  /* 0x0023e000011a7983 */ /* 0x000f220000300800 */
[----:B0-----:R-:W-:-:S04]  /*2b6f0*/  LOP3.LUT R6, R0, 0x1f, RZ, 0xc0, !PT ;  /* 0x0000001f00067812 */ /* 0x001fc800078ec0ff */
[----:B------:R-:W-:Y:S01]  /*2b700*/  ISETP.GE.AND P0, PT, R6, R2, PT ;  /* 0x000000020600720c */ /* 0x000fe20003f06270 */
[----:B--2---:R-:W-:Y:S04]  /*2b710*/  STL [R1+0x95fc], R3 ;  /* 0x0095fc0301007387 */ /* 0x004fe80000100800 */
        /* <DEDUP_REMOVED lines=52> */
[----:B-1----:R-:W-:Y:S04]  /*2ba60*/  STL [R1+0x9688], R28 ;  /* 0x0096881c01007387 */ /* 0x002fe80000100800 */
[----:B------:R0:W-:Y:S04]  /*2ba70*/  STL [R1+0x9604], R5 ;  /* 0x0096040501007387 */ /* 0x0001e80000100800 */
[----:B------:R-:W2:Y:S04]  /*2ba80*/  LDL.LU R2, [R1+0x23dc] ;  /* 0x0023dc0001027983 */ /* 0x000ea80000300800 */
[----:B0-----:R-:W2:Y:S04]  /*2ba90*/  LDL.LU R5, [R1+0x23d8] ;  /* 0x0023d80001057983 */ /* 0x001ea80000300800 */
[----:B------:R-:W2:Y:S04]  /*2baa0*/  LDL.LU R29, [R1+0x23d4] ;  /* 0x0023d400011d7983 */ /* 0x000ea80000300800 */
[----:B------:R-:W2:Y:S01]  /*2bab0*/  LDL.LU R27, [R1+0x23d0] ;  /* 0x0023d000011b7983 */ /* 0x000ea20000300800 */
[----:B------:R-:W-:-:S03]  /*2bac0*/  LOP3.LUT R0, R28, 0x3f, RZ, 0xc0, !PT ;  /* 0x0000003f1c007812 */ /* 0x000fc600078ec0ff */
[----:B------:R-:W2:Y:S04]  /*2bad0*/  LDL.LU R28, [R1+0x23cc] ;  /* 0x0023cc00011c7983 */ /* 0x000ea80000300800 */
        /* <DEDUP_REMOVED lines=15> */
[----:B---3--:R0:W-:Y:S04]  /*2bbd0*/  STS.U8 [R0+UR4], R25 ;  /* 0x0000001900007988 */ /* 0x0081e80008000004 */
[----:B------:R-:W3:Y:S04]  /*2bbe0*/  LDL.LU R19, [R1+0x1c0] ;  /* 0x0001c00001137983 */ /* 0x000ee80000300800 */
[----:B0-----:R-:W3:Y:S04]  /*2bbf0*/  LDL.LU R25, [R1+0x1ac] ;  /* 0x0001ac0001197983 */ /* 0x001ee80000300800 */
[----:B------:R-:W3:Y:S04]  /*2bc00*/  LDL.LU R20, [R1+0x98] ;  /* 0x0000980001147983 */ /* 0x000ee80000300800 */
[----:B------:R-:W3:Y:S04]  /*2bc10*/  LDL.LU R21, [R1+0x94] ;  /* 0x0000940001157983 */ /* 0x000ee80000300800 */
[----:B----4-:R0:W-:Y:S04]  /*2bc20*/  STS.U8 [R0+UR4+0x40], R26 ;  /* 0x0000401a00007988 */ /* 0x0101e80008000004 */
[----:B------:R-:W4:Y:S04]  /*2bc30*/  LDL.LU R22, [R1+0x90] ;  /* 0x0000900001167983 */ /* 0x000f280000300800 */
[----:B------:R-:W4:Y:S04]  /*2bc40*/  LDL.LU R23, [R1+0x8c] ;  /* 0x00008c0001177983 */ /* 0x000f280000300800 */
[----:B------:R-:W4:Y:S04]  /*2bc50*/  LDL.LU R24, [R1+0x88] ;  /* 0x0000880001187983 */ /* 0x000f280000300800 */
[----:B0-----:R-:W4:Y:S04]  /*2bc60*/  LDL.LU R26, [R1+0x84] ;  /* 0x00008400011a7983 */ /* 0x001f280000300800 */
[----:B--2---:R-:W-:Y:S04]  /*2bc70*/  STS.U8 [R0+UR4+0x80], R2 ;  /* 0x0000800200007988 */ /* 0x004fe80008000004 */
[----:B------:R-:W-:Y:S04]  /*2bc80*/  STS.U8 [R0+UR4+0xc0], R5 ;  /* 0x0000c00500007988 */ /* 0x000fe80008000004 */
[----:B------:R0:W-:Y:S04]  /*2bc90*/  STS.U8 [R0+UR4+0x100], R29 ;  /* 0x0001001d00007988 */ /* 0x0001e80008000004 */
[----:B0-----:R-:W2:Y:S04]  /*2bca0*/  LDL.LU R29, [R1+0x80] ;  /* 0x00008000011d7983 */ /* 0x001ea80000300800 */
[----:B------:R0:W-:Y:S04]  /*2bcb0*/  STS.U8 [R0+UR4+0x140], R27 ;  /* 0x0001401b00007988 */ /* 0x0001e80008000004 */
[----:B0-----:R-:W2:Y:S04]  /*2bcc0*/  LDL.LU R27, [R1+0x7c] ;  /* 0x00007c00011b7983 */ /* 0x001ea80000300800 */
[----:B------:R-:W-:Y:S04]  /*2bcd0*/  STS.U8 [R0+UR4+0x180], R28 ;  /* 0x0001801c00007988 */ /* 0x000fe80008000004 */
        /* <DEDUP_REMOVED lines=15> */
[----:B---3--:R-:W-:Y:S04]  /*2bdd0*/  STS.U8 [R0+UR4+0x2180], R19 ;  /* 0x0021801300007988 */ /* 0x008fe80008000004 */
[----:B------:R0:W-:Y:S02]  /*2bde0*/  STS.U8 [R0+UR4+0x21c0], R25 ;  /* 0x0021c01900007988 */ /* 0x0001e40008000004 */
[----:B0-----:R-:W0:Y:S02]  /*2bdf0*/  S2R R25, SR_TID.X ;  /* 0x0000000000197919 */ /* 0x001e240000002100 */
[----:B------:R-:W-:Y:S04]  /*2be00*/  STS.U8 [R0+UR4+0x3040], R20 ;  /* 0x0030401400007988 */ /* 0x000fe80008000004 */
[----:B------:R-:W-:Y:S04]  /*2be10*/  STS.U8 [R0+UR4+0x3000], R21 ;  /* 0x0030001500007988 */ /* 0x000fe80008000004 */
[----:B----4-:R-:W-:Y:S04]  /*2be20*/  STS.U8 [R0+UR4+0x30c0], R22 ;  /* 0x0030c01600007988 */ /* 0x010fe80008000004 */
[----:B------:R-:W-:Y:S04]  /*2be30*/  STS.U8 [R0+UR4+0x3080], R23 ;  /* 0x0030801700007988 */ /* 0x000fe80008000004 */
[----:B------:R1:W-:Y:S04]  /*2be40*/  STS.U8 [R0+UR4+0x3140], R24 ;  /* 0x0031401800007988 */ /* 0x0003e80008000004 */
[----:B------:R-:W-:Y:S04]  /*2be50*/  STS.U8 [R0+UR4+0x3100], R26 ;  /* 0x0031001a00007988 */ /* 0x000fe80008000004 */
[----:B-1----:R-:W3:Y:S01]  /*2be60*/  LDL.LU R24, [R1+0x23c4] ;  /* 0x0023c40001187983 */ /* 0x002ee20000300800 */
[----:B0-----:R-:W-:-:S04]  /*2be70*/  LOP3.LUT R25, R25, 0x3f, RZ, 0xc0, !PT ;  /* 0x0000003f19197812 */ /* 0x001fc800078ec0ff */
[----:B------:R-:W-:Y:S01]  /*2be80*/  LOP3.LUT R20, R25, 0x8, RZ, 0x3c, !PT ;  /* 0x0000000819147812 */ /* 0x000fe200078e3cff */
[----:B------:R-:W-:Y:S04]  /*2be90*/  STL [R1+0x9698], R25 ;  /* 0x0096981901007387 */ /* 0x000fe80000100800 */
[----:B--2---:R0:W-:Y:S04]  /*2bea0*/  STS.U8 [R0+UR4+0x31c0], R29 ;  /* 0x0031c01d00007988 */ /* 0x0041e80008000004 */
[----:B0-----:R-:W2:Y:S04]  /*2beb0*/  LDL.LU R29, [R1+0x23c0] ;  /* 0x0023c000011d7983 */ /* 0x001ea80000300800 */
[----:B------:R-:W4:Y:S04]  /*2bec0*/  LDL.LU R25, [R1+0x23bc] ;  /* 0x0023bc0001197983 */ /* 0x000f280000300800 */
        /* <DEDUP_REMOVED lines=20> */
[----:B------:R0:W-:Y:S04]  /*2c010*/  STS.U8 [R0+UR4+0x3180], R27 ;  /* 0x0031801b00007988 */ /* 0x0001e80008000004 */
[----:B------:R-:W4:Y:S04]  /*2c020*/  LDL.LU R21, [R1+0x78] ;  /* 0x0000780001157983 */ /* 0x000f280000300800 */
[----:B0-----:R-:W4:Y:S04]  /*2c030*/  LDL.LU R27, [R1+0x74] ;  /* 0x00007400011b7983 */ /* 0x001f280000300800 */
[----:B------:R0:W-:Y:S04]  /*2c040*/  STL [R1+0x9684], R0 ;  /* 0x0096840001007387 */ /* 0x0001e80000100800 */
[----:B0-----:R-:W4:Y:S04]  /*2c050*/  LDL.LU R0, [R1+0x23b4] ;  /* 0x0023b40001007983 */ /* 0x001f280000300800 */
[----:B---3--:R0:W-:Y:S04]  /*2c060*/  STS.U8 [R20+UR4+0x200], R24 ;  /* 0x0002001814007988 */ /* 0x0081e80008000004 */
[----:B------:R-:W3:Y:S04]  /*2c070*/  LDL.LU R22, [R1+0x70] ;  /* 0x0000700001167983 */ /* 0x000ee80000300800 */
[----:B------:R-:W3:Y:S04]  /*2c080*/  LDL.LU R23, [R1+0x6c] ;  /* 0x00006c0001177983 */ /* 0x000ee80000300800 */
[----:B0-----:R-:W3:Y:S04]  /*2c090*/  LDL.LU R24, [R1+0x68] ;  /* 0x0000680001187983 */ /* 0x001ee80000300800 */
[----:B--2---:R0:W-:Y:S04]  /*2c0a0*/  STS.U8 [R20+UR4+0x240], R29 ;  /* 0x0002401d14007988 */ /* 0x0041e80008000004 */
[----:B----4-:R1:W-:Y:S04]  /*2c0b0*/  STS.U8 [R20+UR4+0x280], R25 ;  /* 0x0002801914007988 */ /* 0x0103e80008000004 */
[----:B0-----:R-:W2:Y:S04]  /*2c0c0*/  LDL.LU R29, [R1+0x64] ;  /* 0x00006400011d7983 */ /* 0x001ea80000300800 */
[----:B-1----:R-:W4:Y:S04]  /*2c0d0*/  LDL.LU R25, [R1+0x9698] ;  /* 0x0096980001197983 */ /* 0x002f280000300800 */
[----:B------:R-:W-:Y:S04]  /*2c0e0*/  STS.U8 [R20+UR4+0x2c0], R0 ;  /* 0x0002c00014007988 */ /* 0x000fe80008000004 */
[----:B------:R-:W-:Y:S04]  /*2c0f0*/  STS.U8 [R20+UR4+0x300], R2 ;  /* 0x0003000214007988 */ /* 0x000fe80008000004 */
[----:B------:R-:W-:Y:S04]  /*2c100*/  STS.U8 [R20+UR4+0x340], R5 ;  /* 0x0003400514007988 */ /* 0x000fe80008000004 */
[----:B------:R-:W-:Y:S04]  /*2c110*/  STS.U8 [R20+UR4+0x380], R28 ;  /* 0x0003801c14007988 */ /* 0x000fe80008000004 */
[----:B------:R-:W-:Y:S04]  /*2c120*/  STS.U8 [R20+UR4+0x3c0], R4 ;  /* 0x0003c00414007988 */ /* 0x000fe80008000004 */
[----:B------:R0:W-:Y:S04]  /*2c130*/  STS.U8 [R20+UR4+0x1240], R26 ;  /* 0x0012401a14007988 */ /* 0x0001e80008000004 */
        /* <DEDUP_REMOVED lines=16> */
[----:B0-----:R-:W4:Y:S04]  /*2c240*/  LDL.LU R26, [R1+0x60] ;  /* 0x00006000011a7983 */ /* 0x001f280000300800 */
[----:B------:R0:W-:Y:S04]  /*2c250*/  STS.U8 [R20+UR4+0x3200], R27 ;  /* 0x0032001b14007988 */ /* 0x0001e80008000004 */
[----:B0-----:R-:W4:Y:S04]  /*2c260*/  LDL.LU R27, [R1+0x5c] ;  /* 0x00005c00011b7983 */ /* 0x001f280000300800 */
[----:B------:R-:W2:Y:S04]  /*2c270*/  LDL.LU R0, [R1+0x239c] ;  /* 0x00239c0001007983 */ /* 0x000ea80000300800 */
[----:B---3--:R-:W-:Y:S04]  /*2c280*/  STS.U8 [R20+UR4+0x32c0], R22 ;  /* 0x0032c01614007988 */ /* 0x008fe80008000004 */
[----:B------:R-:W-:Y:S04]  /*2c290*/  STS.U8 [R20+UR4+0x3280], R23 ;  /* 0x0032801714007988 */ /* 0x000fe80008000004 */
[----:B------:R-:W-:Y:S04]  /*2c2a0*/  STS.U8 [R20+UR4+0x3340], R24 ;  /* 0x0033401814007988 */ /* 0x000fe80008000004 */
[----:B--2---:R0:W-:Y:S04]  /*2c2b0*/  STL [R1+0x9694], R0 ;  /* 0x0096940001007387 */ /* 0x0041e80000100800 */
[----:B0-----:R-:W2:Y:S04]  /*2c2c0*/  LDL.LU R0, [R1+0x23a0] ;  /* 0x0023a00001007983 */ /* 0x001ea80000300800 */
[----:B------:R-:W3:Y:S04]  /*2c2d0*/  LDL.LU R2, [R1+0x2398] ;  /* 0x0023980001027983 */ /* 0x000ee80000300800 */
[----:B------:R-:W3:Y:S04]  /*2c2e0*/  LDL.LU R5, [R1+0x2394] ;  /* 0x0023940001057983 */ /* 0x000ee80000300800 */
[----:B------:R0:W-:Y:S04]  /*2c2f0*/  STS.U8 [R20+UR4+0x3300], R29 ;  /* 0x0033001d14007988 */ /* 0x0001e80008000004 */
[----:B------:R-:W3:Y:S04]  /*2c300*/  LDL.LU R28, [R1+0x2390] ;  /* 0x00239000011c7983 */ /* 0x000ee80000300800 */
[----:B0-----:R-:W3:Y:S04]  /*2c310*/  LDL.LU R29, [R1+0x238c] ;  /* 0x00238c00011d7983 */ /* 0x001ee80000300800 */
[----:B------:R-:W3:Y:S04]  /*2c320*/  LDL.LU R4, [R1+0x2388] ;  /* 0x0023880001047983 */ /* 0x000ee80000300800 */
        /* <DEDUP_REMOVED lines=14> */
[----:B----4-:R-:W-:Y:S04]  /*2c410*/  STS.U8 [R20+UR4+0x33c0], R26 ;  /* 0x0033c01a14007988 */ /* 0x010fe80008000004 */
[----:B------:R-:W4:Y:S04]  /*2c420*/  LDL.LU R19, [R1+0x174] ;  /* 0x0001740001137983 */ /* 0x000f280000300800 */
[----:B------:R-:W4:Y:S04]  /*2c430*/  LDL.LU R23, [R1+0x170] ;  /* 0x0001700001177983 */ /* 0x000f280000300800 */
[----:B------:R0:W-:Y:S01]  /*2c440*/  STS.U8 [R20+UR4+0x3380], R27 ;  /* 0x0033801b14007988 */ /* 0x0001e20008000004 */
[----:B------:R-:W-:-:S03]  /*2c450*/  LOP3.LUT R24, R25, 0x10, RZ, 0x3c, !PT ;  /* 0x0000001019187812 */ /* 0x000fc600078e3cff */
[----:B0-----:R-:W4:Y:S04]  /*2c460*/  LDL.LU R20, [R1+0x16c] ;  /* 0x00016c0001147983 */ /* 0x001f280000300800 */
[----:B------:R-:W4:Y:S04]  /*2c470*/  LDL.LU R21, [R1+0x58] ;  /* 0x0000580001157983 */ /* 0x000f280000300800 */
[----:B------:R-:W4:Y:S04]  /*2c480*/  LDL.LU R22, [R1+0x54] ;  /* 0x0000540001167983 */ /* 0x000f280000300800 */
[----:B------:R-:W4:Y:S04]  /*2c490*/  LDL.LU R25, [R1+0x50] ;  /* 0x0000500001197983 */ /* 0x000f280000300800 */
[----:B------:R-:W4:Y:S04]  /*2c4a0*/  LDL.LU R26, [R1+0x4c] ;  /* 0x00004c00011a7983 */ /* 0x000f280000300800 */
[----:B------:R-:W4:Y:S04]  /*2c4b0*/  LDL.LU R27, [R1+0x48] ;  /* 0x00004800011b7983 */ /* 0x000f280000300800 */
[----:B--2---:R0:W-:Y:S04]  /*2c4c0*/  STS.U8 [R24+UR4+0x400], R0 ;  /* 0x0004000018007988 */ /* 0x0041e80008000004 */
[----:B0-----:R-:W2:Y:S04]  /*2c4d0*/  LDL.LU R0, [R1+0x9694] ;  /* 0x0096940001007983 */ /* 0x001ea80000300800 */
[----:B--2---:R-:W-:Y:S04]  /*2c4e0*/  STS.U8 [R24+UR4+0x440], R0 ;  /* 0x0004400018007988 */ /* 0x004fe80008000004 */
[----:B---3--:R-:W-:Y:S04]  /*2c4f0*/  STS.U8 [R24+UR4+0x480], R2 ;  /* 0x0004800218007988 */ /* 0x008fe80008000004 */
        /* <DEDUP_REMOVED lines=18> */
[----:B----4-:R-:W-:Y:S04]  /*2c620*/  STS.U8 [R24+UR4+0x2540], R19 ;  /* 0x0025401318007988 */ /* 0x010fe80008000004 */
[----:B------:R-:W-:Y:S04]  /*2c630*/  STS.U8 [R24+UR4+0x2580], R23 ;  /* 0x0025801718007988 */ /* 0x000fe80008000004 */
[----:B------:R-:W-:Y:S04]  /*2c640*/  STS.U8 [R24+UR4+0x25c0], R20 ;  /* 0x0025c01418007988 */ /* 0x000fe80008000004 */
[----:B------:R-:W-:Y:S04]  /*2c650*/  STS.U8 [R24+UR4+0x3440], R21 ;  /* 0x0034401518007988 */ /* 0x000fe80008000004 */
[----:B------:R-:W-:Y:S04]  /*2c660*/  STS.U8 [R24+UR4+0x3400], R22 ;  /* 0x0034001618007988 */ /* 0x000fe80008000004 */
[----:B------:R-:W-:Y:S04]  /*2c670*/  STS.U8 [R24+UR4+0x34c0], R25 ;  /* 0x0034c01918007988 */ /* 0x000fe80008000004 */
[----:B------:R-:W-:Y:S04]  /*2c680*/  STS.U8 [R24+UR4+0x3480], R26 ;  /* 0x0034801a18007988 */ /* 0x000fe80008000004 */
[----:B0-----:R-:W2:Y:S04]  /*2c690*/  LDL.LU R29, [R1+0x44] ;  /* 0x00004400011d7983 */ /* 0x001ea80000300800 */
[----:B------:R0:W-:Y:S04]  /*2c6a0*/  STS.U8 [R24+UR4+0x3540], R27 ;  /* 0x0035401b18007988 */ /* 0x0001e80008000004 */
[----:B0-----:R-:W3:Y:S01]  /*2c6b0*/  LDL.LU R27, [R1+0x3c] ;  /* 0x00003c00011b7983 */ /* 0x001ee20000300800 */
[----:B------:R-:W0:Y:S03]  /*2c6c0*/  S2R R23, SR_TID.X ;  /* 0x0000000000177919 */ /* 0x000e260000002100 */
[----:B---3--:R1:W-:Y:S04]  /*2c6d0*/  STL [R1+0x9690], R27 ;  /* 0x0096901b01007387 */ /* 0x0083e80000100800 */
[----:B-1----:R-:W3:Y:S01]  /*2c6e0*/  LDL.LU R27, [R1+0x40] ;  /* 0x00004000011b7983 */ /* 0x002ee20000300800 */
[----:B0-----:R-:W-:-:S03]  /*2c6f0*/  LOP3.LUT R14, R23, 0x3f, RZ, 0xc0, !PT ;  /* 0x0000003f170e7812 */ /* 0x001fc600078ec0ff */
[----:B------:R-:W4:Y:S01]  /*2c700*/  LDL.LU R25, [R1+0x2380] ;  /* 0x0023800001197983 */ /* 0x000f220000300800 */
[----:B------:R-:W-:-:S03]  /*2c710*/  LOP3.LUT R26, R14, 0x18, RZ, 0x3c, !PT ;  /* 0x000000180e1a7812 */ /* 0x000fc600078e3cff */
[----:B------:R0:W-:Y:S04]  /*2c720*/  STL [R1+0x968c], R14 ;  /* 0x00968c0e01007387 */ /* 0x0001e80000100800 */
[----:B0-----:R-:W4:Y:S04]  /*2c730*/  LDL.LU R14, [R1+0x237c] ;  /* 0x00237c00010e7983 */ /* 0x001f280000300800 */
        /* <DEDUP_REMOVED lines=22> */
[----:B--2---:R0:W-:Y:S04]  /*2c8a0*/  STS.U8 [R24+UR4+0x3500], R29 ;  /* 0x0035001d18007988 */ /* 0x0041e80008000004 */
[----:B------:R-:W2:Y:S04]  /*2c8b0*/  LDL.LU R23, [R1+0x38] ;  /* 0x0000380001177983 */ /* 0x000ea80000300800 */
[----:B0-----:R-:W2:Y:S04]  /*2c8c0*/  LDL.LU R29, [R1+0x34] ;  /* 0x00003400011d7983 */ /* 0x001ea80000300800 */
[----:B---3--:R0:W-:Y:S04]  /*2c8d0*/  STS.U8 [R24+UR4+0x35c0], R27 ;  /* 0x0035c01b18007988 */ /* 0x0081e80008000004 */
[----:B0-----:R-:W3:Y:S04]  /*2c8e0*/  LDL.LU R27, [R1+0x9690] ;  /* 0x00969000011b7983 */ /* 0x001ee80000300800 */
[----:B---3--:R0:W-:Y:S04]  /*2c8f0*/  STS.U8 [R24+UR4+0x3580], R27 ;  /* 0x0035801b18007988 */ /* 0x0081e80008000004 */
[----:B----4-:R1:W-:Y:S04]  /*2c900*/  STS.U8 [R26+UR4+0x600], R25 ;  /* 0x000600191a007988 */ /* 0x0103e80008000004 */
[----:B------:R3:W-:Y:S04]  /*2c910*/  STS.U8 [R26+UR4+0x640], R14 ;  /* 0x0006400e1a007988 */ /* 0x0007e80008000004 */
[----:B------:R-:W-:Y:S04]  /*2c920*/  STS.U8 [R26+UR4+0x680], R0 ;  /* 0x000680001a007988 */ /* 0x000fe80008000004 */
[----:B------:R-:W-:Y:S04]  /*2c930*/  STS.U8 [R26+UR4+0x6c0], R2 ;  /* 0x0006c0021a007988 */ /* 0x000fe80008000004 */
[----:B------:R-:W-:Y:S04]  /*2c940*/  STS.U8 [R26+UR4+0x700], R5 ;  /* 0x000700051a007988 */ /* 0x000fe80008000004 */
[----:B0-----:R-:W4:Y:S04]  /*2c950*/  LDL.LU R27, [R1+0x30] ;  /* 0x00003000011b7983 */ /* 0x001f280000300800 */
        /* <DEDUP_REMOVED lines=17> */
[----:B------:R-:W4:Y:S04]  /*2ca70*/  LDL.LU R24, [R1+0x2c] ;  /* 0x00002c0001187983 */ /* 0x000f280000300800 */
[----:B------:R-:W-:Y:S04]  /*2ca80*/  STS.U8 [R26+UR4+0x2780], R21 ;  /* 0x002780151a007988 */ /* 0x000fe80008000004 */
[----:B-1----:R-:W4:Y:S04]  /*2ca90*/  LDL.LU R25, [R1+0x28] ;  /* 0x0000280001197983 */ /* 0x002f280000300800 */
[----:B------:R-:W-:Y:S04]  /*2caa0*/  STS.U8 [R26+UR4+0x27c0], R22 ;  /* 0x0027c0161a007988 */ /* 0x000fe80008000004 */
[----:B---3--:R-:W3:Y:S04]  /*2cab0*/  LDL.LU R14, [R1+0x968c] ;  /* 0x00968c00010e7983 */ /* 0x008ee80000300800 */
[----:B--2---:R-:W-:Y:S04]  /*2cac0*/  STS.U8 [R26+UR4+0x3640], R23 ;  /* 0x003640171a007988 */ /* 0x004fe80008000004 */
[----:B------:R1:W-:Y:S04]  /*2cad0*/  STS.U8 [R26+UR4+0x3600], R29 ;  /* 0x0036001d1a007988 */ /* 0x0003e80008000004 */
[----:B0-----:R-:W2:Y:S04]  /*2cae0*/  LDL.LU R28, [R1+0x24] ;  /* 0x00002400011c7983 */ /* 0x001ea80000300800 */
[----:B-1----:R-:W3:Y:S04]  /*2caf0*/  LDL.LU R29, [R1+0x20] ;  /* 0x00002000011d7983 */ /* 0x002ee80000300800 */
[----:B----4-:R0:W-:Y:S04]  /*2cb00*/  STS.U8 [R26+UR4+0x36c0], R27 ;  /* 0x0036c01b1a007988 */ /* 0x0101e80008000004 */
        /* <DEDUP_REMOVED lines=24> */
[----:B------:R1:W-:Y:S04]  /*2cc90*/  STS.U8 [R26+UR4+0x3740], R25 ;  /* 0x003740191a007988 */ /* 0x0003e80008000004 */
[----:B--2---:R2:W-:Y:S04]  /*2cca0*/  STS.U8 [R26+UR4+0x3700], R28 ;  /* 0x0037001c1a007988 */ /* 0x0045e80008000004 */
[----:B---3--:R3:W-:Y:S04]  /*2ccb0*/  STS.U8 [R26+UR4+0x37c0], R29 ;  /* 0x0037c01d1a007988 */ /* 0x0087e80008000004 */
[----:B0-----:R-:W4:Y:S04]  /*2ccc0*/  LDL.LU R24, [R1+0x130] ;  /* 0x0001300001187983 */ /* 0x001f280000300800 */
[----:B-1----:R-:W4:Y:S04]  /*2ccd0*/  LDL.LU R25, [R1+0x12c] ;  /* 0x00012c0001197983 */ /* 0x002f280000300800 */
[----:B--2---:R-:W2:Y:S04]  /*2cce0*/  LDL.LU R28, [R1+0x9688] ;  /* 0x00968800011c7983 */ /* 0x004ea80000300800 */
[----:B---3--:R-:W3:Y:S01]  /*2ccf0*/  LDL.LU R29, [R1+0x18] ;  /* 0x00001800011d7983 */ /* 0x008ee20000300800 */
[----:B------:R-:W-:-:S03]  /*2cd00*/  LOP3.LUT R14, R14, 0x20, RZ, 0x3c, !PT ;  /* 0x000000200e0e7812 */ /* 0x000fc600078e3cff */
[----:B----4-:R0:W-:Y:S04]  /*2cd10*/  STS.U8 [R26+UR4+0x3780], R27 ;  /* 0x0037801b1a007988 */ /* 0x0101e80008000004 */
        /* <DEDUP_REMOVED lines=9> */
[----:B------:R-:W4:Y:S04]  /*2cdb0*/  LDL.LU R27, [R1+0x10] ;  /* 0x00001000011b7983 */ /* 0x000f280000300800 */
[----:B------:R-:W-:Y:S04]  /*2cdc0*/  STS.U8 [R14+UR4+0x1840], R9 ;  /* 0x001840090e007988 */ /* 0x000fe80008000004 */
[----:B------:R-:W-:Y:S04]  /*2cdd0*/  STS.U8 [R14+UR4+0x1800], R10 ;  /* 0x0018000a0e007988 */ /* 0x000fe80008000004 */
[----:B------:R-:W-:Y:S04]  /*2cde0*/  STS.U8 [R14+UR4+0x18c0], R11 ;  /* 0x0018c00b0e007988 */ /* 0x000fe80008000004 */
[----:B------:R-:W-:Y:S04]  /*2cdf0*/  STS.U8 [R14+UR4+0x1880], R12 ;  /* 0x0018800c0e007988 */ /* 0x000fe80008000004 */
[----:B------:R0:W-:Y:S04]  /*2ce00*/  STS.U8 [R14+UR4+0x1940], R13 ;  /* 0x0019400d0e007988 */ /* 0x0001e80008000004 */
        /* <DEDUP_REMOVED lines=9> */
[----:B-1----:R-:W4:Y:S04]  /*2cea0*/  LDL.LU R0, [R1+0xc] ;  /* 0x00000c0001007983 */ /* 0x002f280000300800 */
[----:B0-----:R-:W4:Y:S04]  /*2ceb0*/  LDL.LU R13, [R1+0x8] ;  /* 0x00000800010d7983 */ /* 0x001f280000300800 */
[----:B------:R-:W4:Y:S04]  /*2cec0*/  LDL.LU R15, [R1+0x4] ;  /* 0x00000400010f7983 */ /* 0x000f280000300800 */
[----:B------:R-:W-:Y:S04]  /*2ced0*/  STS.U8 [R14+UR4+0x2980], R24 ;  /* 0x002980180e007988 */ /* 0x000fe80008000004 */
[----:B------:R-:W-:Y:S04]  /*2cee0*/  STS.U8 [R14+UR4+0x29c0], R25 ;  /* 0x0029c0190e007988 */ /* 0x000fe80008000004 */
[----:B---3--:R0:W-:Y:S04]  /*2cef0*/  STS.U8 [R14+UR4+0x3840], R29 ;  /* 0x0038401d0e007988 */ /* 0x0081e80008000004 */
[----:B0-----:R-:W3:Y:S04]  /*2cf00*/  LDL.LU R29, [R1] ;  /* 0x00000000011d7983 */ /* 0x001ee80000300800 */
[----:B------:R-:W3:Y:S04]  /*2cf10*/  LDL.LU R21, [R1+0x2340] ;  /* 0x0023400001157983 */ /* 0x000ee80000300800 */
[----:B------:R-:W3:Y:S04]  /*2cf20*/  LDL.LU R22, [R1+0x233c] ;  /* 0x00233c0001167983 */ /* 0x000ee80000300800 */
[----:B------:R-:W3:Y:S04]  /*2cf30*/  LDL.LU R23, [R1+0x2338] ;  /* 0x0023380001177983 */ /* 0x000ee80000300800 */
[----:B------:R-:W3:Y:S04]  /*2cf40*/  LDL.LU R24, [R1+0x2334] ;  /* 0x0023340001187983 */ /* 0x000ee80000300800 */
[----:B------:R-:W3:Y:S01]  /*2cf50*/  LDL.LU R25, [R1+0x2330] ;  /* 0x0023300001197983 */ /* 0x000ee20000300800 */
[----:B--2---:R-:W-:-:S03]  /*2cf60*/  LOP3.LUT R2, R28, 0x3f, RZ, 0xc0, !PT ;  /* 0x0000003f1c027812 */ /* 0x004fc600078ec0ff */
[----:B----4-:R0:W-:Y:S04]  /*2cf70*/  STS.U8 [R14+UR4+0x3800], R26 ;  /* 0x0038001a0e007988 */ /* 0x0101e80008000004 */
[----:B------:R1:W-:Y:S04]  /*2cf80*/  STS.U8 [R14+UR4+0x38c0], R27 ;  /* 0x0038c01b0e007988 */ /* 0x0003e80008000004 */
[----:B0-----:R-:W2:Y:S04]  /*2cf90*/  LDL.LU R26, [R1+0x232c] ;  /* 0x00232c00011a7983 */ /* 0x001ea80000300800 */
[----:B-1----:R-:W4:Y:S04]  /*2cfa0*/  LDL.LU R27, [R1+0x2328] ;  /* 0x00232800011b7983 */ /* 0x002f280000300800 */
        /* <DEDUP_REMOVED lines=18> */
[----:B------:R-:W-:Y:S04]  /*2d0d0*/  STS.U8 [R14+UR4+0x3900], R15 ;  /* 0x0039000f0e007988 */ /* 0x000fe80008000004 */
[----:B0-----:R-:W4:Y:S04]  /*2d0e0*/  LDL.LU R0, [R1+0x9684] ;  /* 0x0096840001007983 */ /* 0x001f280000300800 */
[----:B-1----:R-:W4:Y:S04]  /*2d0f0*/  LDL.LU R13, [R1+0x9680] ;  /* 0x00968000010d7983 */ /* 0x002f280000300800 */
[----:B---3--:R0:W-:Y:S04]  /*2d100*/  STS.U8 [R14+UR4+0x39c0], R29 ;  /* 0x0039c01d0e007988 */ /* 0x0081e80008000004 */
[----:B0-----:R-:W3:Y:S01]  /*2d110*/  LDL.LU R29, [R1+0x967c] ;  /* 0x00967c00011d7983 */ /* 0x001ee20000300800 */
[----:B------:R-:W-:-:S03]  /*2d120*/  LOP3.LUT R15, R2, 0x28, RZ, 0x3c, !PT ;  /* 0x00000028020f7812 */ /* 0x000fc600078e3cff */
[----:B---3--:R0:W-:Y:S04]  /*2d130*/  STS.U8 [R14+UR4+0x3980], R29 ;  /* 0x0039801d0e007988 */ /* 0x0081e80008000004 */
[----:B0-----:R-:W3:Y:S04]  /*2d140*/  LDL.LU R14, [R1+0x9678] ;  /* 0x00967800010e7983 */ /* 0x001ee80000300800 */
[----:B------:R0:W-:Y:S04]  /*2d150*/  STL [R1+0x9608], R29 ;  /* 0x0096081d01007387 */ /* 0x0001e80000100800 */
[----:B0-----:R-:W3:Y:S04]  /*2d160*/  LDL.LU R29, [R1+0x2240] ;  /* 0x00224000011d7983 */ /* 0x001ee80000300800 */
[----:B------:R0:W-:Y:S04]  /*2d170*/  STS.U8 [R15+UR4+0xa00], R21 ;  /* 0x000a00150f007988 */ /* 0x0001e80008000004 */
[----:B------:R1:W-:Y:S04]  /*2d180*/  STS.U8 [R15+UR4+0xa40], R22 ;  /* 0x000a40160f007988 */ /* 0x0003e80008000004 */
[----:B------:R4:W-:Y:S04]  /*2d190*/  STS.U8 [R15+UR4+0xa80], R23 ;  /* 0x000a80170f007988 */ /* 0x0009e80008000004 */
[----:B------:R4:W-:Y:S04]  /*2d1a0*/  STS.U8 [R15+UR4+0xac0], R24 ;  /* 0x000ac0180f007988 */ /* 0x0009e80008000004 */
[----:B------:R4:W-:Y:S04]  /*2d1b0*/  STS.U8 [R15+UR4+0xb00], R25 ;  /* 0x000b00190f007988 */ /* 0x0009e80008000004 */
[----:B--2---:R2:W-:Y:S04]  /*2d1c0*/  STS.U8 [R15+UR4+0xb40], R26 ;  /* 0x000b401a0f007988 */ /* 0x0045e80008000004 */
[----:B0-----:R-:W3:Y:S04]  /*2d1d0*/  LDL.LU R21, [R1+0x9674] ;  /* 0x0096740001157983 */ /* 0x001ee80000300800 */
[----:B-1----:R-:W3:Y:S04]  /*2d1e0*/  LDL.LU R22, [R1+0x9670] ;  /* 0x0096700001167983 */ /* 0x002ee80000300800 */
[----:B----4-:R-:W4:Y:S04]  /*2d1f0*/  LDL.LU R23, [R1+0x966c] ;  /* 0x00966c0001177983 */ /* 0x010f280000300800 */
[----:B------:R-:W4:Y:S04]  /*2d200*/  LDL.LU R24, [R1+0x9668] ;  /* 0x0096680001187983 */ /* 0x000f280000300800 */
[----:B------:R-:W4:Y:S04]  /*2d210*/  LDL.LU R25, [R1+0x9664] ;  /* 0x0096640001197983 */ /* 0x000f280000300800 */
[----:B--2---:R-:W2:Y:S04]  /*2d220*/  LDL.LU R26, [R1+0x9660] ;  /* 0x00966000011a7983 */ /* 0x004ea80000300800 */
[----:B------:R0:W-:Y:S04]  /*2d230*/  STS.U8 [R15+UR4+0xb80], R27 ;  /* 0x000b801b0f007988 */ /* 0x0001e80008000004 */
[----:B------:R1:W-:Y:S04]  /*2d240*/  STS.U8 [R15+UR4+0xbc0], R28 ;  /* 0x000bc01c0f007988 */ /* 0x0003e80008000004 */
[----:B0-----:R-:W4:Y:S04]  /*2d250*/  LDL.LU R27, [R1+0x965c] ;  /* 0x00965c00011b7983 */ /* 0x001f280000300800 */
[----:B-1----:R-:W2:Y:S04]  /*2d260*/  LDL.LU R28, [R1+0x9658] ;  /* 0x00965800011c7983 */ /* 0x002ea80000300800 */
[----:B---3--:R-:W-:Y:S04]  /*2d270*/  STS.U8 [R15+UR4+0x1a40], R29 ;  /* 0x001a401d0f007988 */ /* 0x008fe80008000004 */
        /* <DEDUP_REMOVED lines=10> */
[----:B------:R0:W-:Y:S04]  /*2d320*/  STS.U8 [R15+UR4+0x2ac0], R16 ;  /* 0x002ac0100f007988 */ /* 0x0001e80008000004 */
[----:B------:R1:W-:Y:S04]  /*2d330*/  STS.U8 [R15+UR4+0x2b00], R17 ;  /* 0x002b00110f007988 */ /* 0x0003e80008000004 */
[----:B------:R3:W-:Y:S04]  /*2d340*/  STS.U8 [R15+UR4+0x2b40], R18 ;  /* 0x002b40120f007988 */ /* 0x0007e80008000004 */
[----:B------:R4:W-:Y:S04]  /*2d350*/  STS.U8 [R15+UR4+0x2b80], R19 ;  /* 0x002b80130f007988 */ /* 0x0009e80008000004 */
[----:B------:R2:W-:Y:S04]  /*2d360*/  STS.U8 [R15+UR4+0x2bc0], R20 ;  /* 0x002bc0140f007988 */ /* 0x0005e80008000004 */
[----:B0-----:R-:W2:Y:S04]  /*2d370*/  LDL.LU R16, [R1+0x2320] ;  /* 0x0023200001107983 */ /* 0x001ea80000300800 */
[----:B-1----:R-:W2:Y:S04]  /*2d380*/  LDL.LU R17, [R1+0x231c] ;  /* 0x00231c0001117983 */ /* 0x002ea80000300800 */
[----:B---3--:R-:W3:Y:S04]  /*2d390*/  LDL.LU R18, [R1+0x2318] ;  /* 0x0023180001127983 */ /* 0x008ee80000300800 */
[----:B----4-:R-:W4:Y:S04]  /*2d3a0*/  LDL.LU R19, [R1+0x2314] ;  /* 0x0023140001137983 */ /* 0x010f280000300800 */
[----:B--2---:R-:W2:Y:S04]  /*2d3b0*/  LDL.LU R20, [R1+0x2310] ;  /* 0x0023100001147983 */ /* 0x004ea80000300800 */
        /* <DEDUP_REMOVED lines=11> */
[----:B------:R-:W-:Y:S04]  /*2d470*/  STS.U8 [R15+UR4+0x3a40], R28 ;  /* 0x003a401c0f007988 */ /* 0x000fe80008000004 */
[----:B------:R0:W-:Y:S04]  /*2d480*/  STL [R1+0x960c], R28 ;  /* 0x00960c1c01007387 */ /* 0x0001e80000100800 */
[----:B------:R-:W-:Y:S04]  /*2d490*/  STS.U8 [R15+UR4+0x3a00], R27 ;  /* 0x003a001b0f007988 */ /* 0x000fe80008000004 */
[----:B------:R-:W-:Y:S04]  /*2d4a0*/  STS.U8 [R15+UR4+0x3ac0], R26 ;  /* 0x003ac01a0f007988 */ /* 0x000fe80008000004 */
[----:B------:R-:W-:Y:S04]  /*2d4b0*/  STS.U8 [R15+UR4+0x3a80], R25 ;  /* 0x003a80190f007988 */ /* 0x000fe80008000004 */
[----:B0-----:R-:W2:Y:S04]  /*2d4c0*/  LDL.LU R28, [R1+0x2210] ;  /* 0x00221000011c7983 */ /* 0x001ea80000300800 */
[----:B------:R0:W-:Y:S04]  /*2d4d0*/  STL [R1+0x9610], R27 ;  /* 0x0096101b01007387 */ /* 0x0001e80000100800 */
        /* <DEDUP_REMOVED lines=8> */
[----:B0-----:R-:W2:Y:S04]  /*2d560*/  LDL.LU R25, [R1+0x221c] ;  /* 0x00221c0001197983 */ /* 0x001ea80000300800 */
[----:B------:R0:W-:Y:S04]  /*2d570*/  STL [R1+0x961c], R24 ;  /* 0x00961c1801007387 */ /* 0x0001e80000100800 */
[----:B0-----:R-:W2:Y:S04]  /*2d580*/  LDL.LU R24, [R1+0x2220] ;  /* 0x0022200001187983 */ /* 0x001ea80000300800 */
[----:B------:R0:W-:Y:S04]  /*2d590*/  STL [R1+0x9620], R23 ;  /* 0x0096201701007387 */ /* 0x0001e80000100800 */
[----:B0-----:R-:W2:Y:S04]  /*2d5a0*/  LDL.LU R23, [R1+0x2304] ;  /* 0x0023040001177983 */ /* 0x001ea80000300800 */
[----:B------:R0:W-:Y:S04]  /*2d5b0*/  STL [R1+0x9624], R22 ;  /* 0x0096241601007387 */ /* 0x0001e80000100800 */
[----:B0-----:R-:W2:Y:S04]  /*2d5c0*/  LDL.LU R22, [R1+0x2308] ;  /* 0x0023080001167983 */ /* 0x001ea80000300800 */
[----:B------:R-:W2:Y:S04]  /*2d5d0*/  LDL.LU R15, [R1+0x9654] ;  /* 0x00965400010f7983 */ /* 0x000ea80000300800 */
[----:B------:R0:W-:Y:S04]  /*2d5e0*/  STL [R1+0x9628], R21 ;  /* 0x0096281501007387 */ /* 0x0001e80000100800 */
[----:B0-----:R-:W2:Y:S01]  /*2d5f0*/  LDL.LU R21, [R1+0x230c] ;  /* 0x00230c0001157983 */ /* 0x001ea20000300800 */
[----:B------:R-:W-:-:S05]  /*2d600*/  LOP3.LUT R2, R2, 0x30, RZ, 0x3c, !PT ;  /* 0x0000003002027812 */ /* 0x000fca00078e3cff */
[----:B------:R0:W-:Y:S04]  /*2d610*/  STS.U8 [R2+UR4+0xc00], R16 ;  /* 0x000c001002007988 */ /* 0x0001e80008000004 */
[----:B------:R1:W-:Y:S04]  /*2d620*/  STS.U8 [R2+UR4+0xc40], R17 ;  /* 0x000c401102007988 */ /* 0x0003e80008000004 */
[----:B---3--:R3:W-:Y:S04]  /*2d630*/  STS.U8 [R2+UR4+0xc80], R18 ;  /* 0x000c801202007988 */ /* 0x0087e80008000004 */
[----:B----4-:R4:W-:Y:S04]  /*2d640*/  STS.U8 [R2+UR4+0xcc0], R19 ;  /* 0x000cc01302007988 */ /* 0x0109e80008000004 */
[----:B--2---:R2:W-:Y:S04]  /*2d650*/  STS.U8 [R2+UR4+0xd00], R20 ;  /* 0x000d001402007988 */ /* 0x0045e80008000004 */
[----:B0-----:R-:W2:Y:S04]  /*2d660*/  LDL.LU R16, [R1+0x9650] ;  /* 0x0096500001107983 */ /* 0x001ea80000300800 */
[----:B-1----:R-:W2:Y:S04]  /*2d670*/  LDL.LU R17, [R1+0x964c] ;  /* 0x00964c0001117983 */ /* 0x002ea80000300800 */
[----:B---3--:R-:W3:Y:S04]  /*2d680*/  LDL.LU R18, [R1+0x9648] ;  /* 0x0096480001127983 */ /* 0x008ee80000300800 */
[----:B----4-:R-:W4:Y:S04]  /*2d690*/  LDL.LU R19, [R1+0x9644] ;  /* 0x0096440001137983 */ /* 0x010f280000300800 */
[----:B--2---:R-:W2:Y:S04]  /*2d6a0*/  LDL.LU R20, [R1+0x9640] ;  /* 0x0096400001147983 */ /* 0x004ea80000300800 */
[----:B------:R0:W-:Y:S04]  /*2d6b0*/  STS.U8 [R2+UR4+0xd40], R21 ;  /* 0x000d401502007988 */ /* 0x0001e80008000004 */
[----:B0-----:R-:W3:Y:S04]  /*2d6c0*/  LDL.LU R21, [R1+0x22f0] ;  /* 0x0022f00001157983 */ /* 0x001ee80000300800 */
[----:B---3--:R0:W-:Y:S04]  /*2d6d0*/  STL [R1+0x962c], R21 ;  /* 0x00962c1501007387 */ /* 0x0081e80000100800 */
[----:B0-----:R-:W3:Y:S04]  /*2d6e0*/  LDL.LU R21, [R1+0x22f4] ;  /* 0x0022f40001157983 */ /* 0x001ee80000300800 */
[----:B---3--:R0:W-:Y:S04]  /*2d6f0*/  STL [R1+0x9630], R21 ;  /* 0x0096301501007387 */ /* 0x0081e80000100800 */
[----:B0-----:R-:W3:Y:S04]  /*2d700*/  LDL.LU R21, [R1+0x22f8] ;  /* 0x0022f80001157983 */ /* 0x001ee80000300800 */
[----:B---3--:R0:W-:Y:S04]  /*2d710*/  STL [R1+0x9634], R21 ;  /* 0x0096341501007387 */ /* 0x0081e80000100800 */
[----:B0-----:R-:W3:Y:S04]  /*2d720*/  LDL.LU R21, [R1+0x22fc] ;  /* 0x0022fc0001157983 */ /* 0x001ee80000300800 */
[----:B------:R-:W-:Y:S04]  /*2d730*/  STS.U8 [R2+UR4+0xd80], R22 ;  /* 0x000d801602007988 */ /* 0x000fe80008000004 */
[----:B------:R-:W-:Y:S04]  /*2d740*/  STS.U8 [R2+UR4+0xdc0], R23 ;  /* 0x000dc01702007988 */ /* 0x000fe80008000004 */
[----:B------:R-:W-:Y:S04]  /*2d750*/  STS.U8 [R2+UR4+0x1c40], R24 ;  /* 0x001c401802007988 */ /* 0x000fe80008000004 */
[----:B---3--:R0:W-:Y:S04]  /*2d760*/  STL [R1+0x9638], R21 ;  /* 0x0096381501007387 */ /* 0x0081e80000100800 */
[----:B0-----:R-:W3:Y:S04]  /*2d770*/  LDL.LU R21, [R1+0x2300] ;  /* 0x0023000001157983 */ /* 0x001ee80000300800 */
[----:B------:R0:W-:Y:S04]  /*2d780*/  STS.U8 [R2+UR4+0x1c00], R25 ;  /* 0x001c001902007988 */ /* 0x0001e80008000004 */
[----:B------:R1:W-:Y:S04]  /*2d790*/  STS.U8 [R2+UR4+0x1cc0], R26 ;  /* 0x001cc01a02007988 */ /* 0x0003e80008000004 */
[----:B------:R4:W-:Y:S04]  /*2d7a0*/  STS.U8 [R2+UR4+0x1c80], R27 ;  /* 0x001c801b02007988 */ /* 0x0009e80008000004 */
[----:B------:R2:W-:Y:S04]  /*2d7b0*/  STS.U8 [R2+UR4+0x1d40], R28 ;  /* 0x001d401c02007988 */ /* 0x0005e80008000004 */
        /* <DEDUP_REMOVED lines=11> */
[----:B---3--:R3:W-:Y:S04]  /*2d870*/  STL [R1+0x963c], R21 ;  /* 0x00963c1501007387 */ /* 0x0087e80000100800 */
[----:B------:R-:W3:Y:S04]  /*2d880*/  LDL.LU R22, [R1+0x22ec] ;  /* 0x0022ec0001167983 */ /* 0x000ee80000300800 */
[----:B------:R-:W3:Y:S04]  /*2d890*/  LDL.LU R23, [R1+0x22e8] ;  /* 0x0022e80001177983 */ /* 0x000ee80000300800 */
[----:B------:R-:W3:Y:S04]  /*2d8a0*/  LDL.LU R24, [R1+0x22e4] ;  /* 0x0022e40001187983 */ /* 0x000ee80000300800 */
[----:B0-----:R-:W3:Y:S04]  /*2d8b0*/  LDL.LU R25, [R1+0x2200] ;  /* 0x0022000001197983 */ /* 0x001ee80000300800 */
[----:B-1----:R-:W3:Y:S04]  /*2d8c0*/  LDL.LU R26, [R1+0x21fc] ;  /* 0x0021fc00011a7983 */ /* 0x002ee80000300800 */
[----:B----4-:R-:W4:Y:S04]  /*2d8d0*/  LDL.LU R27, [R1+0x21f8] ;  /* 0x0021f800011b7983 */ /* 0x010f280000300800 */
[----:B--2---:R-:W2:Y:S04]  /*2d8e0*/  LDL.LU R28, [R1+0x21cc] ;  /* 0x0021cc00011c7983 */ /* 0x004ea80000300800 */
[----:B------:R-:W2:Y:S04]  /*2d8f0*/  LDL.LU R29, [R1+0x21c8] ;  /* 0x0021c800011d7983 */ /* 0x000ea80000300800 */
[----:B------:R-:W2:Y:S01]  /*2d900*/  LDL.LU R5, [R1+0x21c4] ;  /* 0x0021c40001057983 */ /* 0x000ea20000300800 */
[----:B---3--:R-:W-:-:S03]  /*2d910*/  LOP3.LUT R21, R0, 0x30, RZ, 0x3c, !PT ;  /* 0x0000003000157812 */ /* 0x008fc600078e3cff */
[----:B------:R-:W3:Y:S04]  /*2d920*/  LDL.LU R4, [R1+0x21c0] ;  /* 0x0021c00001047983 */ /* 0x000ee80000300800 */
[----:B------:R-:W3:Y:S04]  /*2d930*/  LDL.LU R3, [R1+0x1fc] ;  /* 0x0001fc0001037983 */ /* 0x000ee80000300800 */
[----:B------:R-:W3:Y:S04]  /*2d940*/  LDL.LU R6, [R1+0xe8] ;  /* 0x0000e80001067983 */ /* 0x000ee80000300800 */
[----:B------:R-:W-:Y:S04]  /*2d950*/  STS.U8 [R21+UR4+0x3c40], R20 ;  /* 0x003c401415007988 */ /* 0x000fe80008000004 */
        /* <DEDUP_REMOVED lines=13> */
[----:B------:R0:W-:Y:S04]  /*2da30*/  STS.U8 [R21+UR4+0x3d80], R13 ;  /* 0x003d800d15007988 */ /* 0x0001e80008000004 */
[----:B0-----:R-:W4:Y:S01]  /*2da40*/  LDL.LU R21, [R1+0x963c] ;  /* 0x00963c0001157983 */ /* 0x001f220000300800 */
[----:B------:R-:W-:-:S05]  /*2da50*/  LOP3.LUT R0, R0, 0x38, RZ, 0x3c, !PT ;  /* 0x0000003800007812 */ /* 0x000fca00078e3cff */
[----:B----4-:R0:W-:Y:S04]  /*2da60*/  STS.U8 [R0+UR4+0xe00], R21 ;  /* 0x000e001500007988 */ /* 0x0101e80008000004 */
[----:B0-----:R-:W4:Y:S04]  /*2da70*/  LDL.LU R21, [R1+0x9638] ;  /* 0x0096380001157983 */ /* 0x001f280000300800 */
[----:B----4-:R0:W-:Y:S04]  /*2da80*/  STS.U8 [R0+UR4+0xe40], R21 ;  /* 0x000e401500007988 */ /* 0x0101e80008000004 */
[----:B0-----:R-:W4:Y:S04]  /*2da90*/  LDL.LU R21, [R1+0x9634] ;  /* 0x0096340001157983 */ /* 0x001f280000300800 */
[----:B----4-:R0:W-:Y:S04]  /*2daa0*/  STS.U8 [R0+UR4+0xe80], R21 ;  /* 0x000e801500007988 */ /* 0x0101e80008000004 */
[----:B0-----:R-:W4:Y:S04]  /*2dab0*/  LDL.LU R21, [R1+0x9630] ;  /* 0x0096300001157983 */ /* 0x001f280000300800 */
[----:B----4-:R0:W-:Y:S04]  /*2dac0*/  STS.U8 [R0+UR4+0xec0], R21 ;  /* 0x000ec01500007988 */ /* 0x0101e80008000004 */
[----:B0-----:R-:W4:Y:S04]  /*2dad0*/  LDL.LU R21, [R1+0x962c] ;  /* 0x00962c0001157983 */ /* 0x001f280000300800 */
[----:B----4-:R0:W-:Y:S04]  /*2dae0*/  STS.U8 [R0+UR4+0xf00], R21 ;  /* 0x000f001500007988 */ /* 0x0101e80008000004 */
[----:B------:R1:W-:Y:S04]  /*2daf0*/  STS.U8 [R0+UR4+0xf40], R22 ;  /* 0x000f401600007988 */ /* 0x0003e80008000004 */
[----:B------:R4:W-:Y:S04]  /*2db00*/  STS.U8 [R0+UR4+0xf80], R23 ;  /* 0x000f801700007988 */ /* 0x0009e80008000004 */
[----:B------:R2:W-:Y:S04]  /*2db10*/  STS.U8 [R0+UR4+0xfc0], R24 ;  /* 0x000fc01800007988 */ /* 0x0005e80008000004 */
[----:B------:R3:W-:Y:S04]  /*2db20*/  STS.U8 [R0+UR4+0x1e40], R25 ;  /* 0x001e401900007988 */ /* 0x0007e80008000004 */
[----:B------:R3:W-:Y:S04]  /*2db30*/  STS.U8 [R0+UR4+0x1e00], R26 ;  /* 0x001e001a00007988 */ /* 0x0007e80008000004 */
[----:B0-----:R-:W3:Y:S04]  /*2db40*/  LDL.LU R21, [R1+0x9628] ;  /* 0x0096280001157983 */ /* 0x001ee80000300800 */
[----:B-1----:R-:W3:Y:S04]  /*2db50*/  LDL.LU R22, [R1+0x9624] ;  /* 0x0096240001167983 */ /* 0x002ee80000300800 */
[----:B----4-:R-:W4:Y:S04]  /*2db60*/  LDL.LU R23, [R1+0x9620] ;  /* 0x0096200001177983 */ /* 0x010f280000300800 */
[----:B--2---:R-:W2:Y:S04]  /*2db70*/  LDL.LU R24, [R1+0x961c] ;  /* 0x00961c0001187983 */ /* 0x004ea80000300800 */
[----:B---3--:R-:W3:Y:S04]  /*2db80*/  LDL.LU R25, [R1+0x9618] ;  /* 0x0096180001197983 */ /* 0x008ee80000300800 */
[----:B------:R-:W4:Y:S04]  /*2db90*/  LDL.LU R26, [R1+0x9614] ;  /* 0x00961400011a7983 */ /* 0x000f280000300800 */
[----:B------:R0:W-:Y:S04]  /*2dba0*/  STS.U8 [R0+UR4+0x1ec0], R27 ;  /* 0x001ec01b00007988 */ /* 0x0001e80008000004 */
[----:B------:R1:W-:Y:S04]  /*2dbb0*/  STS.U8 [R0+UR4+0x1e80], R28 ;  /* 0x001e801c00007988 */ /* 0x0003e80008000004 */
[----:B------:R1:W-:Y:S04]  /*2dbc0*/  STS.U8 [R0+UR4+0x1f40], R29 ;  /* 0x001f401d00007988 */ /* 0x0003e80008000004 */
[----:B------:R1:W-:Y:S04]  /*2dbd0*/  STS.U8 [R0+UR4+0x1f00], R5 ;  /* 0x001f000500007988 */ /* 0x0003e80008000004 */
[----:B------:R1:W-:Y:S04]  /*2dbe0*/  STS.U8 [R0+UR4+0x1fc0], R4 ;  /* 0x001fc00400007988 */ /* 0x0003e80008000004 */
[----:B------:R1:W-:Y:S04]  /*2dbf0*/  STS.U8 [R0+UR4+0x1f80], R3 ;  /* 0x001f800300007988 */ /* 0x0003e80008000004 */
[----:B0-----:R-:W2:Y:S04]  /*2dc00*/  LDL.LU R27, [R1+0x9610] ;  /* 0x00961000011b7983 */ /* 0x001ea80000300800 */
[----:B-1----:R-:W3:Y:S04]  /*2dc10*/  LDL.LU R28, [R1+0x960c] ;  /* 0x00960c00011c7983 */ /* 0x002ee80000300800 */
[----:B------:R-:W4:Y:S04]  /*2dc20*/  LDL.LU R29, [R1+0x9608] ;  /* 0x00960800011d7983 */ /* 0x000f280000300800 */
[----:B------:R-:W2:Y:S04]  /*2dc30*/  LDL.LU R5, [R1+0x9604] ;  /* 0x0096040001057983 */ /* 0x000ea80000300800 */
[----:B------:R-:W3:Y:S04]  /*2dc40*/  LDL.LU R4, [R1+0x9600] ;  /* 0x0096000001047983 */ /* 0x000ee80000300800 */
        /* <DEDUP_REMOVED lines=9> */
[----:B------:R-:W4:Y:S04]  /*2dce0*/  LDL R2, [R1+0x2fe8] ;  /* 0x002fe80001027983 */ /* 0x000f280000100800 */
[----:B------:R-:W2:Y:S04]  /*2dcf0*/  LDL.LU R8, [R1+0x95f0] ;  /* 0x0095f00001087983 */ /* 0x000ea80000300800 */
[----:B------:R-:W3:Y:S04]  /*2dd00*/  LDL.LU R9, [R1+0x95ec] ;  /* 0x0095ec0001097983 */ /* 0x000ee80000300800 */
[----:B------:R-:W4:Y:S04]  /*2dd10*/  LDL.LU R10, [R1+0x95e8] ;  /* 0x0095e800010a7983 */ /* 0x000f280000300800 */
[----:B------:R0:W-:Y:S04]  /*2dd20*/  STS.U8 [R0+UR4+0x2f80], R11 ;  /* 0x002f800b00007988 */ /* 0x0001e80008000004 */
[----:B------:R1:W-:Y:S04]  /*2dd30*/  STS.U8 [R0+UR4+0x2fc0], R12 ;  /* 0x002fc00c00007988 */ /* 0x0003e80008000004 */
[----:B0-----:R-:W2:Y:S04]  /*2dd40*/  LDL.LU R11, [R1+0x95e4] ;  /* 0x0095e400010b7983 */ /* 0x001ea80000300800 */
[----:B-1----:R-:W3:Y:S04]  /*2dd50*/  LDL.LU R12, [R1+0x95e0] ;  /* 0x0095e000010c7983 */ /* 0x002ee80000300800 */
[----:B---3--:R-:W-:Y:S04]  /*2dd60*/  STS.U8 [R0+UR4+0x3e40], R12 ;  /* 0x003e400c00007988 */ /* 0x008fe80008000004 */
[----:B--2---:R-:W-:Y:S04]  /*2dd70*/  STS.U8 [R0+UR4+0x3e00], R11 ;  /* 0x003e000b00007988 */ /* 0x004fe80008000004 */
[----:B----4-:R-:W-:Y:S04]  /*2dd80*/  STS.U8 [R0+UR4+0x3ec0], R10 ;  /* 0x003ec00a00007988 */ /* 0x010fe80008000004 */
[----:B------:R-:W-:Y:S04]  /*2dd90*/  STS.U8 [R0+UR4+0x3e80], R9 ;  /* 0x003e800900007988 */ /* 0x000fe80008000004 */
[----:B------:R-:W-:Y:S04]  /*2dda0*/  STS.U8 [R0+UR4+0x3f40], R8 ;  /* 0x003f400800007988 */ /* 0x000fe80008000004 */
[----:B------:R-:W-:Y:S04]  /*2ddb0*/  STS.U8 [R0+UR4+0x3f00], R7 ;  /* 0x003f000700007988 */ /* 0x000fe80008000004 */
[----:B------:R-:W-:Y:S04]  /*2ddc0*/  STS.U8 [R0+UR4+0x3fc0], R6 ;  /* 0x003fc00600007988 */ /* 0x000fe80008000004 */
[----:B------:R0:W-:Y:S04]  /*2ddd0*/  STS.U8 [R0+UR4+0x3f80], R3 ;  /* 0x003f800300007988 */ /* 0x0001e80008000004 */
[----:B0-----:R-:W2:Y:S04]  /*2dde0*/  LDL.LU R0, [R1+0x95dc] ;  /* 0x0095dc0001007983 */ /* 0x001ea80000300800 */
[----:B------:R-:W3:Y:S01]  /*2ddf0*/  LDL R3, [R1+0x2fd8] ;  /* 0x002fd80001037983 */ /* 0x000ee20000100800 */
[----:B------:R-:W-:Y:S01]  /*2de00*/  BAR.SYNC.DEFER_BLOCKING 0x0 ;  /* 0x0000000000007b1d */ /* 0x000fe20000010000 */
[----:B------:R-:W-:-:S06]  /*2de10*/  PRMT R5, RZ, 0x7610, R5 ;  /* 0x00007610ff057816 */ /* 0x000fcc0000000005 */
[----:B---3--:R-:W3:Y:S04]  /*2de20*/  @!P0 LDG.E.U8 R5, desc[UR22][R2.64] ;  /* 0x0000001602058981 */ /* 0x008ee8000c1e1100 */
[----:B---3--:R0:W-:Y:S04]  /*2de30*/  STL [R1+0x1cc], R5 ;  /* 0x0001cc0501007387 */ /* 0x0081e80000100800 */
[----:B0-----:R-:W3:Y:S04]  /*2de40*/  LDL.LU R5, [R1+0x95d8] ;  /* 0x0095d80001057983 */ /* 0x001ee80000300800 */
[----:B------:R-:W4:Y:S04]  /*2de50*/  LDL R2, [R1+0x2fe4] ;  /* 0x002fe40001027983 */ /* 0x000f280000100800 */
[----:B------:R-:W4:Y:S01]  /*2de60*/  LDL R3, [R1+0x3000] ;  /* 0x0030000001037983 */ /* 0x000f220000100800 */
[----:B--2---:R-:W-:-:S02]  /*2de70*/  PRMT R0, RZ, 0x7610, R0 ;  /* 0x00007610ff007816 */ /* 0x004fc40000000000 */
[----:B----4-:R-:W-:-:S04]  /*2de80*/  @!P0 LOP3.LUT R3, R3, R2, RZ, 0x3c, !PT ;  /* 0x0000000203038212 */ /* 0x010fc800078e3cff */
[----:B------:R-:W-:-:S04]  /*2de90*/  @!P0 LOP3.LUT R2, R3, R2, RZ, 0x3c, !PT ;  /* 0x0000000203028212 */ /* 0x000fc800078e3cff */
[----:B------:R-:W-:-:S05]  /*2dea0*/  @!P0 LOP3.LUT R3, R3, R2, RZ, 0x3c, !PT ;  /* 0x0000000203038212 */ /* 0x000fca00078e3cff */
[----:B------:R-:W2:Y:S04]  /*2deb0*/  @!P0 LDG.E.U8 R0, desc[UR22][R2.64] ;  /* 0x0000001602008981 */ /* 0x000ea8000c1e1100 */
[----:B--2---:R0:W-:Y:S04]  /*2dec0*/  STL [R1+0x1f4], R0 ;  /* 0x0001f40001007387 */ /* 0x0041e80000100800 */
[----:B0-----:R-:W2:Y:S04]  /*2ded0*/  LDL.LU R0, [R1+0x95d4] ;  /* 0x0095d40001007983 */ /* 0x001ea80000300800 */
[----:B------:R-:W4:Y:S04]  /*2dee0*/  LDL R2, [R1+0x2444] ;  /* 0x0024440001027983 */ /* 0x000f280000100800 */
[----:B------:R-:W4:Y:S01]  /*2def0*/  LDL R3, [R1+0x2c20] ;  /* 0x002c200001037983 */ /* 0x000f220000100800 */
[----:B------:R-:W-:-:S02]  /*2df00*/  PRMT R4, RZ, 0x7610, R4 ;  /* 0x00007610ff047816 */ /* 0x000fc40000000004 */
[----:B----4-:R-:W-:-:S04]  /*2df10*/  @!P0 LOP3.LUT R3, R3, R2, RZ, 0x3c, !PT ;  /* 0x0000000203038212 */ /* 0x010fc800078e3cff */
[----:B------:R-:W-:-:S04]  /*2df20*/  @!P0 LOP3.LUT R2, R3, R2, RZ, 0x3c, !PT ;  /* 0x0000000203028212 */ /* 0x000fc800078e3cff */
[----:B------:R-:W-:-:S05]  /*2df30*/  @!P0 LOP3.LUT R3, R3, R2, RZ, 0x3c, !PT ;  /* 0x0000000203038212 */ /* 0x000fca00078e3cff */
[----:B------:R-:W4:Y:S04]  /*2df40*/  @!P0 LDG.E.U8 R4, desc[UR22][R2.64] ;  /* 0x0000001602048981 */ /* 0x000f28000c1e1100 */
[----:B----4-:R0:W-:Y:S04]  /*2df50*/  STL [R1+0x1f0], R4 ;  /* 0x0001f00401007387 */ /* 0x0101e80000100800 */
[----:B0-----:R-:W4:Y:S04]  /*2df60*/  LDL.LU R4, [R1+0x95d0] ;  /* 0x0095d00001047983 */ /* 0x001f280000300800 */
[----:B------:R-:W3:Y:S04]  /*2df70*/  LDL R2, [R1+0x2c1c] ;  /* 0x002c1c0001027983 */ /* 0x000ee80000100800 */
[----:B------:R-:W3:Y:S01]  /*2df80*/  LDL R3, [R1+0x2e2c] ;  /* 0x002e2c0001037983 */ /* 0x000ee20000100800 */
[----:B--2---:R-:W-:-:S02]  /*2df90*/  PRMT R0, RZ, 0x7610, R0 ;  /* 0x00007610ff007816 */ /* 0x004fc40000000000 */
[----:B---3--:R-:W-:-:S04]  /*2dfa0*/  @!P0 LOP3.LUT R3, R3, R2, RZ, 0x3c, !PT ;  /* 0x0000000203038212 */ /* 0x008fc800078e3cff */
[----:B------:R-:W-:-:S04]  /*2dfb0*/  @!P0 LOP3.LUT R2, R3, R2, RZ, 0x3c, !PT ;  /* 0x0000000203028212 */ /* 0x000fc800078e3cff */
[----:B------:R-:W-:-:S05]  /*2dfc0*/  @!P0 LOP3.LUT R3, R3, R2, RZ, 0x3c, !PT ;  /* 0x0000000203038212 */ /* 0x000fca00078e3cff */
[----:B------:R-:W2:Y:S04]  /*2dfd0*/  @!P0 LDG.E.U8 R0, desc[UR22][R2.64] ;  /* 0x0000001602008981 */ /* 0x000ea8000c1e1100 */
[----:B--2---:R0:W-:Y:S04]  /*2dfe0*/  STL [R1+0x1c8], R0 ;  /* 0x0001c80001007387 */ /* 0x0041e80000100800 */
[----:B0-----:R-:W2:Y:S04]  /*2dff0*/  LDL.LU R0, [R1+0x95cc] ;  /* 0x0095cc0001007983 */ /* 0x001ea80000300800 */
[----:B------:R-:W3:Y:S04]  /*2e000*/  LDL R2, [R1+0x2c18] ;  /* 0x002c180001027983 */ /* 0x000ee80000100800 */
[----:B------:R-:W3:Y:S01]  /*2e010*/  LDL R3, [R1+0x2e28] ;  /* 0x002e280001037983 */ /* 0x000ee20000100800 */
[----:B----4-:R-:W-:-:S02]  /*2e020*/  PRMT R4, RZ, 0x7610, R4 ;  /* 0x00007610ff047816 */ /* 0x010fc40000000004 */
[----:B---3--:R-:W-:-:S04]  /*2e030*/  @!P0 LOP3.LUT R3, R3, R2, RZ, 0x3c, !PT ;  /* 0x0000000203038212 */ /* 0x008fc800078e3cff */
[----:B------:R-:W-:-:S04]  /*2e040*/  @!P0 LOP3.LUT R2, R3, R2, RZ, 0x3c, !PT ;  /* 0x0000000203028212 */ /* 0x000fc800078e3cff */
[----:B------:R-:W-:-:S05]  /*2e050*/  @!P0 LOP3.LUT R3, R3, R2, RZ, 0x3c, !PT ;  /* 0x0000000203038212 */ /* 0x000fca00078e3cff */
[----:B------:R-:W3:Y:S04]  /*2e060*/  @!P0 LDG.E.U8 R4, desc[UR22][R2.64] ;  /* 0x0000001602048981 */ /* 0x000ee8000c1e1100 */
        /* <DEDUP_REMOVED lines=13> */
[----:B---3--:R-:W-:-:S02]  /*2e140*/  PRMT R4, RZ, 0x7610, R4 ;  /* 0x00007610ff047816 */ /* 0x008fc40000000004 */
[----:B----4-:R-:W-:-:S04]  /*2e150*/  @!P0 LOP3.LUT R3, R3, R2, RZ, 0x3c, !PT ;  /* 0x0000000203038212 */ /* 0x010fc800078e3cff */
        /* <DEDUP_REMOVED lines=858> */
[----:B--2---:R0:W-:Y:S04]  /*31700*/  STL [R1], R0 ;  /* 0x0000000001007387 */ /* 0x0041e80000100800 */
[----:B0-----:R-:W2:Y:S04]  /*31710*/  LDL.LU R0, [R1+0x9444] ;  /* 0x0094440001007983 */ /* 0x001ea80000300800 */
[----:B------:R-:W3:Y:S04]  /*31720*/  LDL R2, [R1+0x2f08] ;  /* 0x002f080001027983 */ /* 0x000ee80000100800 */
[----:B------:R-:W3:Y:S01]  /*31730*/  LDL R3, [R1+0x2f44] ;  /* 0x002f440001037983 */ /* 0x000ee20000100800 */
[----:B------:R-:W-:-:S02]  /*31740*/  PRMT R29, RZ, 0x7610, R29 ;  /* 0x00007610ff1d7816 */ /* 0x000fc4000000001d */
[----:B---3--:R-:W-:-:S04]  /*31750*/  @!P0 LOP3.LUT R3, R3, R2, RZ, 0x3c, !PT ;  /* 0x0000000203038212 */ /* 0x008fc800078e3cff */
[----:B------:R-:W-:-:S04]  /*31760*/  @!P0 LOP3.LUT R2, R3, R2, RZ, 0x3c, !PT ;  /* 0x0000000203028212 */ /* 0x000fc800078e3cff */
[----:B------:R-:W-:-:S05]  /*31770*/  @!P0 LOP3.LUT R3, R3, R2, RZ, 0x3c, !PT ;  /* 0x0000000203038212 */ /* 0x000fca00078e3cff */
[----:B------:R-:W3:Y:S04]  /*31780*/  @!P0 LDG.E.U8 R29, desc[UR22][R2.64] ;  /* 0x00000016021d8981 */ /* 0x000ee8000c1e1100 */
[----:B------:R-:W4:Y:S04]  /*31790*/  LDL R2, [R1+0x2f10] ;  /* 0x002f100001027983 */ /* 0x000f280000100800 */
[----:B------:R-:W4:Y:S01]  /*317a0*/  LDL R3, [R1+0x2f4c] ;  /* 0x002f4c0001037983 */ /* 0x000f220000100800 */
[----:B------:R-:W-:-:S03]  /*317b0*/  PRMT R28, RZ, 0x7610, R28 ;  /* 0x00007610ff1c7816 */ /* 0x000fc6000000001c */
[----:B---3--:R0:W-:Y:S04]  /*317c0*/  STL [R1+0x9400], R29 ;  /* 0x0094001d01007387 */ /* 0x0081e80000100800 */
[----:B0-----:R-:W3:Y:S01]  /*317d0*/  LDL R29, [R1+0x2f54] ;  /* 0x002f5400011d7983 */ /* 0x001ee20000100800 */
[----:B----4-:R-:W-:-:S04]  /*317e0*/  @!P0 LOP3.LUT R3, R3, R2, RZ, 0x3c, !PT ;  /* 0x0000000203038212 */ /* 0x010fc800078e3cff */
[----:B------:R-:W-:-:S04]  /*317f0*/  @!P0 LOP3.LUT R2, R3, R2, RZ, 0x3c, !PT ;  /* 0x0000000203028212 */ /* 0x000fc800078e3cff */
[----:B------:R-:W-:-:S05]  /*31800*/  @!P0 LOP3.LUT R3, R3, R2, RZ, 0x3c, !PT ;  /* 0x0000000203038212 */ /* 0x000fca00078e3cff */
[----:B------:R3:W4:Y:S04]  /*31810*/  @!P0 LDG.E.U8 R28, desc[UR22][R2.64] ;  /* 0x00000016021c8981 */ /* 0x000728000c1e1100 */
[----:B------:R-:W2:Y:S01]  /*31820*/  LDL R3, [R1+0x2f18] ;  /* 0x002f180001037983 */ /* 0x000ea20000100800 */
[----:B------:R-:W-:Y:S01]  /*31830*/  PRMT R27, RZ, 0x7610, R27 ;  /* 0x00007610ff1b7816 */ /* 0x000fe2000000001b */
[----:B---3--:R-:W-:Y:S02]  /*31840*/  @!P0 IMAD.MOV.U32 R2, RZ, RZ, R29 ;  /* 0x000000ffff028224 */ /* 0x008fe400078e001d */
[----:B----4-:R0:W-:Y:S01]  /*31850*/  STL [R1+0x93c8], R28 ;  /* 0x0093c81c01007387 */ /* 0x0101e20000100800 */
[----:B------:R-:W-:-:S03]  /*31860*/  PRMT R26, RZ, 0x7610, R26 ;  /* 0x00007610ff1a7816 */ /* 0x000fc6000000001a */
[----:B------:R-:W3:Y:S04]  /*31870*/  LDL R29, [R1+0x2f38] ;  /* 0x002f3800011d7983 */ /* 0x000ee80000100800 */
[----:B--2---:R1:W2:Y:S04]  /*31880*/  @!P0 LDG.E.U8 R27, desc[UR22][R2.64] ;  /* 0x00000016021b8981 */ /* 0x0042a8000c1e1100 */
[----:B0-----:R-:W4:Y:S04]  /*31890*/  LDL R28, [R1+0x2f74] ;  /* 0x002f7400011c7983 */ /* 0x001f280000100800 */
[----:B------:R-:W1:Y:S04]  /*318a0*/  LDL R2, [R1+0x2f20] ;  /* 0x002f200001027983 */ /* 0x000e680000100800 */
[----:B------:R-:W1:Y:S02]  /*318b0*/  LDL R3, [R1+0x2f5c] ;  /* 0x002f5c0001037983 */ /* 0x000e640000100800 */
[----:B-1----:R-:W-:-:S04]  /*318c0*/  @!P0 LOP3.LUT R3, R3, R2, RZ, 0x3c, !PT ;  /* 0x0000000203038212 */ /* 0x002fc800078e3cff */
[----:B------:R-:W-:-:S04]  /*318d0*/  @!P0 LOP3.LUT R2, R3, R2, RZ, 0x3c, !PT ;  /* 0x0000000203028212 */ /* 0x000fc800078e3cff */
[----:B------:R-:W-:-:S05]  /*318e0*/  @!P0 LOP3.LUT R3, R3, R2, RZ, 0x3c, !PT ;  /* 0x0000000203038212 */ /* 0x000fca00078e3cff */
[----:B------:R-:W3:Y:S04]  /*318f0*/  @!P0 LDG.E.U8 R26, desc[UR22][R2.64] ;  /* 0x00000016021a8981 */ /* 0x000ee8000c1e1100 */
[----:B--2---:R0:W-:Y:S04]  /*31900*/  STL [R1+0x93cc], R27 ;  /* 0x0093cc1b01007387 */ /* 0x0041e80000100800 */
[----:B------:R-:W2:Y:S04]  /*31910*/  LDL R2, [R1+0x2f28] ;  /* 0x002f280001027983 */ /* 0x000ea80000100800 */
[----:B------:R-:W2:Y:S04]  /*31920*/  LDL R3, [R1+0x2f64] ;  /* 0x002f640001037983 */ /* 0x000ea80000100800 */
[----:B0-----:R-:W4:Y:S04]  /*31930*/  LDL R27, [R1+0x2f6c] ;  /* 0x002f6c00011b7983 */ /* 0x001f280000100800 */
[----:B---3--:R0:W-:Y:S04]  /*31940*/  STL [R1+0x9404], R26 ;  /* 0x0094041a01007387 */ /* 0x0081e80000100800 */
[----:B0-----:R-:W3:Y:S01]  /*31950*/  LDL R26, [R1+0x2f30] ;  /* 0x002f3000011a7983 */ /* 0x001ee20000100800 */
[----:B--2---:R-:W-:-:S02]  /*31960*/  @!P0 LOP3.LUT R3, R3, R2, RZ, 0x3c, !PT ;  /* 0x0000000203038212 */ /* 0x004fc400078e3cff */
[----:B------:R-:W-:Y:S02]  /*31970*/  PRMT R25, RZ, 0x7610, R25 ;  /* 0x00007610ff197816 */ /* 0x000fe40000000019 */
[----:B------:R-:W-:-:S04]  /*31980*/  @!P0 LOP3.LUT R2, R3, R2, RZ, 0x3c, !PT ;  /* 0x0000000203028212 */ /* 0x000fc800078e3cff */
[----:B------:R-:W-:Y:S02]  /*31990*/  @!P0 LOP3.LUT R3, R3, R2, RZ, 0x3c, !PT ;  /* 0x0000000203038212 */ /* 0x000fe400078e3cff */
[----:B------:R-:W-:-:S03]  /*319a0*/  PRMT R24, RZ, 0x7610, R24 ;  /* 0x00007610ff187816 */ /* 0x000fc60000000018 */
[----:B------:R4:W2:Y:S02]  /*319b0*/  @!P0 LDG.E.U8 R25, desc[UR22][R2.64] ;  /* 0x0000001602198981 */ /* 0x0008a4000c1e1100 */
[----:B----4-:R-:W-:Y:S02]  /*319c0*/  @!P0 IMAD.MOV.U32 R2, RZ, RZ, R27 ;  /* 0x000000ffff028224 */ /* 0x010fe400078e001b */
[----:B---3--:R-:W-:-:S05]  /*319d0*/  @!P0 IMAD.MOV.U32 R3, RZ, RZ, R26 ;  /* 0x000000ffff038224 */ /* 0x008fca00078e001a */
[----:B------:R0:W3:Y:S01]  /*319e0*/  @!P0 LDG.E.U8 R24, desc[UR22][R2.64] ;  /* 0x0000001602188981 */ /* 0x0000e2000c1e1100 */
[----:B------:R-:W-:Y:S01]  /*319f0*/  PRMT R23, RZ, 0x7610, R23 ;  /* 0x00007610ff177816 */ /* 0x000fe20000000017 */
[----:B0-----:R-:W-:Y:S02]  /*31a00*/  @!P0 IMAD.MOV.U32 R2, RZ, RZ, R28 ;  /* 0x000000ffff028224 */ /* 0x001fe400078e001c */
[----:B------:R-:W-:Y:S01]  /*31a10*/  @!P0 IMAD.MOV.U32 R3, RZ, RZ, R29 ;  /* 0x000000ffff038224 */ /* 0x000fe200078e001d */
[----:B--2---:R0:W-:Y:S04]  /*31a20*/  STL [R1+0x9408], R25 ;  /* 0x0094081901007387 */ /* 0x0041e80000100800 */
[----:B------:R-:W2:Y:S04]  /*31a30*/  @!P0 LDG.E.U8 R23, desc[UR22][R2.64] ;  /* 0x0000001602178981 */ /* 0x000ea8000c1e1100 */
[----:B0-----:R-:W4:Y:S04]  /*31a40*/  LDL R25, [R1+0x2f7c] ;  /* 0x002f7c0001197983 */ /* 0x001f280000100800 */
[----:B---3--:R0:W-:Y:S01]  /*31a50*/  STL [R1+0x93d0], R24 ;  /* 0x0093d01801007387 */ /* 0x0081e20000100800 */
[----:B------:R-:W-:-:S03]  /*31a60*/  PRMT R22, RZ, 0x7610, R22 ;  /* 0x00007610ff167816 */ /* 0x000fc60000000016 */
[----:B------:R-:W3:Y:S04]  /*31a70*/  LDL R29, [R1+0x2f50] ;  /* 0x002f5000011d7983 */ /* 0x000ee80000100800 */
[----:B------:R-:W3:Y:S04]  /*31a80*/  LDL R28, [R1+0x2f8c] ;  /* 0x002f8c00011c7983 */ /* 0x000ee80000100800 */
[----:B------:R-:W3:Y:S04]  /*31a90*/  LDL R27, [R1+0x2f58] ;  /* 0x002f5800011b7983 */ /* 0x000ee80000100800 */
[----:B------:R-:W3:Y:S04]  /*31aa0*/  LDL R26, [R1+0x2f94] ;  /* 0x002f9400011a7983 */ /* 0x000ee80000100800 */
[----:B0-----:R-:W3:Y:S04]  /*31ab0*/  LDL R24, [R1+0x2f40] ;  /* 0x002f400001187983 */ /* 0x001ee80000100800 */
[----:B--2---:R0:W-:Y:S01]  /*31ac0*/  STL [R1+0x93d4], R23 ;  /* 0x0093d41701007387 */ /* 0x0041e20000100800 */
[----:B----4-:R-:W-:-:S03]  /*31ad0*/  @!P0 IMAD.MOV.U32 R2, RZ, RZ, R25 ;  /* 0x000000ffff028224 */ /* 0x010fc600078e0019 */
[----:B------:R-:W2:Y:S04]  /*31ae0*/  LDL R25, [R1+0x2f60] ;  /* 0x002f600001197983 */ /* 0x000ea80000100800 */
[----:B0-----:R-:W4:Y:S01]  /*31af0*/  LDL R23, [R1+0x2f84] ;  /* 0x002f840001177983 */ /* 0x001f220000100800 */
[----:B---3--:R-:W-:-:S03]  /*31b00*/  @!P0 IMAD.MOV.U32 R3, RZ, RZ, R24 ;  /* 0x000000ffff038224 */ /* 0x008fc600078e0018 */
[----:B------:R-:W3:Y:S04]  /*31b10*/  LDL R24, [R1+0x2f9c] ;  /* 0x002f9c0001187983 */ /* 0x000ee80000100800 */
[----:B------:R4:W2:Y:S04]  /*31b20*/  @!P0 LDG.E.U8 R22, desc[UR22][R2.64] ;  /* 0x0000001602168981 */ /* 0x0008a8000c1e1100 */
[----:B------:R-:W3:Y:S01]  /*31b30*/  LDL R3, [R1+0x2f48] ;  /* 0x002f480001037983 */ /* 0x000ee20000100800 */
[----:B------:R-:W-:Y:S01]  /*31b40*/  PRMT R21, RZ, 0x7610, R21 ;  /* 0x00007610ff157816 */ /* 0x000fe20000000015 */
[----:B----4-:R-:W-:Y:S01]  /*31b50*/  @!P0 IMAD.MOV.U32 R2, RZ, RZ, R23 ;  /* 0x000000ffff028224 */ /* 0x010fe200078e0017 */
[----:B------:R-:W-:-:S02]  /*31b60*/  PRMT R20, RZ, 0x7610, R20 ;  /* 0x00007610ff147816 */ /* 0x000fc40000000014 */
[----:B------:R-:W-:Y:S02]  /*31b70*/  PRMT R19, RZ, 0x7610, R19 ;  /* 0x00007610ff137816 */ /* 0x000fe40000000013 */
[----:B------:R-:W-:Y:S01]  /*31b80*/  PRMT R18, RZ, 0x7610, R18 ;  /* 0x00007610ff127816 */ /* 0x000fe20000000012 */
[----:B---3--:R0:W3:Y:S02]  /*31b90*/  @!P0 LDG.E.U8 R21, desc[UR22][R2.64] ;  /* 0x0000001602158981 */ /* 0x0080e4000c1e1100 */
[----:B0-----:R-:W-:Y:S02]  /*31ba0*/  @!P0 IMAD.MOV.U32 R2, RZ, RZ, R28 ;  /* 0x000000ffff028224 */ /* 0x001fe400078e001c */
[----:B------:R-:W-:-:S05]  /*31bb0*/  @!P0 IMAD.MOV.U32 R3, RZ, RZ, R29 ;  /* 0x000000ffff038224 */ /* 0x000fca00078e001d */
[----:B------:R0:W4:Y:S02]  /*31bc0*/  @!P0 LDG.E.U8 R20, desc[UR22][R2.64] ;  /* 0x0000001602148981 */ /* 0x000124000c1e1100 */
[----:B0-----:R-:W-:Y:S02]  /*31bd0*/  @!P0 IMAD.MOV.U32 R2, RZ, RZ, R26 ;  /* 0x000000ffff028224 */ /* 0x001fe400078e001a */
[----:B------:R-:W-:-:S05]  /*31be0*/  @!P0 IMAD.MOV.U32 R3, RZ, RZ, R27 ;  /* 0x000000ffff038224 */ /* 0x000fca00078e001b */
[----:B------:R0:W4:Y:S04]  /*31bf0*/  @!P0 LDG.E.U8 R19, desc[UR22][R2.64] ;  /* 0x0000001602138981 */ /* 0x000128000c1e1100 */
[----:B--2---:R1:W-:Y:S04]  /*31c00*/  STL [R1+0x940c], R22 ;  /* 0x00940c1601007387 */ /* 0x0043e80000100800 */
[----:B------:R-:W2:Y:S01]  /*31c10*/  LDL R23, [R1+0x2f68] ;  /* 0x002f680001177983 */ /* 0x000ea20000100800 */
[----:B0-----:R-:W-:Y:S02]  /*31c20*/  @!P0 IMAD.MOV.U32 R2, RZ, RZ, R24 ;  /* 0x000000ffff028224 */ /* 0x001fe400078e0018 */
[----:B------:R-:W-:Y:S01]  /*31c30*/  @!P0 IMAD.MOV.U32 R3, RZ, RZ, R25 ;  /* 0x000000ffff038224 */ /* 0x000fe200078e0019 */
[----:B-1----:R-:W2:Y:S04]  /*31c40*/  LDL R22, [R1+0x2fa4] ;  /* 0x002fa40001167983 */ /* 0x002ea80000100800 */
[----:B------:R2:W2:Y:S04]  /*31c50*/  @!P0 LDG.E.U8 R18, desc[UR22][R2.64] ;  /* 0x0000001602128981 */ /* 0x0004a8000c1e1100 */
[----:B---3--:R0:W-:Y:S04]  /*31c60*/  STL [R1+0x9410], R21 ;  /* 0x0094101501007387 */ /* 0x0081e80000100800 */
[----:B----4-:R1:W-:Y:S04]  /*31c70*/  STL [R1+0x93d8], R20 ;  /* 0x0093d81401007387 */ /* 0x0103e80000100800 */
[----:B------:R-:W3:Y:S04]  /*31c80*/  LDL R27, [R1+0x2f70] ;  /* 0x002f7000011b7983 */ /* 0x000ee80000100800 */
[----:B------:R-:W4:Y:S04]  /*31c90*/  LDL R26, [R1+0x2fac] ;  /* 0x002fac00011a7983 */ /* 0x000f280000100800 */
[----:B------:R4:W-:Y:S04]  /*31ca0*/  STL [R1+0x93dc], R19 ;  /* 0x0093dc1301007387 */ /* 0x0009e80000100800 */
[----:B------:R-:W4:Y:S04]  /*31cb0*/  LDL R25, [R1+0x2f78] ;  /* 0x002f780001197983 */ /* 0x000f280000100800 */
[----:B------:R-:W4:Y:S01]  /*31cc0*/  LDL R24, [R1+0x2fb4] ;  /* 0x002fb40001187983 */ /* 0x000f220000100800 */
[----:B--2---:R-:W-:-:S02]  /*31cd0*/  @!P0 IMAD.MOV.U32 R3, RZ, RZ, R23 ;  /* 0x000000ffff038224 */ /* 0x004fc400078e0017 */
[----:B------:R-:W-:Y:S01]  /*31ce0*/  @!P0 IMAD.MOV.U32 R2, RZ, RZ, R22 ;  /* 0x000000ffff028224 */ /* 0x000fe200078e0016 */
[----:B------:R2:W-:Y:S04]  /*31cf0*/  STL [R1+0x9414], R18 ;  /* 0x0094141201007387 */ /* 0x0005e80000100800 */
[----:B------:R-:W2:Y:S04]  /*31d00*/  LDL R23, [R1+0x2f80] ;  /* 0x002f800001177983 */ /* 0x000ea80000100800 */
[----:B------:R-:W2:Y:S01]  /*31d10*/  LDL R22, [R1+0x2fbc] ;  /* 0x002fbc0001167983 */ /* 0x000ea20000100800 */
[----:B------:R-:W-:-:S02]  /*31d20*/  PRMT R17, RZ, 0x7610, R17 ;  /* 0x00007610ff117816 */ /* 0x000fc40000000011 */
[----:B------:R-:W-:Y:S02]  /*31d30*/  PRMT R16, RZ, 0x7610, R16 ;  /* 0x00007610ff107816 */ /* 0x000fe40000000010 */
[----:B------:R-:W-:Y:S02]  /*31d40*/  PRMT R15, RZ, 0x7610, R15 ;  /* 0x00007610ff0f7816 */ /* 0x000fe4000000000f */
[----:B------:R-:W-:Y:S01]  /*31d50*/  PRMT R14, RZ, 0x7610, R14 ;  /* 0x00007610ff0e7816 */ /* 0x000fe2000000000e */
[----:B0-----:R-:W2:Y:S04]  /*31d60*/  LDL R21, [R1+0x2f88] ;  /* 0x002f880001157983 */ /* 0x001ea80000100800 */
[----:B------:R3:W2:Y:S04]  /*31d70*/  @!P0 LDG.E.U8 R17, desc[UR22][R2.64] ;  /* 0x0000001602118981 */ /* 0x0006a8000c1e1100 */
[----:B-1----:R-:W2:Y:S01]  /*31d80*/  LDL R20, [R1+0x2fc4] ;  /* 0x002fc40001147983 */ /* 0x002ea20000100800 */
[----:B---3--:R-:W-:-:S02]  /*31d90*/  @!P0 IMAD.MOV.U32 R3, RZ, RZ, R27 ;  /* 0x000000ffff038224 */ /* 0x008fc400078e001b */
[----:B----4-:R-:W-:-:S05]  /*31da0*/  @!P0 IMAD.MOV.U32 R2, RZ, RZ, R26 ;  /* 0x000000ffff028224 */ /* 0x010fca00078e001a */
[----:B------:R0:W3:Y:S02]  /*31db0*/  @!P0 LDG.E.U8 R16, desc[UR22][R2.64] ;  /* 0x0000001602108981 */ /* 0x0000e4000c1e1100 */
[----:B0-----:R-:W-:Y:S02]  /*31dc0*/  @!P0 IMAD.MOV.U32 R3, RZ, RZ, R25 ;  /* 0x000000ffff038224 */ /* 0x001fe400078e0019 */
[----:B------:R-:W-:-:S05]  /*31dd0*/  @!P0 IMAD.MOV.U32 R2, RZ, RZ, R24 ;  /* 0x000000ffff028224 */ /* 0x000fca00078e0018 */
[----:B------:R2:W4:Y:S02]  /*31de0*/  @!P0 LDG.E.U8 R15, desc[UR22][R2.64] ;  /* 0x00000016020f8981 */ /* 0x000524000c1e1100 */
[----:B--2---:R-:W-:Y:S02]  /*31df0*/  @!P0 IMAD.MOV.U32 R3, RZ, RZ, R23 ;  /* 0x000000ffff038224 */ /* 0x004fe400078e0017 */
[----:B------:R-:W-:-:S05]  /*31e00*/  @!P0 IMAD.MOV.U32 R2, RZ, RZ, R22 ;  /* 0x000000ffff028224 */ /* 0x000fca00078e0016 */
[----:B------:R-:W2:Y:S04]  /*31e10*/  @!P0 LDG.E.U8 R14, desc[UR22][R2.64] ;  /* 0x00000016020e8981 */ /* 0x000ea8000c1e1100 */
[----:B------:R0:W-:Y:S04]  /*31e20*/  STL [R1+0x93fc], R17 ;  /* 0x0093fc1101007387 */ /* 0x0001e80000100800 */
[----:B------:R-:W2:Y:S04]  /*31e30*/  LDL R19, [R1+0x2f90] ;  /* 0x002f900001137983 */ /* 0x000ea80000100800 */
[----:B------:R-:W2:Y:S04]  /*31e40*/  LDL R18, [R1+0x2fcc] ;  /* 0x002fcc0001127983 */ /* 0x000ea80000100800 */
[----:B---3--:R1:W-:Y:S04]  /*31e50*/  STL [R1+0x93e0], R16 ;  /* 0x0093e01001007387 */ /* 0x0083e80000100800 */
[----:B0-----:R-:W3:Y:S04]  /*31e60*/  LDL R17, [R1+0x2f98] ;  /* 0x002f980001117983 */ /* 0x001ee80000100800 */
[----:B-1----:R-:W3:Y:S04]  /*31e70*/  LDL R16, [R1+0x2fd4] ;  /* 0x002fd40001107983 */ /* 0x002ee80000100800 */
[----:B----4-:R0:W-:Y:S04]  /*31e80*/  STL [R1+0x93e4], R15 ;  /* 0x0093e40f01007387 */ /* 0x0101e80000100800 */
[----:B--2---:R1:W-:Y:S04]  /*31e90*/  STL [R1+0x9418], R14 ;  /* 0x0094180e01007387 */ /* 0x0043e80000100800 */
[----:B0-----:R-:W2:Y:S04]  /*31ea0*/  LDL R15, [R1+0x2fa0] ;  /* 0x002fa000010f7983 */ /* 0x001ea80000100800 */
[----:B-1----:R-:W4:Y:S01]  /*31eb0*/  LDL R14, [R1+0x2fdc] ;  /* 0x002fdc00010e7983 */ /* 0x002f220000100800 */
[----:B------:R-:W-:Y:S01]  /*31ec0*/  PRMT R13, RZ, 0x7610, R13 ;  /* 0x00007610ff0d7816 */ /* 0x000fe2000000000d */
[----:B------:R-:W-:-:S02]  /*31ed0*/  @!P0 IMAD.MOV.U32 R2, RZ, RZ, R20 ;  /* 0x000000ffff028224 */ /* 0x000fc400078e0014 */
[----:B------:R-:W-:Y:S01]  /*31ee0*/  @!P0 IMAD.MOV.U32 R3, RZ, RZ, R21 ;  /* 0x000000ffff038224 */ /* 0x000fe200078e0015 */
[----:B------:R-:W-:-:S04]  /*31ef0*/  PRMT R12, RZ, 0x7610, R12 ;  /* 0x00007610ff0c7816 */ /* 0x000fc8000000000c */
[----:B------:R0:W4:Y:S02]  /*31f00*/  @!P0 LDG.E.U8 R13, desc[UR22][R2.64] ;  /* 0x00000016020d8981 */ /* 0x000124000c1e1100 */
[----:B0-----:R-:W-:Y:S02]  /*31f10*/  @!P0 IMAD.MOV.U32 R2, RZ, RZ, R18 ;  /* 0x000000ffff028224 */ /* 0x001fe400078e0012 */
[----:B------:R-:W-:-:S05]  /*31f20*/  @!P0 IMAD.MOV.U32 R3, RZ, RZ, R19 ;  /* 0x000000ffff038224 */ /* 0x000fca00078e0013 */
[----:B------:R3:W4:Y:S01]  /*31f30*/  @!P0 LDG.E.U8 R12, desc[UR22][R2.64] ;  /* 0x00000016020c8981 */ /* 0x000722000c1e1100 */
[----:B------:R-:W-:Y:S02]  /*31f40*/  PRMT R11, RZ, 0x7610, R11 ;  /* 0x00007610ff0b7816 */ /* 0x000fe4000000000b */
[----:B------:R-:W-:Y:S01]  /*31f50*/  PRMT R10, RZ, 0x7610, R10 ;  /* 0x00007610ff0a7816 */ /* 0x000fe2000000000a */
[----:B---3--:R-:W-:Y:S02]  /*31f60*/  @!P0 IMAD.MOV.U32 R3, RZ, RZ, R17 ;  /* 0x000000ffff038224 */ /* 0x008fe400078e0011 */
[----:B------:R-:W-:-:S05]  /*31f70*/  @!P0 IMAD.MOV.U32 R2, RZ, RZ, R16 ;  /* 0x000000ffff028224 */ /* 0x000fca00078e0010 */
[----:B------:R2:W3:Y:S02]  /*31f80*/  @!P0 LDG.E.U8 R11, desc[UR22][R2.64] ;  /* 0x00000016020b8981 */ /* 0x0004e4000c1e1100 */
[----:B--2---:R-:W-:Y:S02]  /*31f90*/  @!P0 IMAD.MOV.U32 R3, RZ, RZ, R15 ;  /* 0x000000ffff038224 */ /* 0x004fe400078e000f */
[----:B----4-:R-:W-:-:S05]  /*31fa0*/  @!P0 IMAD.MOV.U32 R2, RZ, RZ, R14 ;  /* 0x000000ffff028224 */ /* 0x010fca00078e000e */
[----:B------:R-:W2:Y:S04]  /*31fb0*/  @!P0 LDG.E.U8 R10, desc[UR22][R2.64] ;  /* 0x00000016020a8981 */ /* 0x000ea8000c1e1100 */
[----:B------:R0:W-:Y:S04]  /*31fc0*/  STL [R1+0x941c], R13 ;  /* 0x00941c0d01007387 */ /* 0x0001e80000100800 */
[----:B------:R-:W4:Y:S04]  /*31fd0*/  LDL R21, [R1+0x2fa8] ;  /* 0x002fa80001157983 */ /* 0x000f280000100800 */
[----:B------:R-:W4:Y:S04]  /*31fe0*/  LDL R20, [R1+0x2fe0] ;  /* 0x002fe00001147983 */ /* 0x000f280000100800 */
[----:B------:R1:W-:Y:S04]  /*31ff0*/  STL [R1+0x93e8], R12 ;  /* 0x0093e80c01007387 */ /* 0x0003e80000100800 */
[----:B------:R-:W4:Y:S04]  /*32000*/  LDL R19, [R1+0x2fb0] ;  /* 0x002fb00001137983 */ /* 0x000f280000100800 */
[----:B------:R-:W4:Y:S04]  /*32010*/  LDL R18, [R1+0x2ffc] ;  /* 0x002ffc0001127983 */ /* 0x000f280000100800 */
[----:B------:R-:W4:Y:S04]  /*32020*/  LDL R17, [R1+0x2fb8] ;  /* 0x002fb80001117983 */ /* 0x000f280000100800 */
[----:B------:R-:W4:Y:S04]  /*32030*/  LDL R16, [R1+0x2ff8] ;  /* 0x002ff80001107983 */ /* 0x000f280000100800 */
[----:B---3--:R3:W-:Y:S04]  /*32040*/  STL [R1+0x93ec], R11 ;  /* 0x0093ec0b01007387 */ /* 0x0087e80000100800 */
[----:B------:R-:W4:Y:S04]  /*32050*/  LDL R15, [R1+0x2fc0] ;  /* 0x002fc000010f7983 */ /* 0x000f280000100800 */
[----:B------:R-:W4:Y:S04]  /*32060*/  LDL R14, [R1+0x2ff4] ;  /* 0x002ff400010e7983 */ /* 0x000f280000100800 */
[----:B0-----:R-:W4:Y:S04]  /*32070*/  LDL R13, [R1+0x2fc8] ;  /* 0x002fc800010d7983 */ /* 0x001f280000100800 */
[----:B-1----:R-:W4:Y:S04]  /*32080*/  LDL R12, [R1+0x2ff0] ;  /* 0x002ff000010c7983 */ /* 0x002f280000100800 */
[----:B--2---:R0:W-:Y:S04]  /*32090*/  STL [R1+0x9420], R10 ;  /* 0x0094200a01007387 */ /* 0x0041e80000100800 */
[----:B---3--:R-:W2:Y:S04]  /*320a0*/  LDL R11, [R1+0x2fd0] ;  /* 0x002fd000010b7983 */ /* 0x008ea80000100800 */
[----:B0-----:R-:W3:Y:S01]  /*320b0*/  LDL R10, [R1+0x2fec] ;  /* 0x002fec00010a7983 */ /* 0x001ee20000100800 */
[----:B------:R-:W-:Y:S01]  /*320c0*/  PRMT R9, RZ, 0x7610, R9 ;  /* 0x00007610ff097816 */ /* 0x000fe20000000009 */
[----:B----4-:R-:W-:-:S02]  /*320d0*/  @!P0 IMAD.MOV.U32 R2, RZ, RZ, R20 ;  /* 0x000000ffff028224 */ /* 0x010fc400078e0014 */
[----:B------:R-:W-:Y:S01]  /*320e0*/  @!P0 IMAD.MOV.U32 R3, RZ, RZ, R21 ;  /* 0x000000ffff038224 */ /* 0x000fe200078e0015 */
[----:B------:R-:W-:-:S04]  /*320f0*/  PRMT R8, RZ, 0x7610, R8 ;  /* 0x00007610ff087816 */ /* 0x000fc80000000008 */
[----:B------:R0:W4:Y:S01]  /*32100*/  @!P0 LDG.E.U8 R9, desc[UR22][R2.64] ;  /* 0x0000001602098981 */ /* 0x000122000c1e1100 */
[----:B------:R-:W-:Y:S01]  /*32110*/  PRMT R7, RZ, 0x7610, R7 ;  /* 0x00007610ff077816 */ /* 0x000fe20000000007 */
[----:B0-----:R-:W-:Y:S02]  /*32120*/  @!P0 IMAD.MOV.U32 R2, RZ, RZ, R18 ;  /* 0x000000ffff028224 */ /* 0x001fe400078e0012 */
[----:B------:R-:W-:-:S05]  /*32130*/  @!P0 IMAD.MOV.U32 R3, RZ, RZ, R19 ;  /* 0x000000ffff038224 */ /* 0x000fca00078e0013 */
[----:B------:R0:W4:Y:S01]  /*32140*/  @!P0 LDG.E.U8 R8, desc[UR22][R2.64] ;  /* 0x0000001602088981 */ /* 0x000122000c1e1100 */
[----:B------:R-:W-:Y:S01]  /*32150*/  PRMT R6, RZ, 0x7610, R6 ;  /* 0x00007610ff067816 */ /* 0x000fe20000000006 */
[----:B0-----:R-:W-:Y:S02]  /*32160*/  @!P0 IMAD.MOV.U32 R2, RZ, RZ, R16 ;  /* 0x000000ffff028224 */ /* 0x001fe400078e0010 */
[----:B------:R-:W-:-:S05]  /*32170*/  @!P0 IMAD.MOV.U32 R3, RZ, RZ, R17 ;  /* 0x000000ffff038224 */ /* 0x000fca00078e0011 */
[----:B------:R0:W4:Y:S01]  /*32180*/  @!P0 LDG.E.U8 R7, desc[UR22][R2.64] ;  /* 0x0000001602078981 */ /* 0x000122000c1e1100 */
[----:B------:R-:W-:Y:S02]  /*32190*/  PRMT R5, RZ, 0x7610, R5 ;  /* 0x00007610ff057816 */ /* 0x000fe40000000005 */
[----:B------:R-:W-:Y:S01]  /*321a0*/  PRMT R4, RZ, 0x7610, R4 ;  /* 0x00007610ff047816 */ /* 0x000fe20000000004 */
[----:B0-----:R-:W-:Y:S02]  /*321b0*/  @!P0 IMAD.MOV.U32 R3, RZ, RZ, R15 ;  /* 0x000000ffff038224 */ /* 0x001fe400078e000f */
[----:B------:R-:W-:-:S05]  /*321c0*/  @!P0 IMAD.MOV.U32 R2, RZ, RZ, R14 ;  /* 0x000000ffff028224 */ /* 0x000fca00078e000e */
[----:B------:R0:W4:Y:S02]  /*321d0*/  @!P0 LDG.E.U8 R6, desc[UR22][R2.64] ;  /* 0x0000001602068981 */ /* 0x000124000c1e1100 */
[----:B0-----:R-:W-:Y:S02]  /*321e0*/  @!P0 IMAD.MOV.U32 R2, RZ, RZ, R12 ;  /* 0x000000ffff028224 */ /* 0x001fe400078e000c */
[----:B------:R-:W-:-:S05]  /*321f0*/  @!P0 IMAD.MOV.U32 R3, RZ, RZ, R13 ;  /* 0x000000ffff038224 */ /* 0x000fca00078e000d */
[----:B------:R2:W4:Y:S02]  /*32200*/  @!P0 LDG.E.U8 R5, desc[UR22][R2.64] ;  /* 0x0000001602058981 */ /* 0x000524000c1e1100 */
[----:B--2---:R-:W-:Y:S02]  /*32210*/  @!P0 IMAD.MOV.U32 R3, RZ, RZ, R11 ;  /* 0x000000ffff038224 */ /* 0x004fe400078e000b */
[----:B---3--:R-:W-:-:S05]  /*32220*/  @!P0 IMAD.MOV.U32 R2, RZ, RZ, R10 ;  /* 0x000000ffff028224 */ /* 0x008fca00078e000a */
[----:B------:R0:W2:Y:S04]  /*32230*/  @!P0 LDG.E.U8 R4, desc[UR22][R2.64] ;  /* 0x0000001602048981 */ /* 0x0000a8000c1e1100 */
[----:B0-----:R-:W0:Y:S04]  /*32240*/  LDS.U8 R3, [R0+UR4] ;  /* 0x0000000400037984 */ /* 0x001e280008000000 */
[----:B------:R-:W1:Y:S04]  /*32250*/  LDS.U8 R2, [R0+UR4+0x208] ;  /* 0x0002080400027984 */ /* 0x000e680008000000 */
[----:B----4-:R-:W-:Y:S04]  /*32260*/  STL [R1+0x9424], R9 ;  /* 0x0094240901007387 */ /* 0x010fe80000100800 */
[----:B------:R-:W-:Y:S04]  /*32270*/  STL [R1+0x93f0], R8 ;  /* 0x0093f00801007387 */ /* 0x000fe80000100800 */
[----:B------:R-:W-:Y:S04]  /*32280*/  STL [R1+0x93f4], R7 ;  /* 0x0093f40701007387 */ /* 0x000fe80000100800 */
[----:B------:R-:W-:Y:S04]  /*32290*/  STL [R1+0x9428], R6 ;  /* 0x0094280601007387 */ /* 0x000fe80000100800 */
[----:B------:R-:W-:Y:S04]  /*322a0*/  STL [R1+0x942c], R5 ;  /* 0x00942c0501007387 */ /* 0x000fe80000100800 */
[----:B--2---:R-:W-:Y:S04]  /*322b0*/  STL [R1+0x93f8], R4 ;  /* 0x0093f80401007387 */ /* 0x004fe80000100800 */
[----:B0-----:R-:W-:Y:S04]  /*322c0*/  STL [R1+0x9430], R3 ;  /* 0x0094300301007387 */ /* 0x001fe80000100800 */
[----:B-1----:R-:W-:Y:S04]  /*322d0*/  STL [R1+0x9434], R2 ;  /* 0x0094340201007387 */ /* 0x002fe80000100800 */
[----:B------:R-:W0:Y:S04]  /*322e0*/  LDS.U8 R2, [R0+UR4+0x8] ;  /* 0x0000080400027984 */ /* 0x000e280008000000 */
[----:B------:R-:W1:Y:S04]  /*322f0*/  LDS.U8 R3, [R0+UR4+0x200] ;  /* 0x0002000400037984 */ /* 0x000e680008000000 */
[----:B------:R-:W2:Y:S04]  /*32300*/  LDS.U8 R4, [R0+UR4+0x2000] ;  /* 0x0020000400047984 */ /* 0x000ea80008000000 */
[----:B0-----:R-:W-:Y:S04]  /*32310*/  STL [R1+0x1fc], R2 ;  /* 0x0001fc0201007387 */ /* 0x001fe80000100800 */
[----:B------:R-:W0:Y:S04]  /*32320*/  LDS.U8 R2, [R0+UR4+0x2208] ;  /* 0x0022080400027984 */ /* 0x000e280008000000 */
[----:B-1----:R-:W-:Y:S04]  /*32330*/  STL [R1+0x1f8], R3 ;  /* 0x0001f80301007387 */ /* 0x002fe80000100800 */
[----:B------:R-:W1:Y:S04]  /*32340*/  LDS.U8 R3, [R0+UR4+0x2008] ;  /* 0x0020080400037984 */ /* 0x000e680008000000 */
[----:B--2---:R-:W-:Y:S04]  /*32350*/  STL [R1+0x21c4], R4 ;  /* 0x0021c40401007387 */ /* 0x004fe80000100800 */
        /* <DEDUP_REMOVED lines=45> */
[----:B-1----:R1:W-:Y:S04]  /*32630*/  STL [R1+0x2360], R3 ;  /* 0x0023600301007387 */ /* 0x0023e80000100800 */
[----:B--2---:R-:W-:Y:S04]  /*32640*/  STL [R1+0x236c], R4 ;  /* 0x00236c0401007387 */ /* 0x004fe80000100800 */
[----:B------:R-:W2:Y:S04]  /*32650*/  LDS.U8 R4, [R0+UR4+0x2188] ;  /* 0x0021880400047984 */ /* 0x000ea80008000000 */
[----:B0-----:R-:W-:Y:S04]  /*32660*/  STL [R1+0x2368], R2 ;  /* 0x0023680201007387 */ /* 0x001fe80000100800 */
[----:B------:R-:W0:Y:S01]  /*32670*/  LDS.U8 R2, [R0+UR4+0x2380] ;  /* 0x0023800400027984 */ /* 0x000e220008000000 */
[----:B-1----:R-:W-:-:S03]  /*32680*/  LOP3.LUT R3, R0, 0x10, RZ, 0x3c, !PT ;  /* 0x0000001000037812 */ /* 0x002fc600078e3cff */
[----:B------:R-:W-:Y:S04]  /*32690*/  STL [R1+0x5474], R0 ;  /* 0x0054740001007387 */ /* 0x000fe80000100800 */
[----:B--2---:R-:W-:Y:S04]  /*326a0*/  STL [R1+0x2374], R4 ;  /* 0x0023740401007387 */ /* 0x004fe80000100800 */
[----:B------:R-:W1:Y:S04]  /*326b0*/  LDS.U8 R4, [R3+UR4+0x400] ;  /* 0x0004000403047984 */ /* 0x000e680008000000 */
[----:B------:R-:W2:Y:S04]  /*326c0*/  LDS.U8 R0, [R3+UR4+0x608] ;  /* 0x0006080403007984 */ /* 0x000ea80008000000 */
[----:B------:R-:W-:Y:S04]  /*326d0*/  LDS.U8 R5, [R3+UR4+0x708] ;  /* 0x0007080403057984 */ /* 0x000fe80008000000 */
        /* <DEDUP_REMOVED lines=27> */
[----:B--2---:R-:W-:Y:S04]  /*32890*/  STL [R1+0x3088], R0 ;  /* 0x0030880001007387 */ /* 0x004fe80000100800 */
[----:B------:R-:W1:Y:S04]  /*328a0*/  LDS.U8 R4, [R3+UR4+0x2680] ;  /* 0x0026800403047984 */ /* 0x000e680008000000 */
[----:B------:R-:W2:Y:S04]  /*328b0*/  LDS.U8 R0, [R3+UR4+0x500] ;  /* 0x0005000403007984 */ /* 0x000ea80008000000 */
[----:B0-----:R0:W-:Y:S04]  /*328c0*/  STL [R1+0x3094], R2 ;  /* 0x0030940201007387 */ /* 0x0011e80000100800 */
[----:B0-----:R-:W3:Y:S04]  /*328d0*/  LDL R2, [R1+0xc4] ;  /* 0x0000c40001027983 */ /* 0x001ee80000100800 */
[----:B-1----:R-:W-:Y:S04]  /*328e0*/  STL [R1+0x3090], R4 ;  /* 0x0030900401007387 */ /* 0x002fe80000100800 */
[----:B--2---:R-:W-:Y:S04]  /*328f0*/  STL [R1+0x30fc], R0 ;  /* 0x0030fc0001007387 */ /* 0x004fe80000100800 */
[----:B------:R-:W0:Y:S04]  /*32900*/  LDS.U8 R4, [R3+UR4+0x508] ;  /* 0x0005080403047984 */ /* 0x000e280008000000 */
[----:B------:R-:W1:Y:S04]  /*32910*/  LDS.U8 R0, [R3+UR4+0x700] ;  /* 0x0007000403007984 */ /* 0x000e680008000000 */
[----:B------:R-:W-:Y:S04]  /*32920*/  STL [R1+0x30f8], R5 ;  /* 0x0030f80501007387 */ /* 0x000fe80000100800 */
        /* <DEDUP_REMOVED lines=24> */
[----:B0-----:R-:W-:Y:S04]  /*32ab0*/  STL [R1+0x3194], R4 ;  /* 0x0031940401007387 */ /* 0x001fe80000100800 */
[----:B-1----:R-:W-:Y:S04]  /*32ac0*/  STL [R1+0x3190], R0 ;  /* 0x0031900001007387 */ /* 0x002fe80000100800 */
[----:B---3--:R-:W0:Y:S04]  /*32ad0*/  LDS.U8 R3, [R2+UR4] ;  /* 0x0000000402037984 */ /* 0x008e280008000000 */
        /* <DEDUP_REMOVED lines=28> */
[----:B-1----:R-:W-:Y:S04]  /*32ca0*/  STL [R1+0x2288], R4 ;  /* 0x0022880401007387 */ /* 0x002fe80000100800 */
[----:B------:R-:W0:Y:S04]  /*32cb0*/  LDS.U8 R3, [R2+UR4+0x2280] ;  /* 0x0022800402037984 */ /* 0x000e280008000000 */
[----:B------:R-:W1:Y:S04]  /*32cc0*/  LDS.U8 R4, [R2+UR4+0x100] ;  /* 0x0001000402047984 */ /* 0x000e680008000000 */
[----:B--2---:R2:W-:Y:S04]  /*32cd0*/  STL [R1+0x2294], R0 ;  /* 0x0022940001007387 */ /* 0x0045e80000100800 */
[----:B--2---:R-:W2:Y:S04]  /*32ce0*/  LDL R0, [R1+0xc0] ;  /* 0x0000c00001007983 */ /* 0x004ea80000100800 */
[----:B0-----:R-:W-:Y:S04]  /*32cf0*/  STL [R1+0x2290], R3 ;  /* 0x0022900301007387 */ /* 0x001fe80000100800 */
[----:B------:R-:W0:Y:S04]  /*32d00*/  LDS.U8 R3, [R2+UR4+0x308] ;  /* 0x0003080402037984 */ /* 0x000e280008000000 */
[----:B-1----:R-:W-:Y:S04]  /*32d10*/  STL [R1+0x22fc], R4 ;  /* 0x0022fc0401007387 */ /* 0x002fe80000100800 */
[----:B------:R-:W1:Y:S04]  /*32d20*/  LDS.U8 R4, [R2+UR4+0x108] ;  /* 0x0001080402047984 */ /* 0x000e680008000000 */
[----:B0-----:R-:W-:Y:S04]  /*32d30*/  STL [R1+0x22f8], R3 ;  /* 0x0022f80301007387 */ /* 0x001fe80000100800 */
[----:B------:R-:W0:Y:S04]  /*32d40*/  LDS.U8 R3, [R2+UR4+0x2100] ;  /* 0x0021000402037984 */ /* 0x000e280008000000 */
[----:B-1----:R-:W-:Y:S04]  /*32d50*/  STL [R1+0x2304], R4 ;  /* 0x0023040401007387 */ /* 0x002fe80000100800 */
[----:B------:R-:W1:Y:S04]  /*32d60*/  LDS.U8 R4, [R2+UR4+0x2308] ;  /* 0x0023080402047984 */ /* 0x000e680008000000 */
[----:B------:R-:W-:Y:S04]  /*32d70*/  STL [R1+0x2300], R5 ;  /* 0x0023000501007387 */ /* 0x000fe80000100800 */
[----:B------:R-:W3:Y:S04]  /*32d80*/  LDS.U8 R5, [R2+UR4+0x2108] ;  /* 0x0021080402057984 */ /* 0x000ee80008000000 */
[----:B0-----:R-:W-:Y:S04]  /*32d90*/  STL [R1+0x230c], R3 ;  /* 0x00230c0301007387 */ /* 0x001fe80000100800 */
[----:B------:R-:W0:Y:S04]  /*32da0*/  LDS.U8 R3, [R2+UR4+0x2300] ;  /* 0x0023000402037984 */ /* 0x000e280008000000 */
[----:B-1----:R-:W-:Y:S04]  /*32db0*/  STL [R1+0x2308], R4 ;  /* 0x0023080401007387 */ /* 0x002fe80000100800 */
[----:B------:R-:W1:Y:S04]  /*32dc0*/  LDS.U8 R4, [R2+UR4+0x180] ;  /* 0x0001800402047984 */ /* 0x000e680008000000 */
[----:B---3--:R-:W-:Y:S04]  /*32dd0*/  STL [R1+0x2314], R5 ;  /* 0x0023140501007387 */ /* 0x008fe80000100800 */
        /* <DEDUP_REMOVED lines=11> */
[----:B------:R-:W4:Y:S04]  /*32e90*/  LDS.U8 R2, [R2+UR4+0x2380] ;  /* 0x0023800402027984 */ /* 0x000f280008000000 */
[----:B---3--:R-:W-:Y:S04]  /*32ea0*/  STL [R1+0x238c], R5 ;  /* 0x00238c0501007387 */ /* 0x008fe80000100800 */
[----:B0-----:R-:W-:Y:S04]  /*32eb0*/  STL [R1+0x2388], R3 ;  /* 0x0023880301007387 */ /* 0x001fe80000100800 */
[----:B-1----:R-:W-:Y:S04]  /*32ec0*/  STL [R1+0x2394], R4 ;  /* 0x0023940401007387 */ /* 0x002fe80000100800 */
[----:B----4-:R-:W-:Y:S04]  /*32ed0*/  STL [R1+0x2390], R2 ;  /* 0x0023900201007387 */ /* 0x010fe80000100800 */
[----:B--2---:R-:W0:Y:S04]  /*32ee0*/  LDS.U8 R3, [R0+UR4+0x400] ;  /* 0x0004000400037984 */ /* 0x004e280008000000 */
        /* <DEDUP_REMOVED lines=64> */
[----:B--2---:R-:W0:Y:S04]  /*332f0*/  LDS.U8 R3, [R2+UR4] ;  /* 0x0000000402037984 */ /* 0x004e280008000000 */
        /* <DEDUP_REMOVED lines=169> */
[----:B------:R-:W-:Y:S04]  /*33d90*/  STL [R1+0x2344], R5 ;  /* 0x0023440501007387 */ /* 0x000fe80000100800 */
[----:B------:R-:W3:Y:S04]  /*33da0*/  LDS.U8 R5, [R2+UR4+0x2308] ;  /* 0x0023080402057984 */ /* 0x000ee80008000000 */
[----:B-1----:R-:W-:Y:S04]  /*33db0*/  STL [R1+0x2340], R4 ;  /* 0x0023400401007387 */ /* 0x002fe80000100800 */
[----:B------:R-:W1:Y:S04]  /*33dc0*/  LDS.U8 R4, [R2+UR4+0x2108] ;  /* 0x0021080402047984 */ /* 0x000e680008000000 */
[----:B0-----:R-:W-:Y:S04]  /*33dd0*/  STL [R1+0x234c], R3 ;  /* 0x00234c0301007387 */ /* 0x001fe80000100800 */
[----:B------:R-:W0:Y:S04]  /*33de0*/  LDS.U8 R3, [R2+UR4+0x2300] ;  /* 0x0023000402037984 */ /* 0x000e280008000000 */
[----:B---3--:R-:W-:Y:S04]  /*33df0*/  STL [R1+0x2348], R5 ;  /* 0x0023480501007387 */ /* 0x008fe80000100800 */
        /* <DEDUP_REMOVED lines=16> */
[----:B---3--:R-:W-:Y:S04]  /*33f00*/  STL [R1+0x23d8], R5 ;  /* 0x0023d80501007387 */ /* 0x008fe80000100800 */
[----:B-1----:R-:W-:Y:S04]  /*33f10*/  STL [R1+0x23d4], R4 ;  /* 0x0023d40401007387 */ /* 0x002fe80000100800 */
[----:B--2---:R-:W0:Y:S04]  /*33f20*/  LDS.U8 R3, [R0+UR4+0x400] ;  /* 0x0004000400037984 */ /* 0x004e280008000000 */
        /* <DEDUP_REMOVED lines=43> */
[----:B------:R-:W2:Y:S04]  /*341e0*/  LDL.LU R9, [R1+0x1f4] ;  /* 0x0001f40001097983 */ /* 0x000ea80000300800 */
[----:B------:R-:W-:Y:S04]  /*341f0*/  LDS.U8 R4, [R0+UR4+0x580] ;  /* 0x0005800400047984 */ /* 0x000fe80008000000 */
[----:B0-----:R-:W-:Y:S04]  /*34200*/  STL [R1+0x3168], R3 ;  /* 0x0031680301007387 */ /* 0x001fe80000100800 */
[----:B------:R-:W3:Y:S04]  /*34210*/  LDL.LU R10, [R1+0x1f0] ;  /* 0x0001f000010a7983 */ /* 0x000ee80000300800 */
[----:B-1----:R-:W-:Y:S04]  /*34220*/  STL [R1+0x3174], R2 ;  /* 0x0031740201007387 */ /* 0x002fe80000100800 */
[----:B------:R-:W0:Y:S04]  /*34230*/  LDS.U8 R2, [R0+UR4+0x2700] ;  /* 0x0027000400027984 */ /* 0x000e280008000000 */
        /* <DEDUP_REMOVED lines=18> */
[----:B------:R-:W1:Y:S04]  /*34360*/  LDS.U8 R3, [R0+UR4+0x788] ;  /* 0x0007880400037984 */ /* 0x000e680008000000 */
[----:B0-----:R-:W-:Y:S04]  /*34370*/  STL [R1+0x3170], R2 ;  /* 0x0031700201007387 */ /* 0x001fe80000100800 */
[----:B------:R-:W0:Y:S04]  /*34380*/  LDS.U8 R2, [R0+UR4+0x588] ;  /* 0x0005880400027984 */ /* 0x000e280008000000 */
[----:B------:R-:W-:Y:S04]  /*34390*/  STL [R1+0x31dc], R4 ;  /* 0x0031dc0401007387 */ /* 0x000fe80000100800 */
[----:B------:R-:W0:Y:S04]  /*343a0*/  LDS.U8 R4, [R0+UR4+0x780] ;  /* 0x0007800400047984 */ /* 0x000e280008000000 */
[----:B-1----:R-:W-:Y:S04]  /*343b0*/  STL [R1+0x31d8], R3 ;  /* 0x0031d80301007387 */ /* 0x002fe80000100800 */
[----:B------:R-:W-:Y:S04]  /*343c0*/  LDS.U8 R3, [R0+UR4+0x2788] ;  /* 0x0027880400037984 */ /* 0x000fe80008000000 */
[----:B0-----:R-:W-:Y:S04]  /*343d0*/  STL [R1+0x31e4], R2 ;  /* 0x0031e40201007387 */ /* 0x001fe80000100800 */
[----:B------:R-:W0:Y:S04]  /*343e0*/  LDS.U8 R2, [R0+UR4+0x2580] ;  /* 0x0025800400027984 */ /* 0x000e280008000000 */
[----:B------:R-:W-:Y:S04]  /*343f0*/  STL [R1+0x31e0], R4 ;  /* 0x0031e00401007387 */ /* 0x000fe80000100800 */
[----:B0-----:R-:W-:Y:S04]  /*34400*/  STL [R1+0x31ec], R2 ;  /* 0x0031ec0201007387 */ /* 0x001fe80000100800 */
[----:B------:R-:W0:Y:S04]  /*34410*/  LDS.U8 R2, [R0+UR4+0x2588] ;  /* 0x0025880400027984 */ /* 0x000e280008000000 */
[----:B------:R-:W1:Y:S04]  /*34420*/  LDS.U8 R0, [R0+UR4+0x2780] ;  /* 0x0027800400007984 */ /* 0x000e680008000000 */
[----:B------:R-:W-:Y:S04]  /*34430*/  STL [R1+0x31e8], R3 ;  /* 0x0031e80301007387 */ /* 0x000fe80000100800 */
[----:B0-----:R0:W-:Y:S04]  /*34440*/  STL [R1+0x31f4], R2 ;  /* 0x0031f40201007387 */ /* 0x0011e80000100800 */
[----:B-1----:R-:W-:Y:S01]  /*34450*/  STL [R1+0x31f0], R0 ;  /* 0x0031f00001007387 */ /* 0x002fe20000100800 */
[----:B------:R-:W1:Y:S01]  /*34460*/  S2R R17, SR_TID.X ;  /* 0x0000000000117919 */ /* 0x000e620000002100 */
[----:B------:R-:W-:Y:S06]  /*34470*/  BAR.SYNC.DEFER_BLOCKING 0x0 ;  /* 0x0000000000007b1d */ /* 0x000fec0000010000 */
[----:B0-----:R-:W2:Y:S04]  /*34480*/  LDL.LU R2, [R1+0x10c] ;  /* 0x00010c0001027983 */ /* 0x001ea80000300800 */
[----:B--2---:R0:W-:Y:S04]  /*34490*/  STL [R1+0x9438], R2 ;  /* 0x0094380201007387 */ /* 0x0041e80000100800 */
[----:B0-----:R-:W2:Y:S04]  /*344a0*/  LDL.LU R2, [R1+0x110] ;  /* 0x0001100001027983 */ /* 0x001ea80000300800 */
[----:B--2---:R0:W-:Y:S04]  /*344b0*/  STL [R1+0x943c], R2 ;  /* 0x00943c0201007387 */ /* 0x0041e80000100800 */
[----:B0-----:R-:W2:Y:S01]  /*344c0*/  LDL.LU R2, [R1+0x11c] ;  /* 0x00011c0001027983 */ /* 0x001ea20000300800 */
[----:B-1----:R-:W-:-:S05]  /*344d0*/  LOP3.LUT R17, R17, 0x3f, RZ, 0xc0, !PT ;  /* 0x0000003f11117812 */ /* 0x002fca00078ec0ff */
[----:B------:R-:W-:Y:S04]  /*344e0*/  STS.U8 [R17+UR4], R9 ;  /* 0x0000000911007988 */ /* 0x000fe80008000004 */
[----:B---3--:R-:W-:Y:S04]  /*344f0*/  STS.U8 [R17+UR4+0x40], R10 ;  /* 0x0000400a11007988 */ /* 0x008fe80008000004 */
[----:B----4-:R-:W-:Y:S04]  /*34500*/  STS.U8 [R17+UR4+0x100], R11 ;  /* 0x0001000b11007988 */ /* 0x010fe80008000004 */
        /* <DEDUP_REMOVED lines=11> */
[----:B--2---:R0:W-:Y:S04]  /*345c0*/  STL [R1+0x9440], R2 ;  /* 0x0094400201007387 */ /* 0x0041e80000100800 */
[----:B0-----:R-:W2:Y:S04]  /*345d0*/  LDL.LU R2, [R1+0x120] ;  /* 0x0001200001027983 */ /* 0x001ea80000300800 */
[----:B------:R-:W3:Y:S04]  /*345e0*/  LDL.LU R3, [R1+0x100] ;  /* 0x0001000001037983 */ /* 0x000ee80000300800 */
[----:B------:R-:W4:Y:S04]  /*345f0*/  LDL.LU R5, [R1+0xfc] ;  /* 0x0000fc0001057983 */ /* 0x000f280000300800 */
[----:B------:R-:W4:Y:S04]  /*34600*/  LDL.LU R6, [R1+0xf0] ;  /* 0x0000f00001067983 */ /* 0x000f280000300800 */
[----:B------:R-:W4:Y:S04]  /*34610*/  LDL.LU R9, [R1+0xec] ;  /* 0x0000ec0001097983 */ /* 0x000f280000300800 */
[----:B------:R-:W4:Y:S04]  /*34620*/  LDL.LU R10, [R1+0xe0] ;  /* 0x0000e000010a7983 */ /* 0x000f280000300800 */
[----:B------:R-:W4:Y:S04]  /*34630*/  LDL.LU R13, [R1+0xdc] ;  /* 0x0000dc00010d7983 */ /* 0x000f280000300800 */
[----:B------:R-:W-:Y:S04]  /*34640*/  STS.U8 [R17+UR4+0x700], R24 ;  /* 0x0007001811007988 */ /* 0x000fe80008000004 */
[----:B------:R-:W4:Y:S04]  /*34650*/  LDL.LU R14, [R1+0xd0] ;  /* 0x0000d000010e7983 */ /* 0x000f280000300800 */
[----:B------:R0:W-:Y:S04]  /*34660*/  STS.U8 [R17+UR4+0x740], R25 ;  /* 0x0007401911007988 */ /* 0x0001e80008000004 */
[----:B------:R-:W4:Y:S04]  /*34670*/  LDL.LU R18, [R1+0x9c] ;  /* 0x00009c0001127983 */ /* 0x000f280000300800 */
[----:B------:R1:W-:Y:S04]  /*34680*/  STS.U8 [R17+UR4+0x800], R26 ;  /* 0x0008001a11007988 */ /* 0x0003e80008000004 */
[----:B------:R-:W4:Y:S04]  /*34690*/  LDL.LU R21, [R1+0x90] ;  /* 0x0000900001157983 */ /* 0x000f280000300800 */
[----:B------:R-:W-:Y:S04]  /*346a0*/  STS.U8 [R17+UR4+0x840], R27 ;  /* 0x0008401b11007988 */ /* 0x000fe80008000004 */
[----:B------:R-:W4:Y:S04]  /*346b0*/  LDL.LU R22, [R1+0x8c] ;  /* 0x00008c0001167983 */ /* 0x000f280000300800 */
[----:B------:R-:W-:Y:S04]  /*346c0*/  STS.U8 [R17+UR4+0x900], R28 ;  /* 0x0009001c11007988 */ /* 0x000fe80008000004 */
[----:B------:R1:W-:Y:S04]  /*346d0*/  STS.U8 [R17+UR4+0x940], R29 ;  /* 0x0009401d11007988 */ /* 0x0003e80008000004 */
[----:B0-----:R-:W4:Y:S04]  /*346e0*/  LDL.LU R25, [R1+0x80] ;  /* 0x0000800001197983 */ /* 0x001f280000300800 */
        /* <DEDUP_REMOVED lines=15> */
[----:B------:R-:W4:Y:S04]  /*347e0*/  LDL.LU R28, [R1] ;  /* 0x00000000011c7983 */ /* 0x000f280000300800 */
[----:B--2---:R0:W-:Y:S04]  /*347f0*/  STS.U8 [R17+UR4+0xa00], R2 ;  /* 0x000a000211007988 */ /* 0x0041e80008000004 */
[----:B0-----:R-:W2:Y:S04]  /*34800*/  LDL.LU R2, [R1+0x9440] ;  /* 0x0094400001027983 */ /* 0x001ea80000300800 */
[----:B--2---:R0:W-:Y:S04]  /*34810*/  STS.U8 [R17+UR4+0xa40], R2 ;  /* 0x000a400211007988 */ /* 0x0041e80008000004 */
[----:B0-----:R-:W2:Y:S04]  /*34820*/  LDL.LU R2, [R1+0x943c] ;  /* 0x00943c0001027983 */ /* 0x001ea80000300800 */
[----:B--2---:R0:W-:Y:S04]  /*34830*/  STS.U8 [R17+UR4+0xb00], R2 ;  /* 0x000b000211007988 */ /* 0x0041e80008000004 */
[----:B0-----:R-:W2:Y:S04]  /*34840*/  LDL.LU R2, [R1+0x9438] ;  /* 0x0094380001027983 */ /* 0x001ea80000300800 */
[----:B--2---:R0:W-:Y:S04]  /*34850*/  STS.U8 [R17+UR4+0xb40], R2 ;  /* 0x000b400211007988 */ /* 0x0041e80008000004 */
[----:B---3--:R1:W-:Y:S04]  /*34860*/  STS.U8 [R17+UR4+0xc00], R3 ;  /* 0x000c000311007988 */ /* 0x0083e80008000004 */
[----:B----4-:R2:W-:Y:S04]  /*34870*/  STS.U8 [R17+UR4+0xc40], R5 ;  /* 0x000c400511007988 */ /* 0x0105e80008000004 */
[----:B------:R3:W-:Y:S04]  /*34880*/  STS.U8 [R17+UR4+0xd00], R6 ;  /* 0x000d000611007988 */ /* 0x0007e80008000004 */
[----:B------:R4:W-:Y:S04]  /*34890*/  STS.U8 [R17+UR4+0xd40], R9 ;  /* 0x000d400911007988 */ /* 0x0009e80008000004 */
[----:B------:R4:W-:Y:S04]  /*348a0*/  STS.U8 [R17+UR4+0xe00], R10 ;  /* 0x000e000a11007988 */ /* 0x0009e80008000004 */
[----:B0-----:R-:W4:Y:S04]  /*348b0*/  LDL.LU R2, [R1+0x9434] ;  /* 0x0094340001027983 */ /* 0x001f280000300800 */
[----:B-1----:R-:W4:Y:S04]  /*348c0*/  LDL.LU R3, [R1+0x9430] ;  /* 0x0094300001037983 */ /* 0x002f280000300800 */
[----:B--2---:R-:W2:Y:S04]  /*348d0*/  LDL.LU R5, [R1+0x942c] ;  /* 0x00942c0001057983 */ /* 0x004ea80000300800 */
[----:B---3--:R-:W3:Y:S04]  /*348e0*/  LDL.LU R6, [R1+0x9428] ;  /* 0x0094280001067983 */ /* 0x008ee80000300800 */
[----:B----4-:R-:W4:Y:S04]  /*348f0*/  LDL.LU R9, [R1+0x9424] ;  /* 0x0094240001097983 */ /* 0x010f280000300800 */
[----:B------:R-:W2:Y:S04]  /*34900*/  LDL.LU R10, [R1+0x9420] ;  /* 0x00942000010a7983 */ /* 0x000ea80000300800 */
[----:B------:R0:W-:Y:S04]  /*34910*/  STS.U8 [R17+UR4+0xe40], R13 ;  /* 0x000e400d11007988 */ /* 0x0001e80008000004 */
[----:B------:R1:W-:Y:S04]  /*34920*/  STS.U8 [R17+UR4+0xf00], R14 ;  /* 0x000f000e11007988 */ /* 0x0003e80008000004 */
[----:B------:R1:W-:Y:S04]  /*34930*/  STS.U8 [R17+UR4+0xf40], R18 ;  /* 0x000f401211007988 */ /* 0x0003e80008000004 */
[----:B------:R1:W-:Y:S04]  /*34940*/  STS.U8 [R17+UR4+0x1000], R21 ;  /* 0x0010001511007988 */ /* 0x0003e80008000004 */
[----:B------:R1:W-:Y:S04]  /*34950*/  STS.U8 [R17+UR4+0x1040], R22 ;  /* 0x0010401611007988 */ /* 0x0003e80008000004 */
[----:B------:R1:W-:Y:S04]  /*34960*/  STS.U8 [R17+UR4+0x1100], R25 ;  /* 0x0011001911007988 */ /* 0x0003e80008000004 */
[----:B0-----:R-:W3:Y:S04]  /*34970*/  LDL.LU R13, [R1+0x941c] ;  /* 0x00941c00010d7983 */ /* 0x001ee80000300800 */
[----:B-1----:R-:W4:Y:S04]  /*34980*/  LDL.LU R14, [R1+0x9418] ;  /* 0x00941800010e7983 */ /* 0x002f280000300800 */
[----:B------:R-:W2:Y:S04]  /*34990*/  LDL.LU R18, [R1+0x9414] ;  /* 0x0094140001127983 */ /* 0x000ea80000300800 */
[----:B------:R-:W3:Y:S04]  /*349a0*/  LDL.LU R21, [R1+0x9410] ;  /* 0x0094100001157983 */ /* 0x000ee80000300800 */
[----:B------:R-:W4:Y:S04]  /*349b0*/  LDL.LU R22, [R1+0x940c] ;  /* 0x00940c0001167983 */ /* 0x000f280000300800 */
[----:B------:R-:W2:Y:S04]  /*349c0*/  LDL.LU R25, [R1+0x9408] ;  /* 0x0094080001197983 */ /* 0x000ea80000300800 */
[----:B------:R0:W-:Y:S04]  /*349d0*/  STS.U8 [R17+UR4+0x1140], R26 ;  /* 0x0011401a11007988 */ /* 0x0001e80008000004 */
[----:B------:R1:W-:Y:S04]  /*349e0*/  STS.U8 [R17+UR4+0x1200], R29 ;  /* 0x0012001d11007988 */ /* 0x0003e80008000004 */
[----:B0-----:R-:W3:Y:S04]  /*349f0*/  LDL.LU R26, [R1+0x9404] ;  /* 0x00940400011a7983 */ /* 0x001ee80000300800 */
[----:B-1----:R-:W4:Y:S04]  /*34a00*/  LDL.LU R29, [R1+0x9400] ;  /* 0x00940000011d7983 */ /* 0x002f280000300800 */
[----:B------:R0:W-:Y:S04]  /*34a10*/  STS.U8 [R17+UR4+0x1240], R0 ;  /* 0x0012400011007988 */ /* 0x0001e80008000004 */
[----:B------:R1:W-:Y:S04]  /*34a20*/  STS.U8 [R17+UR4+0x1300], R4 ;  /* 0x0013000411007988 */ /* 0x0003e80008000004 */
[----:B------:R1:W-:Y:S04]  /*34a30*/  STS.U8 [R17+UR4+0x1340], R7 ;  /* 0x0013400711007988 */ /* 0x0003e80008000004 */
[----:B------:R1:W-:Y:S04]  /*34a40*/  STS.U8 [R17+UR4+0x1400], R8 ;  /* 0x0014000811007988 */ /* 0x0003e80008000004 */
[----:B------:R1:W-:Y:S04]  /*34a50*/  STS.U8 [R17+UR4+0x1440], R11 ;  /* 0x0014400b11007988 */ /* 0x0003e80008000004 */
[----:B------:R1:W-:Y:S04]  /*34a60*/  STS.U8 [R17+UR4+0x1500], R12 ;  /* 0x0015000c11007988 */ /* 0x0003e80008000004 */
[----:B0-----:R-:W2:Y:S04]  /*34a70*/  LDL.LU R0, [R1+0x194] ;  /* 0x0001940001007983 */ /* 0x001ea80000300800 */
[----:B-1----:R-:W2:Y:S04]  /*34a80*/  LDL.LU R4, [R1+0x188] ;  /* 0x0001880001047983 */ /* 0x002ea80000300800 */
[----:B------:R-:W2:Y:S04]  /*34a90*/  LDL.LU R7, [R1+0x184] ;  /* 0x0001840001077983 */ /* 0x000ea80000300800 */
[----:B------:R-:W2:Y:S04]  /*34aa0*/  LDL.LU R8, [R1+0x178] ;  /* 0x0001780001087983 */ /* 0x000ea80000300800 */
[----:B------:R-:W2:Y:S04]  /*34ab0*/  LDL.LU R11, [R1+0x174] ;  /* 0x00017400010b7983 */ /* 0x000ea80000300800 */
[----:B------:R0:W-:Y:S04]  /*34ac0*/  STS.U8 [R17+UR4+0x1540], R15 ;  /* 0x0015400f11007988 */ /* 0x0001e80008000004 */
[----:B------:R-:W2:Y:S04]  /*34ad0*/  LDL.LU R12, [R1+0x168] ;  /* 0x00016800010c7983 */ /* 0x000ea80000300800 */
        /* <DEDUP_REMOVED lines=13> */
[----:B0-----:R-:W2:Y:S04]  /*34bb0*/  LDL.LU R27, [R1+0x134] ;  /* 0x00013400011b7983 */ /* 0x001ea80000300800 */
[----:B-1----:R-:W2:Y:S04]  /*34bc0*/  LDL.LU R28, [R1+0x128] ;  /* 0x00012800011c7983 */ /* 0x002ea80000300800 */
[----:B----4-:R0:W-:Y:S04]  /*34bd0*/  STS.U8 [R17+UR4+0x1940], R29 ;  /* 0x0019401d11007988 */ /* 0x0101e80008000004 */
[----:B---3--:R1:W-:Y:S04]  /*34be0*/  STS.U8 [R17+UR4+0x1a00], R26 ;  /* 0x001a001a11007988 */ /* 0x0083e80008000004 */
[----:B--2---:R2:W-:Y:S04]  /*34bf0*/  STS.U8 [R17+UR4+0x1a40], R25 ;  /* 0x001a401911007988 */ /* 0x0045e80008000004 */
        /* <DEDUP_REMOVED lines=8> */
[----:B------:R-:W2:Y:S01]  /*34c80*/  LDL.LU R17, [R1+0x93fc] ;  /* 0x0093fc0001117983 */ /* 0x000ea20000300800 */
[----:B------:R-:W0:Y:S02]  /*34c90*/  S2R R18, SR_TID.X ;  /* 0x0000000000127919 */ /* 0x000e240000002100 */
[----:B0-----:R-:W-:-:S05]  /*34ca0*/  LOP3.LUT R18, R18, 0x3f, RZ, 0xc0, !PT ;  /* 0x0000003f12127812 */ /* 0x001fca00078ec0ff */
[----:B--2---:R0:W-:Y:S04]  /*34cb0*/  STS.U8 [R18+UR4+0x1c40], R17 ;  /* 0x001c401112007988 */ /* 0x0041e80008000004 */
[----:B------:R-:W-:Y:S04]  /*34cc0*/  STS.U8 [R18+UR4+0x1d00], R14 ;  /* 0x001d000e12007988 */ /* 0x000fe80008000004 */
[----:B------:R-:W-:Y:S04]  /*34cd0*/  STS.U8 [R18+UR4+0x1d40], R13 ;  /* 0x001d400d12007988 */ /* 0x000fe80008000004 */
[----:B------:R-:W-:Y:S04]  /*34ce0*/  STS.U8 [R18+UR4+0x1e00], R10 ;  /* 0x001e000a12007988 */ /* 0x000fe80008000004 */
[----:B------:R-:W-:Y:S04]  /*34cf0*/  STS.U8 [R18+UR4+0x1e40], R9 ;  /* 0x001e400912007988 */ /* 0x000fe80008000004 */
[----:B------:R-:W-:Y:S04]  /*34d00*/  STS.U8 [R18+UR4+0x1f00], R6 ;  /* 0x001f000612007988 */ /* 0x000fe80008000004 */
[----:B------:R-:W-:Y:S01]  /*34d10*/  STS.U8 [R18+UR4+0x1f40], R5 ;  /* 0x001f400512007988 */ /* 0x000fe20008000004 */
[----:B0-----:R-:W-:-:S05]  /*34d20*/  LOP3.LUT R17, R18, 0x10, RZ, 0x3c, !PT ;  /* 0x0000001012117812 */ /* 0x001fca00078e3cff */
[----:B----4-:R-:W-:Y:S04]  /*34d30*/  STS.U8 [R17+UR4+0x80], R21 ;  /* 0x0000801511007988 */ /* 0x010fe80008000004 */
[----:B---3--:R-:W-:Y:S04]  /*34d40*/  STS.U8 [R17+UR4+0xc0], R22 ;  /* 0x0000c01611007988 */ /* 0x008fe80008000004 */
[----:B------:R-:W-:Y:S04]  /*34d50*/  STS.U8 [R17+UR4+0x180], R25 ;  /* 0x0001801911007988 */ /* 0x000fe80008000004 */
[----:B------:R-:W-:Y:S04]  /*34d60*/  STS.U8 [R17+UR4+0x1c0], R26 ;  /* 0x0001c01a11007988 */ /* 0x000fe80008000004 */
[----:B------:R-:W-:Y:S04]  /*34d70*/  STS.U8 [R17+UR4+0x280], R29 ;  /* 0x0002801d11007988 */ /* 0x000fe80008000004 */
[----:B------:R0:W-:Y:S04]  /*34d80*/  STS.U8 [R17+UR4+0x2c0], R0 ;  /* 0x0002c00011007988 */ /* 0x0001e80008000004 */
[----:B0-----:R-:W2:Y:S04]  /*34d90*/  LDL.LU R0, [R1+0x124] ;  /* 0x0001240001007983 */ /* 0x001ea80000300800 */
        /* <DEDUP_REMOVED lines=9> */
[----:B------:R-:W2:Y:S04]  /*34e30*/  LDL.LU R14, [R1+0xf4] ;  /* 0x0000f400010e7983 */ /* 0x000ea80000300800 */
[----:B---3--:R-:W3:Y:S04]  /*34e40*/  LDL.LU R8, [R1+0xe8] ;  /* 0x0000e80001087983 */ /* 0x008ee80000300800 */
[----:B------:R0:W-:Y:S04]  /*34e50*/  STS.U8 [R17+UR4+0x580], R12 ;  /* 0x0005800c11007988 */ /* 0x0001e80008000004 */
[----:B----4-:R-:W4:Y:S04]  /*34e60*/  LDL.LU R11, [R1+0xe4] ;  /* 0x0000e400010b7983 */ /* 0x010f280000300800 */
[----:B------:R1:W-:Y:S04]  /*34e70*/  STS.U8 [R17+UR4+0x5c0], R15 ;  /* 0x0005c00f11007988 */ /* 0x0003e80008000004 */
[----:B------:R1:W-:Y:S04]  /*34e80*/  STS.U8 [R17+UR4+0x680], R16 ;  /* 0x0006801011007988 */ /* 0x0003e80008000004 */
[----:B------:R1:W-:Y:S04]  /*34e90*/  STS.U8 [R17+UR4+0x6c0], R19 ;  /* 0x0006c01311007988 */ /* 0x0003e80008000004 */
[----:B------:R1:W-:Y:S04]  /*34ea0*/  STS.U8 [R17+UR4+0x780], R20 ;  /* 0x0007801411007988 */ /* 0x0003e80008000004 */
[----:B------:R1:W-:Y:S04]  /*34eb0*/  STS.U8 [R17+UR4+0x7c0], R23 ;  /* 0x0007c01711007988 */ /* 0x0003e80008000004 */
[----:B0-----:R-:W4:Y:S04]  /*34ec0*/  LDL.LU R12, [R1+0xd8] ;  /* 0x0000d800010c7983 */ /* 0x001f280000300800 */
[----:B-1----:R-:W4:Y:S04]  /*34ed0*/  LDL.LU R15, [R1+0xd4] ;  /* 0x0000d400010f7983 */ /* 0x002f280000300800 */
[----:B------:R-:W4:Y:S04]  /*34ee0*/  LDL.LU R16, [R1+0x98] ;  /* 0x0000980001107983 */ /* 0x000f280000300800 */
[----:B------:R-:W4:Y:S04]  /*34ef0*/  LDL.LU R19, [R1+0x94] ;  /* 0x0000940001137983 */ /* 0x000f280000300800 */
[----:B------:R-:W4:Y:S04]  /*34f00*/  LDL.LU R20, [R1+0x88] ;  /* 0x0000880001147983 */ /* 0x000f280000300800 */
[----:B------:R0:W-:Y:S04]  /*34f10*/  STS.U8 [R17+UR4+0x880], R24 ;  /* 0x0008801811007988 */ /* 0x0001e80008000004 */
[----:B------:R-:W4:Y:S04]  /*34f20*/  LDL.LU R23, [R1+0x84] ;  /* 0x0000840001177983 */ /* 0x000f280000300800 */
[----:B------:R1:W-:Y:S04]  /*34f30*/  STS.U8 [R17+UR4+0x8c0], R27 ;  /* 0x0008c01b11007988 */ /* 0x0003e80008000004 */
        /* <DEDUP_REMOVED lines=13> */
[----:B0-----:R-:W2:Y:S04]  /*35010*/  LDL.LU R0, [R1+0x24] ;  /* 0x0000240001007983 */ /* 0x001ea80000300800 */
        /* <DEDUP_REMOVED lines=9> */
[----:B---3--:R-:W3:Y:S04]  /*350b0*/  LDL.LU R10, [R1+0x14] ;  /* 0x00001400010a7983 */ /* 0x008ee80000300800 */
[----:B------:R-:W3:Y:S04]  /*350c0*/  LDL.LU R13, [R1+0x8] ;  /* 0x00000800010d7983 */ /* 0x000ee80000300800 */
[----:B------:R-:W3:Y:S04]  /*350d0*/  LDL.LU R14, [R1+0x4] ;  /* 0x00000400010e7983 */ /* 0x000ee80000300800 */
[----:B------:R0:W-:Y:S04]  /*350e0*/  STS.U8 [R17+UR4+0xd80], R8 ;  /* 0x000d800811007988 */ /* 0x0001e80008000004 */
[----:B----4-:R1:W-:Y:S04]  /*350f0*/  STS.U8 [R17+UR4+0xdc0], R11 ;  /* 0x000dc00b11007988 */ /* 0x0103e80008000004 */
[----:B------:R4:W-:Y:S04]  /*35100*/  STS.U8 [R17+UR4+0xe80], R12 ;  /* 0x000e800c11007988 */ /* 0x0009e80008000004 */
[----:B------:R4:W-:Y:S04]  /*35110*/  STS.U8 [R17+UR4+0xec0], R15 ;  /* 0x000ec00f11007988 */ /* 0x0009e80008000004 */
[----:B------:R4:W-:Y:S04]  /*35120*/  STS.U8 [R17+UR4+0xf80], R16 ;  /* 0x000f801011007988 */ /* 0x0009e80008000004 */
[----:B------:R4:W-:Y:S04]  /*35130*/  STS.U8 [R17+UR4+0xfc0], R19 ;  /* 0x000fc01311007988 */ /* 0x0009e80008000004 */
[----:B0-----:R-:W3:Y:S04]  /*35140*/  LDL.LU R8, [R1+0x93f0] ;  /* 0x0093f00001087983 */ /* 0x001ee80000300800 */
[----:B-1----:R-:W3:Y:S04]  /*35150*/  LDL.LU R11, [R1+0x93ec] ;  /* 0x0093ec00010b7983 */ /* 0x002ee80000300800 */
[----:B----4-:R-:W4:Y:S04]  /*35160*/  LDL.LU R12, [R1+0x93e8] ;  /* 0x0093e800010c7983 */ /* 0x010f280000300800 */
[----:B------:R-:W4:Y:S04]  /*35170*/  LDL.LU R15, [R1+0x93e4] ;  /* 0x0093e400010f7983 */ /* 0x000f280000300800 */
[----:B------:R-:W4:Y:S04]  /*35180*/  LDL.LU R16, [R1+0x93e0] ;  /* 0x0093e00001107983 */ /* 0x000f280000300800 */
[----:B------:R-:W4:Y:S04]  /*35190*/  LDL.LU R19, [R1+0x93dc] ;  /* 0x0093dc0001137983 */ /* 0x000f280000300800 */
        /* <DEDUP_REMOVED lines=10> */
[----:B------:R-:W-:Y:S04]  /*35240*/  STS.U8 [R17+UR4+0x12c0], R5 ;  /* 0x0012c00511007988 */ /* 0x000fe80008000004 */
[----:B------:R-:W-:Y:S04]  /*35250*/  STS.U8 [R17+UR4+0x1380], R6 ;  /* 0x0013800611007988 */ /* 0x000fe80008000004 */
[----:B------:R0:W-:Y:S04]  /*35260*/  STS.U8 [R17+UR4+0x13c0], R18 ;  /* 0x0013c01211007988 */ /* 0x0001e80008000004 */
[----:B0-----:R-:W4:Y:S04]  /*35270*/  LDL.LU R18, [R1+0x1cc] ;  /* 0x0001cc0001127983 */ /* 0x001f280000300800 */
        /* <DEDUP_REMOVED lines=10> */
[----:B--2---:R0:W-:Y:S04]  /*35320*/  STS.U8 [R17+UR4+0x16c0], R0 ;  /* 0x0016c00011007988 */ /* 0x0041e80008000004 */
[----:B0-----:R-:W2:Y:S04]  /*35330*/  LDL.LU R0, [R1+0x21c8] ;  /* 0x0021c80001007983 */ /* 0x001ea80000300800 */
[----:B------:R-:W2:Y:S04]  /*35340*/  LDL R5, [R1+0xcc] ;  /* 0x0000cc0001057983 */ /* 0x000ea80000100800 */
[----:B------:R-:W-:Y:S04]  /*35350*/  STS.U8 [R17+UR4+0x1780], R9 ;  /* 0x0017800911007988 */ /* 0x000fe80008000004 */
[----:B---3--:R-:W-:Y:S04]  /*35360*/  STS.U8 [R17+UR4+0x17c0], R10 ;  /* 0x0017c00a11007988 */ /* 0x008fe80008000004 */
        /* <DEDUP_REMOVED lines=15> */
[----:B------:R-:W-:Y:S01]  /*35460*/  STS.U8 [R17+UR4+0x1fc0], R18 ;  /* 0x001fc01211007988 */ /* 0x000fe20008000004 */
[----:B------:R-:W-:Y:S06]  /*35470*/  BAR.SYNC.DEFER_BLOCKING 0x0 ;  /* 0x0000000000007b1d */ /* 0x000fec0000010000 */
[----:B--2---:R-:W0:Y:S02]  /*35480*/  LDSM.16.M88.4 R12, [R5] ;  /* 0x00000000050c783b */ /* 0x004e240000000200 */
[----:B0-----:R-:W-:-:S02]  /*35490*/  IMAD.MOV.U32 R10, RZ, RZ, R14 ;  /* 0x000000ffff0a7224 */ /* 0x001fc400078e000e */
[----:B------:R-:W-:Y:S01]  /*354a0*/  IMAD.MOV.U32 R8, RZ, RZ, R12 ;  /* 0x000000ffff087224 */ /* 0x000fe200078e000c */
[----:B------:R-:W-:Y:S04]  /*354b0*/  STL.64 [R1+0xd0], R12 ;  /* 0x0000d00c01007387 */ /* 0x000fe80000100a00 */
[----:B------:R0:W-:Y:S04]  /*354c0*/  STL.64 [R1+0xd8], R14 ;  /* 0x0000d80e01007387 */ /* 0x0001e80000100a00 */
[----:B------:R-:W-:Y:S04]  /*354d0*/  STL [R1+0x93c4], R10 ;  /* 0x0093c40a01007387 */ /* 0x000fe80000100800 */
[----:B------:R-:W-:Y:S04]  /*354e0*/  STL [R1+0x93c0], R8 ;  /* 0x0093c00801007387 */ /* 0x000fe80000100800 */
[----:B------:R-:W1:Y:S01]  /*354f0*/  LDSM.16.M88.4 R8, [R5+0x200] ;  /* 0x000200000508783b */ /* 0x000e620000000200 */
[----:B0-----:R-:W-:-:S03]  /*35500*/  IMAD R14, R26, 0x100, R25 ;  /* 0x000001001a0e7824 */ /* 0x001fc600078e0219 */
[----:B------:R-:W2:Y:S04]  /*35510*/  LDL.LU.64 R24, [R1+0x200] ;  /* 0x0002000001187983 */ /* 0x000ea80000300a00 */
[----:B------:R-:W3:Y:S01]  /*35520*/  LDL.LU.64 R26, [R1+0x208] ;  /* 0x00020800011a7983 */ /* 0x000ee20000300a00 */
[----:B------:R-:W-:Y:S02]  /*35530*/  IMAD.MOV.U32 R4, RZ, RZ, R13 ;  /* 0x000000ffff047224 */ /* 0x000fe400078e000d */
[----:B------:R-:W-:Y:S02]  /*35540*/  IMAD R13, R22, 0x100, R21 ;  /* 0x00000100160d7824 */ /* 0x000fe400078e0215 */
[----:B------:R-:W-:Y:S02]  /*35550*/  IMAD R12, R2, 0x100, R3 ;  /* 0x00000100020c7824 */ /* 0x000fe400078e0203 */
[----:B-1----:R-:W-:-:S02]  /*35560*/  IMAD.MOV.U32 R16, RZ, RZ, R10 ;  /* 0x000000ffff107224 */ /* 0x002fc400078e000a */
[----:B------:R-:W-:Y:S01]  /*35570*/  IMAD.MOV.U32 R2, RZ, RZ, R8 ;  /* 0x000000ffff027224 */ /* 0x000fe200078e0008 */
[----:B---3--:R-:W-:Y:S04]  /*35580*/  STL.64 [R1+0x93b8], R26 ;  /* 0x0093b81a01007387 */ /* 0x008fe80000100a00 */
[----:B--2---:R0:W-:Y:S04]  /*35590*/  STL.64 [R1+0x93b0], R24 ;  /* 0x0093b01801007387 */ /* 0x0041e80000100a00 */
[----:B0-----:R-:W2:Y:S04]  /*355a0*/  LDL.LU.64 R24, [R1+0x1d0] ;  /* 0x0001d00001187983 */ /* 0x001ea80000300a00 */
[----:B------:R-:W2:Y:S04]  /*355b0*/  LDL.LU.64 R26, [R1+0x1d8] ;  /* 0x0001d800011a7983 */ /* 0x000ea80000300a00 */
[----:B------:R-:W3:Y:S04]  /*355c0*/  LDL.LU.64 R20, [R1+0x210] ;  /* 0x0002100001147983 */ /* 0x000ee80000300a00 */
[----:B------:R-:W3:Y:S04]  /*355d0*/  LDL.LU.64 R22, [R1+0x218] ;  /* 0x0002180001167983 */ /* 0x000ee80000300a00 */
[----:B------:R-:W-:Y:S04]  /*355e0*/  STL.64 [R1+0xe0], R8 ;  /* 0x0000e00801007387 */ /* 0x000fe80000100a00 */
[----:B------:R0:W-:Y:S04]  /*355f0*/  STL.64 [R1+0xe8], R10 ;  /* 0x0000e80a01007387 */ /* 0x0001e80000100a00 */
[----:B0-----:R-:W4:Y:S04]  /*35600*/  LDL.LU R10, [R1+0x93c4] ;  /* 0x0093c400010a7983 */ /* 0x001f280000300800 */
[----:B------:R-:W2:Y:S01]  /*35610*/  LDL.LU R8, [R1+0x93c0] ;  /* 0x0093c00001087983 */ /* 0x000ea20000300800 */
[----:B------:R-:W-:-:S02]  /*35620*/  IMAD.MOV.U32 R7, RZ, RZ, R15 ;  /* 0x000000ffff077224 */ /* 0x000fc400078e000f */
[----:B------:R-:W-:Y:S02]  /*35630*/  IMAD R15, R0, 0x100, R29 ;  /* 0x00000100000f7824 */ /* 0x000fe400078e021d */
[----:B------:R-:W-:Y:S01]  /*35640*/  IMAD.MOV.U32 R0, RZ, RZ, R9 ;  /* 0x000000ffff007224 */ /* 0x000fe200078e0009 */
[----:B------:R-:W-:Y:S02]  /*35650*/  F2FP.F16.E5M2.UNPACK_B R12, R12 ;  /* 0x0000000cff0c723e */ /* 0x000fe400020004ff */
[----:B------:R-:W-:Y:S02]  /*35660*/  F2FP.F16.E5M2.UNPACK_B R13, R13 ;  /* 0x0000000dff0d723e */ /* 0x000fe400020004ff */
[----:B------:R-:W-:Y:S02]  /*35670*/  F2FP.F16.E5M2.UNPACK_B R14, R14 ;  /* 0x0000000eff0e723e */ /* 0x000fe400020004ff */
[----:B------:R-:W-:Y:S02]  /*35680*/  F2FP.F16.E5M2.UNPACK_B R15, R15 ;  /* 0x0000000fff0f723e */ /* 0x000fe400020004ff */
[----:B------:R-:W-:-:S02]  /*35690*/  F2FP.F16.E5M2.UNPACK_B R9, R4 ;  /* 0x00000004ff09723e */ /* 0x000fc400020004ff */
[----:B--2---:R-:W-:-:S07]  /*356a0*/  F2FP.F16.E5M2.UNPACK_B R8, R8 ;  /* 0x00000008ff08723e */ /* 0x004fce00020004ff */
[----:B------:R-:W-:Y:S06]  /*356b0*/  HMMA.16816.F32 R24, R12, R8, R24 ;  /* 0x000000080c18723c */ /* 0x000fec0000001818 */
[----:B------:R-:W-:-:S15]  /*356c0*/  STL.64 [R1+0x98], R8 ;  /* 0x0000980801007387 */ /* 0x000fde0000100a00 */
[----:B------:R-:W-:-:S02]  /*356d0*/  NOP ;  /* 0x0000000000007918 */ /* 0x000fc40000000000 */
[----:B------:R-:W-:Y:S04]  /*356e0*/  STL.64 [R1+0x1d0], R24 ;  /* 0x0001d01801007387 */ /* 0x000fe80000100a00 */
[----:B------:R-:W-:Y:S04]  /*356f0*/  STL.64 [R1+0x1d8], R26 ;  /* 0x0001d81a01007387 */ /* 0x000fe80000100a00 */
[----:B------:R-:W0:Y:S04]  /*35700*/  LDSM.16.M88.4 R24, [R5+0x400] ;  /* 0x000400000518783b */ /* 0x000e280000000200 */
[----:B0-----:R-:W-:Y:S01]  /*35710*/  STL.64 [R1+0xf0], R24 ;  /* 0x0000f01801007387 */ /* 0x001fe20000100a00 */
[----:B------:R-:W-:-:S03]  /*35720*/  IMAD.MOV.U32 R8, RZ, RZ, R26 ;  /* 0x000000ffff087224 */ /* 0x000fc600078e001a */
[----:B------:R0:W-:Y:S01]  /*35730*/  STL.64 [R1+0xf8], R26 ;  /* 0x0000f81a01007387 */ /* 0x0001e20000100a00 */
[----:B------:R-:W-:Y:S02]  /*35740*/  IMAD.MOV.U32 R9, RZ, RZ, R27 ;  /* 0x000000ffff097224 */ /* 0x000fe400078e001b */
[----:B------:R-:W-:Y:S02]  /*35750*/  IMAD.MOV.U32 R4, RZ, RZ, R24 ;  /* 0x000000ffff047224 */ /* 0x000fe400078e0018 */
[----:B------:R-:W-:Y:S01]  /*35760*/  IMAD.MOV.U32 R3, RZ, RZ, R25 ;  /* 0x000000ffff037224 */ /* 0x000fe200078e0019 */
[----:B0-----:R-:W2:Y:S04]  /*35770*/  LDL.LU.64 R26, [R1+0x93b8] ;  /* 0x0093b800011a7983 */ /* 0x001ea80000300a00 */
[----:B------:R-:W2:Y:S01]  /*35780*/  LDL.LU.64 R24, [R1+0x93b0] ;  /* 0x0093b00001187983 */ /* 0x000ea20000300a00 */
[----:B------:R-:W-:Y:S01]  /*35790*/  IMAD.MOV.U32 R6, RZ, RZ, R11 ;  /* 0x000000ffff067224 */ /* 0x000fe200078e000b */
[----:B----4-:R-:W-:-:S02]  /*357a0*/  F2FP.F16.E5M2.UNPACK_B R10, R10 ;  /* 0x0000000aff0a723e */ /* 0x010fc400020004ff */
[----:B------:R-:W-:-:S05]  /*357b0*/  F2FP.F16.E5M2.UNPACK_B R11, R7 ;  /* 0x00000007ff0b723e */ /* 0x000fca00020004ff */
[----:B------:R0:W-:Y:S02]  /*357c0*/  STL.64 [R1+0x90], R10 ;  /* 0x0000900a01007387 */ /* 0x0001e40000100a00 */
[----:B--2---:R-:W-:Y:S07]  /*357d0*/  HMMA.16816.F32 R24, R12, R10, R24 ;  /* 0x0000000a0c18723c */ /* 0x004fee0000001818 */
[----:B0-----:R-:W-:Y:S02]  /*357e0*/  F2FP.F16.E5M2.UNPACK_B R10, R2 ;  /* 0x00000002ff0a723e */ /* 0x001fe400020004ff */
[----:B------:R-:W-:-:S07]  /*357f0*/  F2FP.F16.E5M2.UNPACK_B R11, R0 ;  /* 0x00000000ff0b723e */ /* 0x000fce00020004ff */
[----:B---3--:R-:W-:Y:S07]  /*35800*/  HMMA.16816.F32 R20, R12, R10, R20 ;  /* 0x0000000a0c14723c */ /* 0x008fee0000001814 */
[----:B------:R0:W-:Y:S04]  /*35810*/  STL.64 [R1+0x200], R24 ;  /* 0x0002001801007387 */ /* 0x0001e80000100a00 */
[----:B------:R1:W-:Y:S04]  /*35820*/  STL.64 [R1+0x208], R26 ;  /* 0x0002081a01007387 */ /* 0x0003e80000100a00 */
[----:B------:R-:W-:Y:S08]  /*35830*/  STL.64 [R1+0x88], R10 ;  /* 0x0000880a01007387 */ /* 0x000ff00000100a00 */
[----:B------:R-:W-:Y:S04]  /*35840*/  STL.64 [R1+0x210], R20 ;  /* 0x0002101401007387 */ /* 0x000fe80000100a00 */
[----:B------:R-:W-:Y:S01]  /*35850*/  STL [R1+0x218], R22 ;  /* 0x0002181601007387 */ /* 0x000fe20000100800 */
[----:B------:R-:W-:-:S03]  /*35860*/  IMAD.MOV.U32 R0, RZ, RZ, R23 ;  /* 0x000000ffff007224 */ /* 0x000fc600078e0017 */
[----:B0-----:R-:W2:Y:S04]  /*35870*/  LDL.LU.64 R24, [R1+0x220] ;  /* 0x0002200001187983 */ /* 0x001ea80000300a00 */
[----:B------:R-:W0:Y:S04]  /*35880*/  LDSM.16.M88.4 R20, [R5+0x600] ;  /* 0x000600000514783b */ /* 0x000e280000000200 */
[----:B-1----:R-:W2:Y:S04]  /*35890*/  LDL.LU.64 R26, [R1+0x228] ;  /* 0x00022800011a7983 */ /* 0x002ea80000300a00 */
[----:B------:R-:W-:Y:S01]  /*358a0*/  STL [R1+0x7b10], R0 ;  /* 0x007b100001007387 */ /* 0x000fe20000100800 */
[----:B0-----:R-:W-:-:S03]  /*358b0*/  IMAD.MOV.U32 R11, RZ, RZ, R22 ;  /* 0x000000ffff0b7224 */ /* 0x001fc600078e0016 */
[----:B------:R-:W-:Y:S04]  /*358c0*/  STL.64 [R1+0x100], R20 ;  /* 0x0001001401007387 */ /* 0x000fe80000100a00 */
[----:B------:R-:W-:Y:S04]  /*358d0*/  STL.64 [R1+0x108], R22 ;  /* 0x0001081601007387 */ /* 0x000fe80000100a00 */
[----:B------:R-:W-:Y:S04]  /*358e0*/  STL [R1+0x93a8], R11 ;  /* 0x0093a80b01007387 */ /* 0x000fe80000100800 */
[----:B------:R0:W-:Y:S04]  /*358f0*/  STL.64 [R1+0x93a0], R8 ;  /* 0x0093a00801007387 */ /* 0x0001e80000100a00 */
[----:B0-----:R-:W3:Y:S04]  /*35900*/  LDL.LU.64 R8, [R1+0x230] ;  /* 0x0002300001087983 */ /* 0x001ee80000300a00 */
[----:B------:R-:W3:Y:S01]  /*35910*/  LDL.LU.64 R10, [R1+0x238] ;  /* 0x00023800010a7983 */ /* 0x000ee20000300a00 */
[----:B------:R-:W-:-:S02]  /*35920*/  IMAD.MOV.U32 R2, RZ, RZ, R20 ;  /* 0x000000ffff027224 */ /* 0x000fc400078e0014 */
[----:B------:R-:W-:Y:S01]  /*35930*/  IMAD.MOV.U32 R0, RZ, RZ, R21 ;  /* 0x000000ffff007224 */ /* 0x000fe200078e0015 */
[----:B------:R-:W-:Y:S02]  /*35940*/  F2FP.F16.E5M2.UNPACK_B R20, R16 ;  /* 0x00000010ff14723e */ /* 0x000fe400020004ff */
[----:B------:R-:W-:Y:S01]  /*35950*/  F2FP.F16.E5M2.UNPACK_B R21, R6 ;  /* 0x00000006ff15723e */ /* 0x000fe200020004ff */
[----:B------:R-:W4:Y:S04]  /*35960*/  LDL.LU.64 R16, [R1+0x240] ;  /* 0x0002400001107983 */ /* 0x000f280000300a00 */
[----:B------:R-:W4:Y:S01]  /*35970*/  LDL.LU.64 R18, [R1+0x248] ;  /* 0x0002480001127983 */ /* 0x000f220000300a00 */
[----:B------:R-:W-:-:S03]  /*35980*/  IMAD.MOV.U32 R7, RZ, RZ, R23 ;  /* 0x000000ffff077224 */ /* 0x000fc600078e0017 */
[----:B------:R0:W-:Y:S01]  /*35990*/  STL.64 [R1+0x80], R20 ;  /* 0x0000801401007387 */ /* 0x0001e20000100a00 */
[----:B--2---:R-:W-:Y:S03]  /*359a0*/  HMMA.16816.F32 R24, R12, R20, R24 ;  /* 0x000000140c18723c */ /* 0x004fe60000001818 */
[----:B0-----:R-:W2:Y:S04]  /*359b0*/  LDL.LU.64 R20, [R1+0x250] ;  /* 0x0002500001147983 */ /* 0x001ea80000300a00 */
[----:B------:R-:W2:-:S15]  /*359c0*/  LDL.LU.64 R22, [R1+0x258] ;  /* 0x0002580001167983 */ /* 0x000e9e0000300a00 */
[----:B------:R-:W-:-:S01]  /*359d0*/  NOP ;  /* 0x0000000000007918 */ /* 0x000fc20000000000 */
[----:B------:R0:W-:Y:S04]  /*359e0*/  STL.64 [R1+0x220], R24 ;  /* 0x0002201801007387 */ /* 0x0001e80000100a00 */
[----:B------:R-:W-:Y:S01]  /*359f0*/  STL.64 [R1+0x228], R26 ;  /* 0x0002281a01007387 */ /* 0x000fe20000100a00 */
[----:B0-----:R-:W-:Y:S02]  /*35a00*/  F2FP.F16.E5M2.UNPACK_B R24, R4 ;  /* 0x00000004ff18723e */ /* 0x001fe400020004ff */
[----:B------:R-:W-:-:S05]  /*35a10*/  F2FP.F16.E5M2.UNPACK_B R25, R3 ;  /* 0x00000003ff19723e */ /* 0x000fca00020004ff */
[----:B------:R3:W-:Y:S02]  /*35a20*/  STL.64 [R1+0x78], R24 ;  /* 0x0000781801007387 */ /* 0x0007e40000100a00 */
[----:B---3--:R-:W-:Y:S02]  /*35a30*/  HMMA.16816.F32 R24, R12, R24, R8 ;  /* 0x000000180c18723c */ /* 0x008fe40000001808 */
[----:B------:R-:W3:Y:S04]  /*35a40*/  LDL.LU R11, [R1+0x93a8] ;  /* 0x0093a800010b7983 */ /* 0x000ee80000300800 */
[----:B------:R-:W4:-:S15]  /*35a50*/  LDL.LU.64 R8, [R1+0x93a0] ;  /* 0x0093a00001087983 */ /* 0x000f1e0000300a00 */
[----:B------:R-:W-:-:S02]  /*35a60*/  NOP ;  /* 0x0000000000007918 */ /* 0x000fc40000000000 */
[----:B------:R-:W-:Y:S04]  /*35a70*/  STL.64 [R1+0x230], R24 ;  /* 0x0002301801007387 */ /* 0x000fe80000100a00 */
[----:B------:R-:W-:Y:S04]  /*35a80*/  STL.64 [R1+0x238], R26 ;  /* 0x0002381a01007387 */ /* 0x000fe80000100a00 */
[----:B------:R-:W0:Y:S04]  /*35a90*/  LDSM.16.M88.4 R24, [R5+0x800] ;  /* 0x000800000518783b */ /* 0x000e280000000200 */
[----:B0-----:R0:W-:Y:S01]  /*35aa0*/  STL.64 [R1+0x110], R24 ;  /* 0x0001101801007387 */ /* 0x0011e20000100a00 */
[----:B------:R-:W-:-:S02]  /*35ab0*/  IMAD.MOV.U32 R6, RZ, RZ, R24 ;  /* 0x000000ffff067224 */ /* 0x000fc400078e0018 */
[----:B------:R-:W-:Y:S01]  /*35ac0*/  IMAD.MOV.U32 R4, RZ, RZ, R25 ;  /* 0x000000ffff047224 */ /* 0x000fe200078e0019 */
[----:B------:R1:W-:Y:S01]  /*35ad0*/  STL.64 [R1+0x118], R26 ;  /* 0x0001181a01007387 */ /* 0x0003e20000100a00 */
[----:B------:R-:W-:Y:S02]  /*35ae0*/  IMAD.MOV.U32 R10, RZ, RZ, R26 ;  /* 0x000000ffff0a7224 */ /* 0x000fe400078e001a */
[----:B------:R-:W-:Y:S01]  /*35af0*/  IMAD.MOV.U32 R3, RZ, RZ, R27 ;  /* 0x000000ffff037224 */ /* 0x000fe200078e001b */
[----:B0-----:R-:W3:Y:S04]  /*35b00*/  LDL.LU.64 R24, [R1+0x260] ;  /* 0x0002600001187983 */ /* 0x001ee80000300a00 */
[----:B-1----:R-:W3:Y:S01]  /*35b10*/  LDL.LU.64 R26, [R1+0x268] ;  /* 0x00026800011a7983 */ /* 0x002ee20000300a00 */
[----:B------:R-:W-:-:S02]  /*35b20*/  F2FP.F16.E5M2.UNPACK_B R6, R6 ;  /* 0x00000006ff06723e */ /* 0x000fc400020004ff */
[----:B----4-:R-:W-:Y:S02]  /*35b30*/  F2FP.F16.E5M2.UNPACK_B R8, R8 ;  /* 0x00000008ff08723e */ /* 0x010fe400020004ff */
[----:B------:R-:W-:-:S05]  /*35b40*/  F2FP.F16.E5M2.UNPACK_B R9, R9 ;  /* 0x00000009ff09723e */ /* 0x000fca00020004ff */
[----:B------:R0:W-:Y:S02]  /*35b50*/  STL.64 [R1+0x70], R8 ;  /* 0x0000700801007387 */ /* 0x0001e40000100a00 */
[----:B------:R-:W-:Y:S07]  /*35b60*/  HMMA.16816.F32 R16, R12, R8, R16 ;  /* 0x000000080c10723c */ /* 0x000fee0000001810 */
[----:B0-----:R-:W-:Y:S02]  /*35b70*/  F2FP.F16.E5M2.UNPACK_B R8, R2 ;  /* 0x00000002ff08723e */ /* 0x001fe400020004ff */
[----:B------:R-:W-:-:S07]  /*35b80*/  F2FP.F16.E5M2.UNPACK_B R9, R0 ;  /* 0x00000000ff09723e */ /* 0x000fce00020004ff */
[----:B--2---:R-:W-:Y:S07]  /*35b90*/  HMMA.16816.F32 R20, R12, R8, R20 ;  /* 0x000000080c14723c */ /* 0x004fee0000001814 */
[----:B------:R0:W-:Y:S04]  /*35ba0*/  STL.64 [R1+0x240], R16 ;  /* 0x0002401001007387 */ /* 0x0001e80000100a00 */
[----:B------:R1:W-:Y:S04]  /*35bb0*/  STL.64 [R1+0x248], R18 ;  /* 0x0002481201007387 */ /* 0x0003e80000100a00 */
[----:B0-----:R-:W2:Y:S04]  /*35bc0*/  LDL.LU.64 R16, [R1+0x270] ;  /* 0x0002700001107983 */ /* 0x001ea80000300a00 */
[----:B-1----:R-:W2:Y:S04]  /*35bd0*/  LDL.LU.64 R18, [R1+0x278] ;  /* 0x0002780001127983 */ /* 0x002ea80000300a00 */
[----:B------:R-:W-:Y:S04]  /*35be0*/  STL.64 [R1+0x68], R8 ;  /* 0x0000680801007387 */ /* 0x000fe80000100a00 */
[----:B------:R-:W-:Y:S04]  /*35bf0*/  STL.64 [R1+0x250], R20 ;  /* 0x0002501401007387 */ /* 0x000fe80000100a00 */
[----:B------:R-:W-:Y:S04]  /*35c00*/  STL.64 [R1+0x258], R22 ;  /* 0x0002581601007387 */ /* 0x000fe80000100a00 */
[----:B------:R-:W0:Y:S02]  /*35c10*/  LDSM.16.M88.4 R20, [R5+0xa00] ;  /* 0x000a00000514783b */ /* 0x000e240000000200 */
[----:B0-----:R-:W-:-:S02]  /*35c20*/  IMAD.MOV.U32 R2, RZ, RZ, R20 ;  /* 0x000000ffff027224 */ /* 0x001fc400078e0014 */
[----:B------:R-:W-:Y:S01]  /*35c30*/  IMAD.MOV.U32 R0, RZ, RZ, R21 ;  /* 0x000000ffff007224 */ /* 0x000fe200078e0015 */
[----:B------:R3:W-:Y:S01]  /*35c40*/  STL.64 [R1+0x120], R20 ;  /* 0x0001201401007387 */ /* 0x0007e20000100a00 */
[----:B------:R-:W-:Y:S02]  /*35c50*/  IMAD.MOV.U32 R8, RZ, RZ, R22 ;  /* 0x000000ffff087224 */ /* 0x000fe400078e0016 */
[----:B------:R-:W-:Y:S01]  /*35c60*/  IMAD.MOV.U32 R9, RZ, RZ, R23 ;  /* 0x000000ffff097224 */ /* 0x000fe200078e0017 */
[----:B------:R-:W-:Y:S04]  /*35c70*/  STL.64 [R1+0x128], R22 ;  /* 0x0001281601007387 */ /* 0x000fe80000100a00 */
[----:B------:R-:W-:Y:S01]  /*35c80*/  STL.64 [R1+0x9380], R8 ;  /* 0x0093800801007387 */ /* 0x000fe20000100a00 */
[----:B---3--:R-:W-:-:S02]  /*35c90*/  F2FP.F16.E5M2.UNPACK_B R20, R11 ;  /* 0x0000000bff14723e */ /* 0x008fc400020004ff */
[----:B------:R-:W-:Y:S01]  /*35ca0*/  F2FP.F16.E5M2.UNPACK_B R21, R7 ;  /* 0x00000007ff15723e */ /* 0x000fe200020004ff */
[----:B------:R0:W-:Y:S06]  /*35cb0*/  STL [R1+0x9398], R10 ;  /* 0x0093980a01007387 */ /* 0x0001ec0000100800 */
[----:B0-----:R-:W-:Y:S01]  /*35cc0*/  HMMA.16816.F32 R8, R12, R20, R24 ;  /* 0x000000140c08723c */ /* 0x001fe20000001818 */
[----:B------:R-:W-:-:S05]  /*35cd0*/  F2FP.F16.E5M2.UNPACK_B R7, R4 ;  /* 0x00000004ff07723e */ /* 0x000fca00020004ff */
[----:B------:R-:W-:-:S15]  /*35ce0*/  STL.64 [R1+0x60], R20 ;  /* 0x0000601401007387 */ /* 0x000fde0000100a00 */
[----:B------:R-:W-:-:S02]  /*35cf0*/  NOP ;  /* 0x0000000000007918 */ /* 0x000fc40000000000 */
[----:B------:R-:W-:Y:S04]  /*35d00*/  STL.64 [R1+0x260], R8 ;  /* 0x0002600801007387 */ /* 0x000fe80000100a00 */
[----:B------:R2:W-:Y:S04]  /*35d10*/  STL.64 [R1+0x268], R10 ;  /* 0x0002680a01007387 */ /* 0x0005e80000100a00 */
[----:B------:R-:W-:Y:S04]  /*35d20*/  STL.64 [R1+0x58], R6 ;  /* 0x0000580601007387 */ /* 0x000fe80000100a00 */
[----:B------:R-:W3:Y:S04]  /*35d30*/  LDL.LU.64 R24, [R1+0x2a0] ;  /* 0x0002a00001187983 */ /* 0x000ee80000300a00 */
[----:B------:R-:W4:Y:S01]  /*35d40*/  LDL.LU.64 R26, [R1+0x2a8] ;  /* 0x0002a800011a7983 */ /* 0x000f220000300a00 */
[----:B--2---:R-:W-:-:S15]  /*35d50*/  HMMA.16816.F32 R8, R12, R6, R16 ;  /* 0x000000060c08723c */ /* 0x004fde0000001810 */
[----:B------:R-:W-:-:S08]  /*35d60*/  NOP ;  /* 0x0000000000007918 */ /* 0x000fd00000000000 */
[----:B------:R-:W-:Y:S04]  /*35d70*/  STL.64 [R1+0x270], R8 ;  /* 0x0002700801007387 */ /* 0x000fe80000100a00 */
[----:B------:R-:W-:Y:S04]  /*35d80*/  STL.64 [R1+0x278], R10 ;  /* 0x0002780a01007387 */ /* 0x000fe80000100a00 */
[----:B------:R-:W0:Y:S04]  /*35d90*/  LDSM.16.M88.4 R8, [R5+0xc00] ;  /* 0x000c00000508783b */ /* 0x000e280000000200 */
[----:B----4-:R-:W-:Y:S04]  /*35da0*/  STL.64 [R1+0x9378], R26 ;  /* 0x0093781a01007387 */ /* 0x010fe80000100a00 */
[----:B---3--:R1:W-:Y:S04]  /*35db0*/  STL.64 [R1+0x9370], R24 ;  /* 0x0093701801007387 */ /* 0x0083e80000100a00 */
[----:B-1----:R-:W2:Y:S04]  /*35dc0*/  LDL.LU.64 R24, [R1+0x290] ;  /* 0x0002900001187983 */ /* 0x002ea80000300a00 */
[----:B------:R-:W3:Y:S01]  /*35dd0*/  LDL.LU.64 R26, [R1+0x298] ;  /* 0x00029800011a7983 */ /* 0x000ee20000300a00 */
[----:B0-----:R-:W-:-:S03]  /*35de0*/  IMAD.MOV.U32 R16, RZ, RZ, R10 ;  /* 0x000000ffff107224 */ /* 0x001fc600078e000a */
        /* <DEDUP_REMOVED lines=8> */
[----:B0-----:R-:W4:Y:S01]  /*35e70*/  LDL.LU R10, [R1+0x9398] ;  /* 0x00939800010a7983 */ /* 0x001f220000300800 */
[----:B------:R-:W-:-:S02]  /*35e80*/  IMAD.MOV.U32 R6, RZ, RZ, R8 ;  /* 0x000000ffff067224 */ /* 0x000fc400078e0008 */
[----:B------:R-:W-:Y:S01]  /*35e90*/  IMAD.MOV.U32 R4, RZ, RZ, R9 ;  /* 0x000000ffff047224 */ /* 0x000fe200078e0009 */
[----:B------:R-:W-:Y:S01]  /*35ea0*/  F2FP.F16.E5M2.UNPACK_B R9, R3 ;  /* 0x00000003ff09723e */ /* 0x000fe200020004ff */
[----:B------:R-:W-:Y:S01]  /*35eb0*/  IMAD.MOV.U32 R7, RZ, RZ, R11 ;  /* 0x000000ffff077224 */ /* 0x000fe200078e000b */
[----:B----4-:R-:W-:-:S05]  /*35ec0*/  F2FP.F16.E5M2.UNPACK_B R8, R10 ;  /* 0x0000000aff08723e */ /* 0x010fca00020004ff */
[----:B------:R2:W-:Y:S02]  /*35ed0*/  STL.64 [R1+0x50], R8 ;  /* 0x0000500801007387 */ /* 0x0005e40000100a00 */
[----:B--2---:R-:W-:Y:S02]  /*35ee0*/  HMMA.16816.F32 R8, R12, R8, R24 ;  /* 0x000000080c08723c */ /* 0x004fe40000001818 */
[----:B------:R-:W2:Y:S04]  /*35ef0*/  LDL.LU.64 R26, [R1+0x9390] ;  /* 0x00939000011a7983 */ /* 0x000ea80000300a00 */
[----:B------:R-:W2:Y:S01]  /*35f00*/  LDL.LU.64 R24, [R1+0x9388] ;  /* 0x0093880001187983 */ /* 0x000ea20000300a00 */
[----:B------:R-:W-:Y:S02]  /*35f10*/  F2FP.F16.E5M2.UNPACK_B R2, R2 ;  /* 0x00000002ff02723e */ /* 0x000fe400020004ff */
[----:B------:R-:W-:-:S14]  /*35f20*/  F2FP.F16.E5M2.UNPACK_B R3, R0 ;  /* 0x00000000ff03723e */ /* 0x000fdc00020004ff */
[----:B------:R0:W-:Y:S04]  /*35f30*/  STL.64 [R1+0x280], R8 ;  /* 0x0002800801007387 */ /* 0x0001e80000100a00 */
[----:B------:R-:W-:Y:S04]  /*35f40*/  STL.64 [R1+0x288], R10 ;  /* 0x0002880a01007387 */ /* 0x000fe80000100a00 */
[----:B0-----:R-:W4:Y:S04]  /*35f50*/  LDL.LU.64 R8, [R1+0x9380] ;  /* 0x0093800001087983 */ /* 0x001f280000300a00 */
[----:B------:R-:W-:Y:S01]  /*35f60*/  STL.64 [R1+0x48], R2 ;  /* 0x0000480201007387 */ /* 0x000fe20000100a00 */
[----:B--2---:R-:W-:-:S15]  /*35f70*/  HMMA.16816.F32 R24, R12, R2, R24 ;  /* 0x000000020c18723c */ /* 0x004fde0000001818 */
[----:B------:R-:W-:-:S08]  /*35f80*/  NOP ;  /* 0x0000000000007918 */ /* 0x000fd00000000000 */
        /* <DEDUP_REMOVED lines=11> */
[----:B----4-:R-:W-:-:S02]  /*36040*/  F2FP.F16.E5M2.UNPACK_B R8, R8 ;  /* 0x00000008ff08723e */ /* 0x010fc400020004ff */
[----:B------:R-:W-:-:S05]  /*36050*/  F2FP.F16.E5M2.UNPACK_B R9, R9 ;  /* 0x00000009ff09723e */ /* 0x000fca00020004ff */
[----:B------:R0:W-:Y:S02]  /*36060*/  STL.64 [R1+0x40], R8 ;  /* 0x0000400801007387 */ /* 0x0001e40000100a00 */
[----:B--2---:R-:W-:Y:S07]  /*36070*/  HMMA.16816.F32 R24, R12, R8, R24 ;  /* 0x000000080c18723c */ /* 0x004fee0000001818 */
[----:B0-----:R-:W-:Y:S02]  /*36080*/  F2FP.F16.E5M2.UNPACK_B R8, R6 ;  /* 0x00000006ff08723e */ /* 0x001fe400020004ff */
[----:B------:R-:W-:-:S14]  /*36090*/  F2FP.F16.E5M2.UNPACK_B R9, R4 ;  /* 0x00000004ff09723e */ /* 0x000fdc00020004ff */
[----:B------:R-:W-:Y:S04]  /*360a0*/  STL.64 [R1+0x2a0], R24 ;  /* 0x0002a01801007387 */ /* 0x000fe80000100a00 */
[----:B------:R3:W-:Y:S02]  /*360b0*/  STL.64 [R1+0x2a8], R26 ;  /* 0x0002a81a01007387 */ /* 0x0007e40000100a00 */
[----:B---3--:R-:W-:Y:S06]  /*360c0*/  HMMA.16816.F32 R24, R12, R8, R20 ;  /* 0x000000080c18723c */ /* 0x008fec0000001814 */
[----:B------:R-:W-:Y:S04]  /*360d0*/  STL.64 [R1+0x38], R8 ;  /* 0x0000380801007387 */ /* 0x000fe80000100a00 */
[----:B------:R-:W2:Y:S04]  /*360e0*/  LDL.LU.64 R20, [R1+0x2d0] ;  /* 0x0002d00001147983 */ /* 0x000ea80000300a00 */
[----:B------:R-:W2:Y:S09]  /*360f0*/  LDL.LU.64 R22, [R1+0x2d8] ;  /* 0x0002d80001167983 */ /* 0x000eb20000300a00 */
[----:B------:R-:W-:Y:S04]  /*36100*/  STL.64 [R1+0x2b0], R24 ;  /* 0x0002b01801007387 */ /* 0x000fe80000100a00 */
[----:B------:R-:W-:Y:S04]  /*36110*/  STL.64 [R1+0x2b8], R26 ;  /* 0x0002b81a01007387 */ /* 0x000fe80000100a00 */
[----:B------:R-:W0:Y:S02]  /*36120*/  LDSM.16.M88.4 R24, [R5+0x1000] ;  /* 0x001000000518783b */ /* 0x000e240000000200 */
[----:B0-----:R-:W-:-:S02]  /*36130*/  IMAD.MOV.U32 R8, RZ, RZ, R26 ;  /* 0x000000ffff087224 */ /* 0x001fc400078e001a */
[----:B------:R-:W-:Y:S01]  /*36140*/  IMAD.MOV.U32 R9, RZ, RZ, R27 ;  /* 0x000000ffff097224 */ /* 0x000fe200078e001b */
[----:B------:R-:W-:Y:S04]  /*36150*/  STL.64 [R1+0x150], R24 ;  /* 0x0001501801007387 */ /* 0x000fe80000100a00 */
[----:B------:R-:W-:Y:S04]  /*36160*/  STL.64 [R1+0x158], R26 ;  /* 0x0001581a01007387 */ /* 0x000fe80000100a00 */
[----:B------:R-:W-:Y:S04]  /*36170*/  STL [R1+0x9368], R10 ;  /* 0x0093680a01007387 */ /* 0x000fe80000100800 */
[----:B------:R0:W-:Y:S04]  /*36180*/  STL.64 [R1+0x9360], R8 ;  /* 0x0093600801007387 */ /* 0x0001e80000100a00 */
[----:B0-----:R-:W3:Y:S04]  /*36190*/  LDL.LU.64 R8, [R1+0x2c0] ;  /* 0x0002c00001087983 */ /* 0x001ee80000300a00 */
[----:B------:R-:W3:Y:S01]  /*361a0*/  LDL.LU.64 R10, [R1+0x2c8] ;  /* 0x0002c800010a7983 */ /* 0x000ee20000300a00 */
[----:B------:R-:W-:-:S02]  /*361b0*/  F2FP.F16.E5M2.UNPACK_B R16, R16 ;  /* 0x00000010ff10723e */ /* 0x000fc400020004ff */
[----:B------:R-:W-:Y:S01]  /*361c0*/  F2FP.F16.E5M2.UNPACK_B R17, R7 ;  /* 0x00000007ff11723e */ /* 0x000fe200020004ff */
[----:B------:R-:W-:Y:S02]  /*361d0*/  IMAD.MOV.U32 R6, RZ, RZ, R24 ;  /* 0x000000ffff067224 */ /* 0x000fe400078e0018 */
[----:B------:R-:W-:Y:S02]  /*361e0*/  IMAD.MOV.U32 R4, RZ, RZ, R25 ;  /* 0x000000ffff047224 */ /* 0x000fe400078e0019 */
[----:B------:R-:W4:Y:S04]  /*361f0*/  LDL.LU.64 R24, [R1+0x2e0] ;  /* 0x0002e00001187983 */ /* 0x000f280000300a00 */
[----:B------:R-:W4:Y:S04]  /*36200*/  LDL.LU.64 R26, [R1+0x2e8] ;  /* 0x0002e800011a7983 */ /* 0x000f280000300a00 */
[----:B------:R0:W-:Y:S01]  /*36210*/  STL.64 [R1+0x30], R16 ;  /* 0x0000301001007387 */ /* 0x0001e20000100a00 */
[----:B------:R-:W-:-:S02]  /*36220*/  F2FP.F16.E5M2.UNPACK_B R2, R2 ;  /* 0x00000002ff02723e */ /* 0x000fc400020004ff */
[----:B------:R-:W-:-:S07]  /*36230*/  F2FP.F16.E5M2.UNPACK_B R3, R3 ;  /* 0x00000003ff03723e */ /* 0x000fce00020004ff */
[C---:B--2---:R-:W-:Y:S06]  /*36240*/  HMMA.16816.F32 R20, R12.reuse, R2, R20 ;  /* 0x000000020c14723c */ /* 0x044fec0000001814 */
[----:B---3--:R-:W-:Y:S01]  /*36250*/  HMMA.16816.F32 R8, R12, R16, R8 ;  /* 0x000000100c08723c */ /* 0x008fe20000001808 */
[----:B0-----:R-:W2:Y:S04]  /*36260*/  LDL.LU.64 R16, [R1+0x2f0] ;  /* 0x0002f00001107983 */ /* 0x001ea80000300a00 */
[----:B------:R-:W2:-:S15]  /*36270*/  LDL.LU.64 R18, [R1+0x2f8] ;  /* 0x0002f80001127983 */ /* 0x000e9e0000300a00 */
[----:B------:R-:W-:-:S03]  /*36280*/  NOP ;  /* 0x0000000000007918 */ /* 0x000fc60000000000 */
[----:B------:R-:W-:Y:S04]  /*36290*/  STL.64 [R1+0x2c0], R8 ;  /* 0x0002c00801007387 */ /* 0x000fe80000100a00 */
[----:B------:R-:W-:Y:S04]  /*362a0*/  STL.64 [R1+0x2c8], R10 ;  /* 0x0002c80a01007387 */ /* 0x000fe80000100a00 */
[----:B------:R-:W0:Y:S04]  /*362b0*/  LDSM.16.M88.4 R8, [R5+0x1200] ;  /* 0x001200000508783b */ /* 0x000e280000000200 */
[----:B------:R-:W-:Y:S04]  /*362c0*/  STL.64 [R1+0x28], R2 ;  /* 0x0000280201007387 */ /* 0x000fe80000100a00 */
[----:B------:R1:W-:Y:S04]  /*362d0*/  STL.64 [R1+0x2d0], R20 ;  /* 0x0002d01401007387 */ /* 0x0003e80000100a00 */
[----:B------:R-:W-:Y:S04]  /*362e0*/  STL.64 [R1+0x2d8], R22 ;  /* 0x0002d81601007387 */ /* 0x000fe80000100a00 */
[----:B0-----:R-:W-:Y:S01]  /*362f0*/  STL.64 [R1+0x160], R8 ;  /* 0x0001600801007387 */ /* 0x001fe20000100a00 */
[----:B-1----:R-:W-:-:S03]  /*36300*/  IMAD.MOV.U32 R20, RZ, RZ, R10 ;  /* 0x000000ffff147224 */ /* 0x002fc600078e000a */
[----:B------:R0:W-:Y:S04]  /*36310*/  STL.64 [R1+0x168], R10 ;  /* 0x0001680a01007387 */ /* 0x0001e80000100a00 */
[----:B0-----:R-:W3:Y:S01]  /*36320*/  LDL.LU R10, [R1+0x9368] ;  /* 0x00936800010a7983 */ /* 0x001ee20000300800 */
[----:B------:R-:W-:Y:S01]  /*36330*/  IMAD.MOV.U32 R7, RZ, RZ, R11 ;  /* 0x000000ffff077224 */ /* 0x000fe200078e000b */
[----:B------:R-:W-:Y:S01]  /*36340*/  F2FP.F16.E5M2.UNPACK_B R11, R0 ;  /* 0x00000000ff0b723e */ /* 0x000fe200020004ff */
[----:B------:R-:W-:Y:S02]  /*36350*/  IMAD.MOV.U32 R2, RZ, RZ, R8 ;  /* 0x000000ffff027224 */ /* 0x000fe400078e0008 */
[----:B------:R-:W-:Y:S02]  /*36360*/  IMAD.MOV.U32 R3, RZ, RZ, R9 ;  /* 0x000000ffff037224 */ /* 0x000fe400078e0009 */
[----:B------:R-:W2:Y:S04]  /*36370*/  LDL.LU.64 R8, [R1+0x9360] ;  /* 0x0093600001087983 */ /* 0x000ea80000300a00 */
[----:B------:R4:W-:Y:S01]  /*36380*/  STL [R1+0x934c], R20 ;  /* 0x00934c1401007387 */ /* 0x0009e20000100800 */
[----:B------:R-:W-:Y:S01]  /*36390*/  IMAD.MOV.U32 R0, RZ, RZ, R11 ;  /* 0x000000ffff007224 */ /* 0x000fe200078e000b */
[----:B---3--:R-:W-:-:S05]  /*363a0*/  F2FP.F16.E5M2.UNPACK_B R10, R10 ;  /* 0x0000000aff0a723e */ /* 0x008fca00020004ff */
[----:B------:R0:W-:Y:S02]  /*363b0*/  STL.64 [R1+0x20], R10 ;  /* 0x0000200a01007387 */ /* 0x0001e40000100a00 */
[----:B----4-:R-:W-:Y:S07]  /*363c0*/  HMMA.16816.F32 R20, R12, R10, R24 ;  /* 0x0000000a0c14723c */ /* 0x010fee0000001818 */
[----:B0-----:R-:W-:Y:S02]  /*363d0*/  F2FP.F16.E5M2.UNPACK_B R10, R6 ;  /* 0x00000006ff0a723e */ /* 0x001fe400020004ff */
[----:B------:R-:W-:-:S07]  /*363e0*/  F2FP.F16.E5M2.UNPACK_B R11, R4 ;  /* 0x00000004ff0b723e */ /* 0x000fce00020004ff */
[----:B--2---:R-:W-:Y:S01]  /*363f0*/  HMMA.16816.F32 R16, R12, R10, R16 ;  /* 0x0000000a0c10723c */ /* 0x004fe20000001810 */
[----:B------:R-:W-:Y:S06]  /*36400*/  STL [R1+0x92a8], R0 ;  /* 0x0092a80001007387 */ /* 0x000fec0000100800 */
[----:B------:R0:W-:Y:S04]  /*36410*/  STL.64 [R1+0x2e0], R20 ;  /* 0x0002e01401007387 */ /* 0x0001e80000100a00 */
[----:B------:R1:W-:Y:S04]  /*36420*/  STL.64 [R1+0x2e8], R22 ;  /* 0x0002e81601007387 */ /* 0x0003e80000100a00 */
[----:B------:R-:W-:Y:S04]  /*36430*/  STL.64 [R1+0x18], R10 ;  /* 0x0000180a01007387 */ /* 0x000fe80000100a00 */
[----:B0-----:R-:W2:Y:S04]  /*36440*/  LDL.LU.64 R20, [R1+0x320] ;  /* 0x0003200001147983 */ /* 0x001ea80000300a00 */
[----:B------:R-:W-:Y:S04]  /*36450*/  STL.64 [R1+0x2f0], R16 ;  /* 0x0002f01001007387 */ /* 0x000fe80000100a00 */
[----:B------:R-:W-:Y:S04]  /*36460*/  STL.64 [R1+0x2f8], R18 ;  /* 0x0002f81201007387 */ /* 0x000fe80000100a00 */
[----:B-1----:R-:W3:Y:S04]  /*36470*/  LDL.LU.64 R22, [R1+0x328] ;  /* 0x0003280001167983 */ /* 0x002ee80000300a00 */
[----:B------:R-:W0:Y:S01]  /*36480*/  LDSM.16.M88.4 R16, [R5+0x1400] ;  /* 0x001400000510783b */ /* 0x000e220000000200 */
[----:B------:R-:W-:-:S02]  /*36490*/  F2FP.F16.E5M2.UNPACK_B R8, R8 ;  /* 0x00000008ff08723e */ /* 0x000fc400020004ff */
[----:B------:R-:W-:Y:S01]  /*364a0*/  F2FP.F16.E5M2.UNPACK_B R9, R9 ;  /* 0x00000009ff09723e */ /* 0x000fe200020004ff */
[----:B---3--:R-:W-:Y:S04]  /*364b0*/  STL.64 [R1+0x9358], R22 ;  /* 0x0093581601007387 */ /* 0x008fe80000100a00 */
[----:B--2---:R1:W-:Y:S04]  /*364c0*/  STL.64 [R1+0x9350], R20 ;  /* 0x0093501401007387 */ /* 0x0043e80000100a00 */
[----:B-1----:R-:W2:Y:S04]  /*364d0*/  LDL.LU.64 R20, [R1+0x300] ;  /* 0x0003000001147983 */ /* 0x002ea80000300a00 */
[----:B------:R-:W2:Y:S04]  /*364e0*/  LDL.LU.64 R22, [R1+0x308] ;  /* 0x0003080001167983 */ /* 0x000ea80000300a00 */
[----:B0-----:R0:W-:Y:S04]  /*364f0*/  STL.64 [R1+0x170], R16 ;  /* 0x0001701001007387 */ /* 0x0011e80000100a00 */
[----:B------:R1:W-:Y:S04]  /*36500*/  STL.64 [R1+0x178], R18 ;  /* 0x0001781201007387 */ /* 0x0003e80000100a00 */
[----:B------:R-:W3:Y:S01]  /*36510*/  LDL.LU.64 R24, [R1+0x340] ;  /* 0x0003400001187983 */ /* 0x000ee20000300a00 */
[----:B------:R-:W-:-:S02]  /*36520*/  IMAD.MOV.U32 R0, RZ, RZ, R11 ;  /* 0x000000ffff007224 */ /* 0x000fc400078e000b */
[----:B------:R-:W-:Y:S02]  /*36530*/  IMAD.MOV.U32 R6, RZ, RZ, R16 ;  /* 0x000000ffff067224 */ /* 0x000fe400078e0010 */
[----:B------:R-:W-:Y:S01]  /*36540*/  IMAD.MOV.U32 R4, RZ, RZ, R17 ;  /* 0x000000ffff047224 */ /* 0x000fe200078e0011 */
[----:B------:R-:W3:Y:S01]  /*36550*/  LDL.LU.64 R26, [R1+0x348] ;  /* 0x00034800011a7983 */ /* 0x000ee20000300a00 */
[----:B------:R-:W-:Y:S02]  /*36560*/  IMAD.MOV.U32 R11, RZ, RZ, R18 ;  /* 0x000000ffff0b7224 */ /* 0x000fe400078e0012 */
[----:B------:R-:W-:Y:S01]  /*36570*/  IMAD.MOV.U32 R10, RZ, RZ, R19 ;  /* 0x000000ffff0a7224 */ /* 0x000fe200078e0013 */
[----:B0-----:R-:W4:Y:S04]  /*36580*/  LDL.LU.64 R16, [R1+0x360] ;  /* 0x0003600001107983 */ /* 0x001f280000300a00 */
[----:B-1----:R-:W4:Y:S04]  /*36590*/  LDL.LU.64 R18, [R1+0x368] ;  /* 0x0003680001127983 */ /* 0x002f280000300a00 */
[----:B------:R-:W-:Y:S01]  /*365a0*/  STL.64 [R1+0x10], R8 ;  /* 0x0000100801007387 */ /* 0x000fe20000100a00 */
[----:B--2---:R-:W-:-:S15]  /*365b0*/  HMMA.16816.F32 R20, R12, R8, R20 ;  /* 0x000000080c14723c */ /* 0x004fde0000001814 */
[----:B------:R-:W-:-:S08]  /*365c0*/  NOP ;  /* 0x0000000000007918 */ /* 0x000fd00000000000 */
[----:B------:R-:W-:Y:S04]  /*365d0*/  STL.64 [R1+0x300], R20 ;  /* 0x0003001401007387 */ /* 0x000fe80000100a00 */
[----:B------:R0:W-:Y:S04]  /*365e0*/  STL.64 [R1+0x308], R22 ;  /* 0x0003081601007387 */ /* 0x0001e80000100a00 */
[----:B0-----:R-:W2:Y:S04]  /*365f0*/  LDL.LU.64 R22, [R1+0x9358] ;  /* 0x0093580001167983 */ /* 0x001ea80000300a00 */
[----:B------:R-:W2:Y:S01]  /*36600*/  LDL.LU.64 R20, [R1+0x9350] ;  /* 0x0093500001147983 */ /* 0x000ea20000300a00 */
[----:B------:R-:W-:-:S02]  /*36610*/  F2FP.F16.E5M2.UNPACK_B R2, R2 ;  /* 0x00000002ff02723e */ /* 0x000fc400020004ff */
[----:B------:R-:W-:-:S05]  /*36620*/  F2FP.F16.E5M2.UNPACK_B R3, R3 ;  /* 0x00000003ff03723e */ /* 0x000fca00020004ff */
[----:B------:R-:W-:Y:S02]  /*36630*/  STL.64 [R1+0x8], R2 ;  /* 0x0000080201007387 */ /* 0x000fe40000100a00 */
[----:B--2---:R-:W-:-:S15]  /*36640*/  HMMA.16816.F32 R20, R12, R2, R20 ;  /* 0x000000020c14723c */ /* 0x004fde0000001814 */
[----:B------:R-:W-:-:S08]  /*36650*/  NOP ;  /* 0x0000000000007918 */ /* 0x000fd00000000000 */
[----:B------:R-:W-:Y:S04]  /*36660*/  STL.64 [R1+0x320], R20 ;  /* 0x0003201401007387 */ /* 0x000fe80000100a00 */
[----:B------:R-:W-:Y:S04]  /*36670*/  STL.64 [R1+0x328], R22 ;  /* 0x0003281601007387 */ /* 0x000fe80000100a00 */
[----:B------:R-:W0:Y:S04]  /*36680*/  LDSM.16.M88.4 R20, [R5+0x1600] ;  /* 0x001600000514783b */ /* 0x000e280000000200 */
[----:B0-----:R0:W-:Y:S01]  /*36690*/  STL.64 [R1+0x180], R20 ;  /* 0x0001801401007387 */ /* 0x0011e20000100a00 */
[----:B------:R-:W-:-:S03]  /*366a0*/  IMAD.MOV.U32 R3, RZ, RZ, R20 ;  /* 0x000000ffff037224 */ /* 0x000fc600078e0014 */
[----:B------:R-:W-:Y:S04]  /*366b0*/  STL.64 [R1+0x188], R22 ;  /* 0x0001881601007387 */ /* 0x000fe80000100a00 */
[----:B0-----:R-:W2:Y:S01]  /*366c0*/  LDL.LU R20, [R1+0x934c] ;  /* 0x00934c0001147983 */ /* 0x001ea20000300800 */
[----:B------:R-:W-:Y:S01]  /*366d0*/  IMAD.MOV.U32 R2, RZ, RZ, R21 ;  /* 0x000000ffff027224 */ /* 0x000fe200078e0015 */
[----:B------:R-:W-:Y:S01]  /*366e0*/  F2FP.F16.E5M2.UNPACK_B R21, R7 ;  /* 0x00000007ff15723e */ /* 0x000fe200020004ff */
[----:B------:R-:W-:Y:S02]  /*366f0*/  IMAD.MOV.U32 R9, RZ, RZ, R22 ;  /* 0x000000ffff097224 */ /* 0x000fe400078e0016 */
[----:B------:R-:W-:Y:S01]  /*36700*/  IMAD.MOV.U32 R8, RZ, RZ, R23 ;  /* 0x000000ffff087224 */ /* 0x000fe200078e0017 */
[----:B------:R-:W-:-:S02]  /*36710*/  F2FP.F16.E5M2.UNPACK_B R28, R6 ;  /* 0x00000006ff1c723e */ /* 0x000fc400020004ff */
[----:B------:R-:W-:-:S07]  /*36720*/  F2FP.F16.E5M2.UNPACK_B R29, R4 ;  /* 0x00000004ff1d723e */ /* 0x000fce00020004ff */
[----:B----4-:R-:W-:Y:S01]  /*36730*/  HMMA.16816.F32 R16, R12, R28, R16 ;  /* 0x0000001c0c10723c */ /* 0x010fe20000001810 */
[----:B--2---:R-:W-:-:S07]  /*36740*/  F2FP.F16.E5M2.UNPACK_B R20, R20 ;  /* 0x00000014ff14723e */ /* 0x004fce00020004ff */
[----:B---3--:R-:W-:Y:S06]  /*36750*/  HMMA.16816.F32 R24, R12, R20, R24 ;  /* 0x000000140c18723c */ /* 0x008fec0000001818 */
[----:B------:R0:W-:Y:S04]  /*36760*/  STL.64 [R1], R20 ;  /* 0x0000001401007387 */ /* 0x0001e80000100a00 */
[----:B0-----:R-:W2:Y:S04]  /*36770*/  LDL.LU.64 R20, [R1+0x3a0] ;  /* 0x0003a00001147983 */ /* 0x001ea80000300a00 */
[----:B------:R-:W2:Y:S09]  /*36780*/  LDL.LU.64 R22, [R1+0x3a8] ;  /* 0x0003a80001167983 */ /* 0x000eb20000300a00 */
[----:B------:R-:W-:Y:S04]  /*36790*/  STL.64 [R1+0x340], R24 ;  /* 0x0003401801007387 */ /* 0x000fe80000100a00 */
[----:B------:R-:W-:Y:S04]  /*367a0*/  STL.64 [R1+0x348], R26 ;  /* 0x0003481a01007387 */ /* 0x000fe80000100a00 */
[----:B------:R-:W0:Y:S04]  /*367b0*/  LDSM.16.M88.4 R24, [R5+0x1800] ;  /* 0x001800000518783b */ /* 0x000e280000000200 */
[----:B------:R-:W-:Y:S04]  /*367c0*/  STL.64 [R1+0x91f8], R28 ;  /* 0x0091f81c01007387 */ /* 0x000fe80000100a00 */
[----:B------:R0:W-:Y:S04]  /*367d0*/  STL.64 [R1+0x360], R16 ;  /* 0x0003601001007387 */ /* 0x0001e80000100a00 */
[----:B------:R-:W-:Y:S01]  /*367e0*/  STL.64 [R1+0x368], R18 ;  /* 0x0003681201007387 */ /* 0x000fe20000100a00 */
[----:B0-----:R-:W-:-:S03]  /*367f0*/  IMAD.MOV.U32 R16, RZ, RZ, R26 ;  /* 0x000000ffff107224 */ /* 0x001fc600078e001a */
[----:B------:R-:W-:Y:S04]  /*36800*/  STL.64 [R1+0x190], R24 ;  /* 0x0001901801007387 */ /* 0x000fe80000100a00 */
[----:B------:R-:W-:Y:S04]  /*36810*/  STL.64 [R1+0x198], R26 ;  /* 0x0001981a01007387 */ /* 0x000fe80000100a00 */
[----:B------:R0:W-:Y:S04]  /*36820*/  STL [R1+0x9348], R16 ;  /* 0x0093481001007387 */ /* 0x0001e80000100800 */
[----:B0-----:R-:W3:Y:S04]  /*36830*/  LDL.LU.64 R16, [R1+0x380] ;  /* 0x0003800001107983 */ /* 0x001ee80000300a00 */
[----:B------:R-:W3:Y:S01]  /*36840*/  LDL.LU.64 R18, [R1+0x388] ;  /* 0x0003880001127983 */ /* 0x000ee20000300a00 */
[----:B------:R-:W-:Y:S01]  /*36850*/  IMAD.MOV.U32 R4, RZ, RZ, R27 ;  /* 0x000000ffff047224 */ /* 0x000fe200078e001b */
[----:B------:R-:W-:-:S02]  /*36860*/  F2FP.F16.E5M2.UNPACK_B R26, R11 ;  /* 0x0000000bff1a723e */ /* 0x000fc400020004ff */
[----:B------:R-:W-:Y:S01]  /*36870*/  F2FP.F16.E5M2.UNPACK_B R27, R10 ;  /* 0x0000000aff1b723e */ /* 0x000fe200020004ff */
[----:B------:R-:W-:Y:S02]  /*36880*/  IMAD.MOV.U32 R7, RZ, RZ, R24 ;  /* 0x000000ffff077224 */ /* 0x000fe400078e0018 */
[----:B------:R-:W-:Y:S01]  /*36890*/  IMAD.MOV.U32 R6, RZ, RZ, R25 ;  /* 0x000000ffff067224 */ /* 0x000fe200078e0019 */
[----:B------:R-:W-:Y:S02]  /*368a0*/  F2FP.F16.E5M2.UNPACK_B R24, R3 ;  /* 0x00000003ff18723e */ /* 0x000fe400020004ff */
[----:B------:R-:W-:-:S07]  /*368b0*/  F2FP.F16.E5M2.UNPACK_B R25, R2 ;  /* 0x00000002ff19723e */ /* 0x000fce00020004ff */
[C---:B--2---:R-:W-:Y:S06]  /*368c0*/  HMMA.16816.F32 R20, R12.reuse, R24, R20 ;  /* 0x000000180c14723c */ /* 0x044fec0000001814 */
[----:B---3--:R-:W-:-:S15]  /*368d0*/  HMMA.16816.F32 R16, R12, R26, R16 ;  /* 0x0000001a0c10723c */ /* 0x008fde0000001810 */
[----:B------:R-:W-:-:S08]  /*368e0*/  NOP ;  /* 0x0000000000007918 */ /* 0x000fd00000000000 */
[----:B------:R0:W-:Y:S04]  /*368f0*/  STL.64 [R1+0x380], R16 ;  /* 0x0003801001007387 */ /* 0x0001e80000100a00 */
[----:B------:R1:W-:Y:S04]  /*36900*/  STL.64 [R1+0x388], R18 ;  /* 0x0003881201007387 */ /* 0x0003e80000100a00 */
[----:B0-----:R-:W2:Y:S04]  /*36910*/  LDL.LU.64 R16, [R1+0x3e0] ;  /* 0x0003e00001107983 */ /* 0x001ea80000300a00 */
[----:B-1----:R-:W2:Y:S04]  /*36920*/  LDL.LU.64 R18, [R1+0x3e8] ;  /* 0x0003e80001127983 */ /* 0x002ea80000300a00 */
[----:B------:R-:W-:Y:S04]  /*36930*/  STL.64 [R1+0x91f0], R26 ;  /* 0x0091f01a01007387 */ /* 0x000fe80000100a00 */
[----:B------:R0:W-:Y:S04]  /*36940*/  STL.64 [R1+0x91e8], R24 ;  /* 0x0091e81801007387 */ /* 0x0001e80000100a00 */
[----:B------:R-:W-:Y:S04]  /*36950*/  STL.64 [R1+0x3a0], R20 ;  /* 0x0003a01401007387 */ /* 0x000fe80000100a00 */
[----:B------:R-:W-:Y:S04]  /*36960*/  STL.64 [R1+0x3a8], R22 ;  /* 0x0003a81601007387 */ /* 0x000fe80000100a00 */
[----:B------:R-:W1:Y:S04]  /*36970*/  LDSM.16.M88.4 R20, [R5+0x1a00] ;  /* 0x001a00000514783b */ /* 0x000e680000000200 */
[----:B0-----:R-:W3:Y:S04]  /*36980*/  LDL.LU.64 R24, [R1+0x3c0] ;  /* 0x0003c00001187983 */ /* 0x001ee80000300a00 */
[----:B------:R-:W3:Y:S04]  /*36990*/  LDL.LU.64 R26, [R1+0x3c8] ;  /* 0x0003c800011a7983 */ /* 0x000ee80000300a00 */
[----:B-1----:R-:W-:Y:S01]  /*369a0*/  STL.64 [R1+0x1a0], R20 ;  /* 0x0001a01401007387 */ /* 0x002fe20000100a00 */
[----:B------:R-:W-:-:S03]  /*369b0*/  IMAD.MOV.U32 R10, RZ, RZ, R22 ;  /* 0x000000ffff0a7224 */ /* 0x000fc600078e0016 */
[----:B------:R0:W-:Y:S01]  /*369c0*/  STL.64 [R1+0x1a8], R22 ;  /* 0x0001a81601007387 */ /* 0x0001e20000100a00 */
[----:B------:R-:W-:Y:S02]  /*369d0*/  IMAD.MOV.U32 R11, RZ, RZ, R23 ;  /* 0x000000ffff0b7224 */ /* 0x000fe400078e0017 */
[----:B------:R-:W-:Y:S02]  /*369e0*/  IMAD.MOV.U32 R3, RZ, RZ, R20 ;  /* 0x000000ffff037224 */ /* 0x000fe400078e0014 */
[----:B------:R-:W-:Y:S01]  /*369f0*/  IMAD.MOV.U32 R2, RZ, RZ, R21 ;  /* 0x000000ffff027224 */ /* 0x000fe200078e0015 */
[----:B0-----:R-:W-:Y:S02]  /*36a00*/  F2FP.F16.E5M2.UNPACK_B R22, R9 ;  /* 0x00000009ff16723e */ /* 0x001fe400020004ff */
[----:B------:R-:W-:Y:S02]  /*36a10*/  F2FP.F16.E5M2.UNPACK_B R23, R8 ;  /* 0x00000008ff17723e */ /* 0x000fe400020004ff */
[----:B------:R-:W-:-:S02]  /*36a20*/  F2FP.F16.E5M2.UNPACK_B R20, R7 ;  /* 0x00000007ff14723e */ /* 0x000fc400020004ff */
        /* <DEDUP_REMOVED lines=8> */
[----:B------:R0:W-:Y:S04]  /*36ab0*/  STL.64 [R1+0x3e0], R16 ;  /* 0x0003e01001007387 */ /* 0x0001e80000100a00 */
[----:B------:R1:W-:Y:S04]  /*36ac0*/  STL.64 [R1+0x3e8], R18 ;  /* 0x0003e81201007387 */ /* 0x0003e80000100a00 */
[----:B0-----:R-:W3:Y:S04]  /*36ad0*/  LDL.LU R16, [R1+0x9348] ;  /* 0x0093480001107983 */ /* 0x001ee80000300800 */
[----:B------:R-:W4:Y:S04]  /*36ae0*/  LDL.LU R28, [R1+0x21fc] ;  /* 0x0021fc00011c7983 */ /* 0x000f280000300800 */
[----:B------:R-:W4:Y:S04]  /*36af0*/  LDL.LU R29, [R1+0x21f8] ;  /* 0x0021f800011d7983 */ /* 0x000f280000300800 */
[----:B------:R-:W-:Y:S04]  /*36b00*/  STL.64 [R1+0x91e0], R22 ;  /* 0x0091e01601007387 */ /* 0x000fe80000100a00 */
[----:B------:R-:W-:Y:S04]  /*36b10*/  STL.64 [R1+0x91d8], R20 ;  /* 0x0091d81401007387 */ /* 0x000fe80000100a00 */
[----:B------:R-:W0:Y:S01]  /*36b20*/  LDSM.16.M88.4 R20, [R5+0x1c00] ;  /* 0x001c00000514783b */ /* 0x000e220000000200 */
[----:B-1----:R-:W-:-:S03]  /*36b30*/  F2FP.F16.E5M2.UNPACK_B R19, R4 ;  /* 0x00000004ff13723e */ /* 0x002fc600020004ff */
[----:B0-----:R0:W-:Y:S01]  /*36b40*/  STL.64 [R1+0x1c0], R20 ;  /* 0x0001c01401007387 */ /* 0x0011e20000100a00 */
[----:B------:R-:W-:Y:S02]  /*36b50*/  IMAD.MOV.U32 R8, RZ, RZ, R20 ;  /* 0x000000ffff087224 */ /* 0x000fe400078e0014 */
[----:B------:R-:W-:Y:S01]  /*36b60*/  IMAD.MOV.U32 R9, RZ, RZ, R21 ;  /* 0x000000ffff097224 */ /* 0x000fe200078e0015 */
[----:B------:R1:W-:Y:S01]  /*36b70*/  STL.64 [R1+0x1c8], R22 ;  /* 0x0001c81601007387 */ /* 0x0003e20000100a00 */
[----:B------:R-:W-:Y:S02]  /*36b80*/  IMAD.MOV.U32 R6, RZ, RZ, R22 ;  /* 0x000000ffff067224 */ /* 0x000fe400078e0016 */
[----:B------:R-:W-:Y:S01]  /*36b90*/  IMAD.MOV.U32 R7, RZ, RZ, R23 ;  /* 0x000000ffff077224 */ /* 0x000fe200078e0017 */
[----:B0-----:R-:W4:Y:S04]  /*36ba0*/  LDL.LU.64 R20, [R1+0x420] ;  /* 0x0004200001147983 */ /* 0x001f280000300a00 */
[----:B-1----:R-:W4:Y:S01]  /*36bb0*/  LDL.LU.64 R22, [R1+0x428] ;  /* 0x0004280001167983 */ /* 0x002f220000300a00 */
[----:B---3--:R-:W-:-:S07]  /*36bc0*/  F2FP.F16.E5M2.UNPACK_B R18, R16 ;  /* 0x00000010ff12723e */ /* 0x008fce00020004ff */
[----:B--2---:R-:W-:-:S15]  /*36bd0*/  HMMA.16816.F32 R24, R12, R18, R24 ;  /* 0x000000120c18723c */ /* 0x004fde0000001818 */
[----:B------:R-:W-:-:S08]  /*36be0*/  NOP ;  /* 0x0000000000007918 */ /* 0x000fd00000000000 */
[----:B------:R-:W-:Y:S04]  /*36bf0*/  STL.64 [R1+0x400], R24 ;  /* 0x0004001801007387 */ /* 0x000fe80000100a00 */
[----:B------:R-:W-:Y:S04]  /*36c00*/  STL.64 [R1+0x408], R26 ;  /* 0x0004081a01007387 */ /* 0x000fe80000100a00 */
[----:B------:R-:W0:Y:S02]  /*36c10*/  LDSM.16.M88.4 R24, [R5+0x1e00] ;  /* 0x001e00000518783b */ /* 0x000e240000000200 */
[----:B0-----:R-:W-:-:S02]  /*36c20*/  IMAD.MOV.U32 R4, RZ, RZ, R24 ;  /* 0x000000ffff047224 */ /* 0x001fc400078e0018 */
[----:B------:R-:W-:Y:S01]  /*36c30*/  IMAD.MOV.U32 R5, RZ, RZ, R25 ;  /* 0x000000ffff057224 */ /* 0x000fe200078e0019 */
[----:B------:R-:W-:Y:S04]  /*36c40*/  STL.64 [R1+0x1f0], R24 ;  /* 0x0001f01801007387 */ /* 0x000fe80000100a00 */
[----:B------:R-:W-:Y:S04]  /*36c50*/  STL.64 [R1+0x1f8], R26 ;  /* 0x0001f81a01007387 */ /* 0x000fe80000100a00 */
[----:B------:R-:W-:Y:S04]  /*36c60*/  STL.64 [R1+0x9330], R6 ;  /* 0x0093300601007387 */ /* 0x000fe80000100a00 */
[----:B------:R0:W-:Y:S04]  /*36c70*/  STL.64 [R1+0x9328], R4 ;  /* 0x0093280401007387 */ /* 0x0001e80000100a00 */
[----:B0-----:R-:W2:Y:S04]  /*36c80*/  LDL.LU.64 R4, [R1+0x460] ;  /* 0x0004600001047983 */ /* 0x001ea80000300a00 */
[----:B------:R-:W3:Y:S01]  /*36c90*/  LDL.LU.64 R6, [R1+0x468] ;  /* 0x0004680001067983 */ /* 0x000ee20000300a00 */
[----:B------:R-:W-:-:S02]  /*36ca0*/  F2FP.F16.E5M2.UNPACK_B R16, R3 ;  /* 0x00000003ff10723e */ /* 0x000fc400020004ff */
[----:B------:R-:W-:Y:S02]  /*36cb0*/  F2FP.F16.E5M2.UNPACK_B R17, R2 ;  /* 0x00000002ff11723e */ /* 0x000fe400020004ff */
[----:B------:R-:W-:Y:S02]  /*36cc0*/  F2FP.F16.E5M2.UNPACK_B R10, R10 ;  /* 0x0000000aff0a723e */ /* 0x000fe400020004ff */
[----:B------:R-:W-:Y:S01]  /*36cd0*/  F2FP.F16.E5M2.UNPACK_B R11, R11 ;  /* 0x0000000bff0b723e */ /* 0x000fe200020004ff */
[----:B---3--:R-:W-:Y:S04]  /*36ce0*/  STL.64 [R1+0x9340], R6 ;  /* 0x0093400601007387 */ /* 0x008fe80000100a00 */
[----:B--2---:R0:W-:Y:S04]  /*36cf0*/  STL.64 [R1+0x9338], R4 ;  /* 0x0093380401007387 */ /* 0x0041e80000100a00 */
[----:B0-----:R-:W2:Y:S04]  /*36d00*/  LDL.LU.64 R4, [R1+0x440] ;  /* 0x0004400001047983 */ /* 0x001ea80000300a00 */
[----:B------:R-:W2:Y:S01]  /*36d10*/  LDL.LU.64 R6, [R1+0x448] ;  /* 0x0004480001067983 */ /* 0x000ea20000300a00 */
[----:B----4-:R-:W-:Y:S01]  /*36d20*/  HMMA.16816.F32 R20, R12, R16, R20 ;  /* 0x000000100c14723c */ /* 0x010fe20000001814 */
[----:B------:R-:W-:-:S02]  /*36d30*/  IMAD.MOV.U32 R2, RZ, RZ, R26 ;  /* 0x000000ffff027224 */ /* 0x000fc400078e001a */
[----:B------:R-:W-:Y:S01]  /*36d40*/  IMAD.MOV.U32 R3, RZ, RZ, R27 ;  /* 0x000000ffff037224 */ /* 0x000fe200078e001b */
[----:B------:R-:W3:Y:S04]  /*36d50*/  LDL.LU.64 R24, [R1+0x480] ;  /* 0x0004800001187983 */ /* 0x000ee80000300a00 */
[----:B------:R-:W3:-:S15]  /*36d60*/  LDL.LU.64 R26, [R1+0x488] ;  /* 0x00048800011a7983 */ /* 0x000ede0000300a00 */
[----:B------:R0:W-:Y:S04]  /*36d70*/  STL.64 [R1+0x420], R20 ;  /* 0x0004201401007387 */ /* 0x0001e80000100a00 */
[----:B------:R1:W-:Y:S04]  /*36d80*/  STL.64 [R1+0x428], R22 ;  /* 0x0004281601007387 */ /* 0x0003e80000100a00 */
[----:B0-----:R-:W4:Y:S04]  /*36d90*/  LDL.LU.64 R20, [R1+0x4c0] ;  /* 0x0004c00001147983 */ /* 0x001f280000300a00 */
[----:B-1----:R-:W4:Y:S04]  /*36da0*/  LDL.LU.64 R22, [R1+0x4c8] ;  /* 0x0004c80001167983 */ /* 0x002f280000300a00 */
[----:B------:R-:W-:Y:S04]  /*36db0*/  STL.64 [R1+0x9208], R18 ;  /* 0x0092081201007387 */ /* 0x000fe80000100a00 */
[----:B------:R0:W-:Y:S04]  /*36dc0*/  STL.64 [R1+0x9200], R16 ;  /* 0x0092001001007387 */ /* 0x0001e80000100a00 */
[----:B0-----:R-:W4:Y:S04]  /*36dd0*/  LDL.LU.64 R16, [R1+0x4b0] ;  /* 0x0004b00001107983 */ /* 0x001f280000300a00 */
[----:B------:R-:W4:Y:S01]  /*36de0*/  LDL.LU.64 R18, [R1+0x4b8] ;  /* 0x0004b80001127983 */ /* 0x000f220000300a00 */
[----:B--2---:R-:W-:-:S15]  /*36df0*/  HMMA.16816.F32 R4, R12, R10, R4 ;  /* 0x0000000a0c04723c */ /* 0x004fde0000001804 */
[----:B------:R-:W-:-:S08]  /*36e00*/  NOP ;  /* 0x0000000000007918 */ /* 0x000fd00000000000 */
[----:B------:R-:W-:Y:S04]  /*36e10*/  STL.64 [R1+0x440], R4 ;  /* 0x0004400401007387 */ /* 0x000fe80000100a00 */
[----:B------:R0:W-:Y:S04]  /*36e20*/  STL.64 [R1+0x448], R6 ;  /* 0x0004480601007387 */ /* 0x0001e80000100a00 */
[----:B0-----:R-:W2:Y:S04]  /*36e30*/  LDL.LU.64 R6, [R1+0x9340] ;  /* 0x0093400001067983 */ /* 0x001ea80000300a00 */
[----:B------:R-:W2:Y:S01]  /*36e40*/  LDL.LU.64 R4, [R1+0x9338] ;  /* 0x0093380001047983 */ /* 0x000ea20000300a00 */
[----:B------:R-:W-:-:S02]  /*36e50*/  F2FP.F16.E5M2.UNPACK_B R8, R8 ;  /* 0x00000008ff08723e */ /* 0x000fc400020004ff */
[----:B------:R-:W-:-:S07]  /*36e60*/  F2FP.F16.E5M2.UNPACK_B R9, R9 ;  /* 0x00000009ff09723e */ /* 0x000fce00020004ff */
[----:B--2---:R-:W-:-:S15]  /*36e70*/  HMMA.16816.F32 R4, R12, R8, R4 ;  /* 0x000000080c04723c */ /* 0x004fde0000001804 */
[----:B------:R-:W-:-:S08]  /*36e80*/  NOP ;  /* 0x0000000000007918 */ /* 0x000fd00000000000 */
[----:B------:R-:W-:Y:S04]  /*36e90*/  STL.64 [R1+0x460], R4 ;  /* 0x0004600401007387 */ /* 0x000fe80000100a00 */
[----:B------:R0:W-:Y:S04]  /*36ea0*/  STL.64 [R1+0x468], R6 ;  /* 0x0004680601007387 */ /* 0x0001e80000100a00 */
[----:B0-----:R-:W2:Y:S04]  /*36eb0*/  LDL.LU.64 R6, [R1+0x9330] ;  /* 0x0093300001067983 */ /* 0x001ea80000300a00 */
[----:B------:R-:W4:Y:S04]  /*36ec0*/  LDL.LU.64 R4, [R1+0x9328] ;  /* 0x0093280001047983 */ /* 0x000f280000300a00 */
[----:B------:R-:W-:Y:S04]  /*36ed0*/  STL.64 [R1+0x91c0], R10 ;  /* 0x0091c00a01007387 */ /* 0x000fe80000100a00 */
[----:B------:R3:W-:Y:S01]  /*36ee0*/  STL.64 [R1+0x91b8], R8 ;  /* 0x0091b80801007387 */ /* 0x0007e20000100a00 */
[----:B------:R-:W-:-:S02]  /*36ef0*/  F2FP.F16.E5M2.UNPACK_B R2, R2 ;  /* 0x00000002ff02723e */ /* 0x000fc400020004ff */
[----:B------:R-:W-:Y:S02]  /*36f00*/  F2FP.F16.E5M2.UNPACK_B R3, R3 ;  /* 0x00000003ff03723e */ /* 0x000fe400020004ff */
[----:B--2---:R-:W-:Y:S02]  /*36f10*/  F2FP.F16.E5M2.UNPACK_B R6, R6 ;  /* 0x00000006ff06723e */ /* 0x004fe400020004ff */
[----:B------:R-:W-:-:S07]  /*36f20*/  F2FP.F16.E5M2.UNPACK_B R7, R7 ;  /* 0x00000007ff07723e */ /* 0x000fce00020004ff */
[----:B---3--:R-:W-:Y:S01]  /*36f30*/  HMMA.16816.F32 R8, R12, R6, R24 ;  /* 0x000000060c08723c */ /* 0x008fe20000001818 */
[----:B----4-:R-:W-:Y:S02]  /*36f40*/  F2FP.F16.E5M2.UNPACK_B R4, R4 ;  /* 0x00000004ff04723e */ /* 0x010fe400020004ff */
[----:B------:R-:W-:-:S15]  /*36f50*/  F2FP.F16.E5M2.UNPACK_B R5, R5 ;  /* 0x00000005ff05723e */ /* 0x000fde00020004ff */
[----:B------:R-:W-:-:S05]  /*36f60*/  NOP ;  /* 0x0000000000007918 */ /* 0x000fca0000000000 */
[----:B------:R-:W-:Y:S04]  /*36f70*/  STL.64 [R1+0x480], R8 ;  /* 0x0004800801007387 */ /* 0x000fe80000100a00 */
[----:B------:R0:W-:Y:S04]  /*36f80*/  STL.64 [R1+0x488], R10 ;  /* 0x0004880a01007387 */ /* 0x0001e80000100a00 */
[----:B------:R-:W-:Y:S04]  /*36f90*/  STL.64 [R1+0x91a0], R6 ;  /* 0x0091a00601007387 */ /* 0x000fe80000100a00 */
[----:B------:R1:W-:Y:S01]  /*36fa0*/  STL.64 [R1+0x9198], R4 ;  /* 0x0091980401007387 */ /* 0x0003e20000100a00 */
[C---:B0-----:R-:W-:Y:S06]  /*36fb0*/  HMMA.16816.F32 R8, R12.reuse, R4, R20 ;  /* 0x000000040c08723c */ /* 0x041fec0000001814 */
[----:B-1----:R-:W-:-:S15]  /*36fc0*/  HMMA.16816.F32 R4, R12, R2, R16 ;  /* 0x000000020c04723c */ /* 0x002fde0000001810 */
[----:B------:R-:W-:-:S02]  /*36fd0*/  NOP ;  /* 0x0000000000007918 */ /* 0x000fc40000000000 */
[----:B------:R0:W-:Y:S04]  /*36fe0*/  STL.64 [R1+0x4c0], R8 ;  /* 0x0004c00801007387 */ /* 0x0001e80000100a00 */
[----:B------:R-:W-:Y:S04]  /*36ff0*/  STL.64 [R1+0x4c8], R10 ;  /* 0x0004c80a01007387 */ /* 0x000fe80000100a00 */
[----:B------:R-:W2:Y:S04]  /*37000*/  LDL R22, [R1+0x48] ;  /* 0x0000480001167983 */ /* 0x000ea80000100800 */
[----:B------:R1:W-:Y:S04]  /*37010*/  STL.64 [R1+0x4b0], R4 ;  /* 0x0004b00401007387 */ /* 0x0003e80000100a00 */
[----:B------:R-:W-:Y:S04]  /*37020*/  STL.64 [R1+0x4b8], R6 ;  /* 0x0004b80601007387 */ /* 0x000fe80000100a00 */
[----:B------:R-:W2:Y:S04]  /*37030*/  LDL R23, [R1+0x4c] ;  /* 0x00004c0001177983 */ /* 0x000ea80000100800 */
[----:B------:R-:W3:Y:S04]  /*37040*/  LDL R20, [R1+0x50] ;  /* 0x0000500001147983 */ /* 0x000ee80000100800 */
[----:B------:R-:W3:Y:S04]  /*37050*/  LDL R21, [R1+0x54] ;  /* 0x0000540001157983 */ /* 0x000ee80000100800 */
[----:B------:R-:W4:Y:S04]  /*37060*/  LDL.LU R13, [R1+0x2200] ;  /* 0x00220000010d7983 */ /* 0x000f280000300800 */
[----:B------:R-:W4:Y:S04]  /*37070*/  LDL.LU R14, [R1+0x2208] ;  /* 0x00220800010e7983 */ /* 0x000f280000300800 */
[----:B------:R-:W4:Y:S04]  /*37080*/  LDL.LU R15, [R1+0x2210] ;  /* 0x00221000010f7983 */ /* 0x000f280000300800 */
[----:B0-----:R-:W4:Y:S04]  /*37090*/  LDL R8, [R1+0x98] ;  /* 0x0000980001087983 */ /* 0x001f280000100800 */
[----:B-1----:R-:W2:Y:S04]  /*370a0*/  LDL R4, [R1+0x58] ;  /* 0x0000580001047983 */ /* 0x002ea80000100800 */
[----:B------:R-:W2:Y:S04]  /*370b0*/  LDL R5, [R1+0x5c] ;  /* 0x00005c0001057983 */ /* 0x000ea80000100800 */
[----:B------:R-:W4:Y:S04]  /*370c0*/  LDL R9, [R1+0x9c] ;  /* 0x00009c0001097983 */ /* 0x000f280000100800 */
[----:B--2---:R-:W-:Y:S04]  /*370d0*/  STL.64 [R1+0x92d8], R4 ;  /* 0x0092d80401007387 */ /* 0x004fe80000100a00 */
[----:B------:R0:W-:Y:S04]  /*370e0*/  STL.64 [R1+0x9290], R22 ;  /* 0x0092901601007387 */ /* 0x0001e80000100a00 */
[----:B0-----:R-:W2:Y:S04]  /*370f0*/  LDL.LU R22, [R1+0x220c] ;  /* 0x00220c0001167983 */ /* 0x001ea80000300800 */
[----:B------:R-:W2:Y:S04]  /*37100*/  LDL.LU R23, [R1+0x2214] ;  /* 0x0022140001177983 */ /* 0x000ea80000300800 */
[----:B---3--:R0:W-:Y:S04]  /*37110*/  STL.64 [R1+0x92b0], R20 ;  /* 0x0092b01401007387 */ /* 0x0081e80000100a00 */
[----:B0-----:R-:W4:Y:S04]  /*37120*/  LDL.LU R21, [R1+0x2204] ;  /* 0x0022040001157983 */ /* 0x001f280000300800 */
[----:B------:R-:W3:Y:S04]  /*37130*/  LDL R6, [R1+0x68] ;  /* 0x0000680001067983 */ /* 0x000ee80000100800 */
[----:B------:R-:W3:Y:S04]  /*37140*/  LDL R7, [R1+0x6c] ;  /* 0x00006c0001077983 */ /* 0x000ee80000100800 */
[----:B------:R-:W2:Y:S04]  /*37150*/  LDL.64 R24, [R1+0x40] ;  /* 0x0000400001187983 */ /* 0x000ea80000100a00 */
[----:B------:R-:W2:Y:S04]  /*37160*/  LDL R26, [R1+0x38] ;  /* 0x00003800011a7983 */ /* 0x000ea80000100800 */
[----:B------:R-:W2:Y:S04]  /*37170*/  LDL R27, [R1+0x3c] ;  /* 0x00003c00011b7983 */ /* 0x000ea80000100800 */
[----:B------:R-:W2:Y:S04]  /*37180*/  LDL R16, [R1+0x80] ;  /* 0x0000800001107983 */ /* 0x000ea80000100800 */
[----:B------:R-:W2:Y:S04]  /*37190*/  LDL R17, [R1+0x84] ;  /* 0x0000840001117983 */ /* 0x000ea80000100800 */
[----:B---3--:R0:W-:Y:S04]  /*371a0*/  STL.64 [R1+0x92e8], R6 ;  /* 0x0092e80601007387 */ /* 0x0081e80000100a00 */
[----:B------:R-:W3:Y:S04]  /*371b0*/  LDL R10, [R1+0x70] ;  /* 0x00007000010a7983 */ /* 0x000ee80000100800 */
[----:B------:R-:W3:Y:S04]  /*371c0*/  LDL R11, [R1+0x74] ;  /* 0x00007400010b7983 */ /* 0x000ee80000100800 */
[----:B------:R-:W2:Y:S01]  /*371d0*/  LDL.LU.64 R4, [R1+0x7b0] ;  /* 0x0007b00001047983 */ /* 0x000ea20000300a00 */
[----:B------:R-:W-:-:S03]  /*371e0*/  IMAD R12, R29, 0x100, R28 ;  /* 0x000001001d0c7824 */ /* 0x000fc600078e021c */
[----:B0-----:R-:W2:Y:S04]  /*371f0*/  LDL.LU.64 R6, [R1+0x7b8] ;  /* 0x0007b80001067983 */ /* 0x001ea80000300a00 */
[----:B------:R-:W2:Y:S04]  /*37200*/  LDL R28, [R1+0x88] ;  /* 0x00008800011c7983 */ /* 0x000ea80000100800 */
[----:B------:R-:W2:Y:S04]  /*37210*/  LDL R29, [R1+0x8c] ;  /* 0x00008c00011d7983 */ /* 0x000ea80000100800 */
[----:B---3--:R-:W-:Y:S04]  /*37220*/  STL.64 [R1+0x92f0], R10 ;  /* 0x0092f00a01007387 */ /* 0x008fe80000100a00 */
[----:B------:R-:W3:Y:S04]  /*37230*/  LDL R18, [R1+0x78] ;  /* 0x0000780001127983 */ /* 0x000ee80000100800 */
[----:B------:R-:W3:Y:S01]  /*37240*/  LDL R19, [R1+0x7c] ;  /* 0x00007c0001137983 */ /* 0x000ee20000100800 */
[----:B----4-:R-:W-:-:S02]  /*37250*/  IMAD R13, R13, 0x100, R21 ;  /* 0x000001000d0d7824 */ /* 0x010fc400078e0215 */
[----:B--2---:R-:W-:Y:S02]  /*37260*/  IMAD R14, R14, 0x100, R22 ;  /* 0x000001000e0e7824 */ /* 0x004fe400078e0216 */
[----:B------:R-:W-:Y:S01]  /*37270*/  IMAD R15, R15, 0x100, R23 ;  /* 0x000001000f0f7824 */ /* 0x000fe200078e0217 */
[----:B------:R-:W-:Y:S02]  /*37280*/  F2FP.F16.E5M2.UNPACK_B R12, R12 ;  /* 0x0000000cff0c723e */ /* 0x000fe400020004ff */
[----:B------:R-:W-:Y:S02]  /*37290*/  F2FP.F16.E5M2.UNPACK_B R13, R13 ;  /* 0x0000000dff0d723e */ /* 0x000fe400020004ff */
[----:B------:R-:W-:Y:S02]  /*372a0*/  F2FP.F16.E5M2.UNPACK_B R14, R14 ;  /* 0x0000000eff0e723e */ /* 0x000fe400020004ff */
[----:B------:R-:W-:-:S07]  /*372b0*/  F2FP.F16.E5M2.UNPACK_B R15, R15 ;  /* 0x0000000fff0f723e */ /* 0x000fce00020004ff */
[C---:B------:R-:W-:Y:S01]  /*372c0*/  HMMA.16816.F32 R4, R12.reuse, R8, R4 ;  /* 0x000000080c04723c */ /* 0x040fe20000001804 */
[----:B---3--:R-:W-:Y:S04]  /*372d0*/  STL.64 [R1+0x9300], R18 ;  /* 0x0093001201007387 */ /* 0x008fe80000100a00 */
[----:B------:R0:W-:Y:S04]  /*372e0*/  STL.64 [R1+0x92f8], R16 ;  /* 0x0092f81001007387 */ /* 0x0001e80000100a00 */
[----:B------:R-:W-:Y:S04]  /*372f0*/  STL.64 [R1+0x92a0], R26 ;  /* 0x0092a01a01007387 */ /* 0x000fe80000100a00 */
[----:B------:R-:W-:Y:S04]  /*37300*/  STL.64 [R1+0x9298], R24 ;  /* 0x0092981801007387 */ /* 0x000fe80000100a00 */
[----:B0-----:R-:W2:Y:S04]  /*37310*/  LDL.LU.64 R16, [R1+0x790] ;  /* 0x0007900001107983 */ /* 0x001ea80000300a00 */
[----:B------:R-:W3:Y:S04]  /*37320*/  LDL.LU.64 R18, [R1+0x798] ;  /* 0x0007980001127983 */ /* 0x000ee80000300a00 */
[----:B------:R-:W-:Y:S04]  /*37330*/  STL.64 [R1+0x7b0], R4 ;  /* 0x0007b00401007387 */ /* 0x000fe80000100a00 */
[----:B------:R-:W-:Y:S04]  /*37340*/  STL.64 [R1+0x7b8], R6 ;  /* 0x0007b80601007387 */ /* 0x000fe80000100a00 */
[----:B---3--:R0:W-:Y:S04]  /*37350*/  STL.64 [R1+0x9310], R18 ;  /* 0x0093101201007387 */ /* 0x0081e80000100a00 */
[----:B0-----:R-:W3:Y:S04]  /*37360*/  LDL R18, [R1+0x90] ;  /* 0x0000900001127983 */ /* 0x001ee80000100800 */
[----:B------:R-:W3:Y:S04]  /*37370*/  LDL R19, [R1+0x94] ;  /* 0x0000940001137983 */ /* 0x000ee80000100800 */
[----:B--2---:R-:W-:Y:S04]  /*37380*/  STL.64 [R1+0x9308], R16 ;  /* 0x0093081001007387 */ /* 0x004fe80000100a00 */
[----:B------:R-:W2:Y:S04]  /*37390*/  LDL.LU.64 R24, [R1+0x780] ;  /* 0x0007800001187983 */ /* 0x000ea80000300a00 */
[----:B------:R-:W4:Y:S04]  /*373a0*/  LDL.LU.64 R26, [R1+0x788] ;  /* 0x00078800011a7983 */ /* 0x000f280000300a00 */
[----:B----4-:R-:W-:Y:S04]  /*373b0*/  STL.64 [R1+0x9320], R26 ;  /* 0x0093201a01007387 */ /* 0x010fe80000100a00 */
[----:B--2---:R0:W-:Y:S04]  /*373c0*/  STL.64 [R1+0x9318], R24 ;  /* 0x0093181801007387 */ /* 0x0041e80000100a00 */
[----:B0-----:R-:W3:Y:S04]  /*373d0*/  LDL.LU.64 R24, [R1+0x7a0] ;  /* 0x0007a00001187983 */ /* 0x001ee80000300a00 */
[----:B------:R-:W3:Y:S04]  /*373e0*/  LDL.LU.64 R26, [R1+0x7a8] ;  /* 0x0007a800011a7983 */ /* 0x000ee80000300a00 */
[----:B------:R-:W2:Y:S04]  /*373f0*/  LDL.LU.64 R20, [R1+0x730] ;  /* 0x0007300001147983 */ /* 0x000ea80000300a00 */
[----:B------:R-:W4:Y:S04]  /*37400*/  LDL.LU.64 R22, [R1+0x738] ;  /* 0x0007380001167983 */ /* 0x000f280000300a00 */
[----:B----4-:R0:W-:Y:S04]  /*37410*/  STL.64 [R1+0x92c0], R22 ;  /* 0x0092c01601007387 */ /* 0x0101e80000100a00 */
[----:B0-----:R-:W4:Y:S04]  /*37420*/  LDL R22, [R1+0x60] ;  /* 0x0000600001167983 */ /* 0x001f280000100800 */
[----:B------:R-:W4:Y:S01]  /*37430*/  LDL R23, [R1+0x64] ;  /* 0x0000640001177983 */ /* 0x000f220000100800 */
[C---:B---3--:R-:W-:Y:S03]  /*37440*/  HMMA.16816.F32 R16, R12.reuse, R18, R24 ;  /* 0x000000120c10723c */ /* 0x048fe60000001818 */
[----:B------:R-:W3:Y:S04]  /*37450*/  LDL.LU.64 R8, [R1+0x770] ;  /* 0x0007700001087983 */ /* 0x000ee80000300a00 */
[----:B------:R-:W3:Y:S04]  /*37460*/  LDL.LU.64 R10, [R1+0x778] ;  /* 0x00077800010a7983 */ /* 0x000ee80000300a00 */
[----:B------:R-:W3:Y:S04]  /*37470*/  LDL.LU.64 R4, [R1+0x760] ;  /* 0x0007600001047983 */ /* 0x000ee80000300a00 */
[----:B------:R-:W3:Y:S04]  /*37480*/  LDL.LU.64 R6, [R1+0x768] ;  /* 0x0007680001067983 */ /* 0x000ee80000300a00 */
[----:B--2---:R0:W-:Y:S04]  /*37490*/  STL.64 [R1+0x92b8], R20 ;  /* 0x0092b81401007387 */ /* 0x0041e80000100a00 */
[----:B----4-:R1:W-:Y:S04]  /*374a0*/  STL.64 [R1+0x92e0], R22 ;  /* 0x0092e01601007387 */ /* 0x0103e80000100a00 */
[----:B0-----:R-:W2:Y:S04]  /*374b0*/  LDL.LU.64 R20, [R1+0x750] ;  /* 0x0007500001147983 */ /* 0x001ea80000300a00 */
[----:B-1----:R-:W2:Y:S04]  /*374c0*/  LDL.LU.64 R22, [R1+0x758] ;  /* 0x0007580001167983 */ /* 0x002ea80000300a00 */
[----:B------:R-:W4:Y:S04]  /*374d0*/  LDL.LU.64 R26, [R1+0x9320] ;  /* 0x00932000011a7983 */ /* 0x000f280000300a00 */
[----:B------:R-:W4:Y:S04]  /*374e0*/  LDL.LU.64 R24, [R1+0x9318] ;  /* 0x0093180001187983 */ /* 0x000f280000300a00 */
[----:B------:R-:W-:Y:S04]  /*374f0*/  STL.64 [R1+0x7a0], R16 ;  /* 0x0007a01001007387 */ /* 0x000fe80000100a00 */
[----:B------:R0:W-:Y:S04]  /*37500*/  STL.64 [R1+0x7a8], R18 ;  /* 0x0007a81201007387 */ /* 0x0001e80000100a00 */
[----:B0-----:R-:W3:Y:S04]  /*37510*/  LDL.LU.64 R18, [R1+0x9310] ;  /* 0x0093100001127983 */ /* 0x001ee80000300a00 */
[----:B------:R-:W3:Y:S02]  /*37520*/  LDL.LU.64 R16, [R1+0x9308] ;  /* 0x0093080001107983 */ /* 0x000ee40000300a00 */
[----:B---3--:R-:W-:-:S15]  /*37530*/  HMMA.16816.F32 R16, R12, R28, R16 ;  /* 0x0000001c0c10723c */ /* 0x008fde0000001810 */
[----:B------:R-:W-:-:S08]  /*37540*/  NOP ;  /* 0x0000000000007918 */ /* 0x000fd00000000000 */
[----:B------:R-:W-:Y:S04]  /*37550*/  STL.64 [R1+0x790], R16 ;  /* 0x0007901001007387 */ /* 0x000fe80000100a00 */
[----:B------:R0:W-:Y:S04]  /*37560*/  STL.64 [R1+0x798], R18 ;  /* 0x0007981201007387 */ /* 0x0001e80000100a00 */
[----:B0-----:R-:W3:Y:S04]  /*37570*/  LDL.LU.64 R18, [R1+0x9300] ;  /* 0x0093000001127983 */ /* 0x001ee80000300a00 */
[----:B------:R-:W4:Y:S04]  /*37580*/  LDL.LU.64 R16, [R1+0x92f8] ;  /* 0x0092f80001107983 */ /* 0x000f280000300a00 */
[----:B------:R-:W2:Y:S01]  /*37590*/  LDL.64 R28, [R1] ;  /* 0x00000000011c7983 */ /* 0x000ea20000100a00 */
[----:B----4-:R-:W-:-:S15]  /*375a0*/  HMMA.16816.F32 R24, R12, R16, R24 ;  /* 0x000000100c18723c */ /* 0x010fde0000001818 */
[----:B------:R-:W-:-:S08]  /*375b0*/  NOP ;  /* 0x0000000000007918 */ /* 0x000fd00000000000 */
[----:B------:R0:W-:Y:S04]  /*375c0*/  STL.64 [R1+0x780], R24 ;  /* 0x0007801801007387 */ /* 0x0001e80000100a00 */
[----:B------:R1:W-:Y:S04]  /*375d0*/  STL.64 [R1+0x788], R26 ;  /* 0x0007881a01007387 */ /* 0x0003e80000100a00 */
[----:B0-----:R-:W4:Y:S04]  /*375e0*/  LDL.LU.64 R24, [R1+0x720] ;  /* 0x0007200001187983 */ /* 0x001f280000300a00 */
[----:B-1----:R-:W2:Y:S01]  /*375f0*/  LDL.LU.64 R26, [R1+0x728] ;  /* 0x00072800011a7983 */ /* 0x002ea20000300a00 */
[C---:B---3--:R-:W-:Y:S03]  /*37600*/  HMMA.16816.F32 R16, R12.reuse, R18, R8 ;  /* 0x000000120c10723c */ /* 0x048fe60000001808 */
[----:B--2---:R-:W-:Y:S04]  /*37610*/  STL.64 [R1+0x92d0], R26 ;  /* 0x0092d01a01007387 */ /* 0x004fe80000100a00 */
[----:B----4-:R0:W-:Y:S04]  /*37620*/  STL.64 [R1+0x92c8], R24 ;  /* 0x0092c81801007387 */ /* 0x0101e80000100a00 */
[----:B0-----:R-:W2:Y:S04]  /*37630*/  LDL.LU.64 R24, [R1+0x740] ;  /* 0x0007400001187983 */ /* 0x001ea80000300a00 */
[----:B------:R-:W2:Y:S04]  /*37640*/  LDL.LU.64 R26, [R1+0x748] ;  /* 0x00074800011a7983 */ /* 0x000ea80000300a00 */
[----:B------:R-:W3:Y:S04]  /*37650*/  LDL.LU.64 R10, [R1+0x92f0] ;  /* 0x0092f000010a7983 */ /* 0x000ee80000300a00 */
[----:B------:R0:W-:Y:S04]  /*37660*/  STL.64 [R1+0x770], R16 ;  /* 0x0007701001007387 */ /* 0x0001e80000100a00 */
[----:B------:R1:W-:Y:S04]  /*37670*/  STL.64 [R1+0x778], R18 ;  /* 0x0007781201007387 */ /* 0x0003e80000100a00 */
[----:B0-----:R-:W4:Y:S04]  /*37680*/  LDL.LU.64 R16, [R1+0x700] ;  /* 0x0007000001107983 */ /* 0x001f280000300a00 */
[----:B-1----:R-:W4:Y:S01]  /*37690*/  LDL.LU.64 R18, [R1+0x708] ;  /* 0x0007080001127983 */ /* 0x002f220000300a00 */
[----:B---3--:R-:W-:Y:S03]  /*376a0*/  HMMA.16816.F32 R8, R12, R10, R4 ;  /* 0x0000000a0c08723c */ /* 0x008fe60000001804 */
[----:B------:R-:W3:-:S15]  /*376b0*/  LDL.LU.64 R6, [R1+0x92e8] ;  /* 0x0092e80001067983 */ /* 0x000ede0000300a00 */
[----:B------:R-:W-:-:S05]  /*376c0*/  NOP ;  /* 0x0000000000007918 */ /* 0x000fca0000000000 */
[----:B------:R0:W-:Y:S04]  /*376d0*/  STL.64 [R1+0x760], R8 ;  /* 0x0007600801007387 */ /* 0x0001e80000100a00 */
[----:B------:R1:W-:Y:S04]  /*376e0*/  STL.64 [R1+0x768], R10 ;  /* 0x0007680a01007387 */ /* 0x0003e80000100a00 */
[----:B0-----:R-:W4:Y:S04]  /*376f0*/  LDL.LU.64 R8, [R1+0x6f0] ;  /* 0x0006f00001087983 */ /* 0x001f280000300a00 */
[----:B-1----:R-:W4:Y:S01]  /*37700*/  LDL.LU.64 R10, [R1+0x6f8] ;  /* 0x0006f800010a7983 */ /* 0x002f220000300a00 */
[----:B---3--:R-:W-:Y:S03]  /*37710*/  HMMA.16816.F32 R4, R12, R6, R20 ;  /* 0x000000060c04723c */ /* 0x008fe60000001814 */
[----:B------:R-:W2:-:S15]  /*37720*/  LDL.LU.64 R22, [R1+0x92e0] ;  /* 0x0092e00001167983 */ /* 0x000e9e0000300a00 */
[----:B------:R-:W-:-:S05]  /*37730*/  NOP ;  /* 0x0000000000007918 */ /* 0x000fca0000000000 */
[----:B------:R0:W-:Y:S04]  /*37740*/  STL.64 [R1+0x750], R4 ;  /* 0x0007500401007387 */ /* 0x0001e80000100a00 */
[----:B------:R1:W-:Y:S04]  /*37750*/  STL.64 [R1+0x758], R6 ;  /* 0x0007580601007387 */ /* 0x0003e80000100a00 */
[----:B0-----:R-:W3:Y:S04]  /*37760*/  LDL.LU.64 R4, [R1+0x92d8] ;  /* 0x0092d80001047983 */ /* 0x001ee80000300a00 */
[----:B-1----:R-:W4:Y:S01]  /*37770*/  LDL.64 R6, [R1+0x10] ;  /* 0x0000100001067983 */ /* 0x002f220000100a00 */
[----:B--2---:R-:W-:Y:S03]  /*37780*/  HMMA.16816.F32 R20, R12, R22, R24 ;  /* 0x000000160c14723c */ /* 0x004fe60000001818 */
[----:B----4-:R-:W-:Y:S04]  /*37790*/  STL.64 [R1+0x9238], R6 ;  /* 0x0092380601007387 */ /* 0x010fe80000100a00 */
[----:B------:R-:W2:Y:S04]  /*377a0*/  LDL.LU.64 R26, [R1+0x92d0] ;  /* 0x0092d000011a7983 */ /* 0x000ea80000300a00 */
[----:B------:R-:W2:-:S12]  /*377b0*/  LDL.LU.64 R24, [R1+0x92c8] ;  /* 0x0092c80001187983 */ /* 0x000e980000300a00 */
[----:B------:R-:W-:Y:S04]  /*377c0*/  STL.64 [R1+0x740], R20 ;  /* 0x0007401401007387 */ /* 0x000fe80000100a00 */
[----:B------:R0:W-:Y:S04]  /*377d0*/  STL.64 [R1+0x748], R22 ;  /* 0x0007481601007387 */ /* 0x0001e80000100a00 */
[----:B0-----:R-:W3:Y:S04]  /*377e0*/  LDL.LU.64 R22, [R1+0x92c0] ;  /* 0x0092c00001167983 */ /* 0x001ee80000300a00 */
[----:B------:R-:W3:Y:S02]  /*377f0*/  LDL.LU.64 R20, [R1+0x92b8] ;  /* 0x0092b80001147983 */ /* 0x000ee40000300a00 */
[----:B---3--:R-:W-:Y:S02]  /*37800*/  HMMA.16816.F32 R4, R12, R4, R20 ;  /* 0x000000040c04723c */ /* 0x008fe40000001814 */
[----:B------:R-:W2:-:S15]  /*37810*/  LDL.LU.64 R20, [R1+0x92b0] ;  /* 0x0092b00001147983 */ /* 0x000e9e0000300a00 */
[----:B------:R-:W-:-:S06]  /*37820*/  NOP ;  /* 0x0000000000007918 */ /* 0x000fcc0000000000 */
[----:B------:R0:W-:Y:S04]  /*37830*/  STL.64 [R1+0x730], R4 ;  /* 0x0007300401007387 */ /* 0x0001e80000100a00 */
[----:B------:R-:W-:Y:S04]  /*37840*/  STL.64 [R1+0x738], R6 ;  /* 0x0007380601007387 */ /* 0x000fe80000100a00 */
[----:B0-----:R-:W3:Y:S01]  /*37850*/  LDL R4, [R1+0x18] ;  /* 0x0000180001047983 */ /* 0x001ee20000100800 */
[----:B------:R-:W-:-:S03]  /*37860*/  IMAD.MOV.U32 R5, RZ, RZ, R0 ;  /* 0x000000ffff057224 */ /* 0x000fc600078e0000 */
[----:B------:R-:W4:Y:S01]  /*37870*/  LDL.LU R0, [R1+0x92a8] ;  /* 0x0092a80001007983 */ /* 0x000f220000300800 */
[C---:B--2---:R-:W-:Y:S03]  /*37880*/  HMMA.16816.F32 R20, R12.reuse, R20, R24 ;  /* 0x000000140c14723c */ /* 0x044fe60000001818 */
[----:B---3--:R0:W-:Y:S04]  /*37890*/  STL.64 [R1+0x9250], R4 ;  /* 0x0092500401007387 */ /* 0x0081e80000100a00 */
[----:B0-----:R-:W2:Y:S04]  /*378a0*/  LDL.LU.64 R4, [R1+0x710] ;  /* 0x0007100001047983 */ /* 0x001ea80000300a00 */
[----:B------:R-:W2:Y:S04]  /*378b0*/  LDL.LU.64 R6, [R1+0x718] ;  /* 0x0007180001067983 */ /* 0x000ea80000300a00 */
[----:B------:R-:W3:Y:S04]  /*378c0*/  LDL.LU.64 R26, [R1+0x92a0] ;  /* 0x0092a000011a7983 */ /* 0x000ee80000300a00 */
[----:B------:R-:W3:Y:S04]  /*378d0*/  LDL.LU.64 R24, [R1+0x9298] ;  /* 0x0092980001187983 */ /* 0x000ee80000300a00 */
[----:B------:R-:W-:Y:S04]  /*378e0*/  STL.64 [R1+0x720], R20 ;  /* 0x0007201401007387 */ /* 0x000fe80000100a00 */
[----:B------:R0:W-:Y:S04]  /*378f0*/  STL.64 [R1+0x728], R22 ;  /* 0x0007281601007387 */ /* 0x0001e80000100a00 */
[----:B0-----:R-:W2:Y:S02]  /*37900*/  LDL.LU.64 R22, [R1+0x9290] ;  /* 0x0092900001167983 */ /* 0x001ea40000300a00 */
[C---:B--2---:R-:W-:Y:S02]  /*37910*/  HMMA.16816.F32 R20, R12.reuse, R22, R4 ;  /* 0x000000160c14723c */ /* 0x044fe40000001804 */
[----:B------:R-:W2:Y:S05]  /*37920*/  LDL R6, [R1+0x20] ;  /* 0x0000200001067983 */ /* 0x000eaa0000100800 */
[----:B----4-:R-:W-:Y:S01]  /*37930*/  IMAD.MOV.U32 R7, RZ, RZ, R0 ;  /* 0x000000ffff077224 */ /* 0x010fe200078e0000 */
[----:B---3--:R-:W-:-:S15]  /*37940*/  HMMA.16816.F32 R8, R12, R26, R8 ;  /* 0x0000001a0c08723c */ /* 0x008fde0000001808 */
[----:B------:R-:W-:Y:S04]  /*37950*/  STL.64 [R1+0x710], R20 ;  /* 0x0007101401007387 */ /* 0x000fe80000100a00 */
[----:B------:R-:W-:Y:S01]  /*37960*/  STL.64 [R1+0x718], R22 ;  /* 0x0007181601007387 */ /* 0x000fe20000100a00 */
[----:B------:R-:W-:-:S03]  /*37970*/  IMAD.MOV.U32 R0, RZ, RZ, R25 ;  /* 0x000000ffff007224 */ /* 0x000fc600078e0019 */
[----:B--2---:R0:W-:Y:S02]  /*37980*/  STL.64 [R1+0x9268], R6 ;  /* 0x0092680601007387 */ /* 0x0041e40000100a00 */
[----:B0-----:R-:W-:Y:S02]  /*37990*/  HMMA.16816.F32 R4, R12, R24, R16 ;  /* 0x000000180c04723c */ /* 0x001fe40000001810 */
[----:B------:R-:W-:-:S15]  /*379a0*/  STL [R1+0x9108], R0 ;  /* 0x0091080001007387 */ /* 0x000fde0000100800 */
[----:B------:R-:W-:-:S06]  /*379b0*/  NOP ;  /* 0x0000000000007918 */ /* 0x000fcc0000000000 */
[----:B------:R0:W-:Y:S04]  /*379c0*/  STL.64 [R1+0x700], R4 ;  /* 0x0007000401007387 */ /* 0x0001e80000100a00 */
[----:B------:R1:W-:Y:S04]  /*379d0*/  STL.64 [R1+0x708], R6 ;  /* 0x0007080601007387 */ /* 0x0003e80000100a00 */
[----:B0-----:R-:W2:Y:S04]  /*379e0*/  LDL R4, [R1+0x28] ;  /* 0x0000280001047983 */ /* 0x001ea80000100800 */
[----:B------:R-:W-:Y:S04]  /*379f0*/  STL.64 [R1+0x6f0], R8 ;  /* 0x0006f00801007387 */ /* 0x000fe80000100a00 */
[----:B------:R-:W-:Y:S04]  /*37a00*/  STL.64 [R1+0x6f8], R10 ;  /* 0x0006f80a01007387 */ /* 0x000fe80000100a00 */
[----:B------:R-:W2:Y:S04]  /*37a10*/  LDL R5, [R1+0x2c] ;  /* 0x00002c0001057983 */ /* 0x000ea80000100800 */
[----:B-1----:R-:W3:Y:S04]  /*37a20*/  LDL.64 R6, [R1+0x30] ;  /* 0x0000300001067983 */ /* 0x002ee80000100a00 */
[----:B------:R-:W4:Y:S04]  /*37a30*/  LDL.LU.64 R16, [R1+0x680] ;  /* 0x0006800001107983 */ /* 0x000f280000300a00 */
[----:B------:R-:W2:Y:S04]  /*37a40*/  LDL.LU.64 R18, [R1+0x688] ;  /* 0x0006880001127983 */ /* 0x000ea80000300a00 */
[----:B--2---:R0:W-:Y:S04]  /*37a50*/  STL.64 [R1+0x9218], R18 ;  /* 0x0092181201007387 */ /* 0x0041e80000100a00 */
[----:B0-----:R-:W2:Y:S04]  /*37a60*/  LDL R18, [R1+0x8] ;  /* 0x0000080001127983 */ /* 0x001ea80000100800 */
[----:B------:R-:W2:Y:S04]  /*37a70*/  LDL R19, [R1+0xc] ;  /* 0x00000c0001137983 */ /* 0x000ea80000100800 */
[----:B----4-:R0:W-:Y:S04]  /*37a80*/  STL.64 [R1+0x9210], R16 ;  /* 0x0092101001007387 */ /* 0x0101e80000100a00 */
[----:B--2---:R1:W-:Y:S04]  /*37a90*/  STL.64 [R1+0x9230], R18 ;  /* 0x0092301201007387 */ /* 0x0043e80000100a00 */
[----:B0-----:R-:W2:Y:S04]  /*37aa0*/  LDL.LU.64 R16, [R1+0x6a0] ;  /* 0x0006a00001107983 */ /* 0x001ea80000300a00 */
[----:B-1----:R-:W4:Y:S04]  /*37ab0*/  LDL.LU.64 R18, [R1+0x6a8] ;  /* 0x0006a80001127983 */ /* 0x002f280000300a00 */
[----:B----4-:R-:W-:Y:S04]  /*37ac0*/  STL.64 [R1+0x9248], R18 ;  /* 0x0092481201007387 */ /* 0x010fe80000100a00 */
[----:B--2---:R0:W-:Y:S04]  /*37ad0*/  STL.64 [R1+0x9240], R16 ;  /* 0x0092401001007387 */ /* 0x0041e80000100a00 */
[----:B0-----:R-:W2:Y:S04]  /*37ae0*/  LDL.LU.64 R16, [R1+0x6b0] ;  /* 0x0006b00001107983 */ /* 0x001ea80000300a00 */
[----:B------:R-:W4:Y:S04]  /*37af0*/  LDL.LU.64 R18, [R1+0x6b8] ;  /* 0x0006b80001127983 */ /* 0x000f280000300a00 */
        /* <DEDUP_REMOVED lines=10> */
[----:B0-----:R-:W3:Y:S04]  /*37ba0*/  LDL.LU.64 R16, [R1+0x6e0] ;  /* 0x0006e00001107983 */ /* 0x001ee80000300a00 */
[----:B------:R-:W3:Y:S04]  /*37bb0*/  LDL.LU.64 R18, [R1+0x6e8] ;  /* 0x0006e80001127983 */ /* 0x000ee80000300a00 */
[----:B------:R-:W2:Y:S04]  /*37bc0*/  LDL.LU.64 R24, [R1+0x670] ;  /* 0x0006700001187983 */ /* 0x000ea80000300a00 */
[----:B------:R-:W4:Y:S01]  /*37bd0*/  LDL.LU.64 R26, [R1+0x678] ;  /* 0x00067800011a7983 */ /* 0x000f220000300a00 */
[----:B---3--:R-:W-:Y:S03]  /*37be0*/  HMMA.16816.F32 R16, R12, R6, R16 ;  /* 0x000000060c10723c */ /* 0x008fe60000001810 */
[----:B----4-:R-:W-:Y:S04]  /*37bf0*/  STL.64 [R1+0x9228], R26 ;  /* 0x0092281a01007387 */ /* 0x010fe80000100a00 */
[----:B--2---:R0:W-:Y:S04]  /*37c00*/  STL.64 [R1+0x9220], R24 ;  /* 0x0092201801007387 */ /* 0x0041e80000100a00 */
[----:B0-----:R-:W2:Y:S04]  /*37c10*/  LDL.LU.64 R24, [R1+0x690] ;  /* 0x0006900001187983 */ /* 0x001ea80000300a00 */
[----:B------:R-:W2:Y:S04]  /*37c20*/  LDL.LU.64 R26, [R1+0x698] ;  /* 0x00069800011a7983 */ /* 0x000ea80000300a00 */
[----:B------:R-:W3:Y:S04]  /*37c30*/  LDL.LU.64 R20, [R1+0x660] ;  /* 0x0006600001147983 */ /* 0x000ee80000300a00 */
[----:B------:R-:W3:Y:S04]  /*37c40*/  LDL.LU.64 R22, [R1+0x668] ;  /* 0x0006680001167983 */ /* 0x000ee80000300a00 */
[----:B------:R-:W4:Y:S04]  /*37c50*/  LDL.LU.64 R8, [R1+0x650] ;  /* 0x0006500001087983 */ /* 0x000f280000300a00 */
[----:B------:R-:W4:Y:S04]  /*37c60*/  LDL.LU.64 R10, [R1+0x658] ;  /* 0x00065800010a7983 */ /* 0x000f280000300a00 */
[----:B------:R-:W-:Y:S04]  /*37c70*/  STL.64 [R1+0x6e0], R16 ;  /* 0x0006e01001007387 */ /* 0x000fe80000100a00 */
[----:B------:R0:W-:Y:S04]  /*37c80*/  STL.64 [R1+0x6e8], R18 ;  /* 0x0006e81201007387 */ /* 0x0001e80000100a00 */
[----:B0-----:R-:W2:Y:S04]  /*37c90*/  LDL.LU.64 R18, [R1+0x9288] ;  /* 0x0092880001127983 */ /* 0x001ea80000300a00 */
[----:B------:R-:W2:Y:S01]  /*37ca0*/  LDL.LU.64 R16, [R1+0x9280] ;  /* 0x0092800001107983 */ /* 0x000ea20000300a00 */
[----:B------:R-:W-:-:S05]  /*37cb0*/  IMAD.MOV.U32 R0, RZ, RZ, R7 ;  /* 0x000000ffff007224 */ /* 0x000fca00078e0007 */
[----:B------:R-:W-:Y:S01]  /*37cc0*/  STL [R1+0x9168], R0 ;  /* 0x0091680001007387 */ /* 0x000fe20000100800 */
[----:B--2---:R-:W-:Y:S03]  /*37cd0*/  HMMA.16816.F32 R4, R12, R4, R16 ;  /* 0x000000040c04723c */ /* 0x004fe60000001810 */
[----:B------:R-:W2:Y:S04]  /*37ce0*/  LDL.LU.64 R18, [R1+0x9278] ;  /* 0x0092780001127983 */ /* 0x000ea80000300a00 */
[----:B------:R-:W2:-:S15]  /*37cf0*/  LDL.LU.64 R16, [R1+0x9270] ;  /* 0x0092700001107983 */ /* 0x000e9e0000300a00 */
[----:B------:R-:W-:-:S01]  /*37d00*/  NOP ;  /* 0x0000000000007918 */ /* 0x000fc20000000000 */
[----:B------:R-:W-:Y:S04]  /*37d10*/  STL.64 [R1+0x6d0], R4 ;  /* 0x0006d00401007387 */ /* 0x000fe80000100a00 */
[----:B------:R0:W-:Y:S04]  /*37d20*/  STL.64 [R1+0x6d8], R6 ;  /* 0x0006d80601007387 */ /* 0x0001e80000100a00 */
[----:B0-----:R-:W2:Y:S02]  /*37d30*/  LDL.LU.64 R6, [R1+0x9268] ;  /* 0x0092680001067983 */ /* 0x001ea40000300a00 */
[----:B--2---:R-:W-:Y:S02]  /*37d40*/  HMMA.16816.F32 R4, R12, R6, R16 ;  /* 0x000000060c04723c */ /* 0x004fe40000001810 */
[----:B------:R-:W2:Y:S04]  /*37d50*/  LDL.LU.64 R18, [R1+0x9260] ;  /* 0x0092600001127983 */ /* 0x000ea80000300a00 */
[----:B------:R-:W2:-:S15]  /*37d60*/  LDL.LU.64 R16, [R1+0x9258] ;  /* 0x0092580001107983 */ /* 0x000e9e0000300a00 */
[----:B------:R-:W-:-:S02]  /*37d70*/  NOP ;  /* 0x0000000000007918 */ /* 0x000fc40000000000 */
[----:B------:R0:W-:Y:S04]  /*37d80*/  STL.64 [R1+0x6c0], R4 ;  /* 0x0006c00401007387 */ /* 0x0001e80000100a00 */
[----:B------:R2:W-:Y:S04]  /*37d90*/  STL.64 [R1+0x6c8], R6 ;  /* 0x0006c80601007387 */ /* 0x0005e80000100a00 */
[----:B0-----:R-:W2:Y:S02]  /*37da0*/  LDL.LU.64 R4, [R1+0x9250] ;  /* 0x0092500001047983 */ /* 0x001ea40000300a00 */
[----:B--2---:R-:W-:Y:S02]  /*37db0*/  HMMA.16816.F32 R4, R12, R4, R16 ;  /* 0x000000040c04723c */ /* 0x004fe40000001810 */
[----:B------:R-:W2:Y:S04]  /*37dc0*/  LDL.LU.64 R18, [R1+0x9248] ;  /* 0x0092480001127983 */ /* 0x000ea80000300a00 */
[----:B------:R-:W2:-:S15]  /*37dd0*/  LDL.LU.64 R16, [R1+0x9240] ;  /* 0x0092400001107983 */ /* 0x000e9e0000300a00 */
[----:B------:R-:W-:-:S02]  /*37de0*/  NOP ;  /* 0x0000000000007918 */ /* 0x000fc40000000000 */
[----:B------:R-:W-:Y:S04]  /*37df0*/  STL.64 [R1+0x6b0], R4 ;  /* 0x0006b00401007387 */ /* 0x000fe80000100a00 */
[----:B------:R0:W-:Y:S04]  /*37e00*/  STL.64 [R1+0x6b8], R6 ;  /* 0x0006b80601007387 */ /* 0x0001e80000100a00 */
[----:B0-----:R-:W2:Y:S02]  /*37e10*/  LDL.LU.64 R6, [R1+0x9238] ;  /* 0x0092380001067983 */ /* 0x001ea40000300a00 */
[----:B--2---:R-:W-:-:S15]  /*37e20*/  HMMA.16816.F32 R16, R12, R6, R16 ;  /* 0x000000060c10723c */ /* 0x004fde0000001810 */
[----:B------:R-:W-:-:S08]  /*37e30*/  NOP ;  /* 0x0000000000007918 */ /* 0x000fd00000000000 */
[----:B------:R-:W-:Y:S04]  /*37e40*/  STL.64 [R1+0x6a0], R16 ;  /* 0x0006a01001007387 */ /* 0x000fe80000100a00 */
[----:B------:R0:W-:Y:S04]  /*37e50*/  STL.64 [R1+0x6a8], R18 ;  /* 0x0006a81201007387 */ /* 0x0001e80000100a00 */
[----:B0-----:R-:W2:Y:S01]  /*37e60*/  LDL.LU.64 R18, [R1+0x9230] ;  /* 0x0092300001127983 */ /* 0x001ea20000300a00 */
[----:B------:R-:W-:-:S03]  /*37e70*/  IMAD.MOV.U32 R0, RZ, RZ, R7 ;  /* 0x000000ffff007224 */ /* 0x000fc600078e0007 */
[----:B------:R-:W4:Y:S04]  /*37e80*/  LDL.LU.64 R4, [R1+0x640] ;  /* 0x0006400001047983 */ /* 0x000f280000300a00 */
[----:B------:R-:W4:Y:S04]  /*37e90*/  LDL.LU.64 R6, [R1+0x648] ;  /* 0x0006480001067983 */ /* 0x000f280000300a00 */
[----:B------:R-:W-:Y:S01]  /*37ea0*/  STL [R1+0x9180], R0 ;  /* 0x0091800001007387 */ /* 0x000fe20000100800 */
[----:B--2---:R-:W-:Y:S03]  /*37eb0*/  HMMA.16816.F32 R16, R12, R18, R24 ;  /* 0x000000120c10723c */ /* 0x004fe60000001818 */
[----:B------:R-:W2:Y:S04]  /*37ec0*/  LDL.LU.64 R26, [R1+0x9228] ;  /* 0x00922800011a7983 */ /* 0x000ea80000300a00 */
[----:B------:R-:W2:-:S15]  /*37ed0*/  LDL.LU.64 R24, [R1+0x9220] ;  /* 0x0092200001187983 */ /* 0x000e9e0000300a00 */
[----:B------:R-:W-:-:S01]  /*37ee0*/  NOP ;  /* 0x0000000000007918 */ /* 0x000fc20000000000 */
[----:B------:R-:W-:Y:S04]  /*37ef0*/  STL.64 [R1+0x690], R16 ;  /* 0x0006901001007387 */ /* 0x000fe80000100a00 */
[----:B------:R0:W-:Y:S04]  /*37f00*/  STL.64 [R1+0x698], R18 ;  /* 0x0006981201007387 */ /* 0x0001e80000100a00 */
[----:B0-----:R-:W3:Y:S04]  /*37f10*/  LDL.LU.64 R18, [R1+0x9218] ;  /* 0x0092180001127983 */ /* 0x001ee80000300a00 */
[----:B------:R-:W3:Y:S01]  /*37f20*/  LDL.LU.64 R16, [R1+0x9210] ;  /* 0x0092100001107983 */ /* 0x000ee20000300a00 */
[----:B------:R-:W-:Y:S01]  /*37f30*/  IMAD.MOV.U32 R0, RZ, RZ, R29 ;  /* 0x000000ffff007224 */ /* 0x000fe200078e001d */
[----:B---3--:R-:W-:-:S15]  /*37f40*/  HMMA.16816.F32 R16, R12, R28, R16 ;  /* 0x0000001c0c10723c */ /* 0x008fde0000001810 */
[----:B------:R-:W-:-:S08]  /*37f50*/  NOP ;  /* 0x0000000000007918 */ /* 0x000fd00000000000 */
[----:B------:R-:W-:Y:S04]  /*37f60*/  STL.64 [R1+0x680], R16 ;  /* 0x0006801001007387 */ /* 0x000fe80000100a00 */
[----:B------:R0:W-:Y:S04]  /*37f70*/  STL.64 [R1+0x688], R18 ;  /* 0x0006881201007387 */ /* 0x0001e80000100a00 */
[----:B0-----:R-:W3:Y:S04]  /*37f80*/  LDL.LU.64 R18, [R1+0x9208] ;  /* 0x0092080001127983 */ /* 0x001ee80000300a00 */
[----:B------:R-:W3:Y:S04]  /*37f90*/  LDL.LU.64 R16, [R1+0x9200] ;  /* 0x0092000001107983 */ /* 0x000ee80000300a00 */
[----:B------:R-:W2:Y:S02]  /*37fa0*/  LDL.LU.64 R28, [R1+0x91f8] ;  /* 0x0091f800011c7983 */ /* 0x000ea40000300a00 */
[----:B--2---:R-:W-:-:S15]  /*37fb0*/  HMMA.16816.F32 R24, R12, R28, R24 ;  /* 0x0000001c0c18723c */ /* 0x004fde0000001818 */
[----:B------:R-:W-:-:S08]  /*37fc0*/  NOP ;  /* 0x0000000000007918 */ /* 0x000fd00000000000 */
[----:B------:R-:W-:Y:S04]  /*37fd0*/  STL.64 [R1+0x670], R24 ;  /* 0x0006701801007387 */ /* 0x000fe80000100a00 */
[----:B------:R0:W-:Y:S04]  /*37fe0*/  STL.64 [R1+0x678], R26 ;  /* 0x0006781a01007387 */ /* 0x0001e80000100a00 */
[----:B0-----:R-:W2:Y:S04]  /*37ff0*/  LDL.LU.64 R26, [R1+0x91f0] ;  /* 0x0091f000011a7983 */ /* 0x001ea80000300a00 */
[----:B------:R-:W4:Y:S01]  /*38000*/  LDL.LU.64 R24, [R1+0x91e8] ;  /* 0x0091e80001187983 */ /* 0x000f220000300a00 */
[C---:B--2---:R-:W-:Y:S06]  /*38010*/  HMMA.16816.F32 R20, R12.reuse, R26, R20 ;  /* 0x0000001a0c14723c */ /* 0x044fec0000001814 */
[----:B----4-:R-:W-:-:S15]  /*38020*/  HMMA.16816.F32 R8, R12, R24, R8 ;  /* 0x000000180c08723c */ /* 0x010fde0000001808 */
[----:B------:R-:W-:-:S02]  /*38030*/  NOP ;  /* 0x0000000000007918 */ /* 0x000fc40000000000 */
[----:B------:R-:W-:Y:S04]  /*38040*/  STL.64 [R1+0x660], R20 ;  /* 0x0006601401007387 */ /* 0x000fe80000100a00 */
[----:B------:R0:W-:Y:S04]  /*38050*/  STL.64 [R1+0x668], R22 ;  /* 0x0006681601007387 */ /* 0x0001e80000100a00 */
[----:B0-----:R-:W2:Y:S04]  /*38060*/  LDL.LU.64 R22, [R1+0x91e0] ;  /* 0x0091e00001167983 */ /* 0x001ea80000300a00 */
[----:B------:R-:W4:Y:S04]  /*38070*/  LDL.LU.64 R20, [R1+0x91d8] ;  /* 0x0091d80001147983 */ /* 0x000f280000300a00 */
[----:B------:R0:W-:Y:S04]  /*38080*/  STL.64 [R1+0x9050], R26 ;  /* 0x0090501a01007387 */ /* 0x0001e80000100a00 */
[----:B0-----:R-:W3:Y:S04]  /*38090*/  LDL.LU R26, [R1+0x2234] ;  /* 0x00223400011a7983 */ /* 0x001ee80000300800 */
[----:B------:R-:W-:Y:S04]  /*380a0*/  STL.64 [R1+0x650], R8 ;  /* 0x0006500801007387 */ /* 0x000fe80000100a00 */
[----:B------:R-:W-:Y:S04]  /*380b0*/  STL.64 [R1+0x658], R10 ;  /* 0x0006580a01007387 */ /* 0x000fe80000100a00 */
[----:B------:R-:W3:Y:S04]  /*380c0*/  LDL.LU R27, [R1+0x2230] ;  /* 0x00223000011b7983 */ /* 0x000ee80000300800 */
[----:B------:R0:W-:Y:S04]  /*380d0*/  STL.64 [R1+0x9048], R24 ;  /* 0x0090481801007387 */ /* 0x0001e80000100a00 */
[----:B0-----:R-:W2:Y:S04]  /*380e0*/  LDL.LU R24, [R1+0x222c] ;  /* 0x00222c0001187983 */ /* 0x001ea80000300800 */
[----:B------:R-:W2:Y:S04]  /*380f0*/  LDL.LU R25, [R1+0x2228] ;  /* 0x0022280001197983 */ /* 0x000ea80000300800 */
[----:B---3--:R-:W-:Y:S04]  /*38100*/  STL.64 [R1+0x9190], R26 ;  /* 0x0091901a01007387 */ /* 0x008fe80000100a00 */
[----:B--2---:R0:W-:Y:S04]  /*38110*/  STL.64 [R1+0x9188], R24 ;  /* 0x0091881801007387 */ /* 0x0041e80000100a00 */
[----:B0-----:R-:W4:Y:S04]  /*38120*/  LDL.LU.64 R24, [R1+0x630] ;  /* 0x0006300001187983 */ /* 0x001f280000300a00 */
[----:B------:R-:W4:Y:S04]  /*38130*/  LDL.LU.64 R26, [R1+0x638] ;  /* 0x00063800011a7983 */ /* 0x000f280000300a00 */
[----:B------:R-:W2:Y:S04]  /*38140*/  LDL.LU.64 R8, [R1+0x610] ;  /* 0x0006100001087983 */ /* 0x000ea80000300a00 */
[----:B------:R-:W3:Y:S01]  /*38150*/  LDL.LU.64 R10, [R1+0x618] ;  /* 0x00061800010a7983 */ /* 0x000ee20000300a00 */
[----:B------:R-:W-:-:S15]  /*38160*/  HMMA.16816.F32 R4, R12, R22, R4 ;  /* 0x000000160c04723c */ /* 0x000fde0000001804 */
[----:B------:R-:W-:-:S08]  /*38170*/  NOP ;  /* 0x0000000000007918 */ /* 0x000fd00000000000 */
[----:B------:R-:W-:Y:S04]  /*38180*/  STL.64 [R1+0x640], R4 ;  /* 0x0006400401007387 */ /* 0x000fe80000100a00 */
[----:B------:R-:W-:Y:S04]  /*38190*/  STL.64 [R1+0x648], R6 ;  /* 0x0006480601007387 */ /* 0x000fe80000100a00 */
[----:B---3--:R-:W-:Y:S04]  /*381a0*/  STL.64 [R1+0x91d0], R10 ;  /* 0x0091d00a01007387 */ /* 0x008fe80000100a00 */
[----:B--2---:R0:W-:Y:S04]  /*381b0*/  STL.64 [R1+0x91c8], R8 ;  /* 0x0091c80801007387 */ /* 0x0041e80000100a00 */
[----:B0-----:R-:W2:Y:S04]  /*381c0*/  LDL.LU.64 R8, [R1+0x620] ;  /* 0x0006200001087983 */ /* 0x001ea80000300a00 */
[----:B------:R-:W2:Y:S04]  /*381d0*/  LDL.LU.64 R10, [R1+0x628] ;  /* 0x00062800010a7983 */ /* 0x000ea80000300a00 */
[----:B------:R-:W3:Y:S04]  /*381e0*/  LDL.LU.64 R4, [R1+0x5f0] ;  /* 0x0005f00001047983 */ /* 0x000ee80000300a00 */
[----:B------:R-:W3:Y:S01]  /*381f0*/  LDL.LU.64 R6, [R1+0x5f8] ;  /* 0x0005f80001067983 */ /* 0x000ee20000300a00 */
[C---:B----4-:R-:W-:Y:S06]  /*38200*/  HMMA.16816.F32 R24, R12.reuse, R20, R24 ;  /* 0x000000140c18723c */ /* 0x050fec0000001818 */
[C---:B--2---:R-:W-:Y:S01]  /*38210*/  HMMA.16816.F32 R8, R12.reuse, R18, R8 ;  /* 0x000000120c08723c */ /* 0x044fe20000001808 */
[----:B---3--:R-:W-:Y:S04]  /*38220*/  STL.64 [R1+0x91b0], R6 ;  /* 0x0091b00601007387 */ /* 0x008fe80000100a00 */
[----:B------:R0:W-:Y:S04]  /*38230*/  STL.64 [R1+0x91a8], R4 ;  /* 0x0091a80401007387 */ /* 0x0001e80000100a00 */
[----:B0-----:R-:W2:Y:S04]  /*38240*/  LDL.LU.64 R4, [R1+0x600] ;  /* 0x0006000001047983 */ /* 0x001ea80000300a00 */
[----:B------:R-:W2:Y:S04]  /*38250*/  LDL.LU.64 R6, [R1+0x608] ;  /* 0x0006080001067983 */ /* 0x000ea80000300a00 */
[----:B------:R0:W-:Y:S04]  /*38260*/  STL.64 [R1+0x630], R24 ;  /* 0x0006301801007387 */ /* 0x0001e80000100a00 */
[----:B------:R1:W-:Y:S04]  /*38270*/  STL.64 [R1+0x638], R26 ;  /* 0x0006381a01007387 */ /* 0x0003e80000100a00 */
[----:B0-----:R-:W3:Y:S04]  /*38280*/  LDL.LU.64 R24, [R1+0x5e0] ;  /* 0x0005e00001187983 */ /* 0x001ee80000300a00 */
[----:B-1----:R-:W3:Y:S04]  /*38290*/  LDL.LU.64 R26, [R1+0x5e8] ;  /* 0x0005e800011a7983 */ /* 0x002ee80000300a00 */
[----:B------:R0:W-:Y:S04]  /*382a0*/  STL.64 [R1+0x9060], R22 ;  /* 0x0090601601007387 */ /* 0x0001e80000100a00 */
[----:B0-----:R-:W4:Y:S04]  /*382b0*/  LDL.LU R22, [R1+0x2224] ;  /* 0x0022240001167983 */ /* 0x001f280000300800 */
[----:B------:R-:W4:Y:S04]  /*382c0*/  LDL.LU R23, [R1+0x2220] ;  /* 0x0022200001177983 */ /* 0x000f280000300800 */
[----:B------:R0:W-:Y:S04]  /*382d0*/  STL.64 [R1+0x9058], R20 ;  /* 0x0090581401007387 */ /* 0x0001e80000100a00 */
[----:B0-----:R-:W4:Y:S04]  /*382e0*/  LDL.LU R20, [R1+0x221c] ;  /* 0x00221c0001147983 */ /* 0x001f280000300800 */
[----:B------:R-:W4:Y:S04]  /*382f0*/  LDL.LU R21, [R1+0x2218] ;  /* 0x0022180001157983 */ /* 0x000f280000300800 */
[----:B------:R-:W-:Y:S04]  /*38300*/  STL.64 [R1+0x620], R8 ;  /* 0x0006200801007387 */ /* 0x000fe80000100a00 */
[----:B------:R0:W-:Y:S04]  /*38310*/  STL.64 [R1+0x628], R10 ;  /* 0x0006280a01007387 */ /* 0x0001e80000100a00 */
[----:B0-----:R-:W2:Y:S04]  /*38320*/  LDL.LU.64 R10, [R1+0x91d0] ;  /* 0x0091d000010a7983 */ /* 0x001ea80000300a00 */
[----:B------:R-:W2:Y:S02]  /*38330*/  LDL.LU.64 R8, [R1+0x91c8] ;  /* 0x0091c80001087983 */ /* 0x000ea40000300a00 */
[----:B--2---:R-:W-:-:S15]  /*38340*/  HMMA.16816.F32 R8, R12, R16, R8 ;  /* 0x000000100c08723c */ /* 0x004fde0000001808 */
[----:B------:R-:W-:-:S08]  /*38350*/  NOP ;  /* 0x0000000000007918 */ /* 0x000fd00000000000 */
[----:B------:R-:W-:Y:S04]  /*38360*/  STL.64 [R1+0x610], R8 ;  /* 0x0006100801007387 */ /* 0x000fe80000100a00 */
[----:B------:R0:W-:Y:S04]  /*38370*/  STL.64 [R1+0x618], R10 ;  /* 0x0006180a01007387 */ /* 0x0001e80000100a00 */
[----:B0-----:R-:W2:Y:S04]  /*38380*/  LDL.LU.64 R10, [R1+0x91c0] ;  /* 0x0091c000010a7983 */ /* 0x001ea80000300a00 */
[----:B------:R-:W3:Y:S04]  /*38390*/  LDL.LU.64 R8, [R1+0x91b8] ;  /* 0x0091b80001087983 */ /* 0x000ee80000300a00 */
        /* <DEDUP_REMOVED lines=14> */
[----:B0-----:R-:W2:Y:S04]  /*38480*/  LDL.LU.64 R6, [R1+0x91a0] ;  /* 0x0091a00001067983 */ /* 0x001ea80000300a00 */
[----:B------:R-:W3:Y:S04]  /*38490*/  LDL.LU.64 R4, [R1+0x9198] ;  /* 0x0091980001047983 */ /* 0x000ee80000300a00 */
[----:B------:R-:W-:Y:S04]  /*384a0*/  STL.64 [R1+0x9030], R10 ;  /* 0x0090300a01007387 */ /* 0x000fe80000100a00 */
[----:B------:R0:W-:Y:S04]  /*384b0*/  STL.64 [R1+0x9028], R8 ;  /* 0x0090280801007387 */ /* 0x0001e80000100a00 */
[----:B0-----:R-:W3:Y:S04]  /*384c0*/  LDL.LU.64 R8, [R1+0x5d0] ;  /* 0x0005d00001087983 */ /* 0x001ee80000300a00 */
[----:B------:R-:W3:Y:S01]  /*384d0*/  LDL.LU.64 R10, [R1+0x5d8] ;  /* 0x0005d800010a7983 */ /* 0x000ee20000300a00 */
[----:B--2---:R-:W-:-:S15]  /*384e0*/  HMMA.16816.F32 R24, R12, R6, R24 ;  /* 0x000000060c18723c */ /* 0x004fde0000001818 */
[----:B------:R-:W-:-:S08]  /*384f0*/  NOP ;  /* 0x0000000000007918 */ /* 0x000fd00000000000 */
[----:B------:R-:W-:Y:S04]  /*38500*/  STL.64 [R1+0x5e0], R24 ;  /* 0x0005e01801007387 */ /* 0x000fe80000100a00 */
[----:B------:R0:W-:Y:S04]  /*38510*/  STL.64 [R1+0x5e8], R26 ;  /* 0x0005e81a01007387 */ /* 0x0001e80000100a00 */
[----:B0-----:R-:W2:Y:S04]  /*38520*/  LDL.LU.64 R26, [R1+0x9190] ;  /* 0x00919000011a7983 */ /* 0x001ea80000300a00 */
[----:B------:R-:W2:Y:S01]  /*38530*/  LDL.LU.64 R24, [R1+0x9188] ;  /* 0x0091880001187983 */ /* 0x000ea20000300a00 */
[C---:B---3--:R-:W-:Y:S03]  /*38540*/  HMMA.16816.F32 R8, R12.reuse, R4, R8 ;  /* 0x000000040c08723c */ /* 0x048fe60000001808 */
[----:B------:R-:W-:Y:S04]  /*38550*/  STL.64 [R1+0x9010], R6 ;  /* 0x0090100601007387 */ /* 0x000fe80000100a00 */
[----:B------:R4:W-:Y:S02]  /*38560*/  STL.64 [R1+0x9008], R4 ;  /* 0x0090080401007387 */ /* 0x0009e40000100a00 */
[----:B----4-:R-:W-:-:S14]  /*38570*/  HMMA.16816.F32 R4, R12, R2, R16 ;  /* 0x000000020c04723c */ /* 0x010fdc0000001810 */
[----:B------:R0:W-:Y:S04]  /*38580*/  STL.64 [R1+0x5d0], R8 ;  /* 0x0005d00801007387 */ /* 0x0001e80000100a00 */
[----:B------:R1:W-:Y:S05]  /*38590*/  STL.64 [R1+0x5d8], R10 ;  /* 0x0005d80a01007387 */ /* 0x0003ea0000100a00 */
[----:B------:R-:W-:Y:S04]  /*385a0*/  STL.64 [R1+0x4a0], R4 ;  /* 0x0004a00401007387 */ /* 0x000fe80000100a00 */
[----:B------:R-:W-:Y:S04]  /*385b0*/  STL.64 [R1+0x4a8], R6 ;  /* 0x0004a80601007387 */ /* 0x000fe80000100a00 */
[----:B------:R-:W3:Y:S04]  /*385c0*/  LDL R18, [R1+0x68] ;  /* 0x0000680001127983 */ /* 0x000ee80000100800 */
[----:B------:R-:W3:Y:S01]  /*385d0*/  LDL R19, [R1+0x6c] ;  /* 0x00006c0001137983 */ /* 0x000ee20000100800 */
[----:B--2---:R-:W-:-:S02]  /*385e0*/  IMAD R15, R27, 0x100, R26 ;  /* 0x000001001b0f7824 */ /* 0x004fc400078e021a */
[----:B------:R-:W-:Y:S01]  /*385f0*/  IMAD.MOV.U32 R27, RZ, RZ, R0 ;  /* 0x000000ffff1b7224 */ /* 0x000fe200078e0000 */
[----:B------:R-:W2:Y:S04]  /*38600*/  LDL R26, [R1] ;  /* 0x00000000011a7983 */ /* 0x000ea80000100800 */
[----:B------:R-:W4:Y:S04]  /*38610*/  LDL.LU R0, [R1+0x9180] ;  /* 0x0091800001007983 */ /* 0x000f280000300800 */
[----:B------:R-:W2:Y:S04]  /*38620*/  LDL R16, [R1+0x70] ;  /* 0x0000700001107983 */ /* 0x000ea80000100800 */
[----:B------:R-:W2:Y:S04]  /*38630*/  LDL R17, [R1+0x74] ;  /* 0x0000740001117983 */ /* 0x000ea80000100800 */
[----:B0-----:R-:W4:Y:S04]  /*38640*/  LDL R8, [R1+0x78] ;  /* 0x0000780001087983 */ /* 0x001f280000100800 */
[----:B------:R-:W4:Y:S04]  /*38650*/  LDL R9, [R1+0x7c] ;  /* 0x00007c0001097983 */ /* 0x000f280000100800 */
[----:B---3--:R-:W-:Y:S04]  /*38660*/  STL.64 [R1+0x9128], R18 ;  /* 0x0091281201007387 */ /* 0x008fe80000100a00 */
[----:B--2---:R-:W-:Y:S04]  /*38670*/  STL.64 [R1+0x9120], R16 ;  /* 0x0091201001007387 */ /* 0x004fe80000100a00 */
[----:B-1----:R-:W2:Y:S04]  /*38680*/  LDL R10, [R1+0x60] ;  /* 0x00006000010a7983 */ /* 0x002ea80000100800 */
[----:B------:R-:W2:Y:S04]  /*38690*/  LDL R11, [R1+0x64] ;  /* 0x00006400010b7983 */ /* 0x000ea80000100800 */
[----:B--2---:R0:W-:Y:S04]  /*386a0*/  STL.64 [R1+0x9138], R10 ;  /* 0x0091380a01007387 */ /* 0x0041e80000100a00 */
[----:B0-----:R-:W2:Y:S04]  /*386b0*/  LDL R10, [R1+0x80] ;  /* 0x00008000010a7983 */ /* 0x001ea80000100800 */
[----:B------:R-:W2:Y:S04]  /*386c0*/  LDL R11, [R1+0x84] ;  /* 0x00008400010b7983 */ /* 0x000ea80000100800 */
[----:B----4-:R0:W-:Y:S04]  /*386d0*/  STL.64 [R1+0x9130], R8 ;  /* 0x0091300801007387 */ /* 0x0101e80000100a00 */
[----:B0-----:R-:W3:Y:S04]  /*386e0*/  LDL R8, [R1+0x88] ;  /* 0x0000880001087983 */ /* 0x001ee80000100800 */
[----:B------:R-:W3:Y:S04]  /*386f0*/  LDL R9, [R1+0x8c] ;  /* 0x00008c0001097983 */ /* 0x000ee80000100800 */
[----:B--2---:R0:W-:Y:S04]  /*38700*/  STL.64 [R1+0x9150], R10 ;  /* 0x0091500a01007387 */ /* 0x0041e80000100a00 */
[----:B0-----:R-:W2:Y:S04]  /*38710*/  LDL R10, [R1+0x90] ;  /* 0x00009000010a7983 */ /* 0x001ea80000100800 */
[----:B------:R-:W2:Y:S01]  /*38720*/  LDL R11, [R1+0x94] ;  /* 0x00009400010b7983 */ /* 0x000ea20000100800 */
[----:B------:R-:W-:-:S02]  /*38730*/  IMAD R12, R21, 0x100, R20 ;  /* 0x00000100150c7824 */ /* 0x000fc400078e0214 */
[----:B------:R-:W-:Y:S02]  /*38740*/  IMAD R13, R23, 0x100, R22 ;  /* 0x00000100170d7824 */ /* 0x000fe400078e0216 */
[----:B------:R-:W-:Y:S01]  /*38750*/  IMAD R14, R25, 0x100, R24 ;  /* 0x00000100190e7824 */ /* 0x000fe200078e0218 */
[----:B--2---:R-:W-:Y:S04]  /*38760*/  STL.64 [R1+0x9178], R10 ;  /* 0x0091780a01007387 */ /* 0x004fe80000100a00 */
[----:B---3--:R0:W-:Y:S04]  /*38770*/  STL.64 [R1+0x9170], R8 ;  /* 0x0091700801007387 */ /* 0x0081e80000100a00 */
[----:B0-----:R-:W2:Y:S04]  /*38780*/  LDL.LU.64 R8, [R1+0x5c0] ;  /* 0x0005c00001087983 */ /* 0x001ea80000300a00 */
[----:B------:R-:W2:Y:S04]  /*38790*/  LDL.LU.64 R10, [R1+0x5c8] ;  /* 0x0005c800010a7983 */ /* 0x000ea80000300a00 */
[----:B------:R-:W3:Y:S04]  /*387a0*/  LDL R24, [R1+0x8] ;  /* 0x0000080001187983 */ /* 0x000ee80000100800 */
[----:B------:R-:W3:Y:S04]  /*387b0*/  LDL R25, [R1+0xc] ;  /* 0x00000c0001197983 */ /* 0x000ee80000100800 */
[----:B------:R-:W4:Y:S04]  /*387c0*/  LDL R22, [R1+0x48] ;  /* 0x0000480001167983 */ /* 0x000f280000100800 */
[----:B------:R-:W4:Y:S04]  /*387d0*/  LDL R23, [R1+0x4c] ;  /* 0x00004c0001177983 */ /* 0x000f280000100800 */
[----:B------:R-:W2:Y:S04]  /*387e0*/  LDL R20, [R1+0x50] ;  /* 0x0000500001147983 */ /* 0x000ea80000100800 */
[----:B------:R-:W2:Y:S04]  /*387f0*/  LDL R21, [R1+0x54] ;  /* 0x0000540001157983 */ /* 0x000ea80000100800 */
[----:B------:R-:W3:Y:S04]  /*38800*/  LDL.LU.64 R16, [R1+0x580] ;  /* 0x0005800001107983 */ /* 0x000ee80000300a00 */
[----:B------:R-:W4:Y:S04]  /*38810*/  LDL.LU.64 R18, [R1+0x588] ;  /* 0x0005880001127983 */ /* 0x000f280000300a00 */
[----:B----4-:R-:W-:Y:S04]  /*38820*/  STL.64 [R1+0x9148], R18 ;  /* 0x0091481201007387 */ /* 0x010fe80000100a00 */
[----:B---3--:R0:W-:Y:S04]  /*38830*/  STL.64 [R1+0x9140], R16 ;  /* 0x0091401001007387 */ /* 0x0081e80000100a00 */
[----:B0-----:R-:W3:Y:S04]  /*38840*/  LDL.LU.64 R16, [R1+0x590] ;  /* 0x0005900001107983 */ /* 0x001ee80000300a00 */
[----:B------:R-:W4:Y:S04]  /*38850*/  LDL.LU.64 R18, [R1+0x598] ;  /* 0x0005980001127983 */ /* 0x000f280000300a00 */
[----:B----4-:R-:W-:Y:S04]  /*38860*/  STL.64 [R1+0x9160], R18 ;  /* 0x0091601201007387 */ /* 0x010fe80000100a00 */
[----:B---3--:R0:W-:Y:S04]  /*38870*/  STL.64 [R1+0x9158], R16 ;  /* 0x0091581001007387 */ /* 0x0081e80000100a00 */
[----:B0-----:R-:W3:Y:S04]  /*38880*/  LDL.LU.64 R16, [R1+0x5a0] ;  /* 0x0005a00001107983 */ /* 0x001ee80000300a00 */
[----:B------:R-:W3:Y:S04]  /*38890*/  LDL.LU.64 R18, [R1+0x5a8] ;  /* 0x0005a80001127983 */ /* 0x000ee80000300a00 */
[----:B------:R-:W4:Y:S04]  /*388a0*/  LDL.LU.64 R4, [R1+0x560] ;  /* 0x0005600001047983 */ /* 0x000f280000300a00 */
[----:B------:R-:W4:Y:S04]  /*388b0*/  LDL.LU.64 R6, [R1+0x568] ;  /* 0x0005680001067983 */ /* 0x000f280000300a00 */
[----:B------:R-:W-:Y:S04]  /*388c0*/  STL.64 [R1+0x9118], R22 ;  /* 0x0091181601007387 */ /* 0x000fe80000100a00 */
[----:B--2---:R0:W-:Y:S04]  /*388d0*/  STL.64 [R1+0x9110], R20 ;  /* 0x0091101401007387 */ /* 0x0041e80000100a00 */
[----:B0-----:R-:W2:Y:S04]  /*388e0*/  LDL.LU.64 R20, [R1+0x5b0] ;  /* 0x0005b00001147983 */ /* 0x001ea80000300a00 */
[----:B------:R-:W2:Y:S04]  /*388f0*/  LDL.LU.64 R22, [R1+0x5b8] ;  /* 0x0005b80001167983 */ /* 0x000ea80000300a00 */
[----:B------:R0:W-:Y:S04]  /*38900*/  STL.64 [R1+0x9068], R26 ;  /* 0x0090681a01007387 */ /* 0x0001e80000100a00 */
[----:B0-----:R-:W3:Y:S04]  /*38910*/  LDL R26, [R1+0x98] ;  /* 0x00009800011a7983 */ /* 0x001ee80000100800 */
[----:B------:R-:W3:Y:S01]  /*38920*/  LDL R27, [R1+0x9c] ;  /* 0x00009c00011b7983 */ /* 0x000ee20000100800 */
[----:B------:R-:W-:-:S02]  /*38930*/  F2FP.F16.E5M2.UNPACK_B R12, R12 ;  /* 0x0000000cff0c723e */ /* 0x000fc400020004ff */
[----:B------:R-:W-:Y:S02]  /*38940*/  F2FP.F16.E5M2.UNPACK_B R13, R13 ;  /* 0x0000000dff0d723e */ /* 0x000fe400020004ff */
[----:B------:R-:W-:Y:S02]  /*38950*/  F2FP.F16.E5M2.UNPACK_B R14, R14 ;  /* 0x0000000eff0e723e */ /* 0x000fe400020004ff */
[----:B------:R-:W-:Y:S01]  /*38960*/  F2FP.F16.E5M2.UNPACK_B R15, R15 ;  /* 0x0000000fff0f723e */ /* 0x000fe200020004ff */
[----:B------:R3:W-:Y:S06]  /*38970*/  STL.64 [R1+0x9080], R24 ;  /* 0x0090801801007387 */ /* 0x0007ec0000100a00 */
[----:B---3--:R-:W-:Y:S01]  /*38980*/  HMMA.16816.F32 R24, R12, R26, R8 ;  /* 0x0000001a0c18723c */ /* 0x008fe20000001808 */
[----:B------:R-:W2:Y:S04]  /*38990*/  LDL.LU.64 R10, [R1+0x9178] ;  /* 0x00917800010a7983 */ /* 0x000ea80000300a00 */
[----:B------:R-:W3:-:S15]  /*389a0*/  LDL.LU.64 R8, [R1+0x9170] ;  /* 0x0091700001087983 */ /* 0x000ede0000300a00 */
[----:B------:R-:W-:-:S03]  /*389b0*/  NOP ;  /* 0x0000000000007918 */ /* 0x000fc60000000000 */
[----:B------:R-:W-:Y:S04]  /*389c0*/  STL.64 [R1+0x5c0], R24 ;  /* 0x0005c01801007387 */ /* 0x000fe80000100a00 */
[----:B------:R2:W-:Y:S02]  /*389d0*/  STL.64 [R1+0x5c8], R26 ;  /* 0x0005c81a01007387 */ /* 0x0005e40000100a00 */
[C---:B--2---:R-:W-:Y:S06]  /*389e0*/  HMMA.16816.F32 R24, R12.reuse, R10, R20 ;  /* 0x0000000a0c18723c */ /* 0x044fec0000001814 */
[----:B---3--:R-:W-:Y:S01]  /*389f0*/  HMMA.16816.F32 R8, R12, R8, R16 ;  /* 0x000000080c08723c */ /* 0x008fe20000001810 */
[----:B------:R-:W2:Y:S04]  /*38a00*/  LDL.LU.64 R20, [R1+0x550] ;  /* 0x0005500001147983 */ /* 0x000ea80000300a00 */
[----:B------:R-:W2:-:S12]  /*38a10*/  LDL.LU.64 R22, [R1+0x558] ;  /* 0x0005580001167983 */ /* 0x000e980000300a00 */
[----:B------:R-:W-:Y:S04]  /*38a20*/  STL.64 [R1+0x5b0], R24 ;  /* 0x0005b01801007387 */ /* 0x000fe80000100a00 */
[----:B------:R0:W-:Y:S04]  /*38a30*/  STL.64 [R1+0x5b8], R26 ;  /* 0x0005b81a01007387 */ /* 0x0001e80000100a00 */
[----:B0-----:R-:W3:Y:S01]  /*38a40*/  LDL R26, [R1+0x10] ;  /* 0x00001000011a7983 */ /* 0x001ee20000100800 */
[----:B------:R-:W-:-:S03]  /*38a50*/  IMAD.MOV.U32 R27, RZ, RZ, R0 ;  /* 0x000000ffff1b7224 */ /* 0x000fc600078e0000 */
[----:B------:R-:W4:Y:S04]  /*38a60*/  LDL.LU R0, [R1+0x9168] ;  /* 0x0091680001007983 */ /* 0x000f280000300800 */
[----:B------:R-:W2:Y:S04]  /*38a70*/  LDL.LU.64 R18, [R1+0x9160] ;  /* 0x0091600001127983 */ /* 0x000ea80000300a00 */
[----:B------:R-:W2:Y:S04]  /*38a80*/  LDL.LU.64 R16, [R1+0x9158] ;  /* 0x0091580001107983 */ /* 0x000ea80000300a00 */
[----:B------:R-:W-:Y:S04]  /*38a90*/  STL.64 [R1+0x5a0], R8 ;  /* 0x0005a00801007387 */ /* 0x000fe80000100a00 */
        /* <DEDUP_REMOVED lines=8> */
[----:B0-----:R-:W4:Y:S04]  /*38b20*/  LDL.LU.64 R10, [R1+0x9138] ;  /* 0x00913800010a7983 */ /* 0x001f280000300a00 */
[----:B------:R-:W2:Y:S04]  /*38b30*/  LDL.LU.64 R8, [R1+0x9130] ;  /* 0x0091300001087983 */ /* 0x000ea80000300a00 */
[----:B------:R-:W4:Y:S04]  /*38b40*/  LDL.64 R24, [R1+0x18] ;  /* 0x0000180001187983 */ /* 0x000f280000100a00 */
[----:B---3--:R-:W-:Y:S01]  /*38b50*/  STL.64 [R1+0x90b0], R26 ;  /* 0x0090b01a01007387 */ /* 0x008fe20000100a00 */
[----:B--2---:R-:W-:Y:S03]  /*38b60*/  HMMA.16816.F32 R16, R12, R8, R16 ;  /* 0x000000080c10723c */ /* 0x004fe60000001810 */
[----:B----4-:R0:W-:Y:S04]  /*38b70*/  STL.64 [R1+0x90a8], R24 ;  /* 0x0090a81801007387 */ /* 0x0101e80000100a00 */
[----:B0-----:R-:W2:Y:S04]  /*38b80*/  LDL.LU.64 R24, [R1+0x570] ;  /* 0x0005700001187983 */ /* 0x001ea80000300a00 */
[----:B------:R-:W2:-:S12]  /*38b90*/  LDL.LU.64 R26, [R1+0x578] ;  /* 0x00057800011a7983 */ /* 0x000e980000300a00 */
[----:B------:R-:W-:Y:S04]  /*38ba0*/  STL.64 [R1+0x580], R16 ;  /* 0x0005801001007387 */ /* 0x000fe80000100a00 */
[----:B------:R0:W-:Y:S04]  /*38bb0*/  STL.64 [R1+0x588], R18 ;  /* 0x0005881201007387 */ /* 0x0001e80000100a00 */
[----:B0-----:R-:W3:Y:S04]  /*38bc0*/  LDL.LU.64 R18, [R1+0x9128] ;  /* 0x0091280001127983 */ /* 0x001ee80000300a00 */
[----:B------:R-:W2:Y:S01]  /*38bd0*/  LDL.LU.64 R16, [R1+0x9120] ;  /* 0x0091200001107983 */ /* 0x000ea20000300a00 */
[C---:B------:R-:W-:Y:S06]  /*38be0*/  HMMA.16816.F32 R8, R12.reuse, R10, R20 ;  /* 0x0000000a0c08723c */ /* 0x040fec0000001814 */
[C---:B--2---:R-:W-:Y:S06]  /*38bf0*/  HMMA.16816.F32 R24, R12.reuse, R16, R24 ;  /* 0x000000100c18723c */ /* 0x044fec0000001818 */
[----:B---3--:R-:W-:Y:S01]  /*38c00*/  HMMA.16816.F32 R4, R12, R18, R4 ;  /* 0x000000120c04723c */ /* 0x008fe20000001804 */
[----:B------:R-:W2:-:S15]  /*38c10*/  LDL.LU.64 R16, [R1+0x530] ;  /* 0x0005300001107983 */ /* 0x000e9e0000300a00 */
[----:B------:R-:W-:-:S01]  /*38c20*/  NOP ;  /* 0x0000000000007918 */ /* 0x000fc20000000000 */
[----:B------:R-:W-:Y:S04]  /*38c30*/  STL.64 [R1+0x570], R24 ;  /* 0x0005701801007387 */ /* 0x000fe80000100a00 */
[----:B------:R-:W-:Y:S04]  /*38c40*/  STL.64 [R1+0x578], R26 ;  /* 0x0005781a01007387 */ /* 0x000fe80000100a00 */
[----:B------:R-:W2:Y:S04]  /*38c50*/  LDL.LU.64 R18, [R1+0x538] ;  /* 0x0005380001127983 */ /* 0x000ea80000300a00 */
[----:B------:R0:W-:Y:S04]  /*38c60*/  STL.64 [R1+0x560], R4 ;  /* 0x0005600401007387 */ /* 0x0001e80000100a00 */
[----:B------:R1:W-:Y:S04]  /*38c70*/  STL.64 [R1+0x568], R6 ;  /* 0x0005680601007387 */ /* 0x0003e80000100a00 */
[----:B0-----:R-:W3:Y:S04]  /*38c80*/  LDL.LU.64 R4, [R1+0x520] ;  /* 0x0005200001047983 */ /* 0x001ee80000300a00 */
[----:B-1----:R-:W3:Y:S04]  /*38c90*/  LDL.LU.64 R6, [R1+0x528] ;  /* 0x0005280001067983 */ /* 0x002ee80000300a00 */
[----:B------:R-:W4:Y:S04]  /*38ca0*/  LDL R26, [R1+0x20] ;  /* 0x00002000011a7983 */ /* 0x000f280000100800 */
[----:B------:R-:W4:Y:S04]  /*38cb0*/  LDL R27, [R1+0x24] ;  /* 0x00002400011b7983 */ /* 0x000f280000100800 */
[----:B------:R-:W3:Y:S04]  /*38cc0*/  LDL.LU.64 R22, [R1+0x9118] ;  /* 0x0091180001167983 */ /* 0x000ee80000300a00 */
[----:B------:R-:W2:Y:S04]  /*38cd0*/  LDL.LU.64 R20, [R1+0x9110] ;  /* 0x0091100001147983 */ /* 0x000ea80000300a00 */
[----:B------:R-:W-:Y:S04]  /*38ce0*/  STL.64 [R1+0x550], R8 ;  /* 0x0005500801007387 */ /* 0x000fe80000100a00 */
[----:B------:R0:W-:Y:S04]  /*38cf0*/  STL.64 [R1+0x558], R10 ;  /* 0x0005580a01007387 */ /* 0x0001e80000100a00 */
[----:B0-----:R-:W4:Y:S01]  /*38d00*/  LDL R10, [R1+0x30] ;  /* 0x00003000010a7983 */ /* 0x001f220000100800 */
[----:B------:R-:W-:-:S03]  /*38d10*/  IMAD.MOV.U32 R11, RZ, RZ, R0 ;  /* 0x000000ffff0b7224 */ /* 0x000fc600078e0000 */
[----:B------:R-:W3:Y:S04]  /*38d20*/  LDL.LU R0, [R1+0x9108] ;  /* 0x0091080001007983 */ /* 0x000ee80000300800 */
[----:B------:R-:W2:Y:S04]  /*38d30*/  LDL R8, [R1+0x38] ;  /* 0x0000380001087983 */ /* 0x000ea80000100800 */
[----:B------:R-:W2:Y:S04]  /*38d40*/  LDL R9, [R1+0x3c] ;  /* 0x00003c0001097983 */ /* 0x000ea80000100800 */
[----:B----4-:R0:W-:Y:S04]  /*38d50*/  STL.64 [R1+0x90d8], R10 ;  /* 0x0090d80a01007387 */ /* 0x0101e80000100a00 */
[----:B0-----:R-:W4:Y:S04]  /*38d60*/  LDL R10, [R1+0x58] ;  /* 0x00005800010a7983 */ /* 0x001f280000100800 */
[----:B------:R-:W4:Y:S04]  /*38d70*/  LDL R11, [R1+0x5c] ;  /* 0x00005c00010b7983 */ /* 0x000f280000100800 */
[----:B--2---:R-:W-:Y:S04]  /*38d80*/  STL.64 [R1+0x90f0], R8 ;  /* 0x0090f00801007387 */ /* 0x004fe80000100a00 */
[----:B------:R-:W2:Y:S04]  /*38d90*/  LDL.64 R24, [R1+0x28] ;  /* 0x0000280001187983 */ /* 0x000ea80000100a00 */
[----:B------:R-:W-:Y:S04]  /*38da0*/  STL.64 [R1+0x90e8], R26 ;  /* 0x0090e81a01007387 */ /* 0x000fe80000100a00 */
[----:B--2---:R0:W-:Y:S04]  /*38db0*/  STL.64 [R1+0x90e0], R24 ;  /* 0x0090e01801007387 */ /* 0x0041e80000100a00 */
[----:B0-----:R-:W4:Y:S04]  /*38dc0*/  LDL.LU.64 R24, [R1+0x540] ;  /* 0x0005400001187983 */ /* 0x001f280000300a00 */
[----:B------:R-:W4:Y:S01]  /*38dd0*/  LDL.LU.64 R26, [R1+0x548] ;  /* 0x00054800011a7983 */ /* 0x000f220000300a00 */
[C---:B------:R-:W-:Y:S06]  /*38de0*/  HMMA.16816.F32 R16, R12.reuse, R20, R16 ;  /* 0x000000140c10723c */ /* 0x040fec0000001810 */
[----:B----4-:R-:W-:Y:S01]  /*38df0*/  HMMA.16816.F32 R24, R12, R10, R24 ;  /* 0x0000000a0c18723c */ /* 0x010fe20000001818 */
[----:B------:R-:W2:-:S15]  /*38e00*/  LDL R10, [R1+0x40] ;  /* 0x00004000010a7983 */ /* 0x000e9e0000100800 */
[----:B------:R-:W-:-:S07]  /*38e10*/  NOP ;  /* 0x0000000000007918 */ /* 0x000fce0000000000 */
[----:B------:R0:W-:Y:S04]  /*38e20*/  STL.64 [R1+0x540], R24 ;  /* 0x0005401801007387 */ /* 0x0001e80000100a00 */
[----:B------:R1:W-:Y:S04]  /*38e30*/  STL.64 [R1+0x548], R26 ;  /* 0x0005481a01007387 */ /* 0x0003e80000100a00 */
[----:B0-----:R-:W4:Y:S04]  /*38e40*/  LDL.LU.64 R24, [R1+0x500] ;  /* 0x0005000001187983 */ /* 0x001f280000300a00 */
[----:B------:R-:W-:Y:S04]  /*38e50*/  STL.64 [R1+0x530], R16 ;  /* 0x0005301001007387 */ /* 0x000fe80000100a00 */
[----:B------:R-:W-:Y:S04]  /*38e60*/  STL.64 [R1+0x538], R18 ;  /* 0x0005381201007387 */ /* 0x000fe80000100a00 */
[----:B-1----:R-:W2:Y:S01]  /*38e70*/  LDL.LU.64 R26, [R1+0x508] ;  /* 0x00050800011a7983 */ /* 0x002ea20000300a00 */
[----:B---3--:R-:W-:-:S15]  /*38e80*/  HMMA.16816.F32 R4, R12, R22, R4 ;  /* 0x000000160c04723c */ /* 0x008fde0000001804 */
[----:B------:R-:W-:-:S08]  /*38e90*/  NOP ;  /* 0x0000000000007918 */ /* 0x000fd00000000000 */
[----:B------:R-:W-:Y:S04]  /*38ea0*/  STL.64 [R1+0x520], R4 ;  /* 0x0005200401007387 */ /* 0x000fe80000100a00 */
[----:B------:R-:W-:Y:S04]  /*38eb0*/  STL.64 [R1+0x528], R6 ;  /* 0x0005280601007387 */ /* 0x000fe80000100a00 */
[----:B--2---:R-:W-:Y:S04]  /*38ec0*/  STL.64 [R1+0x9100], R26 ;  /* 0x0091001a01007387 */ /* 0x004fe80000100a00 */
[----:B----4-:R0:W-:Y:S04]  /*38ed0*/  STL.64 [R1+0x90f8], R24 ;  /* 0x0090f81801007387 */ /* 0x0101e80000100a00 */
[----:B0-----:R-:W2:Y:S04]  /*38ee0*/  LDL.LU.64 R24, [R1+0x510] ;  /* 0x0005100001187983 */ /* 0x001ea80000300a00 */
[----:B------:R-:W2:Y:S04]  /*38ef0*/  LDL.LU.64 R26, [R1+0x518] ;  /* 0x00051800011a7983 */ /* 0x000ea80000300a00 */
[----:B------:R-:W3:Y:S04]  /*38f00*/  LDL.LU.64 R4, [R1+0x4f0] ;  /* 0x0004f00001047983 */ /* 0x000ee80000300a00 */
[----:B------:R-:W3:Y:S04]  /*38f10*/  LDL.LU.64 R6, [R1+0x4f8] ;  /* 0x0004f80001067983 */ /* 0x000ee80000300a00 */
[----:B------:R-:W4:Y:S04]  /*38f20*/  LDL.LU.64 R20, [R1+0x2170] ;  /* 0x0021700001147983 */ /* 0x000f280000300a00 */
[----:B------:R-:W2:Y:S04]  /*38f30*/  LDL.LU.64 R22, [R1+0x2178] ;  /* 0x0021780001167983 */ /* 0x000ea80000300a00 */
[----:B--2---:R-:W-:Y:S04]  /*38f40*/  STL.64 [R1+0x9078], R22 ;  /* 0x0090781601007387 */ /* 0x004fe80000100a00 */
[----:B----4-:R0:W-:Y:S04]  /*38f50*/  STL.64 [R1+0x9070], R20 ;  /* 0x0090701401007387 */ /* 0x0101e80000100a00 */
        /* <DEDUP_REMOVED lines=9> */
[----:B------:R-:W4:Y:S01]  /*38ff0*/  LDL.LU.64 R22, [R1+0x21a8] ;  /* 0x0021a80001167983 */ /* 0x000f220000300a00 */
[----:B------:R-:W-:-:S07]  /*39000*/  IMAD.MOV.U32 R11, RZ, RZ, R0 ;  /* 0x000000ffff0b7224 */ /* 0x000fce00078e0000 */
[C---:B------:R-:W-:Y:S01]  /*39010*/  HMMA.16816.F32 R8, R12.reuse, R10, R24 ;  /* 0x0000000a0c08723c */ /* 0x040fe20000001818 */
[----:B----4-:R-:W-:Y:S04]  /*39020*/  STL.64 [R1+0x90c0], R22 ;  /* 0x0090c01601007387 */ /* 0x010fe80000100a00 */
[----:B--2---:R0:W-:Y:S04]  /*39030*/  STL.64 [R1+0x90b8], R20 ;  /* 0x0090b81401007387 */ /* 0x0041e80000100a00 */
[----:B0-----:R-:W2:Y:S04]  /*39040*/  LDL.LU.64 R20, [R1+0x21b0] ;  /* 0x0021b00001147983 */ /* 0x001ea80000300a00 */
[----:B------:R-:W4:Y:S04]  /*39050*/  LDL.LU.64 R22, [R1+0x21b8] ;  /* 0x0021b80001167983 */ /* 0x000f280000300a00 */
[----:B----4-:R-:W-:Y:S04]  /*39060*/  STL.64 [R1+0x90d0], R22 ;  /* 0x0090d01601007387 */ /* 0x010fe80000100a00 */
[----:B--2---:R0:W-:Y:S04]  /*39070*/  STL.64 [R1+0x90c8], R20 ;  /* 0x0090c81401007387 */ /* 0x0041e80000100a00 */
[----:B0-----:R-:W2:Y:S04]  /*39080*/  LDL.LU.64 R20, [R1+0x4e0] ;  /* 0x0004e00001147983 */ /* 0x001ea80000300a00 */
[----:B------:R-:W2:Y:S04]  /*39090*/  LDL.LU.64 R22, [R1+0x4e8] ;  /* 0x0004e80001167983 */ /* 0x000ea80000300a00 */
[----:B------:R-:W4:Y:S04]  /*390a0*/  LDL.LU.64 R16, [R1+0x2160] ;  /* 0x0021600001107983 */ /* 0x000f280000300a00 */
[----:B------:R-:W4:Y:S04]  /*390b0*/  LDL.LU.64 R18, [R1+0x2168] ;  /* 0x0021680001127983 */ /* 0x000f280000300a00 */
[----:B------:R-:W3:Y:S04]  /*390c0*/  LDL.LU.64 R26, [R1+0x9100] ;  /* 0x00910000011a7983 */ /* 0x000ee80000300a00 */
[----:B------:R-:W3:Y:S04]  /*390d0*/  LDL.LU.64 R24, [R1+0x90f8] ;  /* 0x0090f80001187983 */ /* 0x000ee80000300a00 */
[----:B------:R0:W-:Y:S04]  /*390e0*/  STL.64 [R1+0x510], R8 ;  /* 0x0005100801007387 */ /* 0x0001e80000100a00 */
[----:B------:R3:W-:Y:S04]  /*390f0*/  STL.64 [R1+0x518], R10 ;  /* 0x0005180a01007387 */ /* 0x0007e80000100a00 */
[----:B0-----:R-:W3:Y:S02]  /*39100*/  LDL.LU.64 R8, [R1+0x90f0] ;  /* 0x0090f00001087983 */ /* 0x001ee40000300a00 */
[----:B---3--:R-:W-:Y:S02]  /*39110*/  HMMA.16816.F32 R8, R12, R8, R24 ;  /* 0x000000080c08723c */ /* 0x008fe40000001818 */
[----:B------:R-:W3:Y:S04]  /*39120*/  LDL.LU.64 R26, [R1+0x90e8] ;  /* 0x0090e800011a7983 */ /* 0x000ee80000300a00 */
[----:B------:R-:W2:-:S15]  /*39130*/  LDL.LU.64 R24, [R1+0x90e0] ;  /* 0x0090e00001187983 */ /* 0x000e9e0000300a00 */
[----:B------:R-:W-:-:S02]  /*39140*/  NOP ;  /* 0x0000000000007918 */ /* 0x000fc40000000000 */
[----:B------:R-:W-:Y:S04]  /*39150*/  STL.64 [R1+0x500], R8 ;  /* 0x0005000801007387 */ /* 0x000fe80000100a00 */
[----:B------:R0:W-:Y:S04]  /*39160*/  STL.64 [R1+0x508], R10 ;  /* 0x0005080a01007387 */ /* 0x0001e80000100a00 */
[----:B0-----:R-:W4:Y:S04]  /*39170*/  LDL.LU.64 R10, [R1+0x90d8] ;  /* 0x0090d800010a7983 */ /* 0x001f280000300a00 */
[----:B------:R-:W3:Y:S01]  /*39180*/  LDL.LU.64 R8, [R1+0x2150] ;  /* 0x0021500001087983 */ /* 0x000ee20000300a00 */
[C---:B--2---:R-:W-:Y:S06]  /*39190*/  HMMA.16816.F32 R20, R12.reuse, R24, R20 ;  /* 0x000000180c14723c */ /* 0x044fec0000001814 */
[----:B----4-:R-:W-:Y:S01]  /*391a0*/  HMMA.16816.F32 R4, R12, R10, R4 ;  /* 0x0000000a0c04723c */ /* 0x010fe20000001804 */
[----:B------:R-:W2:-:S15]  /*391b0*/  LDL.LU.64 R10, [R1+0x2158] ;  /* 0x00215800010a7983 */ /* 0x000e9e0000300a00 */
[----:B------:R-:W-:-:S07]  /*391c0*/  NOP ;  /* 0x0000000000007918 */ /* 0x000fce0000000000 */
[----:B------:R0:W-:Y:S04]  /*391d0*/  STL.64 [R1+0x4f0], R4 ;  /* 0x0004f00401007387 */ /* 0x0001e80000100a00 */
[----:B------:R1:W-:Y:S04]  /*391e0*/  STL.64 [R1+0x4f8], R6 ;  /* 0x0004f80601007387 */ /* 0x0003e80000100a00 */
[----:B0-----:R-:W4:Y:S04]  /*391f0*/  LDL.LU.64 R4, [R1+0x2140] ;  /* 0x0021400001047983 */ /* 0x001f280000300a00 */
[----:B-1----:R-:W4:Y:S04]  /*39200*/  LDL.LU.64 R6, [R1+0x2148] ;  /* 0x0021480001067983 */ /* 0x002f280000300a00 */
[----:B------:R-:W-:Y:S04]  /*39210*/  STL.64 [R1+0x4e0], R20 ;  /* 0x0004e01401007387 */ /* 0x000fe80000100a00 */
[----:B------:R0:W-:Y:S04]  /*39220*/  STL.64 [R1+0x4e8], R22 ;  /* 0x0004e81601007387 */ /* 0x0001e80000100a00 */
[----:B0-----:R-:W3:Y:S04]  /*39230*/  LDL.LU.64 R22, [R1+0x90d0] ;  /* 0x0090d00001167983 */ /* 0x001ee80000300a00 */
[----:B------:R-:W3:Y:S01]  /*39240*/  LDL.LU.64 R20, [R1+0x90c8] ;  /* 0x0090c80001147983 */ /* 0x000ee20000300a00 */
[----:B------:R-:W-:-:S05]  /*39250*/  IMAD.MOV.U32 R0, RZ, RZ, R25 ;  /* 0x000000ffff007224 */ /* 0x000fca00078e0019 */
[----:B------:R-:W-:Y:S01]  /*39260*/  STL [R1+0x8f90], R0 ;  /* 0x008f900001007387 */ /* 0x000fe20000100800 */
[----:B---3--:R-:W-:Y:S03]  /*39270*/  HMMA.16816.F32 R24, R12, R26, R20 ;  /* 0x0000001a0c18723c */ /* 0x008fe60000001814 */
[----:B------:R-:W3:Y:S04]  /*39280*/  LDL.LU.64 R22, [R1+0x90c0] ;  /* 0x0090c00001167983 */ /* 0x000ee80000300a00 */
[----:B------:R-:W3:-:S15]  /*39290*/  LDL.LU.64 R20, [R1+0x90b8] ;  /* 0x0090b80001147983 */ /* 0x000ede0000300a00 */
[----:B------:R-:W-:-:S01]  /*392a0*/  NOP ;  /* 0x0000000000007918 */ /* 0x000fc20000000000 */
[----:B------:R-:W-:Y:S04]  /*392b0*/  STL.64 [R1+0x21b0], R24 ;  /* 0x0021b01801007387 */ /* 0x000fe80000100a00 */
[----:B------:R0:W-:Y:S04]  /*392c0*/  STL.64 [R1+0x21b8], R26 ;  /* 0x0021b81a01007387 */ /* 0x0001e80000100a00 */
[----:B0-----:R-:W2:Y:S04]  /*392d0*/  LDL.LU.64 R26, [R1+0x90b0] ;  /* 0x0090b000011a7983 */ /* 0x001ea80000300a00 */
[----:B------:R-:W3:Y:S02]  /*392e0*/  LDL.LU.64 R24, [R1+0x90a8] ;  /* 0x0090a80001187983 */ /* 0x000ee40000300a00 */
[----:B---3--:R-:W-:-:S15]  /*392f0*/  HMMA.16816.F32 R20, R12, R24, R20 ;  /* 0x000000180c14723c */ /* 0x008fde0000001814 */
[----:B------:R-:W-:-:S08]  /*39300*/  NOP ;  /* 0x0000000000007918 */ /* 0x000fd00000000000 */
[----:B------:R-:W-:Y:S04]  /*39310*/  STL.64 [R1+0x21a0], R20 ;  /* 0x0021a01401007387 */ /* 0x000fe80000100a00 */
[----:B------:R0:W-:Y:S04]  /*39320*/  STL.64 [R1+0x21a8], R22 ;  /* 0x0021a81601007387 */ /* 0x0001e80000100a00 */
[----:B0-----:R-:W2:Y:S04]  /*39330*/  LDL.LU.64 R22, [R1+0x90a0] ;  /* 0x0090a00001167983 */ /* 0x001ea80000300a00 */
[----:B------:R-:W2:Y:S01]  /*39340*/  LDL.LU.64 R20, [R1+0x9098] ;  /* 0x0090980001147983 */ /* 0x000ea20000300a00 */
[----:B------:R-:W-:-:S02]  /*39350*/  IMAD.MOV.U32 R0, RZ, RZ, R25 ;  /* 0x000000ffff007224 */ /* 0x000fc400078e0019 */
[----:B--2---:R-:W-:Y:S01]  /*39360*/  HMMA.16816.F32 R24, R12, R26, R20 ;  /* 0x0000001a0c18723c */ /* 0x004fe20000001814 */
[----:B------:R-:W2:Y:S04]  /*39370*/  LDL.LU.64 R22, [R1+0x9090] ;  /* 0x0090900001167983 */ /* 0x000ea80000300a00 */
[----:B------:R-:W2:-:S15]  /*39380*/  LDL.LU.64 R20, [R1+0x9088] ;  /* 0x0090880001147983 */ /* 0x000e9e0000300a00 */
[----:B------:R-:W-:-:S03]  /*39390*/  NOP ;  /* 0x0000000000007918 */ /* 0x000fc60000000000 */
        /* <DEDUP_REMOVED lines=10> */
[----:B--2---:R-:W-:Y:S02]  /*39440*/  HMMA.16816.F32 R24, R12, R26, R20 ;  /* 0x0000001a0c18723c */ /* 0x004fe40000001814 */
[----:B------:R-:W2:Y:S04]  /*39450*/  LDL.LU.64 R22, [R1+0x9060] ;  /* 0x0090600001167983 */ /* 0x000ea80000300a00 */
[----:B------:R-:W3:-:S15]  /*39460*/  LDL.LU.64 R20, [R1+0x9058] ;  /* 0x0090580001147983 */ /* 0x000ede0000300a00 */
[----:B------:R-:W-:-:S02]  /*39470*/  NOP ;  /* 0x0000000000007918 */ /* 0x000fc40000000000 */
[----:B------:R-:W-:Y:S04]  /*39480*/  STL.64 [R1+0x2170], R24 ;  /* 0x0021701801007387 */ /* 0x000fe80000100a00 */
[----:B------:R0:W-:Y:S04]  /*39490*/  STL.64 [R1+0x2178], R26 ;  /* 0x0021781a01007387 */ /* 0x0001e80000100a00 */
[----:B0-----:R-:W4:Y:S04]  /*394a0*/  LDL.LU.64 R26, [R1+0x9050] ;  /* 0x00905000011a7983 */ /* 0x001f280000300a00 */
[----:B------:R-:W2:Y:S01]  /*394b0*/  LDL.LU.64 R24, [R1+0x9048] ;  /* 0x0090480001187983 */ /* 0x000ea20000300a00 */
[----:B------:R-:W-:-:S15]  /*394c0*/  HMMA.16816.F32 R16, R12, R28, R16 ;  /* 0x0000001c0c10723c */ /* 0x000fde0000001810 */
[----:B------:R-:W-:-:S08]  /*394d0*/  NOP ;  /* 0x0000000000007918 */ /* 0x000fd00000000000 */
[----:B------:R0:W-:Y:S04]  /*394e0*/  STL.64 [R1+0x2160], R16 ;  /* 0x0021601001007387 */ /* 0x0001e80000100a00 */
[----:B------:R1:W-:Y:S04]  /*394f0*/  STL.64 [R1+0x2168], R18 ;  /* 0x0021681201007387 */ /* 0x0003e80000100a00 */
[----:B0-----:R-:W3:Y:S04]  /*39500*/  LDL.LU.64 R16, [R1+0x2130] ;  /* 0x0021300001107983 */ /* 0x001ee80000300a00 */
[----:B-1----:R-:W3:Y:S04]  /*39510*/  LDL.LU.64 R18, [R1+0x2138] ;  /* 0x0021380001127983 */ /* 0x002ee80000300a00 */
[----:B------:R0:W-:Y:S04]  /*39520*/  STL.64 [R1+0x8ed8], R28 ;  /* 0x008ed81c01007387 */ /* 0x0001e80000100a00 */
[----:B0-----:R-:W3:Y:S04]  /*39530*/  LDL.LU R28, [R1+0x223c] ;  /* 0x00223c00011c7983 */ /* 0x001ee80000300800 */
[----:B------:R-:W3:Y:S01]  /*39540*/  LDL.LU R29, [R1+0x2238] ;  /* 0x00223800011d7983 */ /* 0x000ee20000300800 */
[C---:B----4-:R-:W-:Y:S06]  /*39550*/  HMMA.16816.F32 R8, R12.reuse, R26, R8 ;  /* 0x0000001a0c08723c */ /* 0x050fec0000001808 */
[----:B--2---:R-:W-:-:S15]  /*39560*/  HMMA.16816.F32 R4, R12, R24, R4 ;  /* 0x000000180c04723c */ /* 0x004fde0000001804 */
[----:B------:R-:W-:-:S02]  /*39570*/  NOP ;  /* 0x0000000000007918 */ /* 0x000fc40000000000 */
[----:B------:R0:W-:Y:S04]  /*39580*/  STL.64 [R1+0x2150], R8 ;  /* 0x0021500801007387 */ /* 0x0001e80000100a00 */
[----:B------:R1:W-:Y:S04]  /*39590*/  STL.64 [R1+0x2158], R10 ;  /* 0x0021580a01007387 */ /* 0x0003e80000100a00 */
[----:B0-----:R-:W2:Y:S04]  /*395a0*/  LDL.LU.64 R8, [R1+0x2110] ;  /* 0x0021100001087983 */ /* 0x001ea80000300a00 */
[----:B-1----:R-:W2:Y:S04]  /*395b0*/  LDL.LU.64 R10, [R1+0x2118] ;  /* 0x00211800010a7983 */ /* 0x002ea80000300a00 */
        /* <DEDUP_REMOVED lines=9> */
[----:B------:R-:W-:Y:S04]  /*39650*/  STL.64 [R1+0x8ed0], R26 ;  /* 0x008ed01a01007387 */ /* 0x000fe80000100a00 */
[----:B------:R0:W-:Y:S04]  /*39660*/  STL.64 [R1+0x8ec8], R24 ;  /* 0x008ec81801007387 */ /* 0x0001e80000100a00 */
[----:B0-----:R-:W3:Y:S04]  /*39670*/  LDL.LU.64 R24, [R1+0x2120] ;  /* 0x0021200001187983 */ /* 0x001ee80000300a00 */
[----:B------:R-:W3:Y:S04]  /*39680*/  LDL.LU.64 R26, [R1+0x2128] ;  /* 0x00212800011a7983 */ /* 0x000ee80000300a00 */
[----:B------:R-:W-:Y:S04]  /*39690*/  STL.64 [R1+0x2130], R16 ;  /* 0x0021301001007387 */ /* 0x000fe80000100a00 */
[----:B------:R0:W-:Y:S04]  /*396a0*/  STL.64 [R1+0x2138], R18 ;  /* 0x0021381201007387 */ /* 0x0001e80000100a00 */
[----:B0-----:R-:W4:Y:S04]  /*396b0*/  LDL.LU.64 R18, [R1+0x9040] ;  /* 0x0090400001127983 */ /* 0x001f280000300a00 */
[----:B------:R-:W2:Y:S01]  /*396c0*/  LDL.LU.64 R16, [R1+0x9038] ;  /* 0x0090380001107983 */ /* 0x000ea20000300a00 */
[C---:B---3--:R-:W-:Y:S06]  /*396d0*/  HMMA.16816.F32 R24, R12.reuse, R20, R24 ;  /* 0x000000140c18723c */ /* 0x048fec0000001818 */
[----:B----4-:R-:W-:-:S15]  /*396e0*/  HMMA.16816.F32 R8, R12, R18, R8 ;  /* 0x000000120c08723c */ /* 0x010fde0000001808 */
[----:B------:R-:W-:-:S02]  /*396f0*/  NOP ;  /* 0x0000000000007918 */ /* 0x000fc40000000000 */
[----:B------:R0:W-:Y:S04]  /*39700*/  STL.64 [R1+0x2120], R24 ;  /* 0x0021201801007387 */ /* 0x0001e80000100a00 */
[----:B------:R1:W-:Y:S04]  /*39710*/  STL.64 [R1+0x2128], R26 ;  /* 0x0021281a01007387 */ /* 0x0003e80000100a00 */
[----:B0-----:R-:W3:Y:S04]  /*39720*/  LDL.LU.64 R24, [R1+0x970] ;  /* 0x0009700001187983 */ /* 0x001ee80000300a00 */
[----:B-1----:R-:W3:Y:S04]  /*39730*/  LDL.LU.64 R26, [R1+0x978] ;  /* 0x00097800011a7983 */ /* 0x002ee80000300a00 */
[----:B------:R-:W-:Y:S04]  /*39740*/  STL.64 [R1+0x8ec0], R22 ;  /* 0x008ec01601007387 */ /* 0x000fe80000100a00 */
[----:B------:R0:W-:Y:S04]  /*39750*/  STL.64 [R1+0x8eb8], R20 ;  /* 0x008eb81401007387 */ /* 0x0001e80000100a00 */
[----:B0-----:R-:W2:Y:S04]  /*39760*/  LDL.LU.64 R20, [R1+0x2100] ;  /* 0x0021000001147983 */ /* 0x001ea80000300a00 */
[----:B------:R-:W2:Y:S04]  /*39770*/  LDL.LU.64 R22, [R1+0x2108] ;  /* 0x0021080001167983 */ /* 0x000ea80000300a00 */
[----:B------:R-:W-:Y:S04]  /*39780*/  STL.64 [R1+0x2110], R8 ;  /* 0x0021100801007387 */ /* 0x000fe80000100a00 */
[----:B------:R0:W-:Y:S04]  /*39790*/  STL.64 [R1+0x2118], R10 ;  /* 0x0021180a01007387 */ /* 0x0001e80000100a00 */
[----:B0-----:R-:W4:Y:S04]  /*397a0*/  LDL.LU.64 R10, [R1+0x9030] ;  /* 0x00903000010a7983 */ /* 0x001f280000300a00 */
[----:B------:R-:W3:Y:S01]  /*397b0*/  LDL.LU.64 R8, [R1+0x9028] ;  /* 0x0090280001087983 */ /* 0x000ee20000300a00 */
[C---:B--2---:R-:W-:Y:S06]  /*397c0*/  HMMA.16816.F32 R20, R12.reuse, R16, R20 ;  /* 0x000000100c14723c */ /* 0x044fec0000001814 */
[----:B----4-:R-:W-:-:S15]  /*397d0*/  HMMA.16816.F32 R4, R12, R10, R4 ;  /* 0x0000000a0c04723c */ /* 0x010fde0000001804 */
[----:B------:R-:W-:-:S02]  /*397e0*/  NOP ;  /* 0x0000000000007918 */ /* 0x000fc40000000000 */
[----:B------:R0:W-:Y:S04]  /*397f0*/  STL.64 [R1+0x2100], R20 ;  /* 0x0021001401007387 */ /* 0x0001e80000100a00 */
[----:B------:R-:W-:Y:S04]  /*39800*/  STL.64 [R1+0x2108], R22 ;  /* 0x0021081601007387 */ /* 0x000fe80000100a00 */
[----:B0-----:R-:W2:Y:S04]  /*39810*/  LDL.LU R20, [R1+0x2244] ;  /* 0x0022440001147983 */ /* 0x001ea80000300800 */
[----:B------:R-:W2:Y:S04]  /*39820*/  LDL.LU R21, [R1+0x2240] ;  /* 0x0022400001157983 */ /* 0x000ea80000300800 */
[----:B------:R-:W-:Y:S04]  /*39830*/  STL.64 [R1+0x8ee8], R18 ;  /* 0x008ee81201007387 */ /* 0x000fe80000100a00 */
[----:B------:R0:W-:Y:S04]  /*39840*/  STL.64 [R1+0x8ee0], R16 ;  /* 0x008ee01001007387 */ /* 0x0001e80000100a00 */
[----:B0-----:R-:W4:Y:S04]  /*39850*/  LDL.LU.64 R16, [R1+0x20c0] ;  /* 0x0020c00001107983 */ /* 0x001f280000300a00 */
        /* <DEDUP_REMOVED lines=18> */
[----:B------:R4:W-:Y:S02]  /*39980*/  STL.64 [R1+0x20d8], R10 ;  /* 0x0020d80a01007387 */ /* 0x0009e40000100a00 */
[----:B----4-:R-:W-:Y:S02]  /*39990*/  HMMA.16816.F32 R8, R12, R4, R16 ;  /* 0x000000040c08723c */ /* 0x010fe40000001810 */
[----:B------:R0:W-:Y:S04]  /*399a0*/  STL.64 [R1+0x8e80], R6 ;  /* 0x008e800601007387 */ /* 0x0001e80000100a00 */
[----:B------:R-:W-:-:S15]  /*399b0*/  STL.64 [R1+0x8e78], R4 ;  /* 0x008e780401007387 */ /* 0x000fde0000100a00 */
[----:B------:R-:W-:-:S02]  /*399c0*/  NOP ;  /* 0x0000000000007918 */ /* 0x000fc40000000000 */
[----:B------:R-:W-:Y:S04]  /*399d0*/  STL.64 [R1+0x20c0], R8 ;  /* 0x0020c00801007387 */ /* 0x000fe80000100a00 */
[----:B------:R1:W-:Y:S04]  /*399e0*/  STL.64 [R1+0x20c8], R10 ;  /* 0x0020c80a01007387 */ /* 0x0003e80000100a00 */
[----:B0-----:R-:W3:Y:S01]  /*399f0*/  LDL.LU R6, [R1+0x224c] ;  /* 0x00224c0001067983 */ /* 0x001ee20000300800 */
[----:B-1----:R-:W-:-:S15]  /*39a00*/  HMMA.16816.F32 R8, R12, R2, R24 ;  /* 0x000000020c08723c */ /* 0x002fde0000001818 */
[----:B------:R-:W-:-:S08]  /*39a10*/  NOP ;  /* 0x0000000000007918 */ /* 0x000fd00000000000 */
[----:B------:R-:W-:Y:S04]  /*39a20*/  STL.64 [R1+0x970], R8 ;  /* 0x0009700801007387 */ /* 0x000fe80000100a00 */
[----:B------:R-:W-:Y:S04]  /*39a30*/  STL.64 [R1+0x978], R10 ;  /* 0x0009780a01007387 */ /* 0x000fe80000100a00 */
[----:B------:R-:W3:Y:S04]  /*39a40*/  LDL.LU R7, [R1+0x2248] ;  /* 0x0022480001077983 */ /* 0x000ee80000300800 */
[----:B------:R-:W4:Y:S04]  /*39a50*/  LDL R22, [R1+0x40] ;  /* 0x0000400001167983 */ /* 0x000f280000100800 */
[----:B------:R-:W4:Y:S04]  /*39a60*/  LDL R23, [R1+0x44] ;  /* 0x0000440001177983 */ /* 0x000f280000100800 */
[----:B------:R-:W2:Y:S04]  /*39a70*/  LDL R24, [R1+0x38] ;  /* 0x0000380001187983 */ /* 0x000ea80000100800 */
[----:B------:R-:W2:Y:S01]  /*39a80*/  LDL R25, [R1+0x3c] ;  /* 0x00003c0001197983 */ /* 0x000ea20000100800 */
[----:B------:R-:W-:-:S03]  /*39a90*/  IMAD R12, R29, 0x100, R28 ;  /* 0x000001001d0c7824 */ /* 0x000fc600078e021c */
[----:B----4-:R0:W-:Y:S04]  /*39aa0*/  STL.64 [R1+0x8f60], R22 ;  /* 0x008f601601007387 */ /* 0x0101e80000100a00 */
[----:B------:R-:W4:Y:S04]  /*39ab0*/  LDL R16, [R1+0x80] ;  /* 0x0000800001107983 */ /* 0x000f280000100800 */
[----:B------:R-:W4:Y:S04]  /*39ac0*/  LDL R17, [R1+0x84] ;  /* 0x0000840001117983 */ /* 0x000f280000100800 */
[----:B------:R-:W3:Y:S04]  /*39ad0*/  LDL R28, [R1+0x88] ;  /* 0x00008800011c7983 */ /* 0x000ee80000100800 */
[----:B------:R-:W3:Y:S04]  /*39ae0*/  LDL R29, [R1+0x8c] ;  /* 0x00008c00011d7983 */ /* 0x000ee80000100800 */
[----:B0-----:R-:W3:Y:S04]  /*39af0*/  LDL R22, [R1+0x50] ;  /* 0x0000500001167983 */ /* 0x001ee80000100800 */
[----:B------:R-:W3:Y:S04]  /*39b00*/  LDL R23, [R1+0x54] ;  /* 0x0000540001177983 */ /* 0x000ee80000100800 */
[----:B------:R-:W3:Y:S04]  /*39b10*/  LDL.LU R10, [R1+0x2254] ;  /* 0x00225400010a7983 */ /* 0x000ee80000300800 */
[----:B------:R-:W3:Y:S04]  /*39b20*/  LDL.LU R11, [R1+0x2250] ;  /* 0x00225000010b7983 */ /* 0x000ee80000300800 */
[----:B------:R-:W2:Y:S04]  /*39b30*/  LDL.64 R26, [R1+0x30] ;  /* 0x00003000011a7983 */ /* 0x000ea80000100a00 */
[----:B------:R-:W3:Y:S04]  /*39b40*/  LDL R8, [R1+0x90] ;  /* 0x0000900001087983 */ /* 0x000ee80000100800 */
[----:B------:R-:W3:Y:S04]  /*39b50*/  LDL R9, [R1+0x94] ;  /* 0x0000940001097983 */ /* 0x000ee80000100800 */
[----:B--2---:R-:W-:Y:S04]  /*39b60*/  STL.64 [R1+0x8f70], R26 ;  /* 0x008f701a01007387 */ /* 0x004fe80000100a00 */
[----:B------:R-:W-:Y:S04]  /*39b70*/  STL.64 [R1+0x8f68], R24 ;  /* 0x008f681801007387 */ /* 0x000fe80000100a00 */
[----:B------:R-:W2:Y:S04]  /*39b80*/  LDL R18, [R1+0x78] ;  /* 0x0000780001127983 */ /* 0x000ea80000100800 */
[----:B------:R-:W2:Y:S04]  /*39b90*/  LDL R19, [R1+0x7c] ;  /* 0x00007c0001137983 */ /* 0x000ea80000100800 */
[----:B------:R-:W3:Y:S04]  /*39ba0*/  LDL R4, [R1+0x58] ;  /* 0x0000580001047983 */ /* 0x000ee80000100800 */
[----:B------:R-:W3:Y:S01]  /*39bb0*/  LDL R5, [R1+0x5c] ;  /* 0x00005c0001057983 */ /* 0x000ee20000100800 */
[----:B------:R-:W-:-:S03]  /*39bc0*/  IMAD R13, R21, 0x100, R20 ;  /* 0x00000100150d7824 */ /* 0x000fc600078e0214 */
[----:B--2---:R-:W-:Y:S04]  /*39bd0*/  STL.64 [R1+0x8fe0], R18 ;  /* 0x008fe01201007387 */ /* 0x004fe80000100a00 */
[----:B----4-:R0:W-:Y:S04]  /*39be0*/  STL.64 [R1+0x8fd8], R16 ;  /* 0x008fd81001007387 */ /* 0x0101e80000100a00 */
[----:B---3--:R-:W-:Y:S04]  /*39bf0*/  STL.64 [R1+0x8fc0], R4 ;  /* 0x008fc00401007387 */ /* 0x008fe80000100a00 */
[----:B------:R-:W2:Y:S04]  /*39c00*/  LDL R20, [R1+0x48] ;  /* 0x0000480001147983 */ /* 0x000ea80000100800 */
[----:B------:R-:W2:Y:S04]  /*39c10*/  LDL R21, [R1+0x4c] ;  /* 0x00004c0001157983 */ /* 0x000ea80000100800 */
[----:B--2---:R-:W-:Y:S04]  /*39c20*/  STL.64 [R1+0x8f78], R20 ;  /* 0x008f781401007387 */ /* 0x004fe80000100a00 */
[----:B------:R-:W-:Y:S04]  /*39c30*/  STL.64 [R1+0x8f98], R22 ;  /* 0x008f981601007387 */ /* 0x000fe80000100a00 */
[----:B0-----:R-:W2:Y:S04]  /*39c40*/  LDL.LU.64 R16, [R1+0x20a0] ;  /* 0x0020a00001107983 */ /* 0x001ea80000300a00 */
[----:B------:R-:W3:Y:S04]  /*39c50*/  LDL.LU.64 R18, [R1+0x20a8] ;  /* 0x0020a80001127983 */ /* 0x000ee80000300a00 */
[----:B---3--:R0:W-:Y:S04]  /*39c60*/  STL.64 [R1+0x8ff0], R18 ;  /* 0x008ff01201007387 */ /* 0x0081e80000100a00 */
[----:B0-----:R-:W3:Y:S04]  /*39c70*/  LDL R18, [R1+0x98] ;  /* 0x0000980001127983 */ /* 0x001ee80000100800 */
[----:B------:R-:W3:Y:S04]  /*39c80*/  LDL R19, [R1+0x9c] ;  /* 0x00009c0001137983 */ /* 0x000ee80000100800 */
[----:B--2---:R-:W-:Y:S04]  /*39c90*/  STL.64 [R1+0x8fe8], R16 ;  /* 0x008fe81001007387 */ /* 0x004fe80000100a00 */
[----:B------:R-:W2:Y:S04]  /*39ca0*/  LDL.LU.64 R20, [R1+0x2080] ;  /* 0x0020800001147983 */ /* 0x000ea80000300a00 */
[----:B------:R-:W4:Y:S01]  /*39cb0*/  LDL.LU.64 R22, [R1+0x2088] ;  /* 0x0020880001167983 */ /* 0x000f220000300a00 */
[----:B------:R-:W-:-:S02]  /*39cc0*/  IMAD R14, R7, 0x100, R6 ;  /* 0x00000100070e7824 */ /* 0x000fc400078e0206 */
[----:B------:R-:W-:Y:S01]  /*39cd0*/  IMAD R15, R11, 0x100, R10 ;  /* 0x000001000b0f7824 */ /* 0x000fe200078e020a */
[----:B------:R-:W-:Y:S02]  /*39ce0*/  F2FP.F16.E5M2.UNPACK_B R12, R12 ;  /* 0x0000000cff0c723e */ /* 0x000fe400020004ff */
[----:B------:R-:W-:Y:S01]  /*39cf0*/  F2FP.F16.E5M2.UNPACK_B R13, R13 ;  /* 0x0000000dff0d723e */ /* 0x000fe200020004ff */
[----:B----4-:R-:W-:Y:S04]  /*39d00*/  STL.64 [R1+0x9000], R22 ;  /* 0x0090001601007387 */ /* 0x010fe80000100a00 */
[----:B--2---:R0:W-:Y:S04]  /*39d10*/  STL.64 [R1+0x8ff8], R20 ;  /* 0x008ff81401007387 */ /* 0x0041e80000100a00 */
[----:B0-----:R-:W3:Y:S04]  /*39d20*/  LDL.LU.64 R20, [R1+0x20b0] ;  /* 0x0020b00001147983 */ /* 0x001ee80000300a00 */
[----:B------:R-:W3:Y:S04]  /*39d30*/  LDL.LU.64 R22, [R1+0x20b8] ;  /* 0x0020b80001167983 */ /* 0x000ee80000300a00 */
[----:B------:R-:W2:Y:S04]  /*39d40*/  LDL R6, [R1+0x68] ;  /* 0x0000680001067983 */ /* 0x000ea80000100800 */
[----:B------:R-:W2:Y:S01]  /*39d50*/  LDL R7, [R1+0x6c] ;  /* 0x00006c0001077983 */ /* 0x000ea20000100800 */
[----:B------:R-:W-:-:S02]  /*39d60*/  F2FP.F16.E5M2.UNPACK_B R14, R14 ;  /* 0x0000000eff0e723e */ /* 0x000fc400020004ff */
[----:B------:R-:W-:-:S07]  /*39d70*/  F2FP.F16.E5M2.UNPACK_B R15, R15 ;  /* 0x0000000fff0f723e */ /* 0x000fce00020004ff */
[C---:B---3--:R-:W-:Y:S01]  /*39d80*/  HMMA.16816.F32 R16, R12.reuse, R18, R20 ;  /* 0x000000120c10723c */ /* 0x048fe20000001814 */
[----:B--2---:R0:W-:Y:S04]  /*39d90*/  STL.64 [R1+0x8fd0], R6 ;  /* 0x008fd00601007387 */ /* 0x0041e80000100a00 */
[----:B------:R-:W2:Y:S04]  /*39da0*/  LDL.LU.64 R4, [R1+0x2090] ;  /* 0x0020900001047983 */ /* 0x000ea80000300a00 */
[----:B0-----:R-:W2:Y:S04]  /*39db0*/  LDL.LU.64 R6, [R1+0x2098] ;  /* 0x0020980001067983 */ /* 0x001ea80000300a00 */
[----:B------:R-:W3:Y:S04]  /*39dc0*/  LDL R10, [R1+0x70] ;  /* 0x00007000010a7983 */ /* 0x000ee80000100800 */
[----:B------:R-:W3:Y:S04]  /*39dd0*/  LDL R11, [R1+0x74] ;  /* 0x00007400010b7983 */ /* 0x000ee80000100800 */
[----:B------:R-:W4:Y:S04]  /*39de0*/  LDL.LU.64 R24, [R1+0x2070] ;  /* 0x0020700001187983 */ /* 0x000f280000300a00 */
[----:B------:R-:W4:Y:S04]  /*39df0*/  LDL.LU.64 R26, [R1+0x2078] ;  /* 0x00207800011a7983 */ /* 0x000f280000300a00 */
[----:B------:R-:W3:Y:S04]  /*39e00*/  LDL.LU.64 R22, [R1+0x9000] ;  /* 0x0090000001167983 */ /* 0x000ee80000300a00 */
[----:B------:R-:W3:Y:S04]  /*39e10*/  LDL.LU.64 R20, [R1+0x8ff8] ;  /* 0x008ff80001147983 */ /* 0x000ee80000300a00 */
        /* <DEDUP_REMOVED lines=8> */
[----:B0-----:R-:W4:Y:S04]  /*39ea0*/  LDL.LU.64 R18, [R1+0x8fe0] ;  /* 0x008fe00001127983 */ /* 0x001f280000300a00 */
[----:B------:R-:W3:Y:S01]  /*39eb0*/  LDL.LU.64 R16, [R1+0x8fd8] ;  /* 0x008fd80001107983 */ /* 0x000ee20000300a00 */
[----:B------:R-:W-:Y:S03]  /*39ec0*/  HMMA.16816.F32 R4, R12, R28, R4 ;  /* 0x0000001c0c04723c */ /* 0x000fe60000001804 */
[----:B------:R-:W2:-:S15]  /*39ed0*/  LDL.64 R28, [R1] ;  /* 0x00000000011c7983 */ /* 0x000e9e0000100a00 */
[----:B------:R-:W-:-:S05]  /*39ee0*/  NOP ;  /* 0x0000000000007918 */ /* 0x000fca0000000000 */
[----:B------:R-:W-:Y:S04]  /*39ef0*/  STL.64 [R1+0x2090], R4 ;  /* 0x0020900401007387 */ /* 0x000fe80000100a00 */
[----:B------:R3:W-:Y:S02]  /*39f00*/  STL.64 [R1+0x2098], R6 ;  /* 0x0020980601007387 */ /* 0x0007e40000100a00 */
[----:B---3--:R-:W-:Y:S02]  /*39f10*/  HMMA.16816.F32 R4, R12, R16, R20 ;  /* 0x000000100c04723c */ /* 0x008fe40000001814 */
[----:B------:R-:W3:Y:S04]  /*39f20*/  LDL.LU.64 R20, [R1+0x2030] ;  /* 0x0020300001147983 */ /* 0x000ee80000300a00 */
[----:B------:R-:W4:-:S15]  /*39f30*/  LDL.LU.64 R22, [R1+0x2038] ;  /* 0x0020380001167983 */ /* 0x000f1e0000300a00 */
[----:B------:R-:W-:-:S02]  /*39f40*/  NOP ;  /* 0x0000000000007918 */ /* 0x000fc40000000000 */
[----:B------:R-:W-:Y:S04]  /*39f50*/  STL.64 [R1+0x2080], R4 ;  /* 0x0020800401007387 */ /* 0x000fe80000100a00 */
[----:B------:R-:W-:Y:S04]  /*39f60*/  STL.64 [R1+0x2088], R6 ;  /* 0x0020880601007387 */ /* 0x000fe80000100a00 */
[----:B----4-:R0:W-:Y:S04]  /*39f70*/  STL.64 [R1+0x8fa8], R22 ;  /* 0x008fa81601007387 */ /* 0x0101e80000100a00 */
[----:B0-----:R-:W4:Y:S04]  /*39f80*/  LDL R22, [R1+0x60] ;  /* 0x0000600001167983 */ /* 0x001f280000100800 */
[----:B------:R-:W4:Y:S04]  /*39f90*/  LDL R23, [R1+0x64] ;  /* 0x0000640001177983 */ /* 0x000f280000100800 */
[----:B------:R-:W2:Y:S04]  /*39fa0*/  LDL.LU.64 R4, [R1+0x2060] ;  /* 0x0020600001047983 */ /* 0x000ea80000300a00 */
[----:B------:R-:W2:Y:S04]  /*39fb0*/  LDL.LU.64 R6, [R1+0x2068] ;  /* 0x0020680001067983 */ /* 0x000ea80000300a00 */
[----:B---3--:R0:W-:Y:S01]  /*39fc0*/  STL.64 [R1+0x8fa0], R20 ;  /* 0x008fa01401007387 */ /* 0x0081e20000100a00 */
[C---:B------:R-:W-:Y:S03]  /*39fd0*/  HMMA.16816.F32 R16, R12.reuse, R18, R24 ;  /* 0x000000120c10723c */ /* 0x040fe60000001818 */
[----:B----4-:R1:W-:Y:S04]  /*39fe0*/  STL.64 [R1+0x8fc8], R22 ;  /* 0x008fc81601007387 */ /* 0x0103e80000100a00 */
[----:B0-----:R-:W3:Y:S04]  /*39ff0*/  LDL.LU.64 R20, [R1+0x2050] ;  /* 0x0020500001147983 */ /* 0x001ee80000300a00 */
[----:B-1----:R-:W3:Y:S04]  /*3a000*/  LDL.LU.64 R22, [R1+0x2058] ;  /* 0x0020580001167983 */ /* 0x002ee80000300a00 */
[----:B------:R-:W4:Y:S04]  /*3a010*/  LDL.LU.64 R24, [R1+0x2010] ;  /* 0x0020100001187983 */ /* 0x000f280000300a00 */
[----:B------:R-:W2:Y:S04]  /*3a020*/  LDL.LU.64 R26, [R1+0x2018] ;  /* 0x00201800011a7983 */ /* 0x000ea80000300a00 */
[----:B------:R-:W-:Y:S04]  /*3a030*/  STL.64 [R1+0x2070], R16 ;  /* 0x0020701001007387 */ /* 0x000fe80000100a00 */
[----:B------:R-:W-:Y:S04]  /*3a040*/  STL.64 [R1+0x2078], R18 ;  /* 0x0020781201007387 */ /* 0x000fe80000100a00 */
[----:B--2---:R-:W-:Y:S04]  /*3a050*/  STL.64 [R1+0x8f88], R26 ;  /* 0x008f881a01007387 */ /* 0x004fe80000100a00 */
[----:B----4-:R0:W-:Y:S04]  /*3a060*/  STL.64 [R1+0x8f80], R24 ;  /* 0x008f801801007387 */ /* 0x0101e80000100a00 */
[----:B0-----:R-:W2:Y:S04]  /*3a070*/  LDL.LU.64 R24, [R1+0x2020] ;  /* 0x0020200001187983 */ /* 0x001ea80000300a00 */
[----:B------:R-:W4:Y:S01]  /*3a080*/  LDL.LU.64 R26, [R1+0x2028] ;  /* 0x00202800011a7983 */ /* 0x000f220000300a00 */
[C---:B------:R-:W-:Y:S03]  /*3a090*/  HMMA.16816.F32 R8, R12.reuse, R10, R4 ;  /* 0x0000000a0c08723c */ /* 0x040fe60000001804 */
[----:B----4-:R-:W-:Y:S04]  /*3a0a0*/  STL.64 [R1+0x8fb8], R26 ;  /* 0x008fb81a01007387 */ /* 0x010fe80000100a00 */
[----:B--2---:R0:W-:Y:S04]  /*3a0b0*/  STL.64 [R1+0x8fb0], R24 ;  /* 0x008fb01801007387 */ /* 0x0041e80000100a00 */
[----:B0-----:R-:W2:Y:S04]  /*3a0c0*/  LDL.LU.64 R24, [R1+0x2040] ;  /* 0x0020400001187983 */ /* 0x001ea80000300a00 */
[----:B------:R-:W2:Y:S04]  /*3a0d0*/  LDL.LU.64 R26, [R1+0x2048] ;  /* 0x00204800011a7983 */ /* 0x000ea80000300a00 */
[----:B------:R-:W4:Y:S04]  /*3a0e0*/  LDL.LU.64 R16, [R1+0x1ff0] ;  /* 0x001ff00001107983 */ /* 0x000f280000300a00 */
[----:B------:R-:W4:Y:S04]  /*3a0f0*/  LDL.LU.64 R18, [R1+0x1ff8] ;  /* 0x001ff80001127983 */ /* 0x000f280000300a00 */
[----:B------:R-:W3:Y:S04]  /*3a100*/  LDL.LU.64 R6, [R1+0x8fd0] ;  /* 0x008fd00001067983 */ /* 0x000ee80000300a00 */
        /* <DEDUP_REMOVED lines=27> */
[----:B--2---:R-:W-:Y:S03]  /*3a2c0*/  HMMA.16816.F32 R20, R12, R22, R24 ;  /* 0x000000160c14723c */ /* 0x004fe60000001818 */
[----:B------:R-:W2:Y:S04]  /*3a2d0*/  LDL.LU.64 R26, [R1+0x8f88] ;  /* 0x008f8800011a7983 */ /* 0x000ea80000300a00 */
[----:B------:R-:W2:-:S15]  /*3a2e0*/  LDL.LU.64 R24, [R1+0x8f80] ;  /* 0x008f800001187983 */ /* 0x000e9e0000300a00 */
[----:B------:R-:W-:-:S01]  /*3a2f0*/  NOP ;  /* 0x0000000000007918 */ /* 0x000fc20000000000 */
[----:B------:R0:W-:Y:S04]  /*3a300*/  STL.64 [R1+0x2020], R20 ;  /* 0x0020201401007387 */ /* 0x0001e80000100a00 */
[----:B------:R2:W-:Y:S04]  /*3a310*/  STL.64 [R1+0x2028], R22 ;  /* 0x0020281601007387 */ /* 0x0005e80000100a00 */
[----:B0-----:R-:W2:Y:S04]  /*3a320*/  LDL.LU.64 R20, [R1+0x8f78] ;  /* 0x008f780001147983 */ /* 0x001ea80000300a00 */
[----:B------:R-:W3:Y:S01]  /*3a330*/  LDL.64 R6, [R1+0x20] ;  /* 0x0000200001067983 */ /* 0x000ee20000100a00 */
[C---:B--2---:R-:W-:Y:S03]  /*3a340*/  HMMA.16816.F32 R20, R12.reuse, R20, R24 ;  /* 0x000000140c14723c */ /* 0x044fe60000001818 */
[----:B---3--:R-:W-:Y:S04]  /*3a350*/  STL.64 [R1+0x8f48], R6 ;  /* 0x008f480601007387 */ /* 0x008fe80000100a00 */
[----:B------:R0:W-:Y:S04]  /*3a360*/  STL.64 [R1+0x8f40], R4 ;  /* 0x008f400401007387 */ /* 0x0001e80000100a00 */
[----:B0-----:R-:W2:Y:S04]  /*3a370*/  LDL.LU.64 R4, [R1+0x2000] ;  /* 0x0020000001047983 */ /* 0x001ea80000300a00 */
[----:B------:R-:W2:Y:S04]  /*3a380*/  LDL.LU.64 R6, [R1+0x2008] ;  /* 0x0020080001067983 */ /* 0x000ea80000300a00 */
[----:B------:R-:W3:Y:S04]  /*3a390*/  LDL.LU.64 R26, [R1+0x8f70] ;  /* 0x008f7000011a7983 */ /* 0x000ee80000300a00 */
[----:B------:R-:W4:Y:S04]  /*3a3a0*/  LDL.LU.64 R24, [R1+0x8f68] ;  /* 0x008f680001187983 */ /* 0x000f280000300a00 */
[----:B------:R-:W-:Y:S04]  /*3a3b0*/  STL.64 [R1+0x2010], R20 ;  /* 0x0020101401007387 */ /* 0x000fe80000100a00 */
[----:B------:R0:W-:Y:S04]  /*3a3c0*/  STL.64 [R1+0x2018], R22 ;  /* 0x0020181601007387 */ /* 0x0001e80000100a00 */
[----:B0-----:R-:W2:Y:S01]  /*3a3d0*/  LDL.LU.64 R22, [R1+0x8f60] ;  /* 0x008f600001167983 */ /* 0x001ea20000300a00 */
[C---:B----4-:R-:W-:Y:S06]  /*3a3e0*/  HMMA.16816.F32 R16, R12.reuse, R24, R16 ;  /* 0x000000180c10723c */ /* 0x050fec0000001810 */
[C---:B---3--:R-:W-:Y:S06]  /*3a3f0*/  HMMA.16816.F32 R8, R12.reuse, R26, R8 ;  /* 0x0000001a0c08723c */ /* 0x048fec0000001808 */
[----:B--2---:R-:W-:Y:S01]  /*3a400*/  HMMA.16816.F32 R20, R12, R22, R4 ;  /* 0x000000160c14723c */ /* 0x004fe20000001804 */
[----:B------:R-:W2:-:S15]  /*3a410*/  LDL R6, [R1+0x28] ;  /* 0x0000280001067983 */ /* 0x000e9e0000100800 */
[----:B------:R-:W-:-:S07]  /*3a420*/  NOP ;  /* 0x0000000000007918 */ /* 0x000fce0000000000 */
[----:B------:R-:W-:Y:S04]  /*3a430*/  STL.64 [R1+0x2000], R20 ;  /* 0x0020001401007387 */ /* 0x000fe80000100a00 */
[----:B------:R-:W-:Y:S04]  /*3a440*/  STL.64 [R1+0x2008], R22 ;  /* 0x0020081601007387 */ /* 0x000fe80000100a00 */
[----:B------:R0:W-:Y:S04]  /*3a450*/  STL.64 [R1+0x1ff0], R16 ;  /* 0x001ff01001007387 */ /* 0x0001e80000100a00 */
[----:B------:R1:W-:Y:S04]  /*3a460*/  STL.64 [R1+0x1ff8], R18 ;  /* 0x001ff81201007387 */ /* 0x0003e80000100a00 */
[----:B0-----:R-:W3:Y:S04]  /*3a470*/  LDL.LU.64 R16, [R1+0x1f80] ;  /* 0x001f800001107983 */ /* 0x001ee80000300a00 */
[----:B------:R-:W-:Y:S04]  /*3a480*/  STL.64 [R1+0x1fe0], R8 ;  /* 0x001fe00801007387 */ /* 0x000fe80000100a00 */
[----:B------:R-:W-:Y:S04]  /*3a490*/  STL.64 [R1+0x1fe8], R10 ;  /* 0x001fe80a01007387 */ /* 0x000fe80000100a00 */
[----:B-1----:R-:W4:Y:S04]  /*3a4a0*/  LDL.LU.64 R18, [R1+0x1f88] ;  /* 0x001f880001127983 */ /* 0x002f280000300a00 */
[----:B----4-:R0:W-:Y:S04]  /*3a4b0*/  STL.64 [R1+0x8ef8], R18 ;  /* 0x008ef81201007387 */ /* 0x0101e80000100a00 */
[----:B0-----:R-:W4:Y:S04]  /*3a4c0*/  LDL R18, [R1+0x8] ;  /* 0x0000080001127983 */ /* 0x001f280000100800 */
[----:B------:R-:W4:Y:S04]  /*3a4d0*/  LDL R19, [R1+0xc] ;  /* 0x00000c0001137983 */ /* 0x000f280000100800 */
[----:B---3--:R0:W-:Y:S04]  /*3a4e0*/  STL.64 [R1+0x8ef0], R16 ;  /* 0x008ef01001007387 */ /* 0x0081e80000100a00 */
[----:B----4-:R1:W-:Y:S04]  /*3a4f0*/  STL.64 [R1+0x8f10], R18 ;  /* 0x008f101201007387 */ /* 0x0103e80000100a00 */
[----:B0-----:R-:W3:Y:S04]  /*3a500*/  LDL.LU.64 R16, [R1+0x1fa0] ;  /* 0x001fa00001107983 */ /* 0x001ee80000300a00 */
[----:B-1----:R-:W4:Y:S04]  /*3a510*/  LDL.LU.64 R18, [R1+0x1fa8] ;  /* 0x001fa80001127983 */ /* 0x002f280000300a00 */
[----:B----4-:R-:W-:Y:S04]  /*3a520*/  STL.64 [R1+0x8f28], R18 ;  /* 0x008f281201007387 */ /* 0x010fe80000100a00 */
[----:B---3--:R0:W-:Y:S04]  /*3a530*/  STL.64 [R1+0x8f20], R16 ;  /* 0x008f201001007387 */ /* 0x0081e80000100a00 */
[----:B0-----:R-:W3:Y:S04]  /*3a540*/  LDL.LU.64 R16, [R1+0x1fb0] ;  /* 0x001fb00001107983 */ /* 0x001ee80000300a00 */
[----:B------:R-:W4:Y:S04]  /*3a550*/  LDL.LU.64 R18, [R1+0x1fb8] ;  /* 0x001fb80001127983 */ /* 0x000f280000300a00 */
[----:B----4-:R-:W-:Y:S04]  /*3a560*/  STL.64 [R1+0x8f38], R18 ;  /* 0x008f381201007387 */ /* 0x010fe80000100a00 */
[----:B---3--:R0:W-:Y:S04]  /*3a570*/  STL.64 [R1+0x8f30], R16 ;  /* 0x008f301001007387 */ /* 0x0081e80000100a00 */
[----:B0-----:R-:W3:Y:S04]  /*3a580*/  LDL.LU.64 R16, [R1+0x1fc0] ;  /* 0x001fc00001107983 */ /* 0x001ee80000300a00 */
[----:B------:R-:W4:Y:S01]  /*3a590*/  LDL.LU.64 R18, [R1+0x1fc8] ;  /* 0x001fc80001127983 */ /* 0x000f220000300a00 */
[----:B------:R-:W-:-:S02]  /*3a5a0*/  IMAD.MOV.U32 R7, RZ, RZ, R0 ;  /* 0x000000ffff077224 */ /* 0x000fc400078e0000 */
[----:B------:R-:W-:Y:S01]  /*3a5b0*/  IMAD.MOV.U32 R0, RZ, RZ, R27 ;  /* 0x000000ffff007224 */ /* 0x000fe200078e001b */
[----:B----4-:R-:W-:Y:S04]  /*3a5c0*/  STL.64 [R1+0x8f58], R18 ;  /* 0x008f581201007387 */ /* 0x010fe80000100a00 */
[----:B---3--:R0:W-:Y:S04]  /*3a5d0*/  STL.64 [R1+0x8f50], R16 ;  /* 0x008f501001007387 */ /* 0x0081e80000100a00 */
[----:B0-----:R-:W2:Y:S04]  /*3a5e0*/  LDL.LU.64 R16, [R1+0x1fd0] ;  /* 0x001fd00001107983 */ /* 0x001ea80000300a00 */
[----:B------:R-:W2:Y:S04]  /*3a5f0*/  LDL.LU.64 R18, [R1+0x1fd8] ;  /* 0x001fd80001127983 */ /* 0x000ea80000300a00 */
[----:B------:R-:W3:Y:S04]  /*3a600*/  LDL.LU.64 R24, [R1+0x1f70] ;  /* 0x001f700001187983 */ /* 0x000ee80000300a00 */
[----:B------:R-:W4:Y:S01]  /*3a610*/  LDL.LU.64 R26, [R1+0x1f78] ;  /* 0x001f7800011a7983 */ /* 0x000f220000300a00 */
[C---:B--2---:R-:W-:Y:S03]  /*3a620*/  HMMA.16816.F32 R4, R12.reuse, R6, R16 ;  /* 0x000000060c04723c */ /* 0x044fe60000001810 */
[----:B----4-:R-:W-:Y:S04]  /*3a630*/  STL.64 [R1+0x8f08], R26 ;  /* 0x008f081a01007387 */ /* 0x010fe80000100a00 */
[----:B---3--:R0:W-:Y:S04]  /*3a640*/  STL.64 [R1+0x8f00], R24 ;  /* 0x008f001801007387 */ /* 0x0081e80000100a00 */
[----:B0-----:R-:W2:Y:S04]  /*3a650*/  LDL.LU.64 R24, [R1+0x1f90] ;  /* 0x001f900001187983 */ /* 0x001ea80000300a00 */
[----:B------:R-:W2:Y:S04]  /*3a660*/  LDL.LU.64 R26, [R1+0x1f98] ;  /* 0x001f9800011a7983 */ /* 0x000ea80000300a00 */
[----:B------:R-:W3:Y:S04]  /*3a670*/  LDL.LU.64 R20, [R1+0x1f60] ;  /* 0x001f600001147983 */ /* 0x000ee80000300a00 */
[----:B------:R-:W3:Y:S04]  /*3a680*/  LDL.LU.64 R22, [R1+0x1f68] ;  /* 0x001f680001167983 */ /* 0x000ee80000300a00 */
[----:B------:R-:W4:Y:S04]  /*3a690*/  LDL.LU.64 R8, [R1+0x1f50] ;  /* 0x001f500001087983 */ /* 0x000f280000300a00 */
[----:B------:R-:W4:Y:S04]  /*3a6a0*/  LDL.LU.64 R10, [R1+0x1f58] ;  /* 0x001f5800010a7983 */ /* 0x000f280000300a00 */
[----:B------:R-:W-:Y:S04]  /*3a6b0*/  STL [R1+0x8e00], R0 ;  /* 0x008e000001007387 */ /* 0x000fe80000100800 */
[----:B------:R-:W2:Y:S04]  /*3a6c0*/  LDL.LU.64 R18, [R1+0x8f58] ;  /* 0x008f580001127983 */ /* 0x000ea80000300a00 */
[----:B------:R-:W2:Y:S04]  /*3a6d0*/  LDL.LU.64 R16, [R1+0x8f50] ;  /* 0x008f500001107983 */ /* 0x000ea80000300a00 */
[----:B------:R-:W-:Y:S04]  /*3a6e0*/  STL.64 [R1+0x1fd0], R4 ;  /* 0x001fd00401007387 */ /* 0x000fe80000100a00 */
[----:B------:R0:W-:Y:S04]  /*3a6f0*/  STL.64 [R1+0x1fd8], R6 ;  /* 0x001fd80601007387 */ /* 0x0001e80000100a00 */
[----:B0-----:R-:W2:Y:S04]  /*3a700*/  LDL.LU.64 R6, [R1+0x8f48] ;  /* 0x008f480001067983 */ /* 0x001ea80000300a00 */
[----:B------:R-:W3:Y:S01]  /*3a710*/  LDL.LU.64 R4, [R1+0x8f40] ;  /* 0x008f400001047983 */ /* 0x000ee20000300a00 */
[----:B--2---:R-:W-:-:S15]  /*3a720*/  HMMA.16816.F32 R16, R12, R6, R16 ;  /* 0x000000060c10723c */ /* 0x004fde0000001810 */
[----:B------:R-:W-:-:S08]  /*3a730*/  NOP ;  /* 0x0000000000007918 */ /* 0x000fd00000000000 */
[----:B------:R-:W-:Y:S04]  /*3a740*/  STL.64 [R1+0x1fc0], R16 ;  /* 0x001fc01001007387 */ /* 0x000fe80000100a00 */
[----:B------:R0:W-:Y:S04]  /*3a750*/  STL.64 [R1+0x1fc8], R18 ;  /* 0x001fc81201007387 */ /* 0x0001e80000100a00 */
[----:B0-----:R-:W3:Y:S04]  /*3a760*/  LDL.LU.64 R18, [R1+0x8f38] ;  /* 0x008f380001127983 */ /* 0x001ee80000300a00 */
[----:B------:R-:W3:Y:S01]  /*3a770*/  LDL.LU.64 R16, [R1+0x8f30] ;  /* 0x008f300001107983 */ /* 0x000ee20000300a00 */
[----:B------:R-:W-:-:S05]  /*3a780*/  IMAD.MOV.U32 R0, RZ, RZ, R6 ;  /* 0x000000ffff007224 */ /* 0x000fca00078e0006 */
[----:B------:R-:W-:Y:S01]  /*3a790*/  STL [R1+0x8e48], R0 ;  /* 0x008e480001007387 */ /* 0x000fe20000100800 */
[----:B---3--:R-:W-:Y:S03]  /*3a7a0*/  HMMA.16816.F32 R4, R12, R4, R16 ;  /* 0x000000040c04723c */ /* 0x008fe60000001810 */
[----:B------:R-:W2:Y:S04]  /*3a7b0*/  LDL.LU.64 R18, [R1+0x8f28] ;  /* 0x008f280001127983 */ /* 0x000ea80000300a00 */
[----:B------:R-:W2:-:S15]  /*3a7c0*/  LDL.LU.64 R16, [R1+0x8f20] ;  /* 0x008f200001107983 */ /* 0x000e9e0000300a00 */
[----:B------:R-:W-:-:S01]  /*3a7d0*/  NOP ;  /* 0x0000000000007918 */ /* 0x000fc20000000000 */
        /* <DEDUP_REMOVED lines=9> */
[----:B------:R-:W3:Y:S04]  /*3a870*/  LDL.LU.64 R4, [R1+0x1f40] ;  /* 0x001f400001047983 */ /* 0x000ee80000300a00 */
[----:B------:R-:W3:Y:S04]  /*3a880*/  LDL.LU.64 R6, [R1+0x1f48] ;  /* 0x001f480001067983 */ /* 0x000ee80000300a00 */
[----:B------:R-:W-:Y:S01]  /*3a890*/  STL [R1+0x8e4c], R0 ;  /* 0x008e4c0001007387 */ /* 0x000fe20000100800 */
[----:B--2---:R-:W-:Y:S03]  /*3a8a0*/  HMMA.16816.F32 R16, R12, R18, R24 ;  /* 0x000000120c10723c */ /* 0x004fe60000001818 */
[----:B------:R-:W2:Y:S04]  /*3a8b0*/  LDL.LU.64 R26, [R1+0x8f08] ;  /* 0x008f0800011a7983 */ /* 0x000ea80000300a00 */
[----:B------:R-:W2:-:S15]  /*3a8c0*/  LDL.LU.64 R24, [R1+0x8f00] ;  /* 0x008f000001187983 */ /* 0x000e9e0000300a00 */
[----:B------:R-:W-:-:S01]  /*3a8d0*/  NOP ;  /* 0x0000000000007918 */ /* 0x000fc20000000000 */
[----:B------:R-:W-:Y:S04]  /*3a8e0*/  STL.64 [R1+0x1f90], R16 ;  /* 0x001f901001007387 */ /* 0x000fe80000100a00 */
[----:B------:R0:W-:Y:S04]  /*3a8f0*/  STL.64 [R1+0x1f98], R18 ;  /* 0x001f981201007387 */ /* 0x0001e80000100a00 */
[----:B0-----:R-:W4:Y:S04]  /*3a900*/  LDL.LU.64 R18, [R1+0x8ef8] ;  /* 0x008ef80001127983 */ /* 0x001f280000300a00 */
[----:B------:R-:W4:Y:S01]  /*3a910*/  LDL.LU.64 R16, [R1+0x8ef0] ;  /* 0x008ef00001107983 */ /* 0x000f220000300a00 */
[----:B------:R-:W-:Y:S01]  /*3a920*/  IMAD.MOV.U32 R0, RZ, RZ, R29 ;  /* 0x000000ffff007224 */ /* 0x000fe200078e001d */
[----:B----4-:R-:W-:-:S15]  /*3a930*/  HMMA.16816.F32 R16, R12, R28, R16 ;  /* 0x0000001c0c10723c */ /* 0x010fde0000001810 */
[----:B------:R-:W-:-:S08]  /*3a940*/  NOP ;  /* 0x0000000000007918 */ /* 0x000fd00000000000 */
[----:B------:R-:W-:Y:S04]  /*3a950*/  STL.64 [R1+0x1f80], R16 ;  /* 0x001f801001007387 */ /* 0x000fe80000100a00 */
[----:B------:R0:W-:Y:S04]  /*3a960*/  STL.64 [R1+0x1f88], R18 ;  /* 0x001f881201007387 */ /* 0x0001e80000100a00 */
[----:B0-----:R-:W4:Y:S04]  /*3a970*/  LDL.LU.64 R18, [R1+0x8ee8] ;  /* 0x008ee80001127983 */ /* 0x001f280000300a00 */
[----:B------:R-:W4:Y:S04]  /*3a980*/  LDL.LU.64 R16, [R1+0x8ee0] ;  /* 0x008ee00001107983 */ /* 0x000f280000300a00 */
[----:B------:R-:W2:Y:S02]  /*3a990*/  LDL.LU.64 R28, [R1+0x8ed8] ;  /* 0x008ed800011c7983 */ /* 0x000ea40000300a00 */
[----:B--2---:R-:W-:-:S15]  /*3a9a0*/  HMMA.16816.F32 R24, R12, R28, R24 ;  /* 0x0000001c0c18723c */ /* 0x004fde0000001818 */
[----:B------:R-:W-:-:S08]  /*3a9b0*/  NOP ;  /* 0x0000000000007918 */ /* 0x000fd00000000000 */
[----:B------:R-:W-:Y:S04]  /*3a9c0*/  STL.64 [R1+0x1f70], R24 ;  /* 0x001f701801007387 */ /* 0x000fe80000100a00 */
[----:B------:R0:W-:Y:S04]  /*3a9d0*/  STL.64 [R1+0x1f78], R26 ;  /* 0x001f781a01007387 */ /* 0x0001e80000100a00 */
[----:B0-----:R-:W2:Y:S04]  /*3a9e0*/  LDL.LU.64 R26, [R1+0x8ed0] ;  /* 0x008ed000011a7983 */ /* 0x001ea80000300a00 */
[----:B------:R-:W3:Y:S01]  /*3a9f0*/  LDL.LU.64 R24, [R1+0x8ec8] ;  /* 0x008ec80001187983 */ /* 0x000ee20000300a00 */
[C---:B--2---:R-:W-:Y:S06]  /*3aa00*/  HMMA.16816.F32 R20, R12.reuse, R26, R20 ;  /* 0x0000001a0c14723c */ /* 0x044fec0000001814 */
[----:B---3--:R-:W-:-:S15]  /*3aa10*/  HMMA.16816.F32 R8, R12, R24, R8 ;  /* 0x000000180c08723c */ /* 0x008fde0000001808 */
[----:B------:R-:W-:-:S02]  /*3aa20*/  NOP ;  /* 0x0000000000007918 */ /* 0x000fc40000000000 */
[----:B------:R-:W-:Y:S04]  /*3aa30*/  STL.64 [R1+0x1f60], R20 ;  /* 0x001f601401007387 */ /* 0x000fe80000100a00 */
[----:B------:R0:W-:Y:S04]  /*3aa40*/  STL.64 [R1+0x1f68], R22 ;  /* 0x001f681601007387 */ /* 0x0001e80000100a00 */
[----:B0-----:R-:W2:Y:S04]  /*3aa50*/  LDL.LU.64 R22, [R1+0x8ec0] ;  /* 0x008ec00001167983 */ /* 0x001ea80000300a00 */
[----:B------:R-:W3:Y:S04]  /*3aa60*/  LDL.LU.64 R20, [R1+0x8eb8] ;  /* 0x008eb80001147983 */ /* 0x000ee80000300a00 */
[----:B------:R0:W-:Y:S04]  /*3aa70*/  STL.64 [R1+0x8d50], R26 ;  /* 0x008d501a01007387 */ /* 0x0001e80000100a00 */
[----:B0-----:R-:W4:Y:S04]  /*3aa80*/  LDL.LU R26, [R1+0x2274] ;  /* 0x00227400011a7983 */ /* 0x001f280000300800 */
[----:B------:R-:W-:Y:S04]  /*3aa90*/  STL.64 [R1+0x1f50], R8 ;  /* 0x001f500801007387 */ /* 0x000fe80000100a00 */
[----:B------:R-:W-:Y:S04]  /*3aaa0*/  STL.64 [R1+0x1f58], R10 ;  /* 0x001f580a01007387 */ /* 0x000fe80000100a00 */
[----:B------:R-:W4:Y:S04]  /*3aab0*/  LDL.LU R27, [R1+0x2270] ;  /* 0x00227000011b7983 */ /* 0x000f280000300800 */
[----:B------:R0:W-:Y:S04]  /*3aac0*/  STL.64 [R1+0x8d48], R24 ;  /* 0x008d481801007387 */ /* 0x0001e80000100a00 */
[----:B0-----:R-:W2:Y:S04]  /*3aad0*/  LDL.LU R24, [R1+0x226c] ;  /* 0x00226c0001187983 */ /* 0x001ea80000300800 */
[----:B------:R-:W2:Y:S04]  /*3aae0*/  LDL.LU R25, [R1+0x2268] ;  /* 0x0022680001197983 */ /* 0x000ea80000300800 */
[----:B----4-:R-:W-:Y:S04]  /*3aaf0*/  STL.64 [R1+0x8e70], R26 ;  /* 0x008e701a01007387 */ /* 0x010fe80000100a00 */
[----:B--2---:R0:W-:Y:S04]  /*3ab00*/  STL.64 [R1+0x8e68], R24 ;  /* 0x008e681801007387 */ /* 0x0041e80000100a00 */
[----:B0-----:R-:W3:Y:S04]  /*3ab10*/  LDL.LU.64 R24, [R1+0x1f30] ;  /* 0x001f300001187983 */ /* 0x001ee80000300a00 */
[----:B------:R-:W3:Y:S04]  /*3ab20*/  LDL.LU.64 R26, [R1+0x1f38] ;  /* 0x001f3800011a7983 */ /* 0x000ee80000300a00 */
[----:B------:R-:W2:Y:S04]  /*3ab30*/  LDL.LU.64 R8, [R1+0x1f10] ;  /* 0x001f100001087983 */ /* 0x000ea80000300a00 */
[----:B------:R-:W4:Y:S01]  /*3ab40*/  LDL.LU.64 R10, [R1+0x1f18] ;  /* 0x001f1800010a7983 */ /* 0x000f220000300a00 */
[----:B------:R-:W-:-:S15]  /*3ab50*/  HMMA.16816.F32 R4, R12, R22, R4 ;  /* 0x000000160c04723c */ /* 0x000fde0000001804 */
[----:B------:R-:W-:-:S08]  /*3ab60*/  NOP ;  /* 0x0000000000007918 */ /* 0x000fd00000000000 */
[----:B------:R-:W-:Y:S04]  /*3ab70*/  STL.64 [R1+0x1f40], R4 ;  /* 0x001f400401007387 */ /* 0x000fe80000100a00 */
[----:B------:R-:W-:Y:S04]  /*3ab80*/  STL.64 [R1+0x1f48], R6 ;  /* 0x001f480601007387 */ /* 0x000fe80000100a00 */
[----:B----4-:R-:W-:Y:S04]  /*3ab90*/  STL.64 [R1+0x8eb0], R10 ;  /* 0x008eb00a01007387 */ /* 0x010fe80000100a00 */
[----:B--2---:R0:W-:Y:S04]  /*3aba0*/  STL.64 [R1+0x8ea8], R8 ;  /* 0x008ea80801007387 */ /* 0x0041e80000100a00 */
[----:B0-----:R-:W2:Y:S04]  /*3abb0*/  LDL.LU.64 R8, [R1+0x1f20] ;  /* 0x001f200001087983 */ /* 0x001ea80000300a00 */
[----:B------:R-:W2:Y:S04]  /*3abc0*/  LDL.LU.64 R10, [R1+0x1f28] ;  /* 0x001f2800010a7983 */ /* 0x000ea80000300a00 */
[----:B------:R-:W4:Y:S04]  /*3abd0*/  LDL.LU.64 R4, [R1+0x1ef0] ;  /* 0x001ef00001047983 */ /* 0x000f280000300a00 */
[----:B------:R-:W4:Y:S01]  /*3abe0*/  LDL.LU.64 R6, [R1+0x1ef8] ;  /* 0x001ef80001067983 */ /* 0x000f220000300a00 */
[C---:B---3--:R-:W-:Y:S06]  /*3abf0*/  HMMA.16816.F32 R24, R12.reuse, R20, R24 ;  /* 0x000000140c18723c */ /* 0x048fec0000001818 */
[C---:B--2---:R-:W-:Y:S01]  /*3ac00*/  HMMA.16816.F32 R8, R12.reuse, R18, R8 ;  /* 0x000000120c08723c */ /* 0x044fe20000001808 */
[----:B----4-:R-:W-:Y:S04]  /*3ac10*/  STL.64 [R1+0x8e90], R6 ;  /* 0x008e900601007387 */ /* 0x010fe80000100a00 */
        /* <DEDUP_REMOVED lines=56> */
[----:B------:R-:W-:Y:S01]  /*3afa0*/  STL.64 [R1+0x968], R6 ;  /* 0x0009680601007387 */ /* 0x000fe20000100a00 */
[----:B--2---:R-:W-:-:S03]  /*3afb0*/  IMAD R15, R27, 0x100, R26 ;  /* 0x000001001b0f7824 */ /* 0x004fc600078e021a */
[----:B------:R-:W2:Y:S04]  /*3afc0*/  LDL R26, [R1+0x90] ;  /* 0x00009000011a7983 */ /* 0x000ea80000100800 */
[----:B------:R-:W2:Y:S01]  /*3afd0*/  LDL R27, [R1+0x94] ;  /* 0x00009400011b7983 */ /* 0x000ea20000100800 */
[----:B------:R-:W-:Y:S02]  /*3afe0*/  IMAD R13, R23, 0x100, R22 ;  /* 0x00000100170d7824 */ /* 0x000fe400078e0216 */
[----:B------:R-:W-:Y:S01]  /*3aff0*/  IMAD R14, R25, 0x100, R24 ;  /* 0x00000100190e7824 */ /* 0x000fe200078e0218 */
[----:B------:R-:W3:Y:S04]  /*3b000*/  LDL R22, [R1+0x38] ;  /* 0x0000380001167983 */ /* 0x000ee80000100800 */
[----:B------:R-:W3:Y:S04]  /*3b010*/  LDL R23, [R1+0x3c] ;  /* 0x00003c0001177983 */ /* 0x000ee80000100800 */
[----:B------:R-:W4:Y:S04]  /*3b020*/  LDL R24, [R1+0x98] ;  /* 0x0000980001187983 */ /* 0x000f280000100800 */
[----:B------:R-:W4:Y:S04]  /*3b030*/  LDL R25, [R1+0x9c] ;  /* 0x00009c0001197983 */ /* 0x000f280000100800 */
[----:B--2---:R-:W-:Y:S04]  /*3b040*/  STL.64 [R1+0x8e50], R26 ;  /* 0x008e501a01007387 */ /* 0x004fe80000100a00 */
[----:B------:R-:W2:Y:S04]  /*3b050*/  LDL R18, [R1+0x78] ;  /* 0x0000780001127983 */ /* 0x000ea80000100800 */
[----:B------:R-:W2:Y:S04]  /*3b060*/  LDL R19, [R1+0x7c] ;  /* 0x00007c0001137983 */ /* 0x000ea80000100800 */
[----:B------:R-:W3:Y:S04]  /*3b070*/  LDL R16, [R1+0x80] ;  /* 0x0000800001107983 */ /* 0x000ee80000100800 */
[----:B------:R-:W3:Y:S04]  /*3b080*/  LDL R17, [R1+0x84] ;  /* 0x0000840001117983 */ /* 0x000ee80000100800 */
[----:B0-----:R-:W4:Y:S04]  /*3b090*/  LDL R8, [R1+0x48] ;  /* 0x0000480001087983 */ /* 0x001f280000100800 */
[----:B------:R-:W4:Y:S04]  /*3b0a0*/  LDL R9, [R1+0x4c] ;  /* 0x00004c0001097983 */ /* 0x000f280000100800 */
[----:B-1----:R-:W4:Y:S04]  /*3b0b0*/  LDL R10, [R1+0x50] ;  /* 0x00005000010a7983 */ /* 0x002f280000100800 */
[----:B------:R-:W4:Y:S04]  /*3b0c0*/  LDL R11, [R1+0x54] ;  /* 0x00005400010b7983 */ /* 0x000f280000100800 */
[----:B--2---:R-:W-:Y:S04]  /*3b0d0*/  STL.64 [R1+0x8e60], R18 ;  /* 0x008e601201007387 */ /* 0x004fe80000100a00 */
[----:B---3--:R0:W-:Y:S04]  /*3b0e0*/  STL.64 [R1+0x8e58], R16 ;  /* 0x008e581001007387 */ /* 0x0081e80000100a00 */
[----:B0-----:R-:W2:Y:S04]  /*3b0f0*/  LDL.LU.64 R16, [R1+0x1ec0] ;  /* 0x001ec00001107983 */ /* 0x001ea80000300a00 */
[----:B------:R-:W2:Y:S04]  /*3b100*/  LDL.LU.64 R18, [R1+0x1ec8] ;  /* 0x001ec80001127983 */ /* 0x000ea80000300a00 */
[----:B------:R-:W3:Y:S04]  /*3b110*/  LDL R4, [R1+0x88] ;  /* 0x0000880001047983 */ /* 0x000ee80000100800 */
[----:B------:R-:W3:Y:S04]  /*3b120*/  LDL R5, [R1+0x8c] ;  /* 0x00008c0001057983 */ /* 0x000ee80000100800 */
[----:B----4-:R0:W-:Y:S04]  /*3b130*/  STL.64 [R1+0x8de8], R8 ;  /* 0x008de80801007387 */ /* 0x0101e80000100a00 */
[----:B0-----:R-:W4:Y:S04]  /*3b140*/  LDL R8, [R1+0x58] ;  /* 0x0000580001087983 */ /* 0x001f280000100800 */
[----:B------:R-:W4:Y:S04]  /*3b150*/  LDL R9, [R1+0x5c] ;  /* 0x00005c0001097983 */ /* 0x000f280000100800 */
[----:B------:R0:W-:Y:S04]  /*3b160*/  STL.64 [R1+0x8e10], R10 ;  /* 0x008e100a01007387 */ /* 0x0001e80000100a00 */
[----:B------:R-:W3:Y:S04]  /*3b170*/  LDL R6, [R1+0x70] ;  /* 0x0000700001067983 */ /* 0x000ee80000100800 */
[----:B------:R-:W3:Y:S04]  /*3b180*/  LDL R7, [R1+0x74] ;  /* 0x0000740001077983 */ /* 0x000ee80000100800 */
[----:B0-----:R-:W2:Y:S04]  /*3b190*/  LDL R10, [R1+0x60] ;  /* 0x00006000010a7983 */ /* 0x001ea80000100800 */
[----:B------:R-:W2:Y:S01]  /*3b1a0*/  LDL R11, [R1+0x64] ;  /* 0x00006400010b7983 */ /* 0x000ea20000100800 */
[----:B------:R-:W-:Y:S01]  /*3b1b0*/  IMAD R12, R21, 0x100, R20 ;  /* 0x00000100150c7824 */ /* 0x000fe200078e0214 */
[----:B------:R-:W-:-:S02]  /*3b1c0*/  F2FP.F16.E5M2.UNPACK_B R13, R13 ;  /* 0x0000000dff0d723e */ /* 0x000fc400020004ff */
[----:B------:R-:W-:Y:S02]  /*3b1d0*/  F2FP.F16.E5M2.UNPACK_B R14, R14 ;  /* 0x0000000eff0e723e */ /* 0x000fe400020004ff */
[----:B------:R-:W-:Y:S02]  /*3b1e0*/  F2FP.F16.E5M2.UNPACK_B R15, R15 ;  /* 0x0000000fff0f723e */ /* 0x000fe400020004ff */
[----:B------:R-:W-:Y:S01]  /*3b1f0*/  F2FP.F16.E5M2.UNPACK_B R12, R12 ;  /* 0x0000000cff0c723e */ /* 0x000fe200020004ff */
[----:B----4-:R0:W-:Y:S04]  /*3b200*/  STL.64 [R1+0x8e08], R8 ;  /* 0x008e080801007387 */ /* 0x0101e80000100a00 */
[----:B--2---:R1:W-:Y:S04]  /*3b210*/  STL.64 [R1+0x8e28], R10 ;  /* 0x008e280a01007387 */ /* 0x0043e80000100a00 */
[----:B0-----:R-:W2:Y:S04]  /*3b220*/  LDL.LU.64 R8, [R1+0x1eb0] ;  /* 0x001eb00001087983 */ /* 0x001ea80000300a00 */
[----:B-1----:R-:W2:Y:S04]  /*3b230*/  LDL.LU.64 R10, [R1+0x1eb8] ;  /* 0x001eb800010a7983 */ /* 0x002ea80000300a00 */
[----:B------:R-:W4:Y:S01]  /*3b240*/  LDL.64 R20, [R1+0x40] ;  /* 0x0000400001147983 */ /* 0x000f220000100a00 */
[C---:B------:R-:W-:Y:S03]  /*3b250*/  HMMA.16816.F32 R24, R12.reuse, R24, R16 ;  /* 0x000000180c18723c */ /* 0x040fe60000001810 */
[----:B------:R-:W-:Y:S04]  /*3b260*/  STL.64 [R1+0x8de0], R22 ;  /* 0x008de01601007387 */ /* 0x000fe80000100a00 */
[----:B----4-:R0:W-:Y:S04]  /*3b270*/  STL.64 [R1+0x8dd8], R20 ;  /* 0x008dd81401007387 */ /* 0x0101e80000100a00 */
[----:B0-----:R-:W4:Y:S04]  /*3b280*/  LDL.LU.64 R20, [R1+0x1e80] ;  /* 0x001e800001147983 */ /* 0x001f280000300a00 */
[----:B------:R-:W4:Y:S04]  /*3b290*/  LDL.LU.64 R22, [R1+0x1e88] ;  /* 0x001e880001167983 */ /* 0x000f280000300a00 */
[----:B------:R-:W4:Y:S04]  /*3b2a0*/  LDL.LU.64 R18, [R1+0x8e60] ;  /* 0x008e600001127983 */ /* 0x000f280000300a00 */
[----:B------:R-:W4:Y:S04]  /*3b2b0*/  LDL.LU.64 R16, [R1+0x8e58] ;  /* 0x008e580001107983 */ /* 0x000f280000300a00 */
[----:B------:R-:W-:Y:S04]  /*3b2c0*/  STL.64 [R1+0x1ec0], R24 ;  /* 0x001ec01801007387 */ /* 0x000fe80000100a00 */
[----:B------:R0:W-:Y:S04]  /*3b2d0*/  STL.64 [R1+0x1ec8], R26 ;  /* 0x001ec81a01007387 */ /* 0x0001e80000100a00 */
[----:B0-----:R-:W2:Y:S02]  /*3b2e0*/  LDL.LU.64 R26, [R1+0x8e50] ;  /* 0x008e5000011a7983 */ /* 0x001ea40000300a00 */
[----:B--2---:R-:W-:Y:S02]  /*3b2f0*/  HMMA.16816.F32 R24, R12, R26, R8 ;  /* 0x0000001a0c18723c */ /* 0x004fe40000001808 */
[----:B------:R-:W2:-:S15]  /*3b300*/  LDL R8, [R1+0x68] ;  /* 0x0000680001087983 */ /* 0x000e9e0000100800 */
[----:B------:R-:W-:-:S06]  /*3b310*/  NOP ;  /* 0x0000000000007918 */ /* 0x000fcc0000000000 */
[----:B------:R-:W-:Y:S04]  /*3b320*/  STL.64 [R1+0x1eb0], R24 ;  /* 0x001eb01801007387 */ /* 0x000fe80000100a00 */
[----:B------:R0:W-:Y:S04]  /*3b330*/  STL.64 [R1+0x1eb8], R26 ;  /* 0x001eb81a01007387 */ /* 0x0001e80000100a00 */
[----:B------:R-:W2:Y:S01]  /*3b340*/  LDL R9, [R1+0x6c] ;  /* 0x00006c0001097983 */ /* 0x000ea20000100800 */
[----:B0-----:R-:W-:-:S03]  /*3b350*/  IMAD.MOV.U32 R27, RZ, RZ, R0 ;  /* 0x000000ffff1b7224 */ /* 0x001fc600078e0000 */
[----:B--2---:R0:W-:Y:S04]  /*3b360*/  STL.64 [R1+0x8e40], R8 ;  /* 0x008e400801007387 */ /* 0x0041e80000100a00 */
[----:B0-----:R-:W4:Y:S04]  /*3b370*/  LDL.LU.64 R8, [R1+0x1e90] ;  /* 0x001e900001087983 */ /* 0x001f280000300a00 */
[----:B------:R-:W4:Y:S04]  /*3b380*/  LDL.LU.64 R10, [R1+0x1e98] ;  /* 0x001e9800010a7983 */ /* 0x000f280000300a00 */
[----:B------:R-:W2:Y:S04]  /*3b390*/  LDL R26, [R1] ;  /* 0x00000000011a7983 */ /* 0x000ea80000100800 */
[----:B------:R-:W4:Y:S04]  /*3b3a0*/  LDL.LU R0, [R1+0x8e4c] ;  /* 0x008e4c0001007983 */ /* 0x000f280000300800 */
[----:B------:R-:W3:Y:S04]  /*3b3b0*/  LDL.64 R24, [R1+0x8] ;  /* 0x0000080001187983 */ /* 0x000ee80000100a00 */
[----:B--2---:R-:W-:Y:S04]  /*3b3c0*/  STL.64 [R1+0x8d80], R26 ;  /* 0x008d801a01007387 */ /* 0x004fe80000100a00 */
[----:B---3--:R0:W-:Y:S04]  /*3b3d0*/  STL.64 [R1+0x8d78], R24 ;  /* 0x008d781801007387 */ /* 0x0081e80000100a00 */
[----:B0-----:R-:W2:Y:S04]  /*3b3e0*/  LDL.LU.64 R24, [R1+0x1ea0] ;  /* 0x001ea00001187983 */ /* 0x001ea80000300a00 */
[----:B------:R-:W2:Y:S02]  /*3b3f0*/  LDL.LU.64 R26, [R1+0x1ea8] ;  /* 0x001ea800011a7983 */ /* 0x000ea40000300a00 */
[----:B--2---:R-:W-:-:S15]  /*3b400*/  HMMA.16816.F32 R24, R12, R4, R24 ;  /* 0x000000040c18723c */ /* 0x004fde0000001818 */
[----:B------:R-:W-:-:S08]  /*3b410*/  NOP ;  /* 0x0000000000007918 */ /* 0x000fd00000000000 */
[----:B------:R-:W-:Y:S04]  /*3b420*/  STL.64 [R1+0x1ea0], R24 ;  /* 0x001ea01801007387 */ /* 0x000fe80000100a00 */
[----:B------:R4:W-:Y:S02]  /*3b430*/  STL.64 [R1+0x1ea8], R26 ;  /* 0x001ea81a01007387 */ /* 0x0009e40000100a00 */
[C---:B----4-:R-:W-:Y:S06]  /*3b440*/  HMMA.16816.F32 R24, R12.reuse, R16, R8 ;  /* 0x000000100c18723c */ /* 0x050fec0000001808 */
[----:B------:R-:W-:Y:S01]  /*3b450*/  HMMA.16816.F32 R16, R12, R18, R20 ;  /* 0x000000120c10723c */ /* 0x000fe20000001814 */
[----:B------:R-:W2:-:S15]  /*3b460*/  LDL.LU.64 R8, [R1+0x1e70] ;  /* 0x001e700001087983 */ /* 0x000e9e0000300a00 */
[----:B------:R-:W-:-:S01]  /*3b470*/  NOP ;  /* 0x0000000000007918 */ /* 0x000fc20000000000 */
[----:B------:R-:W-:Y:S04]  /*3b480*/  STL.64 [R1+0x1e90], R24 ;  /* 0x001e901801007387 */ /* 0x000fe80000100a00 */
[----:B------:R0:W-:Y:S04]  /*3b490*/  STL.64 [R1+0x1e98], R26 ;  /* 0x001e981a01007387 */ /* 0x0001e80000100a00 */
[----:B------:R-:W2:Y:S04]  /*3b4a0*/  LDL.LU.64 R10, [R1+0x1e78] ;  /* 0x001e7800010a7983 */ /* 0x000ea80000300a00 */
[----:B------:R-:W-:Y:S04]  /*3b4b0*/  STL.64 [R1+0x1e80], R16 ;  /* 0x001e801001007387 */ /* 0x000fe80000100a00 */
[----:B------:R-:W-:Y:S04]  /*3b4c0*/  STL.64 [R1+0x1e88], R18 ;  /* 0x001e881201007387 */ /* 0x000fe80000100a00 */
[----:B0-----:R-:W3:Y:S01]  /*3b4d0*/  LDL R26, [R1+0x10] ;  /* 0x00001000011a7983 */ /* 0x001ee20000100800 */
[----:B------:R-:W-:-:S03]  /*3b4e0*/  IMAD.MOV.U32 R27, RZ, RZ, R0 ;  /* 0x000000ffff1b7224 */ /* 0x000fc600078e0000 */
[----:B------:R-:W4:Y:S04]  /*3b4f0*/  LDL.LU R0, [R1+0x8e48] ;  /* 0x008e480001007983 */ /* 0x000f280000300800 */
[----:B------:R-:W2:Y:S04]  /*3b500*/  LDL.LU.64 R20, [R1+0x1e20] ;  /* 0x001e200001147983 */ /* 0x000ea80000300a00 */
[----:B------:R-:W3:Y:S04]  /*3b510*/  LDL.LU.64 R22, [R1+0x1e28] ;  /* 0x001e280001167983 */ /* 0x000ee80000300a00 */
[----:B---3--:R-:W-:Y:S04]  /*3b520*/  STL.64 [R1+0x8df8], R22 ;  /* 0x008df81601007387 */ /* 0x008fe80000100a00 */
[----:B--2---:R0:W-:Y:S04]  /*3b530*/  STL.64 [R1+0x8df0], R20 ;  /* 0x008df01401007387 */ /* 0x0041e80000100a00 */
[----:B0-----:R-:W2:Y:S04]  /*3b540*/  LDL.LU.64 R20, [R1+0x1e30] ;  /* 0x001e300001147983 */ /* 0x001ea80000300a00 */
[----:B------:R-:W3:Y:S04]  /*3b550*/  LDL.LU.64 R22, [R1+0x1e38] ;  /* 0x001e380001167983 */ /* 0x000ee80000300a00 */
[----:B---3--:R-:W-:Y:S04]  /*3b560*/  STL.64 [R1+0x8e20], R22 ;  /* 0x008e201601007387 */ /* 0x008fe80000100a00 */
[----:B--2---:R0:W-:Y:S04]  /*3b570*/  STL.64 [R1+0x8e18], R20 ;  /* 0x008e181401007387 */ /* 0x0041e80000100a00 */
[----:B0-----:R-:W2:Y:S04]  /*3b580*/  LDL.LU.64 R20, [R1+0x1e50] ;  /* 0x001e500001147983 */ /* 0x001ea80000300a00 */
[----:B------:R-:W3:Y:S01]  /*3b590*/  LDL.LU.64 R22, [R1+0x1e58] ;  /* 0x001e580001167983 */ /* 0x000ee20000300a00 */
[C---:B------:R-:W-:Y:S03]  /*3b5a0*/  HMMA.16816.F32 R4, R12.reuse, R6, R8 ;  /* 0x000000060c04723c */ /* 0x040fe60000001808 */
[----:B---3--:R-:W-:Y:S04]  /*3b5b0*/  STL.64 [R1+0x8e38], R22 ;  /* 0x008e381601007387 */ /* 0x008fe80000100a00 */
[----:B--2---:R0:W-:Y:S04]  /*3b5c0*/  STL.64 [R1+0x8e30], R20 ;  /* 0x008e301401007387 */ /* 0x0041e80000100a00 */
[----:B0-----:R-:W2:Y:S04]  /*3b5d0*/  LDL.LU.64 R20, [R1+0x1e60] ;  /* 0x001e600001147983 */ /* 0x001ea80000300a00 */
[----:B------:R-:W2:Y:S04]  /*3b5e0*/  LDL.LU.64 R22, [R1+0x1e68] ;  /* 0x001e680001167983 */ /* 0x000ea80000300a00 */
[----:B------:R-:W3:Y:S04]  /*3b5f0*/  LDL.LU.64 R16, [R1+0x1e10] ;  /* 0x001e100001107983 */ /* 0x000ee80000300a00 */
[----:B------:R-:W3:Y:S04]  /*3b600*/  LDL.LU.64 R18, [R1+0x1e18] ;  /* 0x001e180001127983 */ /* 0x000ee80000300a00 */
[----:B------:R-:W2:Y:S04]  /*3b610*/  LDL.LU.64 R8, [R1+0x8e40] ;  /* 0x008e400001087983 */ /* 0x000ea80000300a00 */
[----:B------:R0:W-:Y:S04]  /*3b620*/  STL.64 [R1+0x1e70], R4 ;  /* 0x001e700401007387 */ /* 0x0001e80000100a00 */
[----:B------:R1:W-:Y:S04]  /*3b630*/  STL.64 [R1+0x1e78], R6 ;  /* 0x001e780601007387 */ /* 0x0003e80000100a00 */
[----:B0-----:R-:W3:Y:S04]  /*3b640*/  LDL.LU.64 R4, [R1+0x1e00] ;  /* 0x001e000001047983 */ /* 0x001ee80000300a00 */
[----:B-1----:R-:W3:Y:S04]  /*3b650*/  LDL.LU.64 R6, [R1+0x1e08] ;  /* 0x001e080001067983 */ /* 0x002ee80000300a00 */
[----:B------:R-:W4:Y:S04]  /*3b660*/  LDL.64 R24, [R1+0x18] ;  /* 0x0000180001187983 */ /* 0x000f280000100a00 */
[----:B------:R-:W-:Y:S01]  /*3b670*/  STL.64 [R1+0x8db0], R26 ;  /* 0x008db01a01007387 */ /* 0x000fe20000100a00 */
[C---:B--2---:R-:W-:Y:S03]  /*3b680*/  HMMA.16816.F32 R8, R12.reuse, R8, R20 ;  /* 0x000000080c08723c */ /* 0x044fe60000001814 */
[----:B----4-:R0:W-:Y:S04]  /*3b690*/  STL.64 [R1+0x8da8], R24 ;  /* 0x008da81801007387 */ /* 0x0101e80000100a00 */
[----:B0-----:R-:W2:Y:S04]  /*3b6a0*/  LDL.LU.64 R24, [R1+0x1e40] ;  /* 0x001e400001187983 */ /* 0x001ea80000300a00 */
[----:B------:R-:W2:Y:S04]  /*3b6b0*/  LDL.LU.64 R26, [R1+0x1e48] ;  /* 0x001e4800011a7983 */ /* 0x000ea80000300a00 */
[----:B------:R-:W4:Y:S04]  /*3b6c0*/  LDL.LU.64 R22, [R1+0x8e38] ;  /* 0x008e380001167983 */ /* 0x000f280000300a00 */
[----:B------:R-:W4:Y:S04]  /*3b6d0*/  LDL.LU.64 R20, [R1+0x8e30] ;  /* 0x008e300001147983 */ /* 0x000f280000300a00 */
[----:B------:R-:W-:Y:S04]  /*3b6e0*/  STL.64 [R1+0x1e60], R8 ;  /* 0x001e600801007387 */ /* 0x000fe80000100a00 */
[----:B------:R0:W-:Y:S04]  /*3b6f0*/  STL.64 [R1+0x1e68], R10 ;  /* 0x001e680a01007387 */ /* 0x0001e80000100a00 */
[----:B0-----:R-:W4:Y:S02]  /*3b700*/  LDL.LU.64 R10, [R1+0x8e28] ;  /* 0x008e2800010a7983 */ /* 0x001f240000300a00 */
[----:B----4-:R-:W-:Y:S02]  /*3b710*/  HMMA.16816.F32 R8, R12, R10, R20 ;  /* 0x0000000a0c08723c */ /* 0x010fe40000001814 */
[----:B------:R-:W4:Y:S04]  /*3b720*/  LDL.LU.64 R22, [R1+0x8e20] ;  /* 0x008e200001167983 */ /* 0x000f280000300a00 */
[----:B------:R-:W4:-:S15]  /*3b730*/  LDL.LU.64 R20, [R1+0x8e18] ;  /* 0x008e180001147983 */ /* 0x000f1e0000300a00 */
[----:B------:R-:W-:-:S02]  /*3b740*/  NOP ;  /* 0x0000000000007918 */ /* 0x000fc40000000000 */
[----:B------:R-:W-:Y:S04]  /*3b750*/  STL.64 [R1+0x1e50], R8 ;  /* 0x001e500801007387 */ /* 0x000fe80000100a00 */
[----:B------:R0:W-:Y:S04]  /*3b760*/  STL.64 [R1+0x1e58], R10 ;  /* 0x001e580a01007387 */ /* 0x0001e80000100a00 */
[----:B0-----:R-:W4:Y:S04]  /*3b770*/  LDL.LU.64 R10, [R1+0x8e10] ;  /* 0x008e1000010a7983 */ /* 0x001f280000300a00 */
[----:B------:R-:W2:Y:S02]  /*3b780*/  LDL.LU.64 R8, [R1+0x8e08] ;  /* 0x008e080001087983 */ /* 0x000ea40000300a00 */
[C---:B--2---:R-:W-:Y:S06]  /*3b790*/  HMMA.16816.F32 R24, R12.reuse, R8, R24 ;  /* 0x000000080c18723c */ /* 0x044fec0000001818 */
[----:B----4-:R-:W-:-:S15]  /*3b7a0*/  HMMA.16816.F32 R8, R12, R10, R20 ;  /* 0x0000000a0c08723c */ /* 0x010fde0000001814 */
[----:B------:R-:W-:-:S02]  /*3b7b0*/  NOP ;  /* 0x0000000000007918 */ /* 0x000fc40000000000 */
[----:B------:R-:W-:Y:S04]  /*3b7c0*/  STL.64 [R1+0x1e40], R24 ;  /* 0x001e401801007387 */ /* 0x000fe80000100a00 */
[----:B------:R0:W-:Y:S02]  /*3b7d0*/  STL.64 [R1+0x1e48], R26 ;  /* 0x001e481a01007387 */ /* 0x0001e40000100a00 */
[----:B0-----:R-:W-:Y:S02]  /*3b7e0*/  IMAD.MOV.U32 R26, RZ, RZ, R0 ;  /* 0x000000ffff1a7224 */ /* 0x001fe400078e0000 */
[----:B------:R-:W2:Y:S04]  /*3b7f0*/  LDL.LU R0, [R1+0x8e00] ;  /* 0x008e000001007983 */ /* 0x000ea80000300800 */
[----:B------:R-:W4:Y:S04]  /*3b800*/  LDL R27, [R1+0x24] ;  /* 0x00002400011b7983 */ /* 0x000f280000100800 */
[----:B------:R-:W3:Y:S04]  /*3b810*/  LDL.LU.64 R22, [R1+0x8df8] ;  /* 0x008df80001167983 */ /* 0x000ee80000300a00 */
[----:B------:R-:W3:Y:S04]  /*3b820*/  LDL.LU.64 R20, [R1+0x8df0] ;  /* 0x008df00001147983 */ /* 0x000ee80000300a00 */
[----:B------:R0:W-:Y:S04]  /*3b830*/  STL.64 [R1+0x1e30], R8 ;  /* 0x001e300801007387 */ /* 0x0001e80000100a00 */
[----:B------:R1:W-:Y:S04]  /*3b840*/  STL.64 [R1+0x1e38], R10 ;  /* 0x001e380a01007387 */ /* 0x0003e80000100a00 */
[----:B0-----:R-:W3:Y:S04]  /*3b850*/  LDL.LU.64 R8, [R1+0x8de8] ;  /* 0x008de80001087983 */ /* 0x001ee80000300a00 */
[----:B-1----:R-:W4:Y:S04]  /*3b860*/  LDL R10, [R1+0x30] ;  /* 0x00003000010a7983 */ /* 0x002f280000100800 */
[----:B------:R-:W4:Y:S01]  /*3b870*/  LDL.64 R24, [R1+0x28] ;  /* 0x0000280001187983 */ /* 0x000f220000100a00 */
[----:B---3--:R-:W-:-:S15]  /*3b880*/  HMMA.16816.F32 R20, R12, R8, R20 ;  /* 0x000000080c14723c */ /* 0x008fde0000001814 */
[----:B------:R-:W-:-:S08]  /*3b890*/  NOP ;  /* 0x0000000000007918 */ /* 0x000fd00000000000 */
[----:B------:R-:W-:Y:S04]  /*3b8a0*/  STL.64 [R1+0x1e20], R20 ;  /* 0x001e201401007387 */ /* 0x000fe80000100a00 */
[----:B------:R0:W-:Y:S04]  /*3b8b0*/  STL.64 [R1+0x1e28], R22 ;  /* 0x001e281601007387 */ /* 0x0001e80000100a00 */
[----:B0-----:R-:W3:Y:S04]  /*3b8c0*/  LDL.LU.64 R22, [R1+0x8de0] ;  /* 0x008de00001167983 */ /* 0x001ee80000300a00 */
[----:B------:R-:W4:Y:S01]  /*3b8d0*/  LDL.LU.64 R20, [R1+0x8dd8] ;  /* 0x008dd80001147983 */ /* 0x000f220000300a00 */
[----:B--2---:R-:W-:Y:S01]  /*3b8e0*/  IMAD.MOV.U32 R11, RZ, RZ, R0 ;  /* 0x000000ffff0b7224 */ /* 0x004fe200078e0000 */
[----:B----4-:R-:W-:Y:S06]  /*3b8f0*/  HMMA.16816.F32 R16, R12, R20, R16 ;  /* 0x000000140c10723c */ /* 0x010fec0000001810 */
[----:B------:R-:W-:-:S05]  /*3b900*/  IMAD.MOV.U32 R0, RZ, RZ, R21 ;  /* 0x000000ffff007224 */ /* 0x000fca00078e0015 */
[----:B------:R-:W-:-:S12]  /*3b910*/  STL [R1+0x8c78], R0 ;  /* 0x008c780001007387 */ /* 0x000fd80000100800 */
[----:B------:R-:W-:Y:S04]  /*3b920*/  STL.64 [R1+0x1e10], R16 ;  /* 0x001e101001007387 */ /* 0x000fe80000100a00 */
[----:B------:R3:W-:Y:S02]  /*3b930*/  STL.64 [R1+0x1e18], R18 ;  /* 0x001e181201007387 */ /* 0x0007e40000100a00 */
[----:B---3--:R-:W-:Y:S02]  /*3b940*/  HMMA.16816.F32 R16, R12, R22, R4 ;  /* 0x000000160c10723c */ /* 0x008fe40000001804 */
[----:B------:R-:W2:Y:S04]  /*3b950*/  LDL.LU.64 R4, [R1+0x1df0] ;  /* 0x001df00001047983 */ /* 0x000ea80000300a00 */
[----:B------:R-:W2:-:S15]  /*3b960*/  LDL.LU.64 R6, [R1+0x1df8] ;  /* 0x001df80001067983 */ /* 0x000e9e0000300a00 */
[----:B------:R-:W-:-:S02]  /*3b970*/  NOP ;  /* 0x0000000000007918 */ /* 0x000fc40000000000 */
[----:B------:R-:W-:Y:S04]  /*3b980*/  STL.64 [R1+0x1e00], R16 ;  /* 0x001e001001007387 */ /* 0x000fe80000100a00 */
[----:B------:R-:W-:Y:S04]  /*3b990*/  STL.64 [R1+0x1e08], R18 ;  /* 0x001e081201007387 */ /* 0x000fe80000100a00 */
        /* <DEDUP_REMOVED lines=27> */
[----:B------:R0:W-:Y:S04]  /*3bb50*/  STL.64 [R1+0x1df0], R4 ;  /* 0x001df00401007387 */ /* 0x0001e80000100a00 */
[----:B------:R1:W-:Y:S04]  /*3bb60*/  STL.64 [R1+0x1df8], R6 ;  /* 0x001df80601007387 */ /* 0x0003e80000100a00 */
[----:B0-----:R-:W4:Y:S04]  /*3bb70*/  LDL.LU.64 R4, [R1+0x1d60] ;  /* 0x001d600001047983 */ /* 0x001f280000300a00 */
[----:B-1----:R-:W4:Y:S01]  /*3bb80*/  LDL.LU.64 R6, [R1+0x1d68] ;  /* 0x001d680001067983 */ /* 0x002f220000300a00 */
[----:B--2---:R-:W-:-:S15]  /*3bb90*/  HMMA.16816.F32 R20, R12, R24, R20 ;  /* 0x000000180c14723c */ /* 0x004fde0000001814 */
[----:B------:R-:W-:-:S08]  /*3bba0*/  NOP ;  /* 0x0000000000007918 */ /* 0x000fd00000000000 */
        /* <DEDUP_REMOVED lines=13> */
[----:B------:R-:W2:Y:S02]  /*3bc80*/  LDL.LU.64 R24, [R1+0x8da8] ;  /* 0x008da80001187983 */ /* 0x000ea40000300a00 */
        /* <DEDUP_REMOVED lines=22> */
[----:B------:R-:W-:-:S02]  /*3bdf0*/  IMAD.MOV.U32 R0, RZ, RZ, R25 ;  /* 0x000000ffff007224 */ /* 0x000fc400078e0019 */
[----:B---3--:R-:W-:Y:S01]  /*3be00*/  HMMA.16816.F32 R24, R12, R26, R20 ;  /* 0x0000001a0c18723c */ /* 0x008fe20000001814 */
[----:B------:R-:W2:Y:S04]  /*3be10*/  LDL.LU.64 R22, [R1+0x8d60] ;  /* 0x008d600001167983 */ /* 0x000ea80000300a00 */
[----:B------:R-:W3:-:S15]  /*3be20*/  LDL.LU.64 R20, [R1+0x8d58] ;  /* 0x008d580001147983 */ /* 0x000ede0000300a00 */
[----:B------:R-:W-:-:S03]  /*3be30*/  NOP ;  /* 0x0000000000007918 */ /* 0x000fc60000000000 */
[----:B------:R-:W-:Y:S04]  /*3be40*/  STL.64 [R1+0x1d90], R24 ;  /* 0x001d901801007387 */ /* 0x000fe80000100a00 */
[----:B------:R0:W-:Y:S04]  /*3be50*/  STL.64 [R1+0x1d98], R26 ;  /* 0x001d981a01007387 */ /* 0x0001e80000100a00 */
[----:B0-----:R-:W4:Y:S04]  /*3be60*/  LDL.LU.64 R26, [R1+0x8d50] ;  /* 0x008d5000011a7983 */ /* 0x001f280000300a00 */
[----:B------:R-:W2:Y:S01]  /*3be70*/  LDL.LU.64 R24, [R1+0x8d48] ;  /* 0x008d480001187983 */ /* 0x000ea20000300a00 */
[----:B------:R-:W-:Y:S06]  /*3be80*/  HMMA.16816.F32 R16, R12, R28, R16 ;  /* 0x0000001c0c10723c */ /* 0x000fec0000001810 */
[----:B------:R0:W-:Y:S04]  /*3be90*/  STL.64 [R1+0x8bb8], R28 ;  /* 0x008bb81c01007387 */ /* 0x0001e80000100a00 */
[----:B0-----:R-:W3:-:S13]  /*3bea0*/  LDL.LU R28, [R1+0x2294] ;  /* 0x00229400011c7983 */ /* 0x001eda0000300800 */
[----:B------:R0:W-:Y:S04]  /*3beb0*/  STL.64 [R1+0x1d80], R16 ;  /* 0x001d801001007387 */ /* 0x0001e80000100a00 */
[----:B------:R1:W-:Y:S04]  /*3bec0*/  STL.64 [R1+0x1d88], R18 ;  /* 0x001d881201007387 */ /* 0x0003e80000100a00 */
[----:B------:R-:W3:Y:S04]  /*3bed0*/  LDL.LU R29, [R1+0x2290] ;  /* 0x00229000011d7983 */ /* 0x000ee80000300800 */
[----:B0-----:R-:W3:Y:S01]  /*3bee0*/  LDL.LU.64 R16, [R1+0x1d50] ;  /* 0x001d500001107983 */ /* 0x001ee20000300a00 */
[C---:B----4-:R-:W-:Y:S06]  /*3bef0*/  HMMA.16816.F32 R8, R12.reuse, R26, R8 ;  /* 0x0000001a0c08723c */ /* 0x050fec0000001808 */
[----:B--2---:R-:W-:-:S15]  /*3bf00*/  HMMA.16816.F32 R4, R12, R24, R4 ;  /* 0x000000180c04723c */ /* 0x004fde0000001804 */
[----:B------:R-:W-:-:S02]  /*3bf10*/  NOP ;  /* 0x0000000000007918 */ /* 0x000fc40000000000 */
[----:B------:R0:W-:Y:S04]  /*3bf20*/  STL.64 [R1+0x1d70], R8 ;  /* 0x001d700801007387 */ /* 0x0001e80000100a00 */
[----:B------:R2:W-:Y:S04]  /*3bf30*/  STL.64 [R1+0x1d78], R10 ;  /* 0x001d780a01007387 */ /* 0x0005e80000100a00 */
[----:B-1----:R-:W3:Y:S04]  /*3bf40*/  LDL.LU.64 R18, [R1+0x1d58] ;  /* 0x001d580001127983 */ /* 0x002ee80000300a00 */
[----:B------:R-:W-:Y:S04]  /*3bf50*/  STL.64 [R1+0x1d60], R4 ;  /* 0x001d600401007387 */ /* 0x000fe80000100a00 */
[----:B------:R-:W-:Y:S04]  /*3bf60*/  STL.64 [R1+0x1d68], R6 ;  /* 0x001d680601007387 */ /* 0x000fe80000100a00 */
[----:B0-----:R-:W4:Y:S04]  /*3bf70*/  LDL.LU.64 R8, [R1+0x1d20] ;  /* 0x001d200001087983 */ /* 0x001f280000300a00 */
[----:B--2---:R-:W2:Y:S04]  /*3bf80*/  LDL.LU.64 R10, [R1+0x1d28] ;  /* 0x001d2800010a7983 */ /* 0x004ea80000300a00 */
[----:B--2---:R-:W-:Y:S04]  /*3bf90*/  STL.64 [R1+0x8d30], R10 ;  /* 0x008d300a01007387 */ /* 0x004fe80000100a00 */
[----:B----4-:R0:W-:Y:S04]  /*3bfa0*/  STL.64 [R1+0x8d28], R8 ;  /* 0x008d280801007387 */ /* 0x0101e80000100a00 */
[----:B0-----:R-:W2:Y:S04]  /*3bfb0*/  LDL.LU.64 R8, [R1+0x1d30] ;  /* 0x001d300001087983 */ /* 0x001ea80000300a00 */
[----:B------:R-:W2:Y:S04]  /*3bfc0*/  LDL.LU.64 R10, [R1+0x1d38] ;  /* 0x001d3800010a7983 */ /* 0x000ea80000300a00 */
[----:B------:R-:W4:Y:S04]  /*3bfd0*/  LDL.LU.64 R4, [R1+0x1d00] ;  /* 0x001d000001047983 */ /* 0x000f280000300a00 */
[----:B------:R-:W2:Y:S01]  /*3bfe0*/  LDL.LU.64 R6, [R1+0x1d08] ;  /* 0x001d080001067983 */ /* 0x000ea20000300a00 */
[C---:B---3--:R-:W-:Y:S03]  /*3bff0*/  HMMA.16816.F32 R16, R12.reuse, R22, R16 ;  /* 0x000000160c10723c */ /* 0x048fe60000001810 */
[----:B--2---:R-:W-:Y:S04]  /*3c000*/  STL.64 [R1+0x8d10], R6 ;  /* 0x008d100601007387 */ /* 0x004fe80000100a00 */
[----:B----4-:R0:W-:Y:S04]  /*3c010*/  STL.64 [R1+0x8d08], R4 ;  /* 0x008d080401007387 */ /* 0x0101e80000100a00 */
[----:B0-----:R-:W2:Y:S04]  /*3c020*/  LDL.LU.64 R4, [R1+0x1d10] ;  /* 0x001d100001047983 */ /* 0x001ea80000300a00 */
[----:B------:R-:W2:Y:S04]  /*3c030*/  LDL.LU.64 R6, [R1+0x1d18] ;  /* 0x001d180001067983 */ /* 0x000ea80000300a00 */
[----:B------:R0:W-:Y:S04]  /*3c040*/  STL.64 [R1+0x8bb0], R26 ;  /* 0x008bb01a01007387 */ /* 0x0001e80000100a00 */
[----:B0-----:R-:W3:Y:S04]  /*3c050*/  LDL.LU R26, [R1+0x228c] ;  /* 0x00228c00011a7983 */ /* 0x001ee80000300800 */
[----:B------:R-:W3:Y:S04]  /*3c060*/  LDL.LU R27, [R1+0x2288] ;  /* 0x00228800011b7983 */ /* 0x000ee80000300800 */
[----:B------:R0:W-:Y:S04]  /*3c070*/  STL.64 [R1+0x8ba8], R24 ;  /* 0x008ba81801007387 */ /* 0x0001e80000100a00 */
[----:B0-----:R-:W4:Y:S04]  /*3c080*/  LDL.LU R24, [R1+0x2284] ;  /* 0x0022840001187983 */ /* 0x001f280000300800 */
[----:B------:R-:W4:Y:S04]  /*3c090*/  LDL.LU R25, [R1+0x2280] ;  /* 0x0022800001197983 */ /* 0x000f280000300800 */
[----:B---3--:R-:W-:Y:S04]  /*3c0a0*/  STL.64 [R1+0x8cf0], R26 ;  /* 0x008cf01a01007387 */ /* 0x008fe80000100a00 */
[----:B----4-:R0:W-:Y:S04]  /*3c0b0*/  STL.64 [R1+0x8ce8], R24 ;  /* 0x008ce81801007387 */ /* 0x0101e80000100a00 */
        /* <DEDUP_REMOVED lines=13> */
[----:B------:R0:W-:Y:S04]  /*3c190*/  STL.64 [R1+0x8b90], R22 ;  /* 0x008b901601007387 */ /* 0x0001e80000100a00 */
[----:B0-----:R-:W4:Y:S04]  /*3c1a0*/  LDL.LU R22, [R1+0x227c] ;  /* 0x00227c0001167983 */ /* 0x001f280000300800 */
[----:B------:R-:W4:Y:S04]  /*3c1b0*/  LDL.LU R23, [R1+0x2278] ;  /* 0x0022780001177983 */ /* 0x000f280000300800 */
[----:B------:R-:W-:Y:S04]  /*3c1c0*/  STL.64 [R1+0x8b88], R20 ;  /* 0x008b881401007387 */ /* 0x000fe80000100a00 */
        /* <DEDUP_REMOVED lines=37> */
[----:B------:R-:W-:Y:S04]  /*3c420*/  STL.64 [R1+0x8b60], R6 ;  /* 0x008b600601007387 */ /* 0x000fe80000100a00 */
[----:B------:R4:W-:Y:S02]  /*3c430*/  STL.64 [R1+0x8b58], R4 ;  /* 0x008b580401007387 */ /* 0x0009e40000100a00 */
[----:B----4-:R-:W-:Y:S02]  /*3c440*/  HMMA.16816.F32 R4, R12, R2, R16 ;  /* 0x000000020c04723c */ /* 0x010fe40000001810 */
[----:B------:R0:W-:Y:S04]  /*3c450*/  STL.64 [R1+0x1ce0], R8 ;  /* 0x001ce00801007387 */ /* 0x0001e80000100a00 */
[----:B------:R-:W-:Y:S04]  /*3c460*/  STL.64 [R1+0x1ce8], R10 ;  /* 0x001ce80a01007387 */ /* 0x000fe80000100a00 */
[----:B------:R1:W-:Y:S04]  /*3c470*/  STL [R1+0x8b54], R2 ;  /* 0x008b540201007387 */ /* 0x0003e80000100800 */
[----:B------:R4:W-:Y:S09]  /*3c480*/  STL [R1+0x8b50], R3 ;  /* 0x008b500301007387 */ /* 0x0009f20000100800 */
[----:B------:R-:W-:Y:S04]  /*3c490*/  STL.64 [R1+0x950], R4 ;  /* 0x0009500401007387 */ /* 0x000fe80000100a00 */
[----:B------:R-:W-:Y:S04]  /*3c4a0*/  STL.64 [R1+0x958], R6 ;  /* 0x0009580601007387 */ /* 0x000fe80000100a00 */
[----:B------:R-:W4:Y:S04]  /*3c4b0*/  LDL R16, [R1+0x78] ;  /* 0x0000780001107983 */ /* 0x000f280000100800 */
[----:B------:R-:W4:Y:S04]  /*3c4c0*/  LDL R17, [R1+0x7c] ;  /* 0x00007c0001117983 */ /* 0x000f280000100800 */
[----:B------:R-:W3:Y:S04]  /*3c4d0*/  LDL R18, [R1+0x90] ;  /* 0x0000900001127983 */ /* 0x000ee80000100800 */
[----:B------:R-:W3:Y:S01]  /*3c4e0*/  LDL R19, [R1+0x94] ;  /* 0x0000940001137983 */ /* 0x000ee20000100800 */
[----:B------:R-:W-:-:S02]  /*3c4f0*/  IMAD R15, R29, 0x100, R28 ;  /* 0x000001001d0f7824 */ /* 0x000fc400078e021c */
[----:B--2---:R-:W-:Y:S02]  /*3c500*/  IMAD R14, R27, 0x100, R26 ;  /* 0x000001001b0e7824 */ /* 0x004fe400078e021a */
[----:B------:R-:W2:Y:S04]  /*3c510*/  LDL R26, [R1+0x48] ;  /* 0x00004800011a7983 */ /* 0x000ea80000100800 */
[----:B------:R-:W2:Y:S04]  /*3c520*/  LDL R27, [R1+0x4c] ;  /* 0x00004c00011b7983 */ /* 0x000ea80000100800 */
[----:B----4-:R4:W-:Y:S04]  /*3c530*/  STL.64 [R1+0x8cc8], R16 ;  /* 0x008cc81001007387 */ /* 0x0109e80000100a00 */
[----:B---3--:R3:W-:Y:S04]  /*3c540*/  STL.64 [R1+0x8ce0], R18 ;  /* 0x008ce01201007387 */ /* 0x0087e80000100a00 */
[----:B0-----:R-:W2:Y:S04]  /*3c550*/  LDL R8, [R1+0x88] ;  /* 0x0000880001087983 */ /* 0x001ea80000100800 */
[----:B------:R-:W2:Y:S04]  /*3c560*/  LDL R9, [R1+0x8c] ;  /* 0x00008c0001097983 */ /* 0x000ea80000100800 */
[----:B------:R-:W2:Y:S04]  /*3c570*/  LDL R28, [R1+0x98] ;  /* 0x00009800011c7983 */ /* 0x000ea80000100800 */
[----:B------:R-:W2:Y:S04]  /*3c580*/  LDL R29, [R1+0x9c] ;  /* 0x00009c00011d7983 */ /* 0x000ea80000100800 */
[----:B-1----:R-:W2:Y:S04]  /*3c590*/  LDL R2, [R1+0x68] ;  /* 0x0000680001027983 */ /* 0x002ea80000100800 */
[----:B------:R-:W2:Y:S04]  /*3c5a0*/  LDL R3, [R1+0x6c] ;  /* 0x00006c0001037983 */ /* 0x000ea80000100800 */
[----:B----4-:R-:W4:Y:S04]  /*3c5b0*/  LDL.LU.64 R16, [R1+0x1cd0] ;  /* 0x001cd00001107983 */ /* 0x010f280000300a00 */
[----:B---3--:R-:W4:Y:S04]  /*3c5c0*/  LDL.LU.64 R18, [R1+0x1cd8] ;  /* 0x001cd80001127983 */ /* 0x008f280000300a00 */
[----:B------:R-:W3:Y:S04]  /*3c5d0*/  LDL R10, [R1+0x80] ;  /* 0x00008000010a7983 */ /* 0x000ee80000100800 */
[----:B------:R-:W3:Y:S01]  /*3c5e0*/  LDL R11, [R1+0x84] ;  /* 0x00008400010b7983 */ /* 0x000ee20000100800 */
[----:B------:R-:W-:-:S03]  /*3c5f0*/  IMAD R12, R23, 0x100, R22 ;  /* 0x00000100170c7824 */ /* 0x000fc600078e0216 */
[----:B---3--:R-:W-:Y:S04]  /*3c600*/  STL.64 [R1+0x8cd8], R10 ;  /* 0x008cd80a01007387 */ /* 0x008fe80000100a00 */
[----:B--2---:R-:W-:Y:S04]  /*3c610*/  STL.64 [R1+0x8cd0], R8 ;  /* 0x008cd00801007387 */ /* 0x004fe80000100a00 */
[----:B------:R-:W2:Y:S04]  /*3c620*/  LDL R22, [R1+0x58] ;  /* 0x0000580001167983 */ /* 0x000ea80000100800 */
[----:B------:R-:W2:Y:S04]  /*3c630*/  LDL R23, [R1+0x5c] ;  /* 0x00005c0001177983 */ /* 0x000ea80000100800 */
[----:B------:R-:W3:Y:S04]  /*3c640*/  LDL.64 R20, [R1+0x60] ;  /* 0x0000600001147983 */ /* 0x000ee80000100a00 */
[----:B--2---:R0:W-:Y:S04]  /*3c650*/  STL.64 [R1+0x8ca0], R22 ;  /* 0x008ca01601007387 */ /* 0x0041e80000100a00 */
[----:B0-----:R-:W2:Y:S04]  /*3c660*/  LDL R22, [R1+0x70] ;  /* 0x0000700001167983 */ /* 0x001ea80000100800 */
[----:B------:R-:W2:Y:S04]  /*3c670*/  LDL R23, [R1+0x74] ;  /* 0x0000740001177983 */ /* 0x000ea80000100800 */
[----:B------:R-:W2:Y:S04]  /*3c680*/  LDL.LU.64 R8, [R1+0x1cc0] ;  /* 0x001cc00001087983 */ /* 0x000ea80000300a00 */
[----:B------:R-:W2:Y:S04]  /*3c690*/  LDL.LU.64 R10, [R1+0x1cc8] ;  /* 0x001cc800010a7983 */ /* 0x000ea80000300a00 */
[----:B---3--:R0:W-:Y:S01]  /*3c6a0*/  STL.64 [R1+0x8c98], R20 ;  /* 0x008c981401007387 */ /* 0x0081e20000100a00 */
[----:B------:R-:W-:Y:S01]  /*3c6b0*/  IMAD R13, R25, 0x100, R24 ;  /* 0x00000100190d7824 */ /* 0x000fe200078e0218 */
[----:B------:R-:W-:-:S02]  /*3c6c0*/  F2FP.F16.E5M2.UNPACK_B R12, R12 ;  /* 0x0000000cff0c723e */ /* 0x000fc400020004ff */
[----:B------:R-:W-:Y:S02]  /*3c6d0*/  F2FP.F16.E5M2.UNPACK_B R14, R14 ;  /* 0x0000000eff0e723e */ /* 0x000fe400020004ff */
[----:B------:R-:W-:Y:S02]  /*3c6e0*/  F2FP.F16.E5M2.UNPACK_B R15, R15 ;  /* 0x0000000fff0f723e */ /* 0x000fe400020004ff */
[----:B------:R-:W-:-:S07]  /*3c6f0*/  F2FP.F16.E5M2.UNPACK_B R13, R13 ;  /* 0x0000000dff0d723e */ /* 0x000fce00020004ff */
[C---:B----4-:R-:W-:Y:S01]  /*3c700*/  HMMA.16816.F32 R16, R12.reuse, R28, R16 ;  /* 0x0000001c0c10723c */ /* 0x050fe20000001810 */
[----:B--2---:R1:W-:Y:S04]  /*3c710*/  STL.64 [R1+0x8cb8], R22 ;  /* 0x008cb81601007387 */ /* 0x0043e80000100a00 */
[----:B------:R-:W2:Y:S04]  /*3c720*/  LDL R24, [R1+0x50] ;  /* 0x0000500001187983 */ /* 0x000ea80000100800 */
[----:B------:R-:W2:Y:S04]  /*3c730*/  LDL R25, [R1+0x54] ;  /* 0x0000540001197983 */ /* 0x000ea80000100800 */
[----:B0-----:R-:W3:Y:S04]  /*3c740*/  LDL.LU.64 R20, [R1+0x1ca0] ;  /* 0x001ca00001147983 */ /* 0x001ee80000300a00 */
[----:B-1----:R-:W3:Y:S04]  /*3c750*/  LDL.LU.64 R22, [R1+0x1ca8] ;  /* 0x001ca80001167983 */ /* 0x002ee80000300a00 */
[----:B------:R-:W4:Y:S04]  /*3c760*/  LDL.LU.64 R4, [R1+0x1c90] ;  /* 0x001c900001047983 */ /* 0x000f280000300a00 */
[----:B------:R-:W4:Y:S04]  /*3c770*/  LDL.LU.64 R6, [R1+0x1c98] ;  /* 0x001c980001067983 */ /* 0x000f280000300a00 */
[----:B------:R-:W-:Y:S04]  /*3c780*/  STL.64 [R1+0x8c88], R26 ;  /* 0x008c881a01007387 */ /* 0x000fe80000100a00 */
[----:B--2---:R0:W-:Y:S04]  /*3c790*/  STL.64 [R1+0x8c80], R24 ;  /* 0x008c801801007387 */ /* 0x0041e80000100a00 */
[----:B0-----:R-:W2:Y:S04]  /*3c7a0*/  LDL.LU.64 R24, [R1+0x1cb0] ;  /* 0x001cb00001187983 */ /* 0x001ea80000300a00 */
[----:B------:R-:W2:Y:S04]  /*3c7b0*/  LDL.LU.64 R26, [R1+0x1cb8] ;  /* 0x001cb800011a7983 */ /* 0x000ea80000300a00 */
[----:B------:R-:W-:Y:S04]  /*3c7c0*/  STL.64 [R1+0x1cd0], R16 ;  /* 0x001cd01001007387 */ /* 0x000fe80000100a00 */
[----:B------:R0:W-:Y:S04]  /*3c7d0*/  STL.64 [R1+0x1cd8], R18 ;  /* 0x001cd81201007387 */ /* 0x0001e80000100a00 */
[----:B0-----:R-:W3:Y:S04]  /*3c7e0*/  LDL.LU.64 R18, [R1+0x8ce0] ;  /* 0x008ce00001127983 */ /* 0x001ee80000300a00 */
[----:B------:R-:W4:Y:S01]  /*3c7f0*/  LDL.64 R28, [R1] ;  /* 0x00000000011c7983 */ /* 0x000f220000100a00 */
[----:B---3--:R-:W-:Y:S03]  /*3c800*/  HMMA.16816.F32 R16, R12, R18, R8 ;  /* 0x000000120c10723c */ /* 0x008fe60000001808 */
[----:B------:R-:W3:Y:S04]  /*3c810*/  LDL.LU.64 R10, [R1+0x8cd8] ;  /* 0x008cd800010a7983 */ /* 0x000ee80000300a00 */
[----:B------:R-:W2:-:S15]  /*3c820*/  LDL.LU.64 R8, [R1+0x8cd0] ;  /* 0x008cd00001087983 */ /* 0x000e9e0000300a00 */
[----:B------:R-:W-:-:S01]  /*3c830*/  NOP ;  /* 0x0000000000007918 */ /* 0x000fc20000000000 */
[----:B------:R0:W-:Y:S04]  /*3c840*/  STL.64 [R1+0x1cc0], R16 ;  /* 0x001cc01001007387 */ /* 0x0001e80000100a00 */
[----:B------:R1:W-:Y:S04]  /*3c850*/  STL.64 [R1+0x1cc8], R18 ;  /* 0x001cc81201007387 */ /* 0x0003e80000100a00 */
[----:B0-----:R-:W4:Y:S04]  /*3c860*/  LDL.LU.64 R16, [R1+0x8cc8] ;  /* 0x008cc80001107983 */ /* 0x001f280000300a00 */
[----:B-1----:R-:W3:Y:S01]  /*3c870*/  LDL R18, [R1+0x8] ;  /* 0x0000080001127983 */ /* 0x002ee20000100800 */
[----:B------:R-:W-:-:S03]  /*3c880*/  IMAD.MOV.U32 R19, RZ, RZ, R0 ;  /* 0x000000ffff137224 */ /* 0x000fc600078e0000 */
[----:B------:R-:W4:Y:S01]  /*3c890*/  LDL.LU R0, [R1+0x8cc0] ;  /* 0x008cc00001007983 */ /* 0x000f220000300800 */
[----:B--2---:R-:W-:Y:S03]  /*3c8a0*/  HMMA.16816.F32 R24, R12, R8, R24 ;  /* 0x000000080c18723c */ /* 0x004fe60000001818 */
[----:B---3--:R-:W-:-:S15]  /*3c8b0*/  STL.64 [R1+0x8be0], R18 ;  /* 0x008be01201007387 */ /* 0x008fde0000100a00 */
[----:B------:R-:W-:-:S05]  /*3c8c0*/  NOP ;  /* 0x0000000000007918 */ /* 0x000fca0000000000 */
[----:B------:R0:W-:Y:S04]  /*3c8d0*/  STL.64 [R1+0x1cb0], R24 ;  /* 0x001cb01801007387 */ /* 0x0001e80000100a00 */
[----:B------:R1:W-:Y:S04]  /*3c8e0*/  STL.64 [R1+0x1cb8], R26 ;  /* 0x001cb81a01007387 */ /* 0x0003e80000100a00 */
[----:B0-----:R-:W2:Y:S04]  /*3c8f0*/  LDL.LU.64 R24, [R1+0x1c60] ;  /* 0x001c600001187983 */ /* 0x001ea80000300a00 */
[----:B-1----:R-:W3:Y:S01]  /*3c900*/  LDL.LU.64 R26, [R1+0x1c68] ;  /* 0x001c6800011a7983 */ /* 0x002ee20000300a00 */
[C---:B------:R-:W-:Y:S06]  /*3c910*/  HMMA.16816.F32 R8, R12.reuse, R10, R20 ;  /* 0x0000000a0c08723c */ /* 0x040fec0000001814 */
[C---:B----4-:R-:W-:Y:S01]  /*3c920*/  HMMA.16816.F32 R4, R12.reuse, R16, R4 ;  /* 0x000000100c04723c */ /* 0x050fe20000001804 */
[----:B---3--:R-:W-:Y:S04]  /*3c930*/  STL.64 [R1+0x8cb0], R26 ;  /* 0x008cb01a01007387 */ /* 0x008fe80000100a00 */
[----:B--2---:R0:W-:Y:S04]  /*3c940*/  STL.64 [R1+0x8ca8], R24 ;  /* 0x008ca81801007387 */ /* 0x0041e80000100a00 */
[----:B0-----:R-:W2:Y:S04]  /*3c950*/  LDL.LU.64 R24, [R1+0x1c80] ;  /* 0x001c800001187983 */ /* 0x001ea80000300a00 */
[----:B------:R-:W2:Y:S04]  /*3c960*/  LDL.LU.64 R26, [R1+0x1c88] ;  /* 0x001c8800011a7983 */ /* 0x000ea80000300a00 */
[----:B------:R-:W2:Y:S04]  /*3c970*/  LDL.LU.64 R22, [R1+0x8cb8] ;  /* 0x008cb80001167983 */ /* 0x000ea80000300a00 */
[----:B------:R0:W-:Y:S04]  /*3c980*/  STL.64 [R1+0x1ca0], R8 ;  /* 0x001ca00801007387 */ /* 0x0001e80000100a00 */
[----:B------:R1:W-:Y:S04]  /*3c990*/  STL.64 [R1+0x1ca8], R10 ;  /* 0x001ca80a01007387 */ /* 0x0003e80000100a00 */
[----:B0-----:R-:W3:Y:S04]  /*3c9a0*/  LDL.LU.64 R8, [R1+0x1c40] ;  /* 0x001c400001087983 */ /* 0x001ee80000300a00 */
[----:B-1----:R-:W3:Y:S04]  /*3c9b0*/  LDL.LU.64 R10, [R1+0x1c48] ;  /* 0x001c4800010a7983 */ /* 0x002ee80000300a00 */
[----:B------:R0:W-:Y:S04]  /*3c9c0*/  STL.64 [R1+0x1c90], R4 ;  /* 0x001c900401007387 */ /* 0x0001e80000100a00 */
[----:B------:R1:W-:Y:S04]  /*3c9d0*/  STL.64 [R1+0x1c98], R6 ;  /* 0x001c980601007387 */ /* 0x0003e80000100a00 */
[----:B0-----:R-:W4:Y:S04]  /*3c9e0*/  LDL.LU.64 R4, [R1+0x1c30] ;  /* 0x001c300001047983 */ /* 0x001f280000300a00 */
[----:B-1----:R-:W4:Y:S04]  /*3c9f0*/  LDL.LU.64 R6, [R1+0x1c38] ;  /* 0x001c380001067983 */ /* 0x002f280000300a00 */
[----:B------:R-:W2:Y:S04]  /*3ca00*/  LDL R16, [R1+0x10] ;  /* 0x0000100001107983 */ /* 0x000ea80000100800 */
[----:B------:R-:W2:Y:S04]  /*3ca10*/  LDL R17, [R1+0x14] ;  /* 0x0000140001117983 */ /* 0x000ea80000100800 */
[----:B--2---:R0:W-:Y:S04]  /*3ca20*/  STL.64 [R1+0x8bf8], R16 ;  /* 0x008bf81001007387 */ /* 0x0041e80000100a00 */
[----:B0-----:R-:W2:Y:S04]  /*3ca30*/  LDL.LU.64 R16, [R1+0x1c70] ;  /* 0x001c700001107983 */ /* 0x001ea80000300a00 */
[----:B------:R-:W2:Y:S01]  /*3ca40*/  LDL.LU.64 R18, [R1+0x1c78] ;  /* 0x001c780001127983 */ /* 0x000ea20000300a00 */
[----:B------:R-:W-:Y:S03]  /*3ca50*/  HMMA.16816.F32 R20, R12, R22, R24 ;  /* 0x000000160c14723c */ /* 0x000fe60000001818 */
[----:B------:R-:W3:Y:S04]  /*3ca60*/  LDL.LU.64 R26, [R1+0x8cb0] ;  /* 0x008cb000011a7983 */ /* 0x000ee80000300a00 */
[----:B------:R-:W3:-:S15]  /*3ca70*/  LDL.LU.64 R24, [R1+0x8ca8] ;  /* 0x008ca80001187983 */ /* 0x000ede0000300a00 */
[----:B------:R-:W-:-:S01]  /*3ca80*/  NOP ;  /* 0x0000000000007918 */ /* 0x000fc20000000000 */
[----:B------:R-:W-:Y:S04]  /*3ca90*/  STL.64 [R1+0x1c80], R20 ;  /* 0x001c801401007387 */ /* 0x000fe80000100a00 */
[----:B------:R0:W-:Y:S04]  /*3caa0*/  STL.64 [R1+0x1c88], R22 ;  /* 0x001c881601007387 */ /* 0x0001e80000100a00 */
[----:B0-----:R-:W4:Y:S04]  /*3cab0*/  LDL.LU.64 R22, [R1+0x8ca0] ;  /* 0x008ca00001167983 */ /* 0x001f280000300a00 */
[----:B------:R-:W3:Y:S01]  /*3cac0*/  LDL.LU.64 R20, [R1+0x8c98] ;  /* 0x008c980001147983 */ /* 0x000ee20000300a00 */
[----:B--2---:R-:W-:-:S15]  /*3cad0*/  HMMA.16816.F32 R16, R12, R2, R16 ;  /* 0x000000020c10723c */ /* 0x004fde0000001810 */
[----:B------:R-:W-:-:S08]  /*3cae0*/  NOP ;  /* 0x0000000000007918 */ /* 0x000fd00000000000 */
[----:B------:R-:W-:Y:S04]  /*3caf0*/  STL.64 [R1+0x1c70], R16 ;  /* 0x001c701001007387 */ /* 0x000fe80000100a00 */
[----:B------:R0:W-:Y:S04]  /*3cb00*/  STL.64 [R1+0x1c78], R18 ;  /* 0x001c781201007387 */ /* 0x0001e80000100a00 */
[----:B0-----:R-:W2:Y:S01]  /*3cb10*/  LDL R18, [R1+0x18] ;  /* 0x0000180001127983 */ /* 0x001ea20000100800 */
[----:B------:R-:W-:-:S03]  /*3cb20*/  IMAD.MOV.U32 R19, RZ, RZ, R0 ;  /* 0x000000ffff137224 */ /* 0x000fc600078e0000 */
[----:B------:R-:W4:Y:S01]  /*3cb30*/  LDL.LU R0, [R1+0x8c90] ;  /* 0x008c900001007983 */ /* 0x000f220000300800 */
[----:B---3--:R-:W-:Y:S03]  /*3cb40*/  HMMA.16816.F32 R24, R12, R20, R24 ;  /* 0x000000140c18723c */ /* 0x008fe60000001818 */
[----:B--2---:R0:W-:Y:S04]  /*3cb50*/  STL.64 [R1+0x8c10], R18 ;  /* 0x008c101201007387 */ /* 0x0041e80000100a00 */
[----:B------:R-:W4:Y:S04]  /*3cb60*/  LDL.LU.64 R16, [R1+0x1c50] ;  /* 0x001c500001107983 */ /* 0x000f280000300a00 */
[----:B0-----:R-:W4:Y:S01]  /*3cb70*/  LDL.LU.64 R18, [R1+0x1c58] ;  /* 0x001c580001127983 */ /* 0x001f220000300a00 */
[----:B------:R-:W-:-:S02]  /*3cb80*/  IMAD.MOV.U32 R2, RZ, RZ, R20 ;  /* 0x000000ffff027224 */ /* 0x000fc400078e0014 */
[----:B------:R-:W-:-:S09]  /*3cb90*/  IMAD.MOV.U32 R3, RZ, RZ, R21 ;  /* 0x000000ffff037224 */ /* 0x000fd200078e0015 */
[----:B------:R-:W-:Y:S04]  /*3cba0*/  STL.64 [R1+0x1c60], R24 ;  /* 0x001c601801007387 */ /* 0x000fe80000100a00 */
[----:B------:R0:W-:Y:S04]  /*3cbb0*/  STL.64 [R1+0x1c68], R26 ;  /* 0x001c681a01007387 */ /* 0x0001e80000100a00 */
[----:B0-----:R-:W2:Y:S04]  /*3cbc0*/  LDL.LU.64 R26, [R1+0x8c88] ;  /* 0x008c8800011a7983 */ /* 0x001ea80000300a00 */
[----:B------:R-:W3:Y:S01]  /*3cbd0*/  LDL.LU.64 R24, [R1+0x8c80] ;  /* 0x008c800001187983 */ /* 0x000ee20000300a00 */
[----:B----4-:R-:W-:Y:S03]  /*3cbe0*/  HMMA.16816.F32 R20, R12, R22, R16 ;  /* 0x000000160c14723c */ /* 0x010fe60000001810 */
[----:B------:R-:W4:-:S15]  /*3cbf0*/  LDL R16, [R1+0x20] ;  /* 0x0000200001107983 */ /* 0x000f1e0000100800 */
[----:B------:R-:W-:-:S05]  /*3cc00*/  NOP ;  /* 0x0000000000007918 */ /* 0x000fca0000000000 */
[----:B------:R-:W-:Y:S04]  /*3cc10*/  STL.64 [R1+0x1c50], R20 ;  /* 0x001c501401007387 */ /* 0x000fe80000100a00 */
[----:B------:R-:W-:Y:S04]  /*3cc20*/  STL.64 [R1+0x1c58], R22 ;  /* 0x001c581601007387 */ /* 0x000fe80000100a00 */
[----:B------:R-:W4:Y:S01]  /*3cc30*/  LDL R17, [R1+0x24] ;  /* 0x0000240001117983 */ /* 0x000f220000100800 */
[C---:B---3--:R-:W-:Y:S06]  /*3cc40*/  HMMA.16816.F32 R8, R12.reuse, R24, R8 ;  /* 0x000000180c08723c */ /* 0x048fec0000001808 */
[----:B--2---:R-:W-:Y:S01]  /*3cc50*/  HMMA.16816.F32 R4, R12, R26, R4 ;  /* 0x0000001a0c04723c */ /* 0x004fe20000001804 */
[----:B------:R-:W-:Y:S01]  /*3cc60*/  IMAD.MOV.U32 R19, RZ, RZ, R0 ;  /* 0x000000ffff137224 */ /* 0x000fe200078e0000 */
[----:B----4-:R-:W-:Y:S04]  /*3cc70*/  STL.64 [R1+0x8c28], R16 ;  /* 0x008c281001007387 */ /* 0x010fe80000100a00 */
[----:B------:R-:W2:Y:S11]  /*3cc80*/  LDL R18, [R1+0x28] ;  /* 0x0000280001127983 */ /* 0x000eb60000100800 */
[----:B------:R-:W-:Y:S04]  /*3cc90*/  STL.64 [R1+0x1c40], R8 ;  /* 0x001c400801007387 */ /* 0x000fe80000100a00 */
[----:B------:R-:W-:Y:S04]  /*3cca0*/  STL.64 [R1+0x1c48], R10 ;  /* 0x001c480a01007387 */ /* 0x000fe80000100a00 */
[----:B------:R-:W-:Y:S04]  /*3ccb0*/  STL.64 [R1+0x1c30], R4 ;  /* 0x001c300401007387 */ /* 0x000fe80000100a00 */
[----:B------:R0:W-:Y:S04]  /*3ccc0*/  STL.64 [R1+0x1c38], R6 ;  /* 0x001c380601007387 */ /* 0x0001e80000100a00 */
[----:B------:R-:W3:Y:S04]  /*3ccd0*/  LDL.LU R0, [R1+0x8c78] ;  /* 0x008c780001007983 */ /* 0x000ee80000300800 */
[----:B--2---:R-:W-:Y:S04]  /*3cce0*/  STL.64 [R1+0x8c40], R18 ;  /* 0x008c401201007387 */ /* 0x004fe80000100a00 */
[----:B0-----:R-:W2:Y:S04]  /*3ccf0*/  LDL R6, [R1+0x30] ;  /* 0x0000300001067983 */ /* 0x001ea80000100800 */
[----:B------:R-:W2:Y:S04]  /*3cd00*/  LDL R7, [R1+0x34] ;  /* 0x0000340001077983 */ /* 0x000ea80000100800 */
[----:B------:R-:W4:Y:S04]  /*3cd10*/  LDL R4, [R1+0x38] ;  /* 0x0000380001047983 */ /* 0x000f280000100800 */
[----:B------:R-:W4:Y:S04]  /*3cd20*/  LDL R5, [R1+0x3c] ;  /* 0x00003c0001057983 */ /* 0x000f280000100800 */
[----:B--2---:R0:W-:Y:S04]  /*3cd30*/  STL.64 [R1+0x8c48], R6 ;  /* 0x008c480601007387 */ /* 0x0041e80000100a00 */
[----:B0-----:R-:W2:Y:S04]  /*3cd40*/  LDL R6, [R1+0x40] ;  /* 0x0000400001067983 */ /* 0x001ea80000100800 */
[----:B----4-:R-:W-:Y:S04]  /*3cd50*/  STL.64 [R1+0x8c60], R4 ;  /* 0x008c600401007387 */ /* 0x010fe80000100a00 */
[----:B------:R-:W4:Y:S04]  /*3cd60*/  LDL.LU.64 R16, [R1+0x1c00] ;  /* 0x001c000001107983 */ /* 0x000f280000300a00 */
[----:B------:R-:W3:Y:S04]  /*3cd70*/  LDL.LU.64 R18, [R1+0x1c08] ;  /* 0x001c080001127983 */ /* 0x000ee80000300a00 */
[----:B---3--:R-:W-:Y:S04]  /*3cd80*/  STL.64 [R1+0x8c58], R18 ;  /* 0x008c581201007387 */ /* 0x008fe80000100a00 */
[----:B----4-:R0:W-:Y:S04]  /*3cd90*/  STL.64 [R1+0x8c50], R16 ;  /* 0x008c501001007387 */ /* 0x0101e80000100a00 */
[----:B0-----:R-:W3:Y:S04]  /*3cda0*/  LDL.LU.64 R16, [R1+0x1c10] ;  /* 0x001c100001107983 */ /* 0x001ee80000300a00 */
[----:B------:R-:W4:Y:S04]  /*3cdb0*/  LDL.LU.64 R18, [R1+0x1c18] ;  /* 0x001c180001127983 */ /* 0x000f280000300a00 */
[----:B----4-:R-:W-:Y:S04]  /*3cdc0*/  STL.64 [R1+0x8c70], R18 ;  /* 0x008c701201007387 */ /* 0x010fe80000100a00 */
[----:B---3--:R0:W-:Y:S04]  /*3cdd0*/  STL.64 [R1+0x8c68], R16 ;  /* 0x008c681001007387 */ /* 0x0081e80000100a00 */
[----:B0-----:R-:W2:Y:S04]  /*3cde0*/  LDL.LU.64 R16, [R1+0x1c20] ;  /* 0x001c200001107983 */ /* 0x001ea80000300a00 */
[----:B------:R-:W2:Y:S04]  /*3cdf0*/  LDL.LU.64 R18, [R1+0x1c28] ;  /* 0x001c280001127983 */ /* 0x000ea80000300a00 */
        /* <DEDUP_REMOVED lines=18> */
[----:B------:R-:W-:-:S07]  /*3cf20*/  IMAD.MOV.U32 R7, RZ, RZ, R0 ;  /* 0x000000ffff077224 */ /* 0x000fce00078e0000 */
[C---:B--2---:R-:W-:Y:S01]  /*3cf30*/  HMMA.16816.F32 R4, R12.reuse, R6, R16 ;  /* 0x000000060c04723c */ /* 0x044fe20000001810 */
[----:B----4-:R-:W-:Y:S04]  /*3cf40*/  STL.64 [R1+0x8c20], R26 ;  /* 0x008c201a01007387 */ /* 0x010fe80000100a00 */
[----:B---3--:R0:W-:Y:S04]  /*3cf50*/  STL.64 [R1+0x8c18], R24 ;  /* 0x008c181801007387 */ /* 0x0081e80000100a00 */
[----:B0-----:R-:W2:Y:S04]  /*3cf60*/  LDL.LU.64 R24, [R1+0x1be0] ;  /* 0x001be00001187983 */ /* 0x001ea80000300a00 */
[----:B------:R-:W3:Y:S04]  /*3cf70*/  LDL.LU.64 R26, [R1+0x1be8] ;  /* 0x001be800011a7983 */ /* 0x000ee80000300a00 */
[----:B---3--:R-:W-:Y:S04]  /*3cf80*/  STL.64 [R1+0x8c38], R26 ;  /* 0x008c381a01007387 */ /* 0x008fe80000100a00 */
[----:B--2---:R0:W-:Y:S04]  /*3cf90*/  STL.64 [R1+0x8c30], R24 ;  /* 0x008c301801007387 */ /* 0x0041e80000100a00 */
[----:B0-----:R-:W2:Y:S04]  /*3cfa0*/  LDL.LU.64 R24, [R1+0x1bf0] ;  /* 0x001bf00001187983 */ /* 0x001ea80000300a00 */
[----:B------:R-:W2:Y:S04]  /*3cfb0*/  LDL.LU.64 R26, [R1+0x1bf8] ;  /* 0x001bf800011a7983 */ /* 0x000ea80000300a00 */
[----:B------:R-:W3:Y:S04]  /*3cfc0*/  LDL.LU.64 R8, [R1+0x1b80] ;  /* 0x001b800001087983 */ /* 0x000ee80000300a00 */
[----:B------:R-:W3:Y:S04]  /*3cfd0*/  LDL.LU.64 R10, [R1+0x1b88] ;  /* 0x001b8800010a7983 */ /* 0x000ee80000300a00 */
[----:B------:R-:W4:Y:S04]  /*3cfe0*/  LDL.LU.64 R20, [R1+0x1b70] ;  /* 0x001b700001147983 */ /* 0x000f280000300a00 */
[----:B------:R-:W4:Y:S04]  /*3cff0*/  LDL.LU.64 R22, [R1+0x1b78] ;  /* 0x001b780001167983 */ /* 0x000f280000300a00 */
[----:B------:R-:W2:Y:S04]  /*3d000*/  LDL.LU.64 R18, [R1+0x8c70] ;  /* 0x008c700001127983 */ /* 0x000ea80000300a00 */
[----:B------:R-:W2:Y:S04]  /*3d010*/  LDL.LU.64 R16, [R1+0x8c68] ;  /* 0x008c680001107983 */ /* 0x000ea80000300a00 */
        /* <DEDUP_REMOVED lines=11> */
[----:B------:R-:W2:-:S15]  /*3d0d0*/  LDL.LU.64 R18, [R1+0x8c40] ;  /* 0x008c400001127983 */ /* 0x000e9e0000300a00 */
[----:B------:R-:W-:-:S06]  /*3d0e0*/  NOP ;  /* 0x0000000000007918 */ /* 0x000fcc0000000000 */
[----:B------:R0:W-:Y:S04]  /*3d0f0*/  STL.64 [R1+0x1c00], R4 ;  /* 0x001c000401007387 */ /* 0x0001e80000100a00 */
[----:B------:R1:W-:Y:S04]  /*3d100*/  STL.64 [R1+0x1c08], R6 ;  /* 0x001c080601007387 */ /* 0x0003e80000100a00 */
[----:B0-----:R-:W4:Y:S04]  /*3d110*/  LDL.LU.64 R4, [R1+0x1b60] ;  /* 0x001b600001047983 */ /* 0x001f280000300a00 */
[----:B-1----:R-:W4:Y:S01]  /*3d120*/  LDL.LU.64 R6, [R1+0x1b68] ;  /* 0x001b680001067983 */ /* 0x002f220000300a00 */
[----:B--2---:R-:W-:Y:S03]  /*3d130*/  HMMA.16816.F32 R16, R12, R18, R24 ;  /* 0x000000120c10723c */ /* 0x004fe60000001818 */
[----:B------:R-:W2:Y:S04]  /*3d140*/  LDL.LU.64 R26, [R1+0x8c38] ;  /* 0x008c3800011a7983 */ /* 0x000ea80000300a00 */
[----:B------:R-:W2:-:S15]  /*3d150*/  LDL.LU.64 R24, [R1+0x8c30] ;  /* 0x008c300001187983 */ /* 0x000e9e0000300a00 */
[----:B------:R-:W-:-:S01]  /*3d160*/  NOP ;  /* 0x0000000000007918 */ /* 0x000fc20000000000 */
        /* <DEDUP_REMOVED lines=26> */
[----:B------:R-:W2:Y:S01]  /*3d310*/  LDL.LU.64 R24, [R1+0x8bd0] ;  /* 0x008bd00001187983 */ /* 0x000ea20000300a00 */
[----:B------:R-:W-:-:S15]  /*3d320*/  IMAD.MOV.U32 R0, RZ, RZ, R29 ;  /* 0x000000ffff007224 */ /* 0x000fde00078e001d */
[----:B------:R-:W-:-:S01]  /*3d330*/  NOP ;  /* 0x0000000000007918 */ /* 0x000fc20000000000 */
        /* <DEDUP_REMOVED lines=9> */
[----:B------:R-:W2:Y:S04]  /*3d3d0*/  LDL.LU.64 R24, [R1+0x8bc0] ;  /* 0x008bc00001187983 */ /* 0x000ea80000300a00 */
[----:B------:R-:W2:Y:S02]  /*3d3e0*/  LDL.LU.64 R28, [R1+0x8bb8] ;  /* 0x008bb800011c7983 */ /* 0x000ea40000300a00 */
[----:B--2---:R-:W-:-:S15]  /*3d3f0*/  HMMA.16816.F32 R24, R12, R28, R24 ;  /* 0x0000001c0c18723c */ /* 0x004fde0000001818 */
[----:B------:R-:W-:-:S08]  /*3d400*/  NOP ;  /* 0x0000000000007918 */ /* 0x000fd00000000000 */
[----:B------:R-:W-:Y:S04]  /*3d410*/  STL.64 [R1+0x1b90], R24 ;  /* 0x001b901801007387 */ /* 0x000fe80000100a00 */
[----:B------:R0:W-:Y:S04]  /*3d420*/  STL.64 [R1+0x1b98], R26 ;  /* 0x001b981a01007387 */ /* 0x0001e80000100a00 */
[----:B0-----:R-:W3:Y:S04]  /*3d430*/  LDL.LU.64 R26, [R1+0x8bb0] ;  /* 0x008bb000011a7983 */ /* 0x001ee80000300a00 */
[----:B------:R-:W4:Y:S01]  /*3d440*/  LDL.LU.64 R24, [R1+0x8ba8] ;  /* 0x008ba80001187983 */ /* 0x000f220000300a00 */
[C---:B---3--:R-:W-:Y:S06]  /*3d450*/  HMMA.16816.F32 R8, R12.reuse, R26, R8 ;  /* 0x0000001a0c08723c */ /* 0x048fec0000001808 */
[----:B----4-:R-:W-:-:S15]  /*3d460*/  HMMA.16816.F32 R20, R12, R24, R20 ;  /* 0x000000180c14723c */ /* 0x010fde0000001814 */
[----:B------:R-:W-:-:S02]  /*3d470*/  NOP ;  /* 0x0000000000007918 */ /* 0x000fc40000000000 */
[----:B------:R-:W-:Y:S04]  /*3d480*/  STL.64 [R1+0x1b80], R8 ;  /* 0x001b800801007387 */ /* 0x000fe80000100a00 */
[----:B------:R0:W-:Y:S04]  /*3d490*/  STL.64 [R1+0x1b88], R10 ;  /* 0x001b880a01007387 */ /* 0x0001e80000100a00 */
[----:B0-----:R-:W2:Y:S04]  /*3d4a0*/  LDL.LU.64 R10, [R1+0x8ba0] ;  /* 0x008ba000010a7983 */ /* 0x001ea80000300a00 */
[----:B------:R-:W3:Y:S04]  /*3d4b0*/  LDL.LU.64 R8, [R1+0x8b98] ;  /* 0x008b980001087983 */ /* 0x000ee80000300a00 */
[----:B------:R-:W-:Y:S04]  /*3d4c0*/  STL.64 [R1+0x1b70], R20 ;  /* 0x001b701401007387 */ /* 0x000fe80000100a00 */
[----:B------:R0:W-:Y:S04]  /*3d4d0*/  STL.64 [R1+0x1b78], R22 ;  /* 0x001b781601007387 */ /* 0x0001e80000100a00 */
[----:B0-----:R-:W4:Y:S04]  /*3d4e0*/  LDL.LU.64 R22, [R1+0x8b90] ;  /* 0x008b900001167983 */ /* 0x001f280000300a00 */
[----:B------:R-:W2:Y:S04]  /*3d4f0*/  LDL.LU.64 R20, [R1+0x8b88] ;  /* 0x008b880001147983 */ /* 0x000ea80000300a00 */
[----:B------:R-:W-:Y:S04]  /*3d500*/  STL.64 [R1+0x8a28], R26 ;  /* 0x008a281a01007387 */ /* 0x000fe80000100a00 */
[----:B------:R0:W-:Y:S04]  /*3d510*/  STL.64 [R1+0x8a20], R24 ;  /* 0x008a201801007387 */ /* 0x0001e80000100a00 */
[----:B0-----:R-:W3:Y:S04]  /*3d520*/  LDL.LU.64 R24, [R1+0x1b30] ;  /* 0x001b300001187983 */ /* 0x001ee80000300a00 */
[----:B------:R-:W3:Y:S01]  /*3d530*/  LDL.LU.64 R26, [R1+0x1b38] ;  /* 0x001b3800011a7983 */ /* 0x000ee20000300a00 */
[----:B----4-:R-:W-:-:S15]  /*3d540*/  HMMA.16816.F32 R4, R12, R22, R4 ;  /* 0x000000160c04723c */ /* 0x010fde0000001804 */
[----:B------:R-:W-:-:S08]  /*3d550*/  NOP ;  /* 0x0000000000007918 */ /* 0x000fd00000000000 */
[----:B------:R0:W-:Y:S04]  /*3d560*/  STL.64 [R1+0x1b60], R4 ;  /* 0x001b600401007387 */ /* 0x0001e80000100a00 */
[----:B------:R1:W-:Y:S04]  /*3d570*/  STL.64 [R1+0x1b68], R6 ;  /* 0x001b680601007387 */ /* 0x0003e80000100a00 */
[----:B0-----:R-:W4:Y:S04]  /*3d580*/  LDL.LU.64 R4, [R1+0x1b10] ;  /* 0x001b100001047983 */ /* 0x001f280000300a00 */
[----:B-1----:R-:W3:Y:S01]  /*3d590*/  LDL.LU.64 R6, [R1+0x1b18] ;  /* 0x001b180001067983 */ /* 0x002ee20000300a00 */
[C---:B--2---:R-:W-:Y:S03]  /*3d5a0*/  HMMA.16816.F32 R16, R12.reuse, R20, R16 ;  /* 0x000000140c10723c */ /* 0x044fe60000001810 */
[----:B---3--:R-:W-:Y:S04]  /*3d5b0*/  STL.64 [R1+0x8b70], R6 ;  /* 0x008b700601007387 */ /* 0x008fe80000100a00 */
[----:B----4-:R0:W-:Y:S04]  /*3d5c0*/  STL.64 [R1+0x8b68], R4 ;  /* 0x008b680401007387 */ /* 0x0101e80000100a00 */
[----:B0-----:R-:W2:Y:S04]  /*3d5d0*/  LDL.LU.64 R4, [R1+0x1b20] ;  /* 0x001b200001047983 */ /* 0x001ea80000300a00 */
[----:B------:R-:W2:Y:S08]  /*3d5e0*/  LDL.LU.64 R6, [R1+0x1b28] ;  /* 0x001b280001067983 */ /* 0x000eb00000300a00 */
[----:B------:R-:W-:Y:S04]  /*3d5f0*/  STL.64 [R1+0x1b50], R16 ;  /* 0x001b501001007387 */ /* 0x000fe80000100a00 */
[----:B------:R0:W-:Y:S04]  /*3d600*/  STL.64 [R1+0x1b58], R18 ;  /* 0x001b581201007387 */ /* 0x0001e80000100a00 */
[----:B0-----:R-:W3:Y:S04]  /*3d610*/  LDL.LU.64 R18, [R1+0x8b80] ;  /* 0x008b800001127983 */ /* 0x001ee80000300a00 */
[----:B------:R-:W4:Y:S04]  /*3d620*/  LDL.LU.64 R16, [R1+0x8b78] ;  /* 0x008b780001107983 */ /* 0x000f280000300a00 */
[----:B------:R-:W-:Y:S04]  /*3d630*/  STL.64 [R1+0x8a08], R22 ;  /* 0x008a081601007387 */ /* 0x000fe80000100a00 */
[----:B------:R0:W-:Y:S04]  /*3d640*/  STL.64 [R1+0x8a00], R20 ;  /* 0x008a001401007387 */ /* 0x0001e80000100a00 */
[----:B0-----:R-:W3:Y:S04]  /*3d650*/  LDL.LU.64 R20, [R1+0x1b40] ;  /* 0x001b400001147983 */ /* 0x001ee80000300a00 */
[----:B------:R-:W3:Y:S01]  /*3d660*/  LDL.LU.64 R22, [R1+0x1b48] ;  /* 0x001b480001167983 */ /* 0x000ee20000300a00 */
[C---:B--2---:R-:W-:Y:S06]  /*3d670*/  HMMA.16816.F32 R4, R12.reuse, R10, R4 ;  /* 0x0000000a0c04723c */ /* 0x044fec0000001804 */
[C---:B----4-:R-:W-:Y:S06]  /*3d680*/  HMMA.16816.F32 R24, R12.reuse, R16, R24 ;  /* 0x000000100c18723c */ /* 0x050fec0000001818 */
        /* <DEDUP_REMOVED lines=9> */
[----:B------:R-:W3:Y:S04]  /*3d720*/  LDL.LU R25, [R1+0x22a8] ;  /* 0x0022a80001197983 */ /* 0x000ee80000300800 */
[----:B-1----:R-:W4:Y:S04]  /*3d730*/  LDL.LU R26, [R1+0x22b4] ;  /* 0x0022b400011a7983 */ /* 0x002f280000300800 */
[----:B------:R-:W4:Y:S04]  /*3d740*/  LDL.LU R27, [R1+0x22b0] ;  /* 0x0022b000011b7983 */ /* 0x000f280000300800 */
[----:B------:R-:W-:Y:S04]  /*3d750*/  STL.64 [R1+0x89f8], R18 ;  /* 0x0089f81201007387 */ /* 0x000fe80000100a00 */
[----:B------:R0:W-:Y:S04]  /*3d760*/  STL.64 [R1+0x89f0], R16 ;  /* 0x0089f01001007387 */ /* 0x0001e80000100a00 */
[----:B0-----:R-:W2:Y:S04]  /*3d770*/  LDL.LU.64 R16, [R1+0x1b00] ;  /* 0x001b000001107983 */ /* 0x001ea80000300a00 */
[----:B------:R-:W2:Y:S04]  /*3d780*/  LDL.LU.64 R18, [R1+0x1b08] ;  /* 0x001b080001127983 */ /* 0x000ea80000300a00 */
        /* <DEDUP_REMOVED lines=10> */
[----:B------:R0:W-:Y:S04]  /*3d830*/  STL.64 [R1+0x89d8], R10 ;  /* 0x0089d80a01007387 */ /* 0x0001e80000100a00 */
[----:B0-----:R-:W4:Y:S04]  /*3d840*/  LDL.LU R10, [R1+0x22a4] ;  /* 0x0022a400010a7983 */ /* 0x001f280000300800 */
[----:B------:R-:W4:Y:S04]  /*3d850*/  LDL.LU R11, [R1+0x22a0] ;  /* 0x0022a000010b7983 */ /* 0x000f280000300800 */
[----:B------:R0:W-:Y:S04]  /*3d860*/  STL.64 [R1+0x89d0], R8 ;  /* 0x0089d00801007387 */ /* 0x0001e80000100a00 */
[----:B0-----:R-:W4:Y:S04]  /*3d870*/  LDL.LU R8, [R1+0x229c] ;  /* 0x00229c0001087983 */ /* 0x001f280000300800 */
[----:B------:R-:W4:Y:S01]  /*3d880*/  LDL.LU R9, [R1+0x2298] ;  /* 0x0022980001097983 */ /* 0x000f220000300800 */
[----:B--2---:R-:W-:-:S15]  /*3d890*/  HMMA.16816.F32 R16, R12, R6, R16 ;  /* 0x000000060c10723c */ /* 0x004fde0000001810 */
[----:B------:R-:W-:-:S08]  /*3d8a0*/  NOP ;  /* 0x0000000000007918 */ /* 0x000fd00000000000 */
[----:B------:R-:W-:Y:S04]  /*3d8b0*/  STL.64 [R1+0x1b00], R16 ;  /* 0x001b001001007387 */ /* 0x000fe80000100a00 */
[----:B------:R3:W-:Y:S02]  /*3d8c0*/  STL.64 [R1+0x1b08], R18 ;  /* 0x001b081201007387 */ /* 0x0007e40000100a00 */
[----:B---3--:R-:W-:Y:S02]  /*3d8d0*/  HMMA.16816.F32 R16, R12, R4, R20 ;  /* 0x000000040c10723c */ /* 0x008fe40000001814 */
[----:B------:R-:W2:-:S15]  /*3d8e0*/  LDL R22, [R1+0x58] ;  /* 0x0000580001167983 */ /* 0x000e9e0000100800 */
[----:B------:R-:W-:-:S06]  /*3d8f0*/  NOP ;  /* 0x0000000000007918 */ /* 0x000fcc0000000000 */
[----:B------:R-:W-:Y:S04]  /*3d900*/  STL.64 [R1+0x1af0], R16 ;  /* 0x001af01001007387 */ /* 0x000fe80000100a00 */
[----:B------:R-:W-:Y:S04]  /*3d910*/  STL.64 [R1+0x1af8], R18 ;  /* 0x001af81201007387 */ /* 0x000fe80000100a00 */
[----:B------:R-:W2:Y:S01]  /*3d920*/  LDL R23, [R1+0x5c] ;  /* 0x00005c0001177983 */ /* 0x000ea20000100800 */
[----:B------:R-:W-:Y:S02]  /*3d930*/  IMAD.MOV.U32 R20, RZ, RZ, R2 ;  /* 0x000000ffff147224 */ /* 0x000fe400078e0002 */
[----:B------:R-:W-:Y:S01]  /*3d940*/  IMAD.MOV.U32 R21, RZ, RZ, R3 ;  /* 0x000000ffff157224 */ /* 0x000fe200078e0003 */
[----:B------:R-:W3:Y:S04]  /*3d950*/  LDL.LU R2, [R1+0x8b54] ;  /* 0x008b540001027983 */ /* 0x000ee80000300800 */
[----:B------:R-:W3:Y:S04]  /*3d960*/  LDL.LU R3, [R1+0x8b50] ;  /* 0x008b500001037983 */ /* 0x000ee80000300800 */
[----:B--2---:R-:W-:Y:S04]  /*3d970*/  STL.64 [R1+0x8ad8], R22 ;  /* 0x008ad81601007387 */ /* 0x004fe80000100a00 */
[----:B------:R0:W-:Y:S04]  /*3d980*/  STL.64 [R1+0x8ad0], R20 ;  /* 0x008ad01401007387 */ /* 0x0001e80000100a00 */
[----:B0-----:R-:W3:Y:S04]  /*3d990*/  LDL.LU.64 R20, [R1+0x940] ;  /* 0x0009400001147983 */ /* 0x001ee80000300a00 */
[----:B------:R-:W3:Y:S04]  /*3d9a0*/  LDL.LU.64 R22, [R1+0x948] ;  /* 0x0009480001167983 */ /* 0x000ee80000300a00 */
[----:B------:R-:W2:Y:S04]  /*3d9b0*/  LDL R18, [R1+0x68] ;  /* 0x0000680001127983 */ /* 0x000ea80000100800 */
[----:B------:R-:W2:Y:S04]  /*3d9c0*/  LDL R19, [R1+0x6c] ;  /* 0x00006c0001137983 */ /* 0x000ea80000100800 */
[----:B--2---:R-:W-:Y:S04]  /*3d9d0*/  STL.64 [R1+0x8ae0], R18 ;  /* 0x008ae01201007387 */ /* 0x004fe80000100a00 */
[----:B------:R-:W-:Y:S04]  /*3d9e0*/  STL.64 [R1+0x89e8], R6 ;  /* 0x0089e80601007387 */ /* 0x000fe80000100a00 */
[----:B------:R3:W-:Y:S04]  /*3d9f0*/  STL.64 [R1+0x89e0], R4 ;  /* 0x0089e00401007387 */ /* 0x0007e80000100a00 */
[----:B------:R-:W2:Y:S01]  /*3da00*/  LDL R16, [R1+0x70] ;  /* 0x0000700001107983 */ /* 0x000ea20000100800 */
[----:B---3--:R-:W-:-:S15]  /*3da10*/  HMMA.16816.F32 R4, R12, R2, R20 ;  /* 0x000000020c04723c */ /* 0x008fde0000001814 */
[----:B------:R-:W-:-:S08]  /*3da20*/  NOP ;  /* 0x0000000000007918 */ /* 0x000fd00000000000 */
[----:B------:R-:W-:Y:S04]  /*3da30*/  STL.64 [R1+0x940], R4 ;  /* 0x0009400401007387 */ /* 0x000fe80000100a00 */
[----:B------:R-:W-:Y:S04]  /*3da40*/  STL.64 [R1+0x948], R6 ;  /* 0x0009480601007387 */ /* 0x000fe80000100a00 */
[----:B------:R-:W2:Y:S04]  /*3da50*/  LDL R17, [R1+0x74] ;  /* 0x0000740001117983 */ /* 0x000ea80000100800 */
[----:B--2---:R0:W-:Y:S04]  /*3da60*/  STL.64 [R1+0x8af8], R16 ;  /* 0x008af81001007387 */ /* 0x0041e80000100a00 */
[----:B------:R1:W-:Y:S04]  /*3da70*/  STL [R1+0x89cc], R2 ;  /* 0x0089cc0201007387 */ /* 0x0003e80000100800 */
[----:B------:R2:W-:Y:S04]  /*3da80*/  STL [R1+0x89c8], R3 ;  /* 0x0089c80301007387 */ /* 0x0005e80000100800 */
[----:B------:R-:W3:Y:S04]  /*3da90*/  LDL R18, [R1+0x78] ;  /* 0x0000780001127983 */ /* 0x000ee80000100800 */
[----:B------:R-:W3:Y:S04]  /*3daa0*/  LDL R19, [R1+0x7c] ;  /* 0x00007c0001137983 */ /* 0x000ee80000100800 */
[----:B---3--:R-:W-:Y:S04]  /*3dab0*/  STL.64 [R1+0x8b10], R18 ;  /* 0x008b101201007387 */ /* 0x008fe80000100a00 */
[----:B0-----:R-:W3:Y:S04]  /*3dac0*/  LDL R16, [R1+0x80] ;  /* 0x0000800001107983 */ /* 0x001ee80000100800 */
[----:B------:R-:W3:Y:S01]  /*3dad0*/  LDL R17, [R1+0x84] ;  /* 0x0000840001117983 */ /* 0x000ee20000100800 */
[----:B------:R-:W-:-:S02]  /*3dae0*/  IMAD R14, R25, 0x100, R24 ;  /* 0x00000100190e7824 */ /* 0x000fc400078e0218 */
[----:B----4-:R-:W-:Y:S01]  /*3daf0*/  IMAD R15, R27, 0x100, R26 ;  /* 0x000001001b0f7824 */ /* 0x010fe200078e021a */
[----:B---3--:R0:W-:Y:S04]  /*3db00*/  STL.64 [R1+0x8b28], R16 ;  /* 0x008b281001007387 */ /* 0x0081e80000100a00 */
[----:B------:R-:W3:Y:S04]  /*3db10*/  LDL R26, [R1+0x30] ;  /* 0x00003000011a7983 */ /* 0x000ee80000100800 */
[----:B------:R-:W3:Y:S04]  /*3db20*/  LDL R27, [R1+0x34] ;  /* 0x00003400011b7983 */ /* 0x000ee80000100800 */
[----:B-1----:R-:W4:Y:S04]  /*3db30*/  LDL R2, [R1+0x88] ;  /* 0x0000880001027983 */ /* 0x002f280000100800 */
[----:B--2---:R-:W4:Y:S04]  /*3db40*/  LDL R3, [R1+0x8c] ;  /* 0x00008c0001037983 */ /* 0x004f280000100800 */
[----:B------:R-:W2:Y:S04]  /*3db50*/  LDL R24, [R1+0x38] ;  /* 0x0000380001187983 */ /* 0x000ea80000100800 */
[----:B------:R-:W2:Y:S04]  /*3db60*/  LDL R25, [R1+0x3c] ;  /* 0x00003c0001197983 */ /* 0x000ea80000100800 */
[----:B0-----:R-:W3:Y:S04]  /*3db70*/  LDL.LU.64 R16, [R1+0x1ac0] ;  /* 0x001ac00001107983 */ /* 0x001ee80000300a00 */
[----:B------:R-:W4:Y:S04]  /*3db80*/  LDL.LU.64 R18, [R1+0x1ac8] ;  /* 0x001ac80001127983 */ /* 0x000f280000300a00 */
[----:B----4-:R0:W-:Y:S04]  /*3db90*/  STL.64 [R1+0x8b38], R18 ;  /* 0x008b381201007387 */ /* 0x0101e80000100a00 */
[----:B0-----:R-:W4:Y:S04]  /*3dba0*/  LDL R18, [R1+0x90] ;  /* 0x0000900001127983 */ /* 0x001f280000100800 */
[----:B------:R-:W4:Y:S04]  /*3dbb0*/  LDL R19, [R1+0x94] ;  /* 0x0000940001137983 */ /* 0x000f280000100800 */
[----:B---3--:R0:W-:Y:S04]  /*3dbc0*/  STL.64 [R1+0x8b30], R16 ;  /* 0x008b301001007387 */ /* 0x0081e80000100a00 */
[----:B0-----:R-:W3:Y:S04]  /*3dbd0*/  LDL R16, [R1+0x98] ;  /* 0x0000980001107983 */ /* 0x001ee80000100800 */
[----:B------:R-:W3:Y:S04]  /*3dbe0*/  LDL R17, [R1+0x9c] ;  /* 0x00009c0001117983 */ /* 0x000ee80000100800 */
[----:B------:R-:W2:Y:S04]  /*3dbf0*/  LDL.LU.64 R20, [R1+0x1a80] ;  /* 0x001a800001147983 */ /* 0x000ea80000300a00 */
        /* <DEDUP_REMOVED lines=13> */
[----:B------:R-:W-:-:S02]  /*3dcd0*/  IMAD R12, R9, 0x100, R8 ;  /* 0x00000100090c7824 */ /* 0x000fc400078e0208 */
[----:B------:R-:W-:Y:S01]  /*3dce0*/  IMAD R13, R11, 0x100, R10 ;  /* 0x000001000b0d7824 */ /* 0x000fe200078e020a */
[----:B----4-:R-:W-:Y:S04]  /*3dcf0*/  STL.64 [R1+0x8b48], R22 ;  /* 0x008b481601007387 */ /* 0x010fe80000100a00 */
[----:B--2---:R0:W-:Y:S04]  /*3dd00*/  STL.64 [R1+0x8b40], R20 ;  /* 0x008b401401007387 */ /* 0x0041e80000100a00 */
[----:B0-----:R-:W2:Y:S04]  /*3dd10*/  LDL.LU.64 R20, [R1+0x1ad0] ;  /* 0x001ad00001147983 */ /* 0x001ea80000300a00 */
[----:B------:R-:W2:Y:S04]  /*3dd20*/  LDL.LU.64 R22, [R1+0x1ad8] ;  /* 0x001ad80001167983 */ /* 0x000ea80000300a00 */
[----:B------:R-:W4:Y:S04]  /*3dd30*/  LDL.LU.64 R8, [R1+0x1a70] ;  /* 0x001a700001087983 */ /* 0x000f280000300a00 */
[----:B------:R-:W4:Y:S04]  /*3dd40*/  LDL.LU.64 R10, [R1+0x1a78] ;  /* 0x001a7800010a7983 */ /* 0x000f280000300a00 */
[----:B------:R-:W4:Y:S04]  /*3dd50*/  LDL.LU.64 R4, [R1+0x1a60] ;  /* 0x001a600001047983 */ /* 0x000f280000300a00 */
[----:B------:R-:W4:Y:S04]  /*3dd60*/  LDL.LU.64 R6, [R1+0x1a68] ;  /* 0x001a680001067983 */ /* 0x000f280000300a00 */
[----:B------:R-:W-:Y:S04]  /*3dd70*/  STL.64 [R1+0x8aa8], R26 ;  /* 0x008aa81a01007387 */ /* 0x000fe80000100a00 */
[----:B------:R0:W-:Y:S04]  /*3dd80*/  STL.64 [R1+0x8aa0], R24 ;  /* 0x008aa01801007387 */ /* 0x0001e80000100a00 */
[----:B0-----:R-:W3:Y:S04]  /*3dd90*/  LDL.LU.64 R24, [R1+0x1ae0] ;  /* 0x001ae00001187983 */ /* 0x001ee80000300a00 */
[----:B------:R-:W3:Y:S01]  /*3dda0*/  LDL.LU.64 R26, [R1+0x1ae8] ;  /* 0x001ae800011a7983 */ /* 0x000ee20000300a00 */
[----:B------:R-:W-:-:S02]  /*3ddb0*/  F2FP.F16.E5M2.UNPACK_B R12, R12 ;  /* 0x0000000cff0c723e */ /* 0x000fc400020004ff */
[----:B------:R-:W-:Y:S02]  /*3ddc0*/  F2FP.F16.E5M2.UNPACK_B R13, R13 ;  /* 0x0000000dff0d723e */ /* 0x000fe400020004ff */
[----:B------:R-:W-:Y:S02]  /*3ddd0*/  F2FP.F16.E5M2.UNPACK_B R14, R14 ;  /* 0x0000000eff0e723e */ /* 0x000fe400020004ff */
[----:B------:R-:W-:-:S07]  /*3dde0*/  F2FP.F16.E5M2.UNPACK_B R15, R15 ;  /* 0x0000000fff0f723e */ /* 0x000fce00020004ff */
[C---:B---3--:R-:W-:Y:S06]  /*3ddf0*/  HMMA.16816.F32 R24, R12.reuse, R16, R24 ;  /* 0x000000100c18723c */ /* 0x048fec0000001818 */
[----:B--2---:R-:W-:-:S15]  /*3de00*/  HMMA.16816.F32 R16, R12, R18, R20 ;  /* 0x000000120c10723c */ /* 0x004fde0000001814 */
[----:B------:R-:W-:-:S02]  /*3de10*/  NOP ;  /* 0x0000000000007918 */ /* 0x000fc40000000000 */
[----:B------:R-:W-:Y:S04]  /*3de20*/  STL.64 [R1+0x1ae0], R24 ;  /* 0x001ae01801007387 */ /* 0x000fe80000100a00 */
[----:B------:R0:W-:Y:S04]  /*3de30*/  STL.64 [R1+0x1ae8], R26 ;  /* 0x001ae81a01007387 */ /* 0x0001e80000100a00 */
[----:B0-----:R-:W2:Y:S04]  /*3de40*/  LDL R26, [R1+0x48] ;  /* 0x00004800011a7983 */ /* 0x001ea80000100800 */
[----:B------:R-:W2:Y:S04]  /*3de50*/  LDL R27, [R1+0x4c] ;  /* 0x00004c00011b7983 */ /* 0x000ea80000100800 */
[----:B------:R-:W3:Y:S04]  /*3de60*/  LDL.LU.64 R22, [R1+0x8b48] ;  /* 0x008b480001167983 */ /* 0x000ee80000300a00 */
[----:B------:R-:W3:Y:S04]  /*3de70*/  LDL.LU.64 R20, [R1+0x8b40] ;  /* 0x008b400001147983 */ /* 0x000ee80000300a00 */
[----:B------:R-:W-:Y:S04]  /*3de80*/  STL.64 [R1+0x1ad0], R16 ;  /* 0x001ad01001007387 */ /* 0x000fe80000100a00 */
[----:B------:R0:W-:Y:S04]  /*3de90*/  STL.64 [R1+0x1ad8], R18 ;  /* 0x001ad81201007387 */ /* 0x0001e80000100a00 */
[----:B0-----:R-:W4:Y:S04]  /*3dea0*/  LDL.LU.64 R18, [R1+0x8b38] ;  /* 0x008b380001127983 */ /* 0x001f280000300a00 */
[----:B------:R-:W4:Y:S04]  /*3deb0*/  LDL.LU.64 R16, [R1+0x8b30] ;  /* 0x008b300001107983 */ /* 0x000f280000300a00 */
[----:B------:R-:W2:Y:S01]  /*3dec0*/  LDL.64 R24, [R1+0x50] ;  /* 0x0000500001187983 */ /* 0x000ea20000100a00 */
[----:B----4-:R-:W-:-:S15]  /*3ded0*/  HMMA.16816.F32 R16, R12, R2, R16 ;  /* 0x000000020c10723c */ /* 0x010fde0000001810 */
[----:B------:R-:W-:-:S08]  /*3dee0*/  NOP ;  /* 0x0000000000007918 */ /* 0x000fd00000000000 */
[----:B------:R0:W-:Y:S04]  /*3def0*/  STL.64 [R1+0x1ac0], R16 ;  /* 0x001ac01001007387 */ /* 0x0001e80000100a00 */
[----:B------:R3:W-:Y:S04]  /*3df00*/  STL.64 [R1+0x1ac8], R18 ;  /* 0x001ac81201007387 */ /* 0x0007e80000100a00 */
[----:B0-----:R-:W3:Y:S02]  /*3df10*/  LDL.LU.64 R16, [R1+0x8b28] ;  /* 0x008b280001107983 */ /* 0x001ee40000300a00 */
[----:B---3--:R-:W-:Y:S02]  /*3df20*/  HMMA.16816.F32 R16, R12, R16, R20 ;  /* 0x000000100c10723c */ /* 0x008fe40000001814 */
[----:B------:R-:W3:Y:S04]  /*3df30*/  LDL.LU.64 R22, [R1+0x8b20] ;  /* 0x008b200001167983 */ /* 0x000ee80000300a00 */
[----:B------:R-:W3:-:S15]  /*3df40*/  LDL.LU.64 R20, [R1+0x8b18] ;  /* 0x008b180001147983 */ /* 0x000ede0000300a00 */
[----:B------:R-:W-:-:S02]  /*3df50*/  NOP ;  /* 0x0000000000007918 */ /* 0x000fc40000000000 */
[----:B------:R-:W-:Y:S04]  /*3df60*/  STL.64 [R1+0x1ab0], R16 ;  /* 0x001ab01001007387 */ /* 0x000fe80000100a00 */
[----:B------:R0:W-:Y:S04]  /*3df70*/  STL.64 [R1+0x1ab8], R18 ;  /* 0x001ab81201007387 */ /* 0x0001e80000100a00 */
[----:B0-----:R-:W3:Y:S02]  /*3df80*/  LDL.LU.64 R18, [R1+0x8b10] ;  /* 0x008b100001127983 */ /* 0x001ee40000300a00 */
[----:B---3--:R-:W-:Y:S02]  /*3df90*/  HMMA.16816.F32 R16, R12, R18, R20 ;  /* 0x000000120c10723c */ /* 0x008fe40000001814 */
[----:B------:R-:W3:Y:S04]  /*3dfa0*/  LDL.LU.64 R22, [R1+0x8b08] ;  /* 0x008b080001167983 */ /* 0x000ee80000300a00 */
[----:B------:R-:W3:-:S15]  /*3dfb0*/  LDL.LU.64 R20, [R1+0x8b00] ;  /* 0x008b000001147983 */ /* 0x000ede0000300a00 */
[----:B------:R-:W-:-:S02]  /*3dfc0*/  NOP ;  /* 0x0000000000007918 */ /* 0x000fc40000000000 */
        /* <DEDUP_REMOVED lines=12> */
[----:B------:R-:W4:-:S15]  /*3e090*/  LDL.LU.64 R20, [R1+0x8ad0] ;  /* 0x008ad00001147983 */ /* 0x000f1e0000300a00 */
[----:B------:R-:W-:-:S02]  /*3e0a0*/  NOP ;  /* 0x0000000000007918 */ /* 0x000fc40000000000 */
[----:B------:R-:W-:Y:S04]  /*3e0b0*/  STL.64 [R1+0x1a80], R16 ;  /* 0x001a801001007387 */ /* 0x000fe80000100a00 */
[----:B------:R4:W-:Y:S02]  /*3e0c0*/  STL.64 [R1+0x1a88], R18 ;  /* 0x001a881201007387 */ /* 0x0009e40000100a00 */
[C---:B----4-:R-:W-:Y:S06]  /*3e0d0*/  HMMA.16816.F32 R16, R12.reuse, R20, R8 ;  /* 0x000000140c10723c */ /* 0x050fec0000001808 */
[----:B---3--:R-:W-:Y:S01]  /*3e0e0*/  HMMA.16816.F32 R4, R12, R22, R4 ;  /* 0x000000160c04723c */ /* 0x008fe20000001804 */
[----:B------:R-:W3:-:S15]  /*3e0f0*/  LDL R10, [R1+0x8] ;  /* 0x00000800010a7983 */ /* 0x000ede0000100800 */
[----:B------:R-:W-:-:S01]  /*3e100*/  NOP ;  /* 0x0000000000007918 */ /* 0x000fc20000000000 */
[----:B------:R-:W-:Y:S04]  /*3e110*/  STL.64 [R1+0x1a70], R16 ;  /* 0x001a701001007387 */ /* 0x000fe80000100a00 */
[----:B------:R-:W-:Y:S04]  /*3e120*/  STL.64 [R1+0x1a78], R18 ;  /* 0x001a781201007387 */ /* 0x000fe80000100a00 */
[----:B------:R-:W-:Y:S04]  /*3e130*/  STL.64 [R1+0x1a60], R4 ;  /* 0x001a600401007387 */ /* 0x000fe80000100a00 */
[----:B------:R-:W-:Y:S04]  /*3e140*/  STL.64 [R1+0x1a68], R6 ;  /* 0x001a680601007387 */ /* 0x000fe80000100a00 */
[----:B------:R-:W3:Y:S04]  /*3e150*/  LDL R11, [R1+0xc] ;  /* 0x00000c00010b7983 */ /* 0x000ee80000100800 */
        /* <DEDUP_REMOVED lines=12> */
[----:B------:R-:W3:Y:S04]  /*3e220*/  LDL R18, [R1+0x18] ;  /* 0x0000180001127983 */ /* 0x000ee80000100800 */
[----:B------:R-:W3:Y:S04]  /*3e230*/  LDL R19, [R1+0x1c] ;  /* 0x00001c0001137983 */ /* 0x000ee80000100800 */
[----:B------:R-:W2:Y:S04]  /*3e240*/  LDL R16, [R1+0x20] ;  /* 0x0000200001107983 */ /* 0x000ea80000100800 */
[----:B------:R-:W2:Y:S04]  /*3e250*/  LDL R17, [R1+0x24] ;  /* 0x0000240001117983 */ /* 0x000ea80000100800 */
[----:B---3--:R0:W-:Y:S04]  /*3e260*/  STL.64 [R1+0x8a70], R18 ;  /* 0x008a701201007387 */ /* 0x0081e80000100a00 */
[----:B0-----:R-:W3:Y:S04]  /*3e270*/  LDL R18, [R1+0x40] ;  /* 0x0000400001127983 */ /* 0x001ee80000100800 */
[----:B------:R-:W3:Y:S04]  /*3e280*/  LDL R19, [R1+0x44] ;  /* 0x0000440001137983 */ /* 0x000ee80000100800 */
[----:B--2---:R-:W-:Y:S04]  /*3e290*/  STL.64 [R1+0x8a88], R16 ;  /* 0x008a881001007387 */ /* 0x004fe80000100a00 */
[----:B------:R-:W2:Y:S01]  /*3e2a0*/  LDL.64 R8, [R1+0x10] ;  /* 0x0000100001087983 */ /* 0x000ea20000100a00 */
[----:B------:R-:W-:Y:S03]  /*3e2b0*/  HMMA.16816.F32 R20, R12, R24, R20 ;  /* 0x000000180c14723c */ /* 0x000fe60000001814 */
[----:B------:R-:W-:Y:S04]  /*3e2c0*/  STL.64 [R1+0x8a68], R10 ;  /* 0x008a680a01007387 */ /* 0x000fe80000100a00 */
[----:B--2---:R0:W-:Y:S04]  /*3e2d0*/  STL.64 [R1+0x8a60], R8 ;  /* 0x008a600801007387 */ /* 0x0041e80000100a00 */
[----:B0-----:R-:W3:Y:S04]  /*3e2e0*/  LDL.LU.64 R8, [R1+0x1a30] ;  /* 0x001a300001087983 */ /* 0x001ee80000300a00 */
[----:B------:R-:W3:Y:S08]  /*3e2f0*/  LDL.LU.64 R10, [R1+0x1a38] ;  /* 0x001a3800010a7983 */ /* 0x000ef00000300a00 */
[----:B------:R-:W-:Y:S04]  /*3e300*/  STL.64 [R1+0x1a50], R20 ;  /* 0x001a501401007387 */ /* 0x000fe80000100a00 */
[----:B------:R0:W-:Y:S04]  /*3e310*/  STL.64 [R1+0x1a58], R22 ;  /* 0x001a581601007387 */ /* 0x0001e80000100a00 */
[----:B0-----:R-:W2:Y:S04]  /*3e320*/  LDL.LU.64 R22, [R1+0x8ac8] ;  /* 0x008ac80001167983 */ /* 0x001ea80000300a00 */
[----:B------:R-:W2:Y:S01]  /*3e330*/  LDL.LU.64 R20, [R1+0x8ac0] ;  /* 0x008ac00001147983 */ /* 0x000ea20000300a00 */
[----:B------:R-:W-:-:S02]  /*3e340*/  IMAD.MOV.U32 R2, RZ, RZ, R24 ;  /* 0x000000ffff027224 */ /* 0x000fc400078e0018 */
[----:B------:R-:W-:Y:S02]  /*3e350*/  IMAD.MOV.U32 R3, RZ, RZ, R25 ;  /* 0x000000ffff037224 */ /* 0x000fe400078e0019 */
[----:B--2---:R-:W-:Y:S01]  /*3e360*/  HMMA.16816.F32 R24, R12, R26, R20 ;  /* 0x0000001a0c18723c */ /* 0x004fe20000001814 */
[----:B------:R-:W2:Y:S04]  /*3e370*/  LDL.LU.64 R22, [R1+0x8ab8] ;  /* 0x008ab80001167983 */ /* 0x000ea80000300a00 */
[----:B------:R-:W2:-:S15]  /*3e380*/  LDL.LU.64 R20, [R1+0x8ab0] ;  /* 0x008ab00001147983 */ /* 0x000e9e0000300a00 */
[----:B------:R-:W-:-:S03]  /*3e390*/  NOP ;  /* 0x0000000000007918 */ /* 0x000fc60000000000 */
[----:B------:R-:W-:Y:S04]  /*3e3a0*/  STL.64 [R1+0x1a40], R24 ;  /* 0x001a401801007387 */ /* 0x000fe80000100a00 */
[----:B------:R0:W-:Y:S04]  /*3e3b0*/  STL.64 [R1+0x1a48], R26 ;  /* 0x001a481a01007387 */ /* 0x0001e80000100a00 */
[----:B0-----:R-:W4:Y:S04]  /*3e3c0*/  LDL.LU.64 R26, [R1+0x8aa8] ;  /* 0x008aa800011a7983 */ /* 0x001f280000300a00 */
[----:B------:R-:W2:Y:S01]  /*3e3d0*/  LDL.LU.64 R24, [R1+0x8aa0] ;  /* 0x008aa00001187983 */ /* 0x000ea20000300a00 */
[----:B---3--:R-:W-:Y:S03]  /*3e3e0*/  HMMA.16816.F32 R8, R12, R18, R8 ;  /* 0x000000120c08723c */ /* 0x008fe60000001808 */
[----:B------:R-:W3:-:S15]  /*3e3f0*/  LDL R18, [R1+0x28] ;  /* 0x0000280001127983 */ /* 0x000ede0000100800 */
[----:B------:R-:W-:-:S05]  /*3e400*/  NOP ;  /* 0x0000000000007918 */ /* 0x000fca0000000000 */
[----:B------:R-:W-:Y:S04]  /*3e410*/  STL.64 [R1+0x1a30], R8 ;  /* 0x001a300801007387 */ /* 0x000fe80000100a00 */
[----:B------:R2:W-:Y:S04]  /*3e420*/  STL.64 [R1+0x1a38], R10 ;  /* 0x001a380a01007387 */ /* 0x0005e80000100a00 */
[----:B------:R-:W3:Y:S01]  /*3e430*/  LDL R19, [R1+0x2c] ;  /* 0x00002c0001137983 */ /* 0x000ee20000100800 */
[C---:B--2---:R-:W-:Y:S03]  /*3e440*/  HMMA.16816.F32 R8, R12.reuse, R24, R20 ;  /* 0x000000180c08723c */ /* 0x044fe60000001814 */
[----:B------:R-:W2:Y:S03]  /*3e450*/  LDL.LU.64 R24, [R1+0x19a0] ;  /* 0x0019a00001187983 */ /* 0x000ea60000300a00 */
[----:B----4-:R-:W-:-:S15]  /*3e460*/  HMMA.16816.F32 R4, R12, R26, R4 ;  /* 0x0000001a0c04723c */ /* 0x010fde0000001804 */
[----:B------:R-:W-:-:S02]  /*3e470*/  NOP ;  /* 0x0000000000007918 */ /* 0x000fc40000000000 */
[----:B------:R-:W-:Y:S04]  /*3e480*/  STL.64 [R1+0x1a20], R8 ;  /* 0x001a200801007387 */ /* 0x000fe80000100a00 */
[----:B------:R-:W-:Y:S04]  /*3e490*/  STL.64 [R1+0x1a28], R10 ;  /* 0x001a280a01007387 */ /* 0x000fe80000100a00 */
[----:B------:R-:W4:Y:S04]  /*3e4a0*/  LDL.LU.64 R26, [R1+0x19a8] ;  /* 0x0019a800011a7983 */ /* 0x000f280000300a00 */
[----:B------:R-:W-:Y:S04]  /*3e4b0*/  STL.64 [R1+0x1a10], R4 ;  /* 0x001a100401007387 */ /* 0x000fe80000100a00 */
[----:B------:R-:W-:Y:S04]  /*3e4c0*/  STL.64 [R1+0x1a18], R6 ;  /* 0x001a180601007387 */ /* 0x000fe80000100a00 */
[----:B----4-:R0:W-:Y:S04]  /*3e4d0*/  STL.64 [R1+0x8a38], R26 ;  /* 0x008a381a01007387 */ /* 0x0101e80000100a00 */
[----:B0-----:R-:W4:Y:S04]  /*3e4e0*/  LDL R26, [R1] ;  /* 0x00000000011a7983 */ /* 0x001f280000100800 */
[----:B------:R-:W3:Y:S04]  /*3e4f0*/  LDL.LU.64 R8, [R1+0x19e0] ;  /* 0x0019e00001087983 */ /* 0x000ee80000300a00 */
[----:B------:R-:W2:Y:S04]  /*3e500*/  LDL.LU.64 R10, [R1+0x19e8] ;  /* 0x0019e800010a7983 */ /* 0x000ea80000300a00 */
[----:B--2---:R-:W-:Y:S04]  /*3e510*/  STL.64 [R1+0x8a80], R10 ;  /* 0x008a800a01007387 */ /* 0x004fe80000100a00 */
        /* <DEDUP_REMOVED lines=8> */
[----:B------:R-:W4:Y:S04]  /*3e5a0*/  LDL.LU.64 R6, [R1+0x19c8] ;  /* 0x0019c80001067983 */ /* 0x000f280000300a00 */
[----:B----4-:R-:W-:Y:S04]  /*3e5b0*/  STL.64 [R1+0x8a58], R6 ;  /* 0x008a580601007387 */ /* 0x010fe80000100a00 */
[----:B---3--:R0:W-:Y:S04]  /*3e5c0*/  STL.64 [R1+0x8a50], R4 ;  /* 0x008a500401007387 */ /* 0x0081e80000100a00 */
[----:B0-----:R-:W3:Y:S04]  /*3e5d0*/  LDL.LU.64 R4, [R1+0x19d0] ;  /* 0x0019d00001047983 */ /* 0x001ee80000300a00 */
[----:B------:R-:W3:Y:S04]  /*3e5e0*/  LDL.LU.64 R6, [R1+0x19d8] ;  /* 0x0019d80001067983 */ /* 0x000ee80000300a00 */
[----:B------:R-:W-:Y:S04]  /*3e5f0*/  STL.64 [R1+0x8a30], R24 ;  /* 0x008a301801007387 */ /* 0x000fe80000100a00 */
[----:B------:R-:W4:Y:S04]  /*3e600*/  LDL.LU.64 R20, [R1+0x1980] ;  /* 0x0019800001147983 */ /* 0x000f280000300a00 */
[----:B------:R-:W3:Y:S01]  /*3e610*/  LDL.LU.64 R22, [R1+0x1988] ;  /* 0x0019880001167983 */ /* 0x000ee20000300a00 */
[C---:B--2---:R-:W-:Y:S03]  /*3e620*/  HMMA.16816.F32 R16, R12.reuse, R18, R8 ;  /* 0x000000120c10723c */ /* 0x044fe60000001808 */
[----:B---3--:R-:W-:Y:S04]  /*3e630*/  STL.64 [R1+0x8a18], R22 ;  /* 0x008a181601007387 */ /* 0x008fe80000100a00 */
[----:B----4-:R0:W-:Y:S04]  /*3e640*/  STL.64 [R1+0x8a10], R20 ;  /* 0x008a101401007387 */ /* 0x0101e80000100a00 */
        /* <DEDUP_REMOVED lines=22> */
[----:B------:R0:W-:Y:S04]  /*3e7b0*/  STL.64 [R1+0x19e0], R16 ;  /* 0x0019e01001007387 */ /* 0x0001e80000100a00 */
[----:B------:R1:W-:Y:S04]  /*3e7c0*/  STL.64 [R1+0x19e8], R18 ;  /* 0x0019e81201007387 */ /* 0x0003e80000100a00 */
[----:B0-----:R-:W3:Y:S04]  /*3e7d0*/  LDL.LU.64 R16, [R1+0x1970] ;  /* 0x0019700001107983 */ /* 0x001ee80000300a00 */
[----:B-1----:R-:W3:Y:S01]  /*3e7e0*/  LDL.LU.64 R18, [R1+0x1978] ;  /* 0x0019780001127983 */ /* 0x002ee20000300a00 */
[----:B----4-:R-:W-:-:S15]  /*3e7f0*/  HMMA.16816.F32 R4, R12, R8, R4 ;  /* 0x000000080c04723c */ /* 0x010fde0000001804 */
[----:B------:R-:W-:-:S08]  /*3e800*/  NOP ;  /* 0x0000000000007918 */ /* 0x000fd00000000000 */
[----:B------:R-:W-:Y:S04]  /*3e810*/  STL.64 [R1+0x19d0], R4 ;  /* 0x0019d00401007387 */ /* 0x000fe80000100a00 */
[----:B------:R0:W-:Y:S04]  /*3e820*/  STL.64 [R1+0x19d8], R6 ;  /* 0x0019d80601007387 */ /* 0x0001e80000100a00 */
[----:B0-----:R-:W3:Y:S04]  /*3e830*/  LDL.LU.64 R6, [R1+0x8a58] ;  /* 0x008a580001067983 */ /* 0x001ee80000300a00 */
[----:B------:R-:W3:Y:S01]  /*3e840*/  LDL.LU.64 R4, [R1+0x8a50] ;  /* 0x008a500001047983 */ /* 0x000ee20000300a00 */
[----:B------:R-:W-:-:S02]  /*3e850*/  IMAD.MOV.U32 R27, RZ, RZ, R0 ;  /* 0x000000ffff1b7224 */ /* 0x000fc400078e0000 */
[----:B------:R-:W-:-:S05]  /*3e860*/  IMAD.MOV.U32 R0, RZ, RZ, R9 ;  /* 0x000000ffff007224 */ /* 0x000fca00078e0009 */
[C---:B--2---:R-:W-:Y:S06]  /*3e870*/  HMMA.16816.F32 R24, R12.reuse, R26, R20 ;  /* 0x0000001a0c18723c */ /* 0x044fec0000001814 */
[----:B---3--:R-:W-:Y:S01]  /*3e880*/  HMMA.16816.F32 R8, R12, R10, R4 ;  /* 0x0000000a0c08723c */ /* 0x008fe20000001804 */
[----:B------:R-:W2:Y:S04]  /*3e890*/  LDL.LU.64 R4, [R1+0x1950] ;  /* 0x0019500001047983 */ /* 0x000ea80000300a00 */
[----:B------:R-:W2:-:S15]  /*3e8a0*/  LDL.LU.64 R6, [R1+0x1958] ;  /* 0x0019580001067983 */ /* 0x000e9e0000300a00 */
[----:B------:R-:W-:-:S03]  /*3e8b0*/  NOP ;  /* 0x0000000000007918 */ /* 0x000fc60000000000 */
[----:B------:R0:W-:Y:S04]  /*3e8c0*/  STL.64 [R1+0x19c0], R8 ;  /* 0x0019c00801007387 */ /* 0x0001e80000100a00 */
[----:B------:R1:W-:Y:S04]  /*3e8d0*/  STL.64 [R1+0x19c8], R10 ;  /* 0x0019c80a01007387 */ /* 0x0003e80000100a00 */
[----:B0-----:R-:W3:Y:S04]  /*3e8e0*/  LDL.LU.64 R8, [R1+0x1940] ;  /* 0x0019400001087983 */ /* 0x001ee80000300a00 */
[----:B-1----:R-:W3:Y:S04]  /*3e8f0*/  LDL.LU.64 R10, [R1+0x1948] ;  /* 0x00194800010a7983 */ /* 0x002ee80000300a00 */
[----:B------:R-:W4:Y:S04]  /*3e900*/  LDL.LU.64 R22, [R1+0x8a48] ;  /* 0x008a480001167983 */ /* 0x000f280000300a00 */
[----:B------:R-:W4:Y:S04]  /*3e910*/  LDL.LU.64 R20, [R1+0x8a40] ;  /* 0x008a400001147983 */ /* 0x000f280000300a00 */
        /* <DEDUP_REMOVED lines=9> */
[----:B------:R-:W2:Y:S04]  /*3e9b0*/  LDL.LU.64 R24, [R1+0x8a20] ;  /* 0x008a200001187983 */ /* 0x000ea80000300a00 */
[----:B------:R-:W-:Y:S01]  /*3e9c0*/  STL.64 [R1+0x8860], R28 ;  /* 0x0088601c01007387 */ /* 0x000fe20000100a00 */
[----:B----4-:R-:W-:-:S15]  /*3e9d0*/  HMMA.16816.F32 R20, R12, R26, R20 ;  /* 0x0000001a0c14723c */ /* 0x010fde0000001814 */
[----:B------:R-:W-:-:S08]  /*3e9e0*/  NOP ;  /* 0x0000000000007918 */ /* 0x000fd00000000000 */
        /* <DEDUP_REMOVED lines=9> */
[----:B------:R-:W4:Y:S04]  /*3ea80*/  LDL.LU.64 R20, [R1+0x8a00] ;  /* 0x008a000001147983 */ /* 0x000f280000300a00 */
        /* <DEDUP_REMOVED lines=9> */
[----:B------:R-:W3:Y:S01]  /*3eb20*/  LDL.LU.64 R16, [R1+0x89f0] ;  /* 0x0089f00001107983 */ /* 0x000ee20000300a00 */
[----:B----4-:R-:W-:-:S15]  /*3eb30*/  HMMA.16816.F32 R24, R12, R20, R24 ;  /* 0x000000140c18723c */ /* 0x010fde0000001818 */
[----:B------:R-:W-:-:S08]  /*3eb40*/  NOP ;  /* 0x0000000000007918 */ /* 0x000fd00000000000 */
        /* <DEDUP_REMOVED lines=21> */
[----:B0-----:R-:W4:Y:S04]  /*3eca0*/  LDL.LU.64 R16, [R1+0x1930] ;  /* 0x0019300001107983 */ /* 0x001f280000300a00 */
[----:B------:R-:W4:Y:S02]  /*3ecb0*/  LDL.LU.64 R18, [R1+0x1938] ;  /* 0x0019380001127983 */ /* 0x000f240000300a00 */
[----:B----4-:R-:W-:-:S15]  /*3ecc0*/  HMMA.16816.F32 R16, R12, R10, R16 ;  /* 0x0000000a0c10723c */ /* 0x010fde0000001810 */
[----:B------:R-:W-:-:S08]  /*3ecd0*/  NOP ;  /* 0x0000000000007918 */ /* 0x000fd00000000000 */
[----:B------:R-:W-:Y:S04]  /*3ece0*/  STL.64 [R1+0x1930], R16 ;  /* 0x0019301001007387 */ /* 0x000fe80000100a00 */
[----:B------:R2:W-:Y:S02]  /*3ecf0*/  STL.64 [R1+0x1938], R18 ;  /* 0x0019381201007387 */ /* 0x0005e40000100a00 */
[----:B--2---:R-:W-:Y:S02]  /*3ed00*/  HMMA.16816.F32 R16, R12, R8, R20 ;  /* 0x000000080c10723c */ /* 0x004fe40000001814 */
[----:B------:R-:W-:Y:S04]  /*3ed10*/  STL.64 [R1+0x8828], R10 ;  /* 0x0088280a01007387 */ /* 0x000fe80000100a00 */
[----:B------:R0:W-:-:S15]  /*3ed20*/  STL.64 [R1+0x8820], R8 ;  /* 0x0088200801007387 */ /* 0x0001de0000100a00 */
[----:B------:R-:W-:-:S02]  /*3ed30*/  NOP ;  /* 0x0000000000007918 */ /* 0x000fc40000000000 */
[----:B------:R-:W-:Y:S04]  /*3ed40*/  STL.64 [R1+0x1920], R16 ;  /* 0x0019201001007387 */ /* 0x000fe80000100a00 */
[----:B------:R-:W-:Y:S04]  /*3ed50*/  STL.64 [R1+0x1928], R18 ;  /* 0x0019281201007387 */ /* 0x000fe80000100a00 */
[----:B0-----:R-:W2:Y:S04]  /*3ed60*/  LDL.LU.64 R8, [R1+0x930] ;  /* 0x0009300001087983 */ /* 0x001ea80000300a00 */
[----:B------:R-:W4:Y:S04]  /*3ed70*/  LDL.LU.64 R10, [R1+0x938] ;  /* 0x00093800010a7983 */ /* 0x000f280000300a00 */
[----:B----4-:R-:W-:Y:S04]  /*3ed80*/  STL.64 [R1+0x89c0], R10 ;  /* 0x0089c00a01007387 */ /* 0x010fe80000100a00 */
[----:B--2---:R0:W-:Y:S04]  /*3ed90*/  STL.64 [R1+0x89b8], R8 ;  /* 0x0089b80801007387 */ /* 0x0041e80000100a00 */
[----:B0-----:R-:W3:Y:S04]  /*3eda0*/  LDL.LU.64 R8, [R1+0x1900] ;  /* 0x0019000001087983 */ /* 0x001ee80000300a00 */
[----:B------:R-:W3:Y:S01]  /*3edb0*/  LDL.LU.64 R10, [R1+0x1908] ;  /* 0x00190800010a7983 */ /* 0x000ee20000300a00 */
[----:B------:R-:W-:Y:S01]  /*3edc0*/  HMMA.16816.F32 R16, R12, R6, R24 ;  /* 0x000000060c10723c */ /* 0x000fe20000001818 */
[----:B------:R-:W-:-:S02]  /*3edd0*/  IMAD.MOV.U32 R20, RZ, RZ, R2 ;  /* 0x000000ffff147224 */ /* 0x000fc400078e0002 */
[----:B------:R-:W2:Y:S01]  /*3ede0*/  LDL.LU R2, [R1+0x89cc] ;  /* 0x0089cc0001027983 */ /* 0x000ea20000300800 */
[----:B------:R-:W-:-:S15]  /*3edf0*/  IMAD.MOV.U32 R21, RZ, RZ, R3 ;  /* 0x000000ffff157224 */ /* 0x000fde00078e0003 */
[----:B------:R-:W-:-:S04]  /*3ee00*/  NOP ;  /* 0x0000000000007918 */ /* 0x000fc80000000000 */
[----:B------:R0:W-:Y:S04]  /*3ee10*/  STL.64 [R1+0x1910], R16 ;  /* 0x0019101001007387 */ /* 0x0001e80000100a00 */
[----:B------:R-:W-:Y:S04]  /*3ee20*/  STL.64 [R1+0x1918], R18 ;  /* 0x0019181201007387 */ /* 0x000fe80000100a00 */
[----:B------:R-:W2:Y:S04]  /*3ee30*/  LDL.LU R3, [R1+0x89c8] ;  /* 0x0089c80001037983 */ /* 0x000ea80000300800 */
[----:B0-----:R-:W4:Y:S04]  /*3ee40*/  LDL.LU R16, [R1+0x22c4] ;  /* 0x0022c40001107983 */ /* 0x001f280000300800 */
[----:B------:R-:W4:Y:S04]  /*3ee50*/  LDL.LU R17, [R1+0x22c0] ;  /* 0x0022c00001117983 */ /* 0x000f280000300800 */
[----:B------:R-:W4:Y:S04]  /*3ee60*/  LDL.LU R26, [R1+0x22cc] ;  /* 0x0022cc00011a7983 */ /* 0x000f280000300800 */
[----:B------:R-:W4:Y:S01]  /*3ee70*/  LDL.LU R27, [R1+0x22c8] ;  /* 0x0022c800011b7983 */ /* 0x000f220000300800 */
[----:B---3--:R-:W-:-:S15]  /*3ee80*/  HMMA.16816.F32 R8, R12, R4, R8 ;  /* 0x000000040c08723c */ /* 0x008fde0000001808 */
[----:B------:R-:W-:-:S08]  /*3ee90*/  NOP ;  /* 0x0000000000007918 */ /* 0x000fd00000000000 */
[----:B------:R-:W-:Y:S04]  /*3eea0*/  STL.64 [R1+0x1900], R8 ;  /* 0x0019000801007387 */ /* 0x000fe80000100a00 */
[----:B------:R0:W-:Y:S04]  /*3eeb0*/  STL.64 [R1+0x1908], R10 ;  /* 0x0019080a01007387 */ /* 0x0001e80000100a00 */
[----:B0-----:R-:W2:Y:S04]  /*3eec0*/  LDL.LU.64 R10, [R1+0x89c0] ;  /* 0x0089c000010a7983 */ /* 0x001ea80000300a00 */
[----:B------:R-:W2:Y:S04]  /*3eed0*/  LDL.LU.64 R8, [R1+0x89b8] ;  /* 0x0089b80001087983 */ /* 0x000ea80000300a00 */
[----:B------:R0:W-:Y:S04]  /*3eee0*/  STL.64 [R1+0x8808], R6 ;  /* 0x0088080601007387 */ /* 0x0001e80000100a00 */
[----:B0-----:R-:W3:Y:S04]  /*3eef0*/  LDL.LU R6, [R1+0x22bc] ;  /* 0x0022bc0001067983 */ /* 0x001ee80000300800 */
[----:B------:R-:W3:Y:S04]  /*3ef00*/  LDL.LU R7, [R1+0x22b8] ;  /* 0x0022b80001077983 */ /* 0x000ee80000300800 */
[----:B------:R-:W-:Y:S01]  /*3ef10*/  STL.64 [R1+0x8800], R4 ;  /* 0x0088000401007387 */ /* 0x000fe20000100a00 */
[----:B--2---:R-:W-:Y:S03]  /*3ef20*/  HMMA.16816.F32 R12, R12, R2, R8 ;  /* 0x000000020c0c723c */ /* 0x004fe60000001808 */
[----:B------:R-:W2:-:S15]  /*3ef30*/  LDL R10, [R1+0x60] ;  /* 0x00006000010a7983 */ /* 0x000e9e0000100800 */
[----:B------:R-:W-:-:S05]  /*3ef40*/  NOP ;  /* 0x0000000000007918 */ /* 0x000fca0000000000 */
[----:B------:R-:W-:Y:S04]  /*3ef50*/  STL.64 [R1+0x930], R12 ;  /* 0x0009300c01007387 */ /* 0x000fe80000100a00 */
[----:B------:R-:W-:Y:S04]  /*3ef60*/  STL.64 [R1+0x938], R14 ;  /* 0x0009380e01007387 */ /* 0x000fe80000100a00 */
[----:B------:R-:W2:Y:S04]  /*3ef70*/  LDL R11, [R1+0x64] ;  /* 0x00006400010b7983 */ /* 0x000ea80000100800 */
[----:B------:R-:W3:Y:S04]  /*3ef80*/  LDL.LU R18, [R1+0x22d4] ;  /* 0x0022d40001127983 */ /* 0x000ee80000300800 */
[----:B------:R-:W3:Y:S04]  /*3ef90*/  LDL.LU R19, [R1+0x22d0] ;  /* 0x0022d00001137983 */ /* 0x000ee80000300800 */
[----:B--2---:R0:W-:Y:S04]  /*3efa0*/  STL.64 [R1+0x8928], R10 ;  /* 0x0089280a01007387 */ /* 0x0041e80000100a00 */
[----:B------:R-:W2:Y:S04]  /*3efb0*/  LDL.64 R22, [R1+0x48] ;  /* 0x0000480001167983 */ /* 0x000ea80000100a00 */
[----:B--2---:R1:W-:Y:S04]  /*3efc0*/  STL.64 [R1+0x8908], R22 ;  /* 0x0089081601007387 */ /* 0x0043e80000100a00 */
[----:B------:R-:W2:Y:S04]  /*3efd0*/  LDL R8, [R1+0x68] ;  /* 0x0000680001087983 */ /* 0x000ea80000100800 */
[----:B------:R-:W2:Y:S04]  /*3efe0*/  LDL R9, [R1+0x6c] ;  /* 0x00006c0001097983 */ /* 0x000ea80000100800 */
[----:B0-----:R-:W4:Y:S04]  /*3eff0*/  LDL R10, [R1+0x70] ;  /* 0x00007000010a7983 */ /* 0x001f280000100800 */
[----:B------:R-:W4:Y:S04]  /*3f000*/  LDL R11, [R1+0x74] ;  /* 0x00007400010b7983 */ /* 0x000f280000100800 */
[----:B------:R-:W3:Y:S04]  /*3f010*/  LDL R28, [R1+0x78] ;  /* 0x00007800011c7983 */ /* 0x000ee80000100800 */
[----:B------:R-:W3:Y:S04]  /*3f020*/  LDL R29, [R1+0x7c] ;  /* 0x00007c00011d7983 */ /* 0x000ee80000100800 */
[----:B-1----:R-:W3:Y:S04]  /*3f030*/  LDL R22, [R1+0x58] ;  /* 0x0000580001167983 */ /* 0x002ee80000100800 */
[----:B------:R-:W3:Y:S04]  /*3f040*/  LDL R23, [R1+0x5c] ;  /* 0x00005c0001177983 */ /* 0x000ee80000100800 */
[----:B--2---:R0:W-:Y:S04]  /*3f050*/  STL.64 [R1+0x8940], R8 ;  /* 0x0089400801007387 */ /* 0x0041e80000100a00 */
[----:B----4-:R1:W-:Y:S04]  /*3f060*/  STL.64 [R1+0x8958], R10 ;  /* 0x0089580a01007387 */ /* 0x0103e80000100a00 */
[----:B------:R-:W-:Y:S04]  /*3f070*/  STL.64 [R1+0x8900], R20 ;  /* 0x0089001401007387 */ /* 0x000fe80000100a00 */
[----:B---3--:R-:W-:Y:S04]  /*3f080*/  STL.64 [R1+0x8920], R22 ;  /* 0x0089201601007387 */ /* 0x008fe80000100a00 */
[----:B0-----:R-:W2:Y:S04]  /*3f090*/  LDL R8, [R1+0x80] ;  /* 0x0000800001087983 */ /* 0x001ea80000100800 */
[----:B------:R-:W2:Y:S04]  /*3f0a0*/  LDL R9, [R1+0x84] ;  /* 0x0000840001097983 */ /* 0x000ea80000100800 */
[----:B------:R-:W3:Y:S04]  /*3f0b0*/  LDL R24, [R1+0x40] ;  /* 0x0000400001187983 */ /* 0x000ee80000100800 */
[----:B------:R-:W3:Y:S04]  /*3f0c0*/  LDL R25, [R1+0x44] ;  /* 0x0000440001197983 */ /* 0x000ee80000100800 */
[----:B--2---:R0:W-:Y:S04]  /*3f0d0*/  STL.64 [R1+0x8970], R8 ;  /* 0x0089700801007387 */ /* 0x0041e80000100a00 */
[----:B-1----:R-:W2:Y:S04]  /*3f0e0*/  LDL R10, [R1+0x88] ;  /* 0x00008800010a7983 */ /* 0x002ea80000100800 */
[----:B------:R-:W2:Y:S04]  /*3f0f0*/  LDL R11, [R1+0x8c] ;  /* 0x00008c00010b7983 */ /* 0x000ea80000100800 */
[----:B0-----:R-:W4:Y:S04]  /*3f100*/  LDL R8, [R1+0x90] ;  /* 0x0000900001087983 */ /* 0x001f280000100800 */
[----:B------:R-:W4:Y:S01]  /*3f110*/  LDL R9, [R1+0x94] ;  /* 0x0000940001097983 */ /* 0x000f220000100800 */
[----:B------:R-:W-:-:S03]  /*3f120*/  IMAD R14, R27, 0x100, R26 ;  /* 0x000001001b0e7824 */ /* 0x000fc600078e021a */
[----:B--2---:R0:W-:Y:S04]  /*3f130*/  STL.64 [R1+0x8988], R10 ;  /* 0x0089880a01007387 */ /* 0x0041e80000100a00 */
[----:B----4-:R-:W-:Y:S04]  /*3f140*/  STL.64 [R1+0x89a0], R8 ;  /* 0x0089a00801007387 */ /* 0x010fe80000100a00 */
[----:B------:R-:W2:Y:S01]  /*3f150*/  LDL.64 R26, [R1+0x38] ;  /* 0x00003800011a7983 */ /* 0x000ea20000100a00 */
[----:B------:R-:W-:Y:S02]  /*3f160*/  IMAD R13, R17, 0x100, R16 ;  /* 0x00000100110d7824 */ /* 0x000fe400078e0210 */
[----:B------:R-:W-:Y:S01]  /*3f170*/  IMAD R15, R19, 0x100, R18 ;  /* 0x00000100130f7824 */ /* 0x000fe200078e0212 */
[----:B--2---:R-:W-:Y:S04]  /*3f180*/  STL.64 [R1+0x8918], R26 ;  /* 0x0089181a01007387 */ /* 0x004fe80000100a00 */
[----:B---3--:R-:W-:Y:S04]  /*3f190*/  STL.64 [R1+0x8910], R24 ;  /* 0x0089101801007387 */ /* 0x008fe80000100a00 */
[----:B0-----:R-:W2:Y:S04]  /*3f1a0*/  LDL R10, [R1+0x98] ;  /* 0x00009800010a7983 */ /* 0x001ea80000100800 */
        /* <DEDUP_REMOVED lines=17> */
[----:B0-----:R-:W2:Y:S04]  /*3f2c0*/  LDL.LU.64 R16, [R1+0x18f0] ;  /* 0x0018f00001107983 */ /* 0x001ea80000300a00 */
[----:B------:R-:W2:Y:S04]  /*3f2d0*/  LDL.LU.64 R18, [R1+0x18f8] ;  /* 0x0018f80001127983 */ /* 0x000ea80000300a00 */
[----:B------:R-:W3:Y:S04]  /*3f2e0*/  LDL.LU.64 R20, [R1+0x1880] ;  /* 0x0018800001147983 */ /* 0x000ee80000300a00 */
[----:B------:R-:W4:Y:S01]  /*3f2f0*/  LDL.LU.64 R22, [R1+0x1888] ;  /* 0x0018880001167983 */ /* 0x000f220000300a00 */
[----:B------:R-:W-:Y:S01]  /*3f300*/  IMAD R12, R7, 0x100, R6 ;  /* 0x00000100070c7824 */ /* 0x000fe200078e0206 */
[----:B------:R-:W-:-:S02]  /*3f310*/  F2FP.F16.E5M2.UNPACK_B R13, R13 ;  /* 0x0000000dff0d723e */ /* 0x000fc400020004ff */
[----:B------:R-:W-:Y:S02]  /*3f320*/  F2FP.F16.E5M2.UNPACK_B R14, R14 ;  /* 0x0000000eff0e723e */ /* 0x000fe400020004ff */
[----:B------:R-:W-:Y:S02]  /*3f330*/  F2FP.F16.E5M2.UNPACK_B R15, R15 ;  /* 0x0000000fff0f723e */ /* 0x000fe400020004ff */
[----:B------:R-:W-:Y:S01]  /*3f340*/  F2FP.F16.E5M2.UNPACK_B R12, R12 ;  /* 0x0000000cff0c723e */ /* 0x000fe200020004ff */
        /* <DEDUP_REMOVED lines=38> */
[----:B0-----:R-:W3:Y:S01]  /*3f5b0*/  LDL.LU.64 R10, [R1+0x8958] ;  /* 0x00895800010a7983 */ /* 0x001ee20000300a00 */
[C---:B--2---:R-:W-:Y:S06]  /*3f5c0*/  HMMA.16816.F32 R16, R12.reuse, R28, R16 ;  /* 0x0000001c0c10723c */ /* 0x044fec0000001810 */
[----:B---3--:R-:W-:-:S15]  /*3f5d0*/  HMMA.16816.F32 R8, R12, R10, R20 ;  /* 0x0000000a0c08723c */ /* 0x008fde0000001814 */
[----:B------:R-:W-:-:S02]  /*3f5e0*/  NOP ;  /* 0x0000000000007918 */ /* 0x000fc40000000000 */
[----:B------:R0:W-:Y:S04]  /*3f5f0*/  STL.64 [R1+0x18b0], R16 ;  /* 0x0018b01001007387 */ /* 0x0001e80000100a00 */
[----:B------:R1:W-:Y:S04]  /*3f600*/  STL.64 [R1+0x18b8], R18 ;  /* 0x0018b81201007387 */ /* 0x0003e80000100a00 */
[----:B0-----:R-:W2:Y:S04]  /*3f610*/  LDL.LU.64 R16, [R1+0x1840] ;  /* 0x0018400001107983 */ /* 0x001ea80000300a00 */
[----:B-1----:R-:W2:Y:S04]  /*3f620*/  LDL.LU.64 R18, [R1+0x1848] ;  /* 0x0018480001127983 */ /* 0x002ea80000300a00 */
[----:B------:R-:W3:Y:S04]  /*3f630*/  LDL.64 R28, [R1] ;  /* 0x00000000011c7983 */ /* 0x000ee80000100a00 */
[----:B------:R-:W4:Y:S04]  /*3f640*/  LDL.LU.64 R22, [R1+0x8950] ;  /* 0x0089500001167983 */ /* 0x000f280000300a00 */
[----:B------:R-:W4:Y:S04]  /*3f650*/  LDL.LU.64 R20, [R1+0x8948] ;  /* 0x0089480001147983 */ /* 0x000f280000300a00 */
[----:B------:R0:W-:Y:S04]  /*3f660*/  STL.64 [R1+0x18a0], R8 ;  /* 0x0018a00801007387 */ /* 0x0001e80000100a00 */
        /* <DEDUP_REMOVED lines=8> */
[----:B0-----:R-:W4:Y:S02]  /*3f6f0*/  LDL.LU.64 R10, [R1+0x8928] ;  /* 0x00892800010a7983 */ /* 0x001f240000300a00 */
[----:B----4-:R-:W-:Y:S02]  /*3f700*/  HMMA.16816.F32 R8, R12, R10, R20 ;  /* 0x0000000a0c08723c */ /* 0x010fe40000001814 */
[----:B------:R-:W4:-:S15]  /*3f710*/  LDL.LU.64 R22, [R1+0x8920] ;  /* 0x0089200001167983 */ /* 0x000f1e0000300a00 */
[----:B------:R-:W-:-:S06]  /*3f720*/  NOP ;  /* 0x0000000000007918 */ /* 0x000fcc0000000000 */
[----:B------:R0:W-:Y:S04]  /*3f730*/  STL.64 [R1+0x1880], R8 ;  /* 0x0018800801007387 */ /* 0x0001e80000100a00 */
[----:B------:R1:W-:Y:S04]  /*3f740*/  STL.64 [R1+0x1888], R10 ;  /* 0x0018880a01007387 */ /* 0x0003e80000100a00 */
[----:B0-----:R-:W3:Y:S04]  /*3f750*/  LDL.LU.64 R8, [R1+0x1830] ;  /* 0x0018300001087983 */ /* 0x001ee80000300a00 */
[----:B-1----:R-:W3:Y:S01]  /*3f760*/  LDL.LU.64 R10, [R1+0x1838] ;  /* 0x00183800010a7983 */ /* 0x002ee20000300a00 */
[----:B----4-:R-:W-:Y:S03]  /*3f770*/  HMMA.16816.F32 R20, R12, R22, R24 ;  /* 0x000000160c14723c */ /* 0x010fe60000001818 */
[----:B------:R-:W3:Y:S04]  /*3f780*/  LDL.LU.64 R26, [R1+0x8918] ;  /* 0x00891800011a7983 */ /* 0x000ee80000300a00 */
[----:B------:R-:W2:-:S15]  /*3f790*/  LDL.LU.64 R24, [R1+0x8910] ;  /* 0x0089100001187983 */ /* 0x000e9e0000300a00 */
[----:B------:R-:W-:-:S01]  /*3f7a0*/  NOP ;  /* 0x0000000000007918 */ /* 0x000fc20000000000 */
[----:B------:R-:W-:Y:S04]  /*3f7b0*/  STL.64 [R1+0x1870], R20 ;  /* 0x0018701401007387 */ /* 0x000fe80000100a00 */
[----:B------:R0:W-:Y:S04]  /*3f7c0*/  STL.64 [R1+0x1878], R22 ;  /* 0x0018781601007387 */ /* 0x0001e80000100a00 */
[----:B0-----:R-:W4:Y:S04]  /*3f7d0*/  LDL.LU.64 R22, [R1+0x8908] ;  /* 0x0089080001167983 */ /* 0x001f280000300a00 */
[----:B------:R-:W3:Y:S02]  /*3f7e0*/  LDL.LU.64 R20, [R1+0x8900] ;  /* 0x0089000001147983 */ /* 0x000ee40000300a00 */
[----:B---3--:R-:W-:-:S15]  /*3f7f0*/  HMMA.16816.F32 R4, R12, R20, R4 ;  /* 0x000000140c04723c */ /* 0x008fde0000001804 */
[----:B------:R-:W-:-:S08]  /*3f800*/  NOP ;  /* 0x0000000000007918 */ /* 0x000fd00000000000 */
[----:B------:R0:W-:Y:S04]  /*3f810*/  STL.64 [R1+0x1860], R4 ;  /* 0x0018600401007387 */ /* 0x0001e80000100a00 */
[----:B------:R1:W-:Y:S04]  /*3f820*/  STL.64 [R1+0x1868], R6 ;  /* 0x0018680601007387 */ /* 0x0003e80000100a00 */
[----:B0-----:R-:W3:Y:S04]  /*3f830*/  LDL.64 R4, [R1+0x18] ;  /* 0x0000180001047983 */ /* 0x001ee80000100a00 */
[----:B-1----:R-:W2:Y:S01]  /*3f840*/  LDL R6, [R1+0x10] ;  /* 0x0000100001067983 */ /* 0x002ea20000100800 */
[----:B------:R-:W-:-:S05]  /*3f850*/  IMAD.MOV.U32 R7, RZ, RZ, R0 ;  /* 0x000000ffff077224 */ /* 0x000fca00078e0000 */
[----:B--2---:R-:W-:Y:S04]  /*3f860*/  STL.64 [R1+0x88b8], R6 ;  /* 0x0088b80601007387 */ /* 0x004fe80000100a00 */
[----:B---3--:R0:W-:Y:S04]  /*3f870*/  STL.64 [R1+0x88b0], R4 ;  /* 0x0088b00401007387 */ /* 0x0081e80000100a00 */
[----:B0-----:R-:W2:Y:S04]  /*3f880*/  LDL.LU.64 R4, [R1+0x1850] ;  /* 0x0018500001047983 */ /* 0x001ea80000300a00 */
[----:B------:R-:W2:Y:S01]  /*3f890*/  LDL.LU.64 R6, [R1+0x1858] ;  /* 0x0018580001067983 */ /* 0x000ea20000300a00 */
[----:B------:R-:W-:Y:S01]  /*3f8a0*/  HMMA.16816.F32 R16, R12, R24, R16 ;  /* 0x000000180c10723c */ /* 0x000fe20000001810 */
[----:B----4-:R-:W-:-:S05]  /*3f8b0*/  IMAD.MOV.U32 R0, RZ, RZ, R23 ;  /* 0x000000ffff007224 */ /* 0x010fca00078e0017 */
[----:B------:R-:W-:Y:S01]  /*3f8c0*/  STL [R1+0x8778], R0 ;  /* 0x0087780001007387 */ /* 0x000fe20000100800 */
[----:B--2---:R-:W-:-:S15]  /*3f8d0*/  HMMA.16816.F32 R4, R12, R22, R4 ;  /* 0x000000160c04723c */ /* 0x004fde0000001804 */
[----:B------:R-:W-:-:S08]  /*3f8e0*/  NOP ;  /* 0x0000000000007918 */ /* 0x000fd00000000000 */
[----:B------:R-:W-:Y:S04]  /*3f8f0*/  STL.64 [R1+0x1850], R4 ;  /* 0x0018500401007387 */ /* 0x000fe80000100a00 */
[----:B------:R0:W-:Y:S04]  /*3f900*/  STL.64 [R1+0x1858], R6 ;  /* 0x0018580601007387 */ /* 0x0001e80000100a00 */
[----:B0-----:R-:W2:Y:S04]  /*3f910*/  LDL R6, [R1+0x20] ;  /* 0x0000200001067983 */ /* 0x001ea80000100800 */
[----:B------:R-:W-:Y:S04]  /*3f920*/  STL.64 [R1+0x1840], R16 ;  /* 0x0018401001007387 */ /* 0x000fe80000100a00 */
[----:B------:R-:W-:Y:S04]  /*3f930*/  STL.64 [R1+0x1848], R18 ;  /* 0x0018481201007387 */ /* 0x000fe80000100a00 */
[----:B------:R-:W2:Y:S04]  /*3f940*/  LDL R7, [R1+0x24] ;  /* 0x0000240001077983 */ /* 0x000ea80000100800 */
[----:B------:R-:W3:Y:S01]  /*3f950*/  LDL.64 R4, [R1+0x28] ;  /* 0x0000280001047983 */ /* 0x000ee20000100a00 */
[----:B------:R-:W-:Y:S03]  /*3f960*/  HMMA.16816.F32 R8, R12, R26, R8 ;  /* 0x0000001a0c08723c */ /* 0x000fe60000001808 */
[----:B--2---:R0:W-:Y:S04]  /*3f970*/  STL.64 [R1+0x88e8], R6 ;  /* 0x0088e80601007387 */ /* 0x0041e80000100a00 */
[----:B---3--:R-:W-:Y:S04]  /*3f980*/  STL.64 [R1+0x88e0], R4 ;  /* 0x0088e00401007387 */ /* 0x008fe80000100a00 */
[----:B0-----:R-:W2:-:S12]  /*3f990*/  LDL R6, [R1+0x30] ;  /* 0x0000300001067983 */ /* 0x001e980000100800 */
[----:B------:R-:W-:Y:S04]  /*3f9a0*/  STL.64 [R1+0x1830], R8 ;  /* 0x0018300801007387 */ /* 0x000fe80000100a00 */
[----:B------:R-:W-:Y:S04]  /*3f9b0*/  STL.64 [R1+0x1838], R10 ;  /* 0x0018380a01007387 */ /* 0x000fe80000100a00 */
[----:B------:R-:W2:Y:S04]  /*3f9c0*/  LDL R7, [R1+0x34] ;  /* 0x0000340001077983 */ /* 0x000ea80000100800 */
[----:B------:R-:W3:Y:S04]  /*3f9d0*/  LDL.LU.64 R16, [R1+0x17c0] ;  /* 0x0017c00001107983 */ /* 0x000ee80000300a00 */
[----:B------:R-:W4:Y:S04]  /*3f9e0*/  LDL.LU.64 R18, [R1+0x17c8] ;  /* 0x0017c80001127983 */ /* 0x000f280000300a00 */
        /* <DEDUP_REMOVED lines=19> */
[----:B------:R-:W-:-:S03]  /*3fb20*/  IMAD.MOV.U32 R0, RZ, RZ, R26 ;  /* 0x000000ffff007224 */ /* 0x000fc600078e001a */
        /* <DEDUP_REMOVED lines=47> */
[----:B------:R-:W2:-:S15]  /*3fe20*/  LDL.LU.64 R18, [R1+0x8898] ;  /* 0x0088980001127983 */ /* 0x000e9e0000300a00 */
[----:B------:R-:W-:-:S05]  /*3fe30*/  NOP ;  /* 0x0000000000007918 */ /* 0x000fca0000000000 */
[----:B------:R0:W-:Y:S04]  /*3fe40*/  STL.64 [R1+0x17e0], R4 ;  /* 0x0017e00401007387 */ /* 0x0001e80000100a00 */
[----:B------:R1:W-:Y:S04]  /*3fe50*/  STL.64 [R1+0x17e8], R6 ;  /* 0x0017e80601007387 */ /* 0x0003e80000100a00 */
[----:B0-----:R-:W3:Y:S04]  /*3fe60*/  LDL.LU.64 R4, [R1+0x1780] ;  /* 0x0017800001047983 */ /* 0x001ee80000300a00 */
[----:B-1----:R-:W3:Y:S01]  /*3fe70*/  LDL.LU.64 R6, [R1+0x1788] ;  /* 0x0017880001067983 */ /* 0x002ee20000300a00 */
        /* <DEDUP_REMOVED lines=105> */
[----:B---3--:R-:W-:Y:S06]  /*40510*/  HMMA.16816.F32 R8, R12, R4, R8 ;  /* 0x000000040c08723c */ /* 0x008fec0000001808 */
[----:B------:R-:W-:Y:S04]  /*40520*/  STL [R1+0x862c], R4 ;  /* 0x00862c0401007387 */ /* 0x000fe80000100800 */
[----:B------:R-:W-:-:S13]  /*40530*/  STL [R1+0x8628], R5 ;  /* 0x0086280501007387 */ /* 0x000fda0000100800 */
[----:B------:R-:W-:Y:S04]  /*40540*/  STL.64 [R1+0x1710], R8 ;  /* 0x0017100801007387 */ /* 0x000fe80000100a00 */
[----:B------:R4:W-:Y:S02]  /*40550*/  STL.64 [R1+0x1718], R10 ;  /* 0x0017180a01007387 */ /* 0x0009e40000100a00 */
[----:B----4-:R-:W-:Y:S07]  /*40560*/  HMMA.16816.F32 R8, R12, R2, R16 ;  /* 0x000000020c08723c */ /* 0x010fee0000001810 */
[----:B------:R-:W-:-:S15]  /*40570*/  IMAD.MOV.U32 R19, RZ, RZ, R0 ;  /* 0x000000ffff137224 */ /* 0x000fde00078e0000 */
[----:B------:R-:W-:-:S01]  /*40580*/  NOP ;  /* 0x0000000000007918 */ /* 0x000fc20000000000 */
[----:B------:R0:W-:Y:S04]  /*40590*/  STL.64 [R1+0x920], R8 ;  /* 0x0009200801007387 */ /* 0x0001e80000100a00 */
[----:B------:R1:W-:Y:S04]  /*405a0*/  STL.64 [R1+0x928], R10 ;  /* 0x0009280a01007387 */ /* 0x0003e80000100a00 */
[----:B------:R-:W3:Y:S04]  /*405b0*/  LDL R18, [R1] ;  /* 0x0000000001127983 */ /* 0x000ee80000100800 */
[----:B------:R-:W4:Y:S01]  /*405c0*/  LDL.LU R0, [R1+0x87ec] ;  /* 0x0087ec0001007983 */ /* 0x000f220000300800 */
[----:B------:R-:W-:-:S03]  /*405d0*/  IMAD R13, R23, 0x100, R22 ;  /* 0x00000100170d7824 */ /* 0x000fc600078e0216 */
[----:B0-----:R-:W4:Y:S01]  /*405e0*/  LDL.64 R8, [R1+0x98] ;  /* 0x0000980001087983 */ /* 0x001f220000100a00 */
[----:B--2---:R-:W-:Y:S02]  /*405f0*/  IMAD R15, R27, 0x100, R26 ;  /* 0x000001001b0f7824 */ /* 0x004fe400078e021a */
[----:B------:R-:W-:Y:S01]  /*40600*/  IMAD R14, R25, 0x100, R24 ;  /* 0x00000100190e7824 */ /* 0x000fe200078e0218 */
[----:B------:R-:W2:Y:S04]  /*40610*/  LDL R26, [R1+0x50] ;  /* 0x00005000011a7983 */ /* 0x000ea80000100800 */
[----:B------:R-:W2:Y:S04]  /*40620*/  LDL R27, [R1+0x54] ;  /* 0x00005400011b7983 */ /* 0x000ea80000100800 */
[----:B------:R-:W3:Y:S04]  /*40630*/  LDL R24, [R1+0x58] ;  /* 0x0000580001187983 */ /* 0x000ee80000100800 */
[----:B------:R-:W3:Y:S04]  /*40640*/  LDL R25, [R1+0x5c] ;  /* 0x00005c0001197983 */ /* 0x000ee80000100800 */
[----:B--2---:R-:W-:Y:S04]  /*40650*/  STL.64 [R1+0x8788], R26 ;  /* 0x0087881a01007387 */ /* 0x004fe80000100a00 */
[----:B---3--:R-:W-:Y:S04]  /*40660*/  STL.64 [R1+0x8780], R24 ;  /* 0x0087801801007387 */ /* 0x008fe80000100a00 */
[----:B------:R-:W2:Y:S04]  /*40670*/  LDL R22, [R1+0x60] ;  /* 0x0000600001167983 */ /* 0x000ea80000100800 */
[----:B------:R-:W2:Y:S01]  /*40680*/  LDL R23, [R1+0x64] ;  /* 0x0000640001177983 */ /* 0x000ea20000100800 */
[----:B------:R-:W-:-:S03]  /*40690*/  IMAD R12, R21, 0x100, R20 ;  /* 0x00000100150c7824 */ /* 0x000fc600078e0214 */
[----:B-1----:R-:W3:Y:S04]  /*406a0*/  LDL R10, [R1+0x90] ;  /* 0x00009000010a7983 */ /* 0x002ee80000100800 */
[----:B------:R-:W4:Y:S04]  /*406b0*/  LDL R20, [R1+0x68] ;  /* 0x0000680001147983 */ /* 0x000f280000100800 */
[----:B------:R-:W4:Y:S04]  /*406c0*/  LDL R21, [R1+0x6c] ;  /* 0x00006c0001157983 */ /* 0x000f280000100800 */
[----:B------:R-:W3:Y:S04]  /*406d0*/  LDL R11, [R1+0x94] ;  /* 0x00009400010b7983 */ /* 0x000ee80000100800 */
[----:B--2---:R0:W-:Y:S04]  /*406e0*/  STL.64 [R1+0x8798], R22 ;  /* 0x0087981601007387 */ /* 0x0041e80000100a00 */
[----:B0-----:R-:W2:Y:S04]  /*406f0*/  LDL R22, [R1+0x70] ;  /* 0x0000700001167983 */ /* 0x001ea80000100800 */
[----:B------:R-:W2:Y:S04]  /*40700*/  LDL R23, [R1+0x74] ;  /* 0x0000740001177983 */ /* 0x000ea80000100800 */
[----:B----4-:R0:W-:Y:S04]  /*40710*/  STL.64 [R1+0x8790], R20 ;  /* 0x0087901401007387 */ /* 0x0101e80000100a00 */
[----:B0-----:R-:W4:Y:S04]  /*40720*/  LDL R20, [R1+0x78] ;  /* 0x0000780001147983 */ /* 0x001f280000100800 */
[----:B------:R-:W4:Y:S04]  /*40730*/  LDL R21, [R1+0x7c] ;  /* 0x00007c0001157983 */ /* 0x000f280000100800 */
[----:B--2---:R0:W-:Y:S04]  /*40740*/  STL.64 [R1+0x87b8], R22 ;  /* 0x0087b81601007387 */ /* 0x0041e80000100a00 */
[----:B0-----:R-:W2:Y:S04]  /*40750*/  LDL R22, [R1+0x80] ;  /* 0x0000800001167983 */ /* 0x001ea80000100800 */
[----:B------:R-:W2:Y:S04]  /*40760*/  LDL R23, [R1+0x84] ;  /* 0x0000840001177983 */ /* 0x000ea80000100800 */
[----:B----4-:R0:W-:Y:S04]  /*40770*/  STL.64 [R1+0x87b0], R20 ;  /* 0x0087b01401007387 */ /* 0x0101e80000100a00 */
[----:B0-----:R-:W4:Y:S04]  /*40780*/  LDL R20, [R1+0x88] ;  /* 0x0000880001147983 */ /* 0x001f280000100800 */
[----:B------:R-:W4:Y:S04]  /*40790*/  LDL R21, [R1+0x8c] ;  /* 0x00008c0001157983 */ /* 0x000f280000100800 */
[----:B------:R-:W3:Y:S04]  /*407a0*/  LDL.LU.64 R24, [R1+0x16f0] ;  /* 0x0016f00001187983 */ /* 0x000ee80000300a00 */
[----:B------:R-:W3:Y:S04]  /*407b0*/  LDL.LU.64 R26, [R1+0x16f8] ;  /* 0x0016f800011a7983 */ /* 0x000ee80000300a00 */
[----:B--2---:R-:W-:Y:S04]  /*407c0*/  STL.64 [R1+0x87d0], R22 ;  /* 0x0087d01601007387 */ /* 0x004fe80000100a00 */
[----:B------:R-:W2:Y:S04]  /*407d0*/  LDL.64 R16, [R1+0x8] ;  /* 0x0000080001107983 */ /* 0x000ea80000100a00 */
[----:B------:R-:W-:Y:S01]  /*407e0*/  STL.64 [R1+0x86b8], R18 ;  /* 0x0086b81201007387 */ /* 0x000fe20000100a00 */
[----:B------:R-:W-:-:S02]  /*407f0*/  F2FP.F16.E5M2.UNPACK_B R12, R12 ;  /* 0x0000000cff0c723e */ /* 0x000fc400020004ff */
[----:B------:R-:W-:Y:S02]  /*40800*/  F2FP.F16.E5M2.UNPACK_B R13, R13 ;  /* 0x0000000dff0d723e */ /* 0x000fe400020004ff */
[----:B------:R-:W-:Y:S02]  /*40810*/  F2FP.F16.E5M2.UNPACK_B R14, R14 ;  /* 0x0000000eff0e723e */ /* 0x000fe400020004ff */
[----:B------:R-:W-:Y:S01]  /*40820*/  F2FP.F16.E5M2.UNPACK_B R15, R15 ;  /* 0x0000000fff0f723e */ /* 0x000fe200020004ff */
[----:B--2---:R0:W-:Y:S04]  /*40830*/  STL.64 [R1+0x86b0], R16 ;  /* 0x0086b01001007387 */ /* 0x0041e80000100a00 */
[----:B0-----:R-:W2:Y:S04]  /*40840*/  LDL.LU.64 R16, [R1+0x1700] ;  /* 0x0017000001107983 */ /* 0x001ea80000300a00 */
[----:B------:R-:W2:Y:S02]  /*40850*/  LDL.LU.64 R18, [R1+0x1708] ;  /* 0x0017080001127983 */ /* 0x000ea40000300a00 */
[----:B--2---:R-:W-:-:S15]  /*40860*/  HMMA.16816.F32 R16, R12, R8, R16 ;  /* 0x000000080c10723c */ /* 0x004fde0000001810 */
[----:B------:R-:W-:-:S08]  /*40870*/  NOP ;  /* 0x0000000000007918 */ /* 0x000fd00000000000 */
[----:B------:R-:W-:Y:S04]  /*40880*/  STL.64 [R1+0x1700], R16 ;  /* 0x0017001001007387 */ /* 0x000fe80000100a00 */
[----:B------:R0:W-:Y:S04]  /*40890*/  STL.64 [R1+0x1708], R18 ;  /* 0x0017081201007387 */ /* 0x0001e80000100a00 */
[----:B0-----:R-:W2:Y:S04]  /*408a0*/  LDL R18, [R1+0x10] ;  /* 0x0000100001127983 */ /* 0x001ea80000100800 */
[----:B------:R-:W2:Y:S01]  /*408b0*/  LDL R19, [R1+0x14] ;  /* 0x0000140001137983 */ /* 0x000ea20000100800 */
[----:B------:R-:W-:-:S02]  /*408c0*/  IMAD.MOV.U32 R4, RZ, RZ, R8 ;  /* 0x000000ffff047224 */ /* 0x000fc400078e0008 */
[----:B------:R-:W-:Y:S01]  /*408d0*/  IMAD.MOV.U32 R5, RZ, RZ, R9 ;  /* 0x000000ffff057224 */ /* 0x000fe200078e0009 */
[----:B--2---:R-:W-:Y:S04]  /*408e0*/  STL.64 [R1+0x86d0], R18 ;  /* 0x0086d01201007387 */ /* 0x004fe80000100a00 */
[----:B------:R-:W-:Y:S04]  /*408f0*/  STL.64 [R1+0x8638], R6 ;  /* 0x0086380601007387 */ /* 0x000fe80000100a00 */
[----:B------:R3:W-:Y:S02]  /*40900*/  STL.64 [R1+0x8630], R4 ;  /* 0x0086300401007387 */ /* 0x0007e40000100a00 */
[----:B---3--:R-:W-:Y:S02]  /*40910*/  HMMA.16816.F32 R4, R12, R10, R24 ;  /* 0x0000000a0c04723c */ /* 0x008fe40000001818 */
[----:B------:R-:W2:Y:S04]  /*40920*/  LDL.LU.64 R24, [R1+0x16a0] ;  /* 0x0016a00001187983 */ /* 0x000ea80000300a00 */
[----:B------:R-:W3:-:S15]  /*40930*/  LDL.LU.64 R26, [R1+0x16a8] ;  /* 0x0016a800011a7983 */ /* 0x000ede0000300a00 */
[----:B------:R-:W-:-:S02]  /*40940*/  NOP ;  /* 0x0000000000007918 */ /* 0x000fc40000000000 */
[----:B------:R-:W-:Y:S04]  /*40950*/  STL.64 [R1+0x16f0], R4 ;  /* 0x0016f00401007387 */ /* 0x000fe80000100a00 */
[----:B------:R-:W-:Y:S04]  /*40960*/  STL.64 [R1+0x16f8], R6 ;  /* 0x0016f80601007387 */ /* 0x000fe80000100a00 */
[----:B---3--:R-:W-:Y:S04]  /*40970*/  STL.64 [R1+0x87a8], R26 ;  /* 0x0087a81a01007387 */ /* 0x008fe80000100a00 */
[----:B--2---:R0:W-:Y:S04]  /*40980*/  STL.64 [R1+0x87a0], R24 ;  /* 0x0087a01801007387 */ /* 0x0041e80000100a00 */
[----:B0-----:R-:W2:Y:S04]  /*40990*/  LDL.LU.64 R24, [R1+0x16b0] ;  /* 0x0016b00001187983 */ /* 0x001ea80000300a00 */
[----:B------:R-:W3:Y:S04]  /*409a0*/  LDL.LU.64 R26, [R1+0x16b8] ;  /* 0x0016b800011a7983 */ /* 0x000ee80000300a00 */
[----:B---3--:R-:W-:Y:S04]  /*409b0*/  STL.64 [R1+0x87c8], R26 ;  /* 0x0087c81a01007387 */ /* 0x008fe80000100a00 */
[----:B--2---:R0:W-:Y:S04]  /*409c0*/  STL.64 [R1+0x87c0], R24 ;  /* 0x0087c01801007387 */ /* 0x0041e80000100a00 */
[----:B0-----:R-:W2:Y:S04]  /*409d0*/  LDL.LU.64 R24, [R1+0x16d0] ;  /* 0x0016d00001187983 */ /* 0x001ea80000300a00 */
[----:B------:R-:W3:Y:S04]  /*409e0*/  LDL.LU.64 R26, [R1+0x16d8] ;  /* 0x0016d800011a7983 */ /* 0x000ee80000300a00 */
[----:B---3--:R-:W-:Y:S04]  /*409f0*/  STL.64 [R1+0x87e0], R26 ;  /* 0x0087e01a01007387 */ /* 0x008fe80000100a00 */
[----:B--2---:R0:W-:Y:S04]  /*40a00*/  STL.64 [R1+0x87d8], R24 ;  /* 0x0087d81801007387 */ /* 0x0041e80000100a00 */
[----:B0-----:R-:W4:Y:S04]  /*40a10*/  LDL.LU.64 R24, [R1+0x16e0] ;  /* 0x0016e00001187983 */ /* 0x001f280000300a00 */
[----:B------:R-:W4:Y:S04]  /*40a20*/  LDL.LU.64 R26, [R1+0x16e8] ;  /* 0x0016e800011a7983 */ /* 0x000f280000300a00 */
[----:B------:R-:W2:Y:S04]  /*40a30*/  LDL.LU.64 R8, [R1+0x1680] ;  /* 0x0016800001087983 */ /* 0x000ea80000300a00 */
[----:B------:R-:W2:Y:S04]  /*40a40*/  LDL.LU.64 R10, [R1+0x1688] ;  /* 0x00168800010a7983 */ /* 0x000ea80000300a00 */
[----:B------:R-:W3:Y:S04]  /*40a50*/  LDL.LU.64 R4, [R1+0x1670] ;  /* 0x0016700001047983 */ /* 0x000ee80000300a00 */
[----:B------:R-:W3:Y:S04]  /*40a60*/  LDL.LU.64 R6, [R1+0x1678] ;  /* 0x0016780001067983 */ /* 0x000ee80000300a00 */
[----:B------:R-:W2:Y:S01]  /*40a70*/  LDL R16, [R1+0x18] ;  /* 0x0000180001107983 */ /* 0x000ea20000100800 */
[----:B------:R-:W-:-:S03]  /*40a80*/  IMAD.MOV.U32 R17, RZ, RZ, R0 ;  /* 0x000000ffff117224 */ /* 0x000fc600078e0000 */
[----:B------:R-:W3:Y:S01]  /*40a90*/  LDL.LU R0, [R1+0x87e8] ;  /* 0x0087e80001007983 */ /* 0x000ee20000300800 */
[C---:B----4-:R-:W-:Y:S03]  /*40aa0*/  HMMA.16816.F32 R20, R12.reuse, R20, R24 ;  /* 0x000000140c14723c */ /* 0x050fe60000001818 */
[----:B--2---:R0:W-:Y:S04]  /*40ab0*/  STL.64 [R1+0x86e8], R16 ;  /* 0x0086e81001007387 */ /* 0x0041e80000100a00 */
        /* <DEDUP_REMOVED lines=15> */
[----:B--2---:R-:W-:-:S15]  /*40bb0*/  HMMA.16816.F32 R16, R12, R20, R16 ;  /* 0x000000140c10723c */ /* 0x004fde0000001810 */
[----:B------:R-:W-:-:S08]  /*40bc0*/  NOP ;  /* 0x0000000000007918 */ /* 0x000fd00000000000 */
[----:B------:R-:W-:Y:S04]  /*40bd0*/  STL.64 [R1+0x16c0], R16 ;  /* 0x0016c01001007387 */ /* 0x000fe80000100a00 */
[----:B------:R0:W-:Y:S04]  /*40be0*/  STL.64 [R1+0x16c8], R18 ;  /* 0x0016c81201007387 */ /* 0x0001e80000100a00 */
[----:B0-----:R-:W2:Y:S04]  /*40bf0*/  LDL R18, [R1+0x20] ;  /* 0x0000200001127983 */ /* 0x001ea80000100800 */
[----:B------:R-:W2:Y:S01]  /*40c00*/  LDL R19, [R1+0x24] ;  /* 0x0000240001137983 */ /* 0x000ea20000100800 */
[C---:B----4-:R-:W-:Y:S03]  /*40c10*/  HMMA.16816.F32 R20, R12.reuse, R22, R24 ;  /* 0x000000160c14723c */ /* 0x050fe60000001818 */
[----:B--2---:R0:W-:Y:S04]  /*40c20*/  STL.64 [R1+0x8700], R18 ;  /* 0x0087001201007387 */ /* 0x0041e80000100a00 */
[----:B------:R-:W2:Y:S04]  /*40c30*/  LDL.LU.64 R16, [R1+0x1690] ;  /* 0x0016900001107983 */ /* 0x000ea80000300a00 */
[----:B0-----:R-:W2:Y:S04]  /*40c40*/  LDL.LU.64 R18, [R1+0x1698] ;  /* 0x0016980001127983 */ /* 0x001ea80000300a00 */
[----:B------:R-:W4:Y:S04]  /*40c50*/  LDL.LU.64 R26, [R1+0x87a8] ;  /* 0x0087a800011a7983 */ /* 0x000f280000300a00 */
[----:B------:R-:W4:Y:S04]  /*40c60*/  LDL.LU.64 R24, [R1+0x87a0] ;  /* 0x0087a00001187983 */ /* 0x000f280000300a00 */
[----:B------:R-:W-:Y:S04]  /*40c70*/  STL.64 [R1+0x16b0], R20 ;  /* 0x0016b01401007387 */ /* 0x000fe80000100a00 */
[----:B------:R0:W-:Y:S04]  /*40c80*/  STL.64 [R1+0x16b8], R22 ;  /* 0x0016b81601007387 */ /* 0x0001e80000100a00 */
[----:B0-----:R-:W2:Y:S04]  /*40c90*/  LDL.LU.64 R22, [R1+0x8798] ;  /* 0x0087980001167983 */ /* 0x001ea80000300a00 */
[----:B------:R-:W4:Y:S02]  /*40ca0*/  LDL.LU.64 R20, [R1+0x8790] ;  /* 0x0087900001147983 */ /* 0x000f240000300a00 */
[----:B----4-:R-:W-:-:S15]  /*40cb0*/  HMMA.16816.F32 R24, R12, R20, R24 ;  /* 0x000000140c18723c */ /* 0x010fde0000001818 */
[----:B------:R-:W-:-:S08]  /*40cc0*/  NOP ;  /* 0x0000000000007918 */ /* 0x000fd00000000000 */
[----:B------:R-:W-:Y:S04]  /*40cd0*/  STL.64 [R1+0x16a0], R24 ;  /* 0x0016a01801007387 */ /* 0x000fe80000100a00 */
[----:B------:R0:W-:Y:S04]  /*40ce0*/  STL.64 [R1+0x16a8], R26 ;  /* 0x0016a81a01007387 */ /* 0x0001e80000100a00 */
[----:B0-----:R-:W4:Y:S04]  /*40cf0*/  LDL.LU.64 R26, [R1+0x8788] ;  /* 0x00878800011a7983 */ /* 0x001f280000300a00 */
[----:B------:R-:W4:Y:S01]  /*40d00*/  LDL.LU.64 R24, [R1+0x8780] ;  /* 0x0087800001187983 */ /* 0x000f220000300a00 */
[----:B--2---:R-:W-:Y:S03]  /*40d10*/  HMMA.16816.F32 R20, R12, R22, R16 ;  /* 0x000000160c14723c */ /* 0x004fe60000001810 */
[----:B------:R-:W2:Y:S04]  /*40d20*/  LDL R16, [R1+0x28] ;  /* 0x0000280001107983 */ /* 0x000ea80000100800 */
[----:B---3--:R-:W-:-:S15]  /*40d30*/  IMAD.MOV.U32 R17, RZ, RZ, R0 ;  /* 0x000000ffff117224 */ /* 0x008fde00078e0000 */
[----:B------:R-:W-:-:S01]  /*40d40*/  NOP ;  /* 0x0000000000007918 */ /* 0x000fc20000000000 */
[----:B------:R-:W-:Y:S04]  /*40d50*/  STL.64 [R1+0x1690], R20 ;  /* 0x0016901401007387 */ /* 0x000fe80000100a00 */
[----:B------:R-:W-:Y:S04]  /*40d60*/  STL.64 [R1+0x1698], R22 ;  /* 0x0016981601007387 */ /* 0x000fe80000100a00 */
[----:B------:R-:W3:Y:S01]  /*40d70*/  LDL.LU R0, [R1+0x877c] ;  /* 0x00877c0001007983 */ /* 0x000ee20000300800 */
[C---:B----4-:R-:W-:Y:S06]  /*40d80*/  HMMA.16816.F32 R8, R12.reuse, R24, R8 ;  /* 0x000000180c08723c */ /* 0x050fec0000001808 */
[----:B------:R-:W-:Y:S01]  /*40d90*/  HMMA.16816.F32 R4, R12, R26, R4 ;  /* 0x0000001a0c04723c */ /* 0x000fe20000001804 */
[----:B--2---:R3:W-:Y:S04]  /*40da0*/  STL.64 [R1+0x8718], R16 ;  /* 0x0087181001007387 */ /* 0x0047e80000100a00 */
[----:B------:R-:W2:-:S12]  /*40db0*/  LDL R18, [R1+0x30] ;  /* 0x0000300001127983 */ /* 0x000e980000100800 */
[----:B------:R-:W-:Y:S04]  /*40dc0*/  STL.64 [R1+0x1680], R8 ;  /* 0x0016800801007387 */ /* 0x000fe80000100a00 */
[----:B------:R-:W-:Y:S04]  /*40dd0*/  STL.64 [R1+0x1688], R10 ;  /* 0x0016880a01007387 */ /* 0x000fe80000100a00 */
[----:B------:R-:W-:Y:S04]  /*40de0*/  STL.64 [R1+0x1670], R4 ;  /* 0x0016700401007387 */ /* 0x000fe80000100a00 */
[----:B------:R-:W-:Y:S04]  /*40df0*/  STL.64 [R1+0x1678], R6 ;  /* 0x0016780601007387 */ /* 0x000fe80000100a00 */
[----:B------:R-:W2:Y:S01]  /*40e00*/  LDL R19, [R1+0x34] ;  /* 0x0000340001137983 */ /* 0x000ea20000100800 */
[----:B---3--:R-:W-:-:S03]  /*40e10*/  IMAD.MOV.U32 R16, RZ, RZ, R0 ;  /* 0x000000ffff107224 */ /* 0x008fc600078e0000 */
[----:B------:R-:W3:Y:S04]  /*40e20*/  LDL.LU R0, [R1+0x8778] ;  /* 0x0087780001007983 */ /* 0x000ee80000300800 */
[----:B------:R-:W4:Y:S04]  /*40e30*/  LDL R17, [R1+0x3c] ;  /* 0x00003c0001117983 */ /* 0x000f280000100800 */
[----:B--2---:R0:W-:Y:S04]  /*40e40*/  STL.64 [R1+0x8730], R18 ;  /* 0x0087301201007387 */ /* 0x0041e80000100a00 */
[----:B0-----:R-:W2:Y:S04]  /*40e50*/  LDL R18, [R1+0x40] ;  /* 0x0000400001127983 */ /* 0x001ea80000100800 */
[----:B------:R-:W2:Y:S04]  /*40e60*/  LDL R19, [R1+0x44] ;  /* 0x0000440001137983 */ /* 0x000ea80000100800 */
[----:B----4-:R0:W-:Y:S04]  /*40e70*/  STL.64 [R1+0x8748], R16 ;  /* 0x0087481001007387 */ /* 0x0101e80000100a00 */
[----:B0-----:R-:W4:Y:S04]  /*40e80*/  LDL R16, [R1+0x48] ;  /* 0x0000480001107983 */ /* 0x001f280000100800 */
[----:B--2---:R-:W-:Y:S04]  /*40e90*/  STL.64 [R1+0x8760], R18 ;  /* 0x0087601201007387 */ /* 0x004fe80000100a00 */
        /* <DEDUP_REMOVED lines=30> */
[----:B------:R-:W-:-:S03]  /*41080*/  IMAD.MOV.U32 R17, RZ, RZ, R0 ;  /* 0x000000ffff117224 */ /* 0x000fc600078e0000 */
[----:B---3--:R-:W-:Y:S04]  /*41090*/  STL.64 [R1+0x8770], R6 ;  /* 0x0087700601007387 */ /* 0x008fe80000100a00 */
[----:B--2---:R0:W-:Y:S04]  /*410a0*/  STL.64 [R1+0x8768], R4 ;  /* 0x0087680401007387 */ /* 0x0041e80000100a00 */
[----:B0-----:R-:W4:Y:S04]  /*410b0*/  LDL.LU.64 R4, [R1+0x1660] ;  /* 0x0016600001047983 */ /* 0x001f280000300a00 */
[----:B------:R-:W4:Y:S04]  /*410c0*/  LDL.LU.64 R6, [R1+0x1668] ;  /* 0x0016680001067983 */ /* 0x000f280000300a00 */
[----:B------:R-:W2:Y:S04]  /*410d0*/  LDL.LU.64 R24, [R1+0x15c0] ;  /* 0x0015c00001187983 */ /* 0x000ea80000300a00 */
[----:B------:R-:W3:Y:S01]  /*410e0*/  LDL.LU.64 R26, [R1+0x15c8] ;  /* 0x0015c800011a7983 */ /* 0x000ee20000300a00 */
[C---:B----4-:R-:W-:Y:S03]  /*410f0*/  HMMA.16816.F32 R16, R12.reuse, R16, R4 ;  /* 0x000000100c10723c */ /* 0x050fe60000001804 */
        /* <DEDUP_REMOVED lines=61> */
[----:B0-----:R-:W3:Y:S04]  /*414d0*/  LDL.LU.64 R18, [R1+0x86b8] ;  /* 0x0086b80001127983 */ /* 0x001ee80000300a00 */
[----:B------:R-:W2:Y:S02]  /*414e0*/  LDL.LU.64 R16, [R1+0x86b0] ;  /* 0x0086b00001107983 */ /* 0x000ea40000300a00 */
[----:B--2---:R-:W-:Y:S06]  /*414f0*/  HMMA.16816.F32 R4, R12, R16, R4 ;  /* 0x000000100c04723c */ /* 0x004fec0000001804 */
[----:B------:R-:W-:-:S02]  /*41500*/  IMAD.MOV.U32 R0, RZ, RZ, R17 ;  /* 0x000000ffff007224 */ /* 0x000fc400078e0011 */
[----:B---3--:R-:W-:-:S15]  /*41510*/  HMMA.16816.F32 R16, R12, R18, R24 ;  /* 0x000000120c10723c */ /* 0x008fde0000001818 */
[----:B------:R0:W-:Y:S04]  /*41520*/  STL.64 [R1+0x15e0], R4 ;  /* 0x0015e00401007387 */ /* 0x0001e80000100a00 */
[----:B------:R1:W-:Y:S04]  /*41530*/  STL.64 [R1+0x15e8], R6 ;  /* 0x0015e80601007387 */ /* 0x0003e80000100a00 */
[----:B0-----:R-:W2:Y:S04]  /*41540*/  LDL.LU.64 R4, [R1+0x1590] ;  /* 0x0015900001047983 */ /* 0x001ea80000300a00 */
[----:B-1----:R-:W2:Y:S04]  /*41550*/  LDL.LU.64 R6, [R1+0x1598] ;  /* 0x0015980001067983 */ /* 0x002ea80000300a00 */
[----:B------:R-:W3:Y:S04]  /*41560*/  LDL.LU.64 R26, [R1+0x86a8] ;  /* 0x0086a800011a7983 */ /* 0x000ee80000300a00 */
[----:B------:R-:W3:Y:S04]  /*41570*/  LDL.LU.64 R24, [R1+0x86a0] ;  /* 0x0086a00001187983 */ /* 0x000ee80000300a00 */
[----:B------:R-:W-:Y:S04]  /*41580*/  STL.64 [R1+0x15d0], R16 ;  /* 0x0015d01001007387 */ /* 0x000fe80000100a00 */
[----:B------:R0:W-:Y:S04]  /*41590*/  STL.64 [R1+0x15d8], R18 ;  /* 0x0015d81201007387 */ /* 0x0001e80000100a00 */
[----:B0-----:R-:W2:Y:S04]  /*415a0*/  LDL.LU.64 R18, [R1+0x8698] ;  /* 0x0086980001127983 */ /* 0x001ea80000300a00 */
[----:B------:R-:W2:Y:S01]  /*415b0*/  LDL.LU.64 R16, [R1+0x8690] ;  /* 0x0086900001107983 */ /* 0x000ea20000300a00 */
[----:B---3--:R-:W-:-:S15]  /*415c0*/  HMMA.16816.F32 R24, R12, R28, R24 ;  /* 0x0000001c0c18723c */ /* 0x008fde0000001818 */
[----:B------:R-:W-:-:S08]  /*415d0*/  NOP ;  /* 0x0000000000007918 */ /* 0x000fd00000000000 */
[----:B------:R-:W-:Y:S04]  /*415e0*/  STL.64 [R1+0x15c0], R24 ;  /* 0x0015c01801007387 */ /* 0x000fe80000100a00 */
[----:B------:R0:W-:Y:S04]  /*415f0*/  STL.64 [R1+0x15c8], R26 ;  /* 0x0015c81a01007387 */ /* 0x0001e80000100a00 */
[----:B0-----:R-:W3:Y:S04]  /*41600*/  LDL.LU.64 R26, [R1+0x8688] ;  /* 0x00868800011a7983 */ /* 0x001ee80000300a00 */
[----:B------:R-:W4:Y:S04]  /*41610*/  LDL.LU.64 R24, [R1+0x8680] ;  /* 0x0086800001187983 */ /* 0x000f280000300a00 */
[----:B------:R-:W-:Y:S01]  /*41620*/  STL.64 [R1+0x8508], R28 ;  /* 0x0085081c01007387 */ /* 0x000fe20000100a00 */
[C---:B---3--:R-:W-:Y:S06]  /*41630*/  HMMA.16816.F32 R20, R12.reuse, R26, R20 ;  /* 0x0000001a0c14723c */ /* 0x048fec0000001814 */
[----:B----4-:R-:W-:-:S15]  /*41640*/  HMMA.16816.F32 R8, R12, R24, R8 ;  /* 0x000000180c08723c */ /* 0x010fde0000001808 */
        /* <DEDUP_REMOVED lines=70> */
[----:B------:R-:W3:Y:S02]  /*41ab0*/  LDL.LU.64 R4, [R1+0x8630] ;  /* 0x0086300001047983 */ /* 0x000ee40000300a00 */
[----:B---3--:R-:W-:-:S02]  /*41ac0*/  IMAD.MOV.U32 R28, RZ, RZ, R4 ;  /* 0x000000ffff1c7224 */ /* 0x008fc400078e0004 */
[----:B------:R-:W-:Y:S01]  /*41ad0*/  IMAD.MOV.U32 R29, RZ, RZ, R5 ;  /* 0x000000ffff1d7224 */ /* 0x000fe200078e0005 */
[----:B------:R-:W3:Y:S04]  /*41ae0*/  LDL.LU R4, [R1+0x862c] ;  /* 0x00862c0001047983 */ /* 0x000ee80000300800 */
[----:B------:R-:W4:Y:S04]  /*41af0*/  LDL.LU R5, [R1+0x8628] ;  /* 0x0086280001057983 */ /* 0x000f280000300800 */
        /* <DEDUP_REMOVED lines=9> */
[----:B------:R-:W2:Y:S04]  /*41b90*/  LDL.LU.64 R24, [R1+0x8618] ;  /* 0x0086180001187983 */ /* 0x000ea80000300a00 */
[----:B------:R-:W-:Y:S04]  /*41ba0*/  STL [R1+0x8488], R6 ;  /* 0x0084880601007387 */ /* 0x000fe80000100800 */
[----:B------:R-:W-:Y:S04]  /*41bb0*/  STL [R1+0x8484], R7 ;  /* 0x0084840701007387 */ /* 0x000fe80000100800 */
[----:B---3--:R-:W-:Y:S04]  /*41bc0*/  STL [R1+0x8490], R4 ;  /* 0x0084900401007387 */ /* 0x008fe80000100800 */
[----:B----4-:R0:W-:Y:S01]  /*41bd0*/  STL [R1+0x848c], R5 ;  /* 0x00848c0501007387 */ /* 0x0101e20000100800 */
[C---:B------:R-:W-:Y:S06]  /*41be0*/  HMMA.16816.F32 R8, R12.reuse, R4, R8 ;  /* 0x000000040c08723c */ /* 0x040fec0000001808 */
[----:B0-----:R-:W-:-:S15]  /*41bf0*/  HMMA.16816.F32 R4, R12, R2, R16 ;  /* 0x000000020c04723c */ /* 0x001fde0000001810 */
[----:B------:R-:W-:-:S02]  /*41c00*/  NOP ;  /* 0x0000000000007918 */ /* 0x000fc40000000000 */
[----:B------:R-:W-:Y:S04]  /*41c10*/  STL.64 [R1+0x1520], R8 ;  /* 0x0015200801007387 */ /* 0x000fe80000100a00 */
[----:B------:R-:W-:Y:S04]  /*41c20*/  STL.64 [R1+0x1528], R10 ;  /* 0x0015280a01007387 */ /* 0x000fe80000100a00 */
[----:B------:R-:W-:Y:S04]  /*41c30*/  STL [R1+0x8480], R2 ;  /* 0x0084800201007387 */ /* 0x000fe80000100800 */
[----:B------:R-:W-:Y:S04]  /*41c40*/  STL [R1+0x8468], R3 ;  /* 0x0084680301007387 */ /* 0x000fe80000100800 */
[----:B------:R0:W-:Y:S04]  /*41c50*/  STL.64 [R1+0x910], R4 ;  /* 0x0009100401007387 */ /* 0x0001e80000100a00 */
[----:B------:R1:W-:Y:S04]  /*41c60*/  STL.64 [R1+0x918], R6 ;  /* 0x0009180601007387 */ /* 0x0003e80000100a00 */
[----:B0-----:R-:W3:Y:S04]  /*41c70*/  LDL.LU.64 R4, [R1+0x1510] ;  /* 0x0015100001047983 */ /* 0x001ee80000300a00 */
[----:B-1----:R-:W3:Y:S04]  /*41c80*/  LDL.LU.64 R6, [R1+0x1518] ;  /* 0x0015180001067983 */ /* 0x002ee80000300a00 */
[----:B------:R-:W4:Y:S04]  /*41c90*/  LDL.64 R18, [R1+0x50] ;  /* 0x0000500001127983 */ /* 0x000f280000100a00 */
[----:B------:R-:W2:Y:S04]  /*41ca0*/  LDL R16, [R1+0x58] ;  /* 0x0000580001107983 */ /* 0x000ea80000100800 */
[----:B------:R-:W2:Y:S04]  /*41cb0*/  LDL R17, [R1+0x5c] ;  /* 0x00005c0001117983 */ /* 0x000ea80000100800 */
[----:B------:R-:W3:Y:S04]  /*41cc0*/  LDL R2, [R1+0x60] ;  /* 0x0000600001027983 */ /* 0x000ee80000100800 */
[----:B------:R-:W3:Y:S01]  /*41cd0*/  LDL R3, [R1+0x64] ;  /* 0x0000640001037983 */ /* 0x000ee20000100800 */
[----:B------:R-:W-:-:S02]  /*41ce0*/  IMAD R13, R23, 0x100, R22 ;  /* 0x00000100170d7824 */ /* 0x000fc400078e0216 */
[----:B------:R-:W-:Y:S01]  /*41cf0*/  IMAD R12, R21, 0x100, R20 ;  /* 0x00000100150c7824 */ /* 0x000fe200078e0214 */
[----:B----4-:R-:W-:Y:S04]  /*41d00*/  STL.64 [R1+0x8570], R18 ;  /* 0x0085701201007387 */ /* 0x010fe80000100a00 */
[----:B--2---:R-:W-:Y:S04]  /*41d10*/  STL.64 [R1+0x8588], R16 ;  /* 0x0085881001007387 */ /* 0x004fe80000100a00 */
[----:B------:R-:W2:Y:S04]  /*41d20*/  LDL.64 R22, [R1+0x40] ;  /* 0x0000400001167983 */ /* 0x000ea80000100a00 */
[----:B------:R-:W4:Y:S01]  /*41d30*/  LDL.64 R20, [R1+0x48] ;  /* 0x0000480001147983 */ /* 0x000f220000100a00 */
[----:B------:R-:W-:-:S02]  /*41d40*/  IMAD R15, R27, 0x100, R26 ;  /* 0x000001001b0f7824 */ /* 0x000fc400078e021a */
[----:B------:R-:W-:Y:S01]  /*41d50*/  IMAD R14, R25, 0x100, R24 ;  /* 0x00000100190e7824 */ /* 0x000fe200078e0218 */
[----:B------:R-:W-:Y:S02]  /*41d60*/  F2FP.F16.E5M2.UNPACK_B R12, R12 ;  /* 0x0000000cff0c723e */ /* 0x000fe400020004ff */
[----:B------:R-:W-:Y:S02]  /*41d70*/  F2FP.F16.E5M2.UNPACK_B R13, R13 ;  /* 0x0000000dff0d723e */ /* 0x000fe400020004ff */
[----:B------:R-:W-:Y:S02]  /*41d80*/  F2FP.F16.E5M2.UNPACK_B R15, R15 ;  /* 0x0000000fff0f723e */ /* 0x000fe400020004ff */
[----:B------:R-:W-:-:S07]  /*41d90*/  F2FP.F16.E5M2.UNPACK_B R14, R14 ;  /* 0x0000000eff0e723e */ /* 0x000fce00020004ff */
[C---:B---3--:R-:W-:Y:S01]  /*41da0*/  HMMA.16816.F32 R4, R12.reuse, R28, R4 ;  /* 0x0000001c0c04723c */ /* 0x048fe20000001804 */
[----:B--2---:R-:W-:Y:S04]  /*41db0*/  STL.64 [R1+0x8568], R22 ;  /* 0x0085681601007387 */ /* 0x004fe80000100a00 */
[----:B----4-:R-:W-:Y:S04]  /*41dc0*/  STL.64 [R1+0x8560], R20 ;  /* 0x0085601401007387 */ /* 0x010fe80000100a00 */
[----:B------:R-:W2:Y:S04]  /*41dd0*/  LDL.64 R8, [R1+0x20] ;  /* 0x0000200001087983 */ /* 0x000ea80000100a00 */
[----:B------:R-:W3:Y:S04]  /*41de0*/  LDL.64 R26, [R1+0x10] ;  /* 0x00001000011a7983 */ /* 0x000ee80000100a00 */
[----:B--2---:R-:W-:Y:S06]  /*41df0*/  STL.64 [R1+0x8558], R8 ;  /* 0x0085580801007387 */ /* 0x004fec0000100a00 */
[----:B------:R-:W-:Y:S04]  /*41e00*/  STL.64 [R1+0x1510], R4 ;  /* 0x0015100401007387 */ /* 0x000fe80000100a00 */
[----:B------:R-:W-:Y:S04]  /*41e10*/  STL.64 [R1+0x1518], R6 ;  /* 0x0015180601007387 */ /* 0x000fe80000100a00 */
[----:B------:R-:W2:Y:S04]  /*41e20*/  LDL R24, [R1+0x18] ;  /* 0x0000180001187983 */ /* 0x000ea80000100800 */
[----:B------:R-:W2:Y:S04]  /*41e30*/  LDL R25, [R1+0x1c] ;  /* 0x00001c0001197983 */ /* 0x000ea80000100800 */
[----:B---3--:R0:W-:Y:S04]  /*41e40*/  STL.64 [R1+0x8528], R26 ;  /* 0x0085281a01007387 */ /* 0x0081e80000100a00 */
[----:B0-----:R-:W3:Y:S04]  /*41e50*/  LDL R26, [R1+0x28] ;  /* 0x00002800011a7983 */ /* 0x001ee80000100800 */
[----:B------:R-:W3:Y:S04]  /*41e60*/  LDL R27, [R1+0x2c] ;  /* 0x00002c00011b7983 */ /* 0x000ee80000100800 */
[----:B------:R-:W4:Y:S04]  /*41e70*/  LDL.LU.64 R16, [R1+0x14a0] ;  /* 0x0014a00001107983 */ /* 0x000f280000300a00 */
[----:B------:R-:W2:Y:S04]  /*41e80*/  LDL.LU.64 R18, [R1+0x14a8] ;  /* 0x0014a80001127983 */ /* 0x000ea80000300a00 */
        /* <DEDUP_REMOVED lines=49> */
[----:B------:R-:W3:Y:S04]  /*421a0*/  LDL.64 R28, [R1+0x38] ;  /* 0x00003800011c7983 */ /* 0x000ee80000100a00 */
[----:B------:R0:W-:Y:S04]  /*421b0*/  STL.64 [R1+0x8520], R24 ;  /* 0x0085201801007387 */ /* 0x0001e80000100a00 */
[----:B------:R1:W-:Y:S04]  /*421c0*/  STL.64 [R1+0x8540], R26 ;  /* 0x0085401a01007387 */ /* 0x0003e80000100a00 */
[----:B0-----:R-:W2:Y:S04]  /*421d0*/  LDL.LU.64 R24, [R1+0x14e0] ;  /* 0x0014e00001187983 */ /* 0x001ea80000300a00 */
[----:B-1----:R-:W2:Y:S01]  /*421e0*/  LDL.LU.64 R26, [R1+0x14e8] ;  /* 0x0014e800011a7983 */ /* 0x002ea20000300a00 */
[----:B----4-:R-:W-:Y:S03]  /*421f0*/  HMMA.16816.F32 R16, R12, R16, R20 ;  /* 0x000000100c10723c */ /* 0x010fe60000001814 */
[----:B------:R-:W4:Y:S04]  /*42200*/  LDL.LU.64 R22, [R1+0x8610] ;  /* 0x0086100001167983 */ /* 0x000f280000300a00 */
[----:B------:R-:W4:-:S15]  /*42210*/  LDL.LU.64 R20, [R1+0x8608] ;  /* 0x0086080001147983 */ /* 0x000f1e0000300a00 */
[----:B------:R-:W-:-:S01]  /*42220*/  NOP ;  /* 0x0000000000007918 */ /* 0x000fc20000000000 */
        /* <DEDUP_REMOVED lines=14> */
[----:B------:R0:W-:Y:S04]  /*42310*/  STL.64 [R1+0x14e0], R24 ;  /* 0x0014e01801007387 */ /* 0x0001e80000100a00 */
[----:B------:R-:W-:Y:S04]  /*42320*/  STL.64 [R1+0x14e8], R26 ;  /* 0x0014e81a01007387 */ /* 0x000fe80000100a00 */
[----:B0-----:R-:W2:Y:S04]  /*42330*/  LDL R24, [R1+0x30] ;  /* 0x0000300001187983 */ /* 0x001ea80000100800 */
[----:B------:R-:W2:Y:S04]  /*42340*/  LDL R25, [R1+0x34] ;  /* 0x0000340001197983 */ /* 0x000ea80000100800 */
        /* <DEDUP_REMOVED lines=18> */
[----:B0-----:R-:W3:Y:S04]  /*42470*/  LDL.LU.64 R18, [R1+0x8598] ;  /* 0x0085980001127983 */ /* 0x001ee80000300a00 */
[----:B------:R-:W3:Y:S02]  /*42480*/  LDL.LU.64 R16, [R1+0x8590] ;  /* 0x0085900001107983 */ /* 0x000ee40000300a00 */
[----:B---3--:R-:W-:-:S15]  /*42490*/  HMMA.16816.F32 R16, R12, R2, R16 ;  /* 0x000000020c10723c */ /* 0x008fde0000001810 */
[----:B------:R-:W-:-:S08]  /*424a0*/  NOP ;  /* 0x0000000000007918 */ /* 0x000fd00000000000 */
[----:B------:R0:W-:Y:S04]  /*424b0*/  STL.64 [R1+0x14a0], R16 ;  /* 0x0014a01001007387 */ /* 0x0001e80000100a00 */
[----:B------:R4:W-:Y:S04]  /*424c0*/  STL.64 [R1+0x14a8], R18 ;  /* 0x0014a81201007387 */ /* 0x0009e80000100a00 */
[----:B0-----:R-:W4:Y:S02]  /*424d0*/  LDL.LU.64 R16, [R1+0x8588] ;  /* 0x0085880001107983 */ /* 0x001f240000300a00 */
[----:B----4-:R-:W-:Y:S02]  /*424e0*/  HMMA.16816.F32 R16, R12, R16, R20 ;  /* 0x000000100c10723c */ /* 0x010fe40000001814 */
[----:B------:R-:W3:Y:S04]  /*424f0*/  LDL.LU.64 R22, [R1+0x8580] ;  /* 0x0085800001167983 */ /* 0x000ee80000300a00 */
[----:B------:R-:W3:-:S15]  /*42500*/  LDL.LU.64 R20, [R1+0x8578] ;  /* 0x0085780001147983 */ /* 0x000ede0000300a00 */
[----:B------:R-:W-:-:S02]  /*42510*/  NOP ;  /* 0x0000000000007918 */ /* 0x000fc40000000000 */
[----:B------:R-:W-:Y:S04]  /*42520*/  STL.64 [R1+0x1490], R16 ;  /* 0x0014901001007387 */ /* 0x000fe80000100a00 */
[----:B------:R0:W-:Y:S04]  /*42530*/  STL.64 [R1+0x1498], R18 ;  /* 0x0014981201007387 */ /* 0x0001e80000100a00 */
[----:B0-----:R-:W3:Y:S02]  /*42540*/  LDL.LU.64 R18, [R1+0x8570] ;  /* 0x0085700001127983 */ /* 0x001ee40000300a00 */
[----:B---3--:R-:W-:-:S15]  /*42550*/  HMMA.16816.F32 R20, R12, R18, R20 ;  /* 0x000000120c14723c */ /* 0x008fde0000001814 */
[----:B------:R-:W-:-:S08]  /*42560*/  NOP ;  /* 0x0000000000007918 */ /* 0x000fd00000000000 */
[----:B------:R-:W-:Y:S04]  /*42570*/  STL.64 [R1+0x1480], R20 ;  /* 0x0014801401007387 */ /* 0x000fe80000100a00 */
[----:B------:R0:W-:Y:S04]  /*42580*/  STL.64 [R1+0x1488], R22 ;  /* 0x0014881601007387 */ /* 0x0001e80000100a00 */
[----:B0-----:R-:W3:Y:S04]  /*42590*/  LDL.LU.64 R22, [R1+0x8568] ;  /* 0x0085680001167983 */ /* 0x001ee80000300a00 */
[----:B------:R-:W4:Y:S01]  /*425a0*/  LDL.LU.64 R20, [R1+0x8560] ;  /* 0x0085600001147983 */ /* 0x000f220000300a00 */
[----:B------:R-:W-:-:S02]  /*425b0*/  IMAD.MOV.U32 R3, RZ, RZ, R18 ;  /* 0x000000ffff037224 */ /* 0x000fc400078e0012 */
[----:B----4-:R-:W-:Y:S01]  /*425c0*/  HMMA.16816.F32 R16, R12, R20, R8 ;  /* 0x000000140c10723c */ /* 0x010fe20000001808 */
[----:B------:R-:W4:-:S15]  /*425d0*/  LDL.LU.64 R8, [R1+0x1450] ;  /* 0x0014500001087983 */ /* 0x000f1e0000300a00 */
[----:B------:R-:W-:-:S07]  /*425e0*/  NOP ;  /* 0x0000000000007918 */ /* 0x000fce0000000000 */
[----:B------:R-:W-:Y:S04]  /*425f0*/  STL.64 [R1+0x1470], R16 ;  /* 0x0014701001007387 */ /* 0x000fe80000100a00 */
[----:B------:R3:W-:Y:S04]  /*42600*/  STL.64 [R1+0x1478], R18 ;  /* 0x0014781201007387 */ /* 0x0007e80000100a00 */
[----:B------:R-:W4:Y:S01]  /*42610*/  LDL.LU.64 R10, [R1+0x1458] ;  /* 0x00145800010a7983 */ /* 0x000f220000300a00 */
[----:B---3--:R-:W-:Y:S01]  /*42620*/  HMMA.16816.F32 R16, R12, R22, R4 ;  /* 0x000000160c10723c */ /* 0x008fe20000001804 */
[----:B------:R-:W-:-:S06]  /*42630*/  IMAD.MOV.U32 R2, RZ, RZ, R21 ;  /* 0x000000ffff027224 */ /* 0x000fcc00078e0015 */
[----:B------:R-:W-:Y:S02]  /*42640*/  IMAD.MOV.U32 R6, RZ, RZ, R22 ;  /* 0x000000ffff067224 */ /* 0x000fe400078e0016 */
[----:B------:R-:W-:-:S14]  /*42650*/  IMAD.MOV.U32 R7, RZ, RZ, R23 ;  /* 0x000000ffff077224 */ /* 0x000fdc00078e0017 */
[----:B------:R-:W-:Y:S04]  /*42660*/  STL.64 [R1+0x1460], R16 ;  /* 0x0014601001007387 */ /* 0x000fe80000100a00 */
[----:B------:R-:W-:Y:S04]  /*42670*/  STL.64 [R1+0x1468], R18 ;  /* 0x0014681201007387 */ /* 0x000fe80000100a00 */
[----:B------:R-:W3:Y:S04]  /*42680*/  LDL.LU.64 R20, [R1+0x1410] ;  /* 0x0014100001147983 */ /* 0x000ee80000300a00 */
[----:B------:R-:W2:Y:S04]  /*42690*/  LDL.LU.64 R22, [R1+0x1418] ;  /* 0x0014180001167983 */ /* 0x000ea80000300a00 */
[----:B--2---:R-:W-:Y:S04]  /*426a0*/  STL.64 [R1+0x8538], R22 ;  /* 0x0085381601007387 */ /* 0x004fe80000100a00 */
[----:B---3--:R0:W-:Y:S04]  /*426b0*/  STL.64 [R1+0x8530], R20 ;  /* 0x0085301401007387 */ /* 0x0081e80000100a00 */
[----:B0-----:R-:W2:Y:S04]  /*426c0*/  LDL.LU.64 R20, [R1+0x1430] ;  /* 0x0014300001147983 */ /* 0x001ea80000300a00 */
[----:B------:R-:W3:Y:S01]  /*426d0*/  LDL.LU.64 R22, [R1+0x1438] ;  /* 0x0014380001167983 */ /* 0x000ee20000300a00 */
[----:B----4-:R-:W-:Y:S03]  /*426e0*/  HMMA.16816.F32 R8, R12, R28, R8 ;  /* 0x0000001c0c08723c */ /* 0x010fe60000001808 */
[----:B---3--:R-:W-:Y:S04]  /*426f0*/  STL.64 [R1+0x8550], R22 ;  /* 0x0085501601007387 */ /* 0x008fe80000100a00 */
[----:B--2---:R0:W-:Y:S04]  /*42700*/  STL.64 [R1+0x8548], R20 ;  /* 0x0085481401007387 */ /* 0x0041e80000100a00 */
[----:B0-----:R-:W2:Y:S04]  /*42710*/  LDL.LU.64 R20, [R1+0x1440] ;  /* 0x0014400001147983 */ /* 0x001ea80000300a00 */
[----:B------:R-:W2:Y:S04]  /*42720*/  LDL.LU.64 R22, [R1+0x1448] ;  /* 0x0014480001167983 */ /* 0x000ea80000300a00 */
[----:B------:R-:W3:Y:S04]  /*42730*/  LDL.LU.64 R16, [R1+0x1400] ;  /* 0x0014000001107983 */ /* 0x000ee80000300a00 */
[----:B------:R-:W3:Y:S04]  /*42740*/  LDL.LU.64 R18, [R1+0x1408] ;  /* 0x0014080001127983 */ /* 0x000ee80000300a00 */
[----:B------:R0:W-:Y:S01]  /*42750*/  STL.64 [R1+0x1450], R8 ;  /* 0x0014500801007387 */ /* 0x0001e20000100a00 */
[----:B------:R-:W-:-:S02]  /*42760*/  IMAD.MOV.U32 R4, RZ, RZ, R28 ;  /* 0x000000ffff047224 */ /* 0x000fc400078e001c */
[----:B------:R-:W-:Y:S01]  /*42770*/  IMAD.MOV.U32 R5, RZ, RZ, R29 ;  /* 0x000000ffff057224 */ /* 0x000fe200078e001d */
[----:B------:R1:W-:Y:S04]  /*42780*/  STL.64 [R1+0x1458], R10 ;  /* 0x0014580a01007387 */ /* 0x0003e80000100a00 */
[----:B0-----:R-:W4:Y:S04]  /*42790*/  LDL.LU.64 R8, [R1+0x8558] ;  /* 0x0085580001087983 */ /* 0x001f280000300a00 */
[----:B-1----:R-:W3:Y:S04]  /*427a0*/  LDL R10, [R1+0x8] ;  /* 0x00000800010a7983 */ /* 0x002ee80000100800 */
[----:B------:R-:W3:Y:S04]  /*427b0*/  LDL.64 R28, [R1] ;  /* 0x00000000011c7983 */ /* 0x000ee80000100a00 */
[----:B------:R-:W-:Y:S04]  /*427c0*/  STL.64 [R1+0x84b0], R6 ;  /* 0x0084b00601007387 */ /* 0x000fe80000100a00 */
[----:B------:R0:W-:Y:S04]  /*427d0*/  STL.64 [R1+0x84a8], R4 ;  /* 0x0084a80401007387 */ /* 0x0001e80000100a00 */
[----:B0-----:R-:W4:Y:S04]  /*427e0*/  LDL.LU.64 R4, [R1+0x1420] ;  /* 0x0014200001047983 */ /* 0x001f280000300a00 */
[----:B------:R-:W4:Y:S01]  /*427f0*/  LDL.LU.64 R6, [R1+0x1428] ;  /* 0x0014280001067983 */ /* 0x000f220000300a00 */
        /* <DEDUP_REMOVED lines=14> */
[----:B------:R-:W2:Y:S01]  /*428e0*/  LDL.LU.64 R24, [R1+0x8520] ;  /* 0x0085200001187983 */ /* 0x000ea20000300a00 */
[----:B----4-:R-:W-:Y:S01]  /*428f0*/  HMMA.16816.F32 R4, R12, R8, R4 ;  /* 0x000000080c04723c */ /* 0x010fe20000001804 */
[----:B------:R-:W-:-:S05]  /*42900*/  IMAD.MOV.U32 R11, RZ, RZ, R0 ;  /* 0x000000ffff0b7224 */ /* 0x000fca00078e0000 */
[----:B------:R-:W-:-:S05]  /*42910*/  IMAD.MOV.U32 R0, RZ, RZ, R9 ;  /* 0x000000ffff007224 */ /* 0x000fca00078e0009 */
[----:B------:R-:W-:-:S12]  /*42920*/  STL [R1+0x8380], R0 ;  /* 0x0083800001007387 */ /* 0x000fd80000100800 */
[----:B------:R-:W-:Y:S04]  /*42930*/  STL.64 [R1+0x1420], R4 ;  /* 0x0014200401007387 */ /* 0x000fe80000100a00 */
[----:B------:R2:W-:Y:S02]  /*42940*/  STL.64 [R1+0x1428], R6 ;  /* 0x0014280601007387 */ /* 0x0005e40000100a00 */
[C---:B--2---:R-:W-:Y:S06]  /*42950*/  HMMA.16816.F32 R4, R12.reuse, R24, R20 ;  /* 0x000000180c04723c */ /* 0x044fec0000001814 */
[----:B---3--:R-:W-:Y:S06]  /*42960*/  HMMA.16816.F32 R16, R12, R26, R16 ;  /* 0x0000001a0c10723c */ /* 0x008fec0000001810 */
[----:B------:R-:W-:-:S11]  /*42970*/  IMAD.MOV.U32 R0, RZ, RZ, R27 ;  /* 0x000000ffff007224 */ /* 0x000fd600078e001b */
[----:B------:R0:W-:Y:S04]  /*42980*/  STL.64 [R1+0x1410], R4 ;  /* 0x0014100401007387 */ /* 0x0001e80000100a00 */
[----:B------:R1:W-:Y:S04]  /*42990*/  STL.64 [R1+0x1418], R6 ;  /* 0x0014180601007387 */ /* 0x0003e80000100a00 */
[----:B0-----:R-:W2:Y:S04]  /*429a0*/  LDL.LU.64 R4, [R1+0x13f0] ;  /* 0x0013f00001047983 */ /* 0x001ea80000300a00 */
[----:B------:R-:W-:Y:S04]  /*429b0*/  STL.64 [R1+0x1400], R16 ;  /* 0x0014001001007387 */ /* 0x000fe80000100a00 */
[----:B------:R-:W-:Y:S04]  /*429c0*/  STL.64 [R1+0x1408], R18 ;  /* 0x0014081201007387 */ /* 0x000fe80000100a00 */
[----:B-1----:R-:W2:Y:S04]  /*429d0*/  LDL.LU.64 R6, [R1+0x13f8] ;  /* 0x0013f80001067983 */ /* 0x002ea80000300a00 */
[----:B------:R-:W3:Y:S04]  /*429e0*/  LDL.LU.64 R24, [R1+0x13d0] ;  /* 0x0013d00001187983 */ /* 0x000ee80000300a00 */
[----:B------:R-:W4:Y:S04]  /*429f0*/  LDL.LU.64 R26, [R1+0x13d8] ;  /* 0x0013d800011a7983 */ /* 0x000f280000300a00 */
[----:B----4-:R-:W-:Y:S04]  /*42a00*/  STL.64 [R1+0x8518], R26 ;  /* 0x0085181a01007387 */ /* 0x010fe80000100a00 */
[----:B---3--:R0:W-:Y:S04]  /*42a10*/  STL.64 [R1+0x8510], R24 ;  /* 0x0085101801007387 */ /* 0x0081e80000100a00 */
[----:B0-----:R-:W3:Y:S04]  /*42a20*/  LDL.LU.64 R24, [R1+0x13e0] ;  /* 0x0013e00001187983 */ /* 0x001ee80000300a00 */
[----:B------:R-:W3:Y:S04]  /*42a30*/  LDL.LU.64 R26, [R1+0x13e8] ;  /* 0x0013e800011a7983 */ /* 0x000ee80000300a00 */
[----:B------:R-:W4:Y:S04]  /*42a40*/  LDL.LU.64 R20, [R1+0x13b0] ;  /* 0x0013b00001147983 */ /* 0x000f280000300a00 */
[----:B------:R-:W3:Y:S01]  /*42a50*/  LDL.LU.64 R22, [R1+0x13b8] ;  /* 0x0013b80001167983 */ /* 0x000ee20000300a00 */
[C---:B--2---:R-:W-:Y:S03]  /*42a60*/  HMMA.16816.F32 R8, R12.reuse, R10, R4 ;  /* 0x0000000a0c08723c */ /* 0x044fe60000001804 */
[----:B---3--:R-:W-:Y:S04]  /*42a70*/  STL.64 [R1+0x84f0], R22 ;  /* 0x0084f01601007387 */ /* 0x008fe80000100a00 */
[----:B----4-:R0:W-:Y:S04]  /*42a80*/  STL.64 [R1+0x84e8], R20 ;  /* 0x0084e81401007387 */ /* 0x0101e80000100a00 */
[----:B0-----:R-:W2:Y:S04]  /*42a90*/  LDL.LU.64 R20, [R1+0x13c0] ;  /* 0x0013c00001147983 */ /* 0x001ea80000300a00 */
[----:B------:R-:W2:Y:S04]  /*42aa0*/  LDL.LU.64 R22, [R1+0x13c8] ;  /* 0x0013c80001167983 */ /* 0x000ea80000300a00 */
[----:B------:R-:W3:Y:S04]  /*42ab0*/  LDL.LU.64 R16, [R1+0x1390] ;  /* 0x0013900001107983 */ /* 0x000ee80000300a00 */
[----:B------:R-:W4:Y:S01]  /*42ac0*/  LDL.LU.64 R18, [R1+0x1398] ;  /* 0x0013980001127983 */ /* 0x000f220000300a00 */
[----:B------:R-:W-:Y:S03]  /*42ad0*/  HMMA.16816.F32 R24, R12, R28, R24 ;  /* 0x0000001c0c18723c */ /* 0x000fe60000001818 */
[----:B----4-:R-:W-:Y:S04]  /*42ae0*/  STL.64 [R1+0x84d0], R18 ;  /* 0x0084d01201007387 */ /* 0x010fe80000100a00 */
[----:B---3--:R0:W-:Y:S04]  /*42af0*/  STL.64 [R1+0x84c8], R16 ;  /* 0x0084c81001007387 */ /* 0x0081e80000100a00 */
[----:B0-----:R-:W3:Y:S04]  /*42b00*/  LDL.LU.64 R16, [R1+0x13a0] ;  /* 0x0013a00001107983 */ /* 0x001ee80000300a00 */
[----:B------:R-:W3:Y:S04]  /*42b10*/  LDL.LU.64 R18, [R1+0x13a8] ;  /* 0x0013a80001127983 */ /* 0x000ee80000300a00 */
[----:B------:R0:W-:Y:S04]  /*42b20*/  STL [R1+0x8384], R0 ;  /* 0x0083840001007387 */ /* 0x0001e80000100800 */
[----:B------:R-:W4:Y:S04]  /*42b30*/  LDL.LU.64 R4, [R1+0x1380] ;  /* 0x0013800001047983 */ /* 0x000f280000300a00 */
[----:B------:R-:W4:Y:S04]  /*42b40*/  LDL.LU.64 R6, [R1+0x1388] ;  /* 0x0013880001067983 */ /* 0x000f280000300a00 */
[----:B------:R1:W-:Y:S04]  /*42b50*/  STL.64 [R1+0x13f0], R8 ;  /* 0x0013f00801007387 */ /* 0x0003e80000100a00 */
[----:B------:R2:W-:Y:S01]  /*42b60*/  STL.64 [R1+0x13f8], R10 ;  /* 0x0013f80a01007387 */ /* 0x0005e20000100a00 */
[----:B0-----:R-:W-:-:S03]  /*42b70*/  IMAD.MOV.U32 R0, RZ, RZ, R28 ;  /* 0x000000ffff007224 */ /* 0x001fc600078e001c */
[----:B-1----:R-:W4:Y:S04]  /*42b80*/  LDL.LU.64 R8, [R1+0x1370] ;  /* 0x0013700001087983 */ /* 0x002f280000300a00 */
[----:B--2---:R-:W2:Y:S04]  /*42b90*/  LDL.LU.64 R10, [R1+0x1378] ;  /* 0x00137800010a7983 */ /* 0x004ea80000300a00 */
[----:B------:R-:W-:Y:S04]  /*42ba0*/  STL.64 [R1+0x13e0], R24 ;  /* 0x0013e01801007387 */ /* 0x000fe80000100a00 */
[----:B------:R0:W-:Y:S04]  /*42bb0*/  STL.64 [R1+0x13e8], R26 ;  /* 0x0013e81a01007387 */ /* 0x0001e80000100a00 */
[----:B0-----:R-:W3:Y:S04]  /*42bc0*/  LDL.LU.64 R26, [R1+0x8518] ;  /* 0x00851800011a7983 */ /* 0x001ee80000300a00 */
[----:B------:R-:W3:Y:S04]  /*42bd0*/  LDL.LU.64 R24, [R1+0x8510] ;  /* 0x0085100001187983 */ /* 0x000ee80000300a00 */
[----:B------:R-:W3:Y:S02]  /*42be0*/  LDL.LU.64 R28, [R1+0x8508] ;  /* 0x00850800011c7983 */ /* 0x000ee40000300a00 */
[----:B---3--:R-:W-:-:S15]  /*42bf0*/  HMMA.16816.F32 R24, R12, R28, R24 ;  /* 0x0000001c0c18723c */ /* 0x008fde0000001818 */
[----:B------:R-:W-:-:S08]  /*42c00*/  NOP ;  /* 0x0000000000007918 */ /* 0x000fd00000000000 */
[----:B------:R-:W-:Y:S04]  /*42c10*/  STL.64 [R1+0x13d0], R24 ;  /* 0x0013d01801007387 */ /* 0x000fe80000100a00 */
[----:B------:R0:W-:Y:S04]  /*42c20*/  STL.64 [R1+0x13d8], R26 ;  /* 0x0013d81a01007387 */ /* 0x0001e80000100a00 */
[----:B0-----:R-:W3:Y:S04]  /*42c30*/  LDL.LU.64 R26, [R1+0x8500] ;  /* 0x00850000011a7983 */ /* 0x001ee80000300a00 */
[----:B------:R-:W4:Y:S01]  /*42c40*/  LDL.LU.64 R24, [R1+0x84f8] ;  /* 0x0084f80001187983 */ /* 0x000f220000300a00 */
[----:B---3--:R-:W-:-:S15]  /*42c50*/  HMMA.16816.F32 R20, R12, R26, R20 ;  /* 0x0000001a0c14723c */ /* 0x008fde0000001814 */
[----:B------:R-:W-:-:S08]  /*42c60*/  NOP ;  /* 0x0000000000007918 */ /* 0x000fd00000000000 */
[----:B------:R-:W-:Y:S04]  /*42c70*/  STL.64 [R1+0x13c0], R20 ;  /* 0x0013c01401007387 */ /* 0x000fe80000100a00 */
[----:B------:R0:W-:Y:S04]  /*42c80*/  STL.64 [R1+0x13c8], R22 ;  /* 0x0013c81601007387 */ /* 0x0001e80000100a00 */
[----:B0-----:R-:W4:Y:S04]  /*42c90*/  LDL.LU.64 R22, [R1+0x84f0] ;  /* 0x0084f00001167983 */ /* 0x001f280000300a00 */
[----:B------:R-:W4:Y:S02]  /*42ca0*/  LDL.LU.64 R20, [R1+0x84e8] ;  /* 0x0084e80001147983 */ /* 0x000f240000300a00 */
[----:B----4-:R-:W-:-:S15]  /*42cb0*/  HMMA.16816.F32 R20, R12, R24, R20 ;  /* 0x000000180c14723c */ /* 0x010fde0000001814 */
[----:B------:R-:W-:-:S08]  /*42cc0*/  NOP ;  /* 0x0000000000007918 */ /* 0x000fd00000000000 */
[----:B------:R-:W-:Y:S04]  /*42cd0*/  STL.64 [R1+0x13b0], R20 ;  /* 0x0013b01401007387 */ /* 0x000fe80000100a00 */
[----:B------:R0:W-:Y:S04]  /*42ce0*/  STL.64 [R1+0x13b8], R22 ;  /* 0x0013b81601007387 */ /* 0x0001e80000100a00 */
[----:B0-----:R-:W3:Y:S04]  /*42cf0*/  LDL.LU.64 R22, [R1+0x84e0] ;  /* 0x0084e00001167983 */ /* 0x001ee80000300a00 */
[----:B------:R-:W4:Y:S04]  /*42d00*/  LDL.LU.64 R20, [R1+0x84d8] ;  /* 0x0084d80001147983 */ /* 0x000f280000300a00 */
        /* <DEDUP_REMOVED lines=15> */
[----:B------:R-:W2:Y:S04]  /*42e00*/  LDL.LU.64 R16, [R1+0x84b8] ;  /* 0x0084b80001107983 */ /* 0x000ea80000300a00 */
[----:B------:R-:W-:Y:S04]  /*42e10*/  STL.64 [R1+0x82c8], R22 ;  /* 0x0082c81601007387 */ /* 0x000fe80000100a00 */
[----:B------:R0:W-:Y:S04]  /*42e20*/  STL.64 [R1+0x82c0], R20 ;  /* 0x0082c01401007387 */ /* 0x0001e80000100a00 */
[----:B0-----:R-:W4:Y:S04]  /*42e30*/  LDL.LU.64 R20, [R1+0x1360] ;  /* 0x0013600001147983 */ /* 0x001f280000300a00 */
[----:B------:R-:W4:Y:S01]  /*42e40*/  LDL.LU.64 R22, [R1+0x1368] ;  /* 0x0013680001167983 */ /* 0x000f220000300a00 */
[C---:B---3--:R-:W-:Y:S06]  /*42e50*/  HMMA.16816.F32 R4, R12.reuse, R18, R4 ;  /* 0x000000120c04723c */ /* 0x048fec0000001804 */
[----:B--2---:R-:W-:-:S15]  /*42e60*/  HMMA.16816.F32 R8, R12, R16, R8 ;  /* 0x000000100c08723c */ /* 0x004fde0000001808 */
        /* <DEDUP_REMOVED lines=10> */
[----:B------:R2:W-:Y:S01]  /*42f10*/  STL.64 [R1+0x82d0], R16 ;  /* 0x0082d01001007387 */ /* 0x0005e20000100a00 */
[C---:B----4-:R-:W-:Y:S06]  /*42f20*/  HMMA.16816.F32 R20, R12.reuse, R10, R20 ;  /* 0x0000000a0c14723c */ /* 0x050fec0000001814 */
[----:B--2---:R-:W-:Y:S07]  /*42f30*/  HMMA.16816.F32 R16, R12, R8, R24 ;  /* 0x000000080c10723c */ /* 0x004fee0000001818 */
[----:B---3--:R-:W-:-:S02]  /*42f40*/  IMAD.MOV.U32 R26, RZ, RZ, R4 ;  /* 0x000000ffff1a7224 */ /* 0x008fc400078e0004 */
[----:B------:R-:W-:-:S08]  /*42f50*/  IMAD.MOV.U32 R27, RZ, RZ, R5 ;  /* 0x000000ffff1b7224 */ /* 0x000fd000078e0005 */
[----:B------:R0:W-:Y:S04]  /*42f60*/  STL.64 [R1+0x1360], R20 ;  /* 0x0013601401007387 */ /* 0x0001e80000100a00 */
[----:B------:R1:W-:Y:S04]  /*42f70*/  STL.64 [R1+0x1368], R22 ;  /* 0x0013681601007387 */ /* 0x0003e80000100a00 */
[----:B0-----:R-:W2:Y:S04]  /*42f80*/  LDL.LU.64 R20, [R1+0x1340] ;  /* 0x0013400001147983 */ /* 0x001ea80000300a00 */
[----:B-1----:R-:W2:Y:S04]  /*42f90*/  LDL.LU.64 R22, [R1+0x1348] ;  /* 0x0013480001167983 */ /* 0x002ea80000300a00 */
[----:B------:R0:W-:Y:S04]  /*42fa0*/  STL.64 [R1+0x1350], R16 ;  /* 0x0013501001007387 */ /* 0x0001e80000100a00 */
[----:B------:R1:W-:Y:S04]  /*42fb0*/  STL.64 [R1+0x1358], R18 ;  /* 0x0013581201007387 */ /* 0x0003e80000100a00 */
[----:B------:R-:W3:Y:S04]  /*42fc0*/  LDL.LU R4, [R1+0x8490] ;  /* 0x0084900001047983 */ /* 0x000ee80000300800 */
[----:B------:R-:W3:Y:S04]  /*42fd0*/  LDL.LU R5, [R1+0x848c] ;  /* 0x00848c0001057983 */ /* 0x000ee80000300800 */
[----:B0-----:R-:W4:Y:S04]  /*42fe0*/  LDL.LU R16, [R1+0x232c] ;  /* 0x00232c0001107983 */ /* 0x001f280000300800 */
[----:B------:R-:W4:Y:S04]  /*42ff0*/  LDL.LU R17, [R1+0x2328] ;  /* 0x0023280001117983 */ /* 0x000f280000300800 */
[----:B-1----:R-:W2:Y:S04]  /*43000*/  LDL.LU R18, [R1+0x2334] ;  /* 0x0023340001127983 */ /* 0x002ea80000300800 */
[----:B------:R-:W2:Y:S01]  /*43010*/  LDL.LU R19, [R1+0x2330] ;  /* 0x0023300001137983 */ /* 0x000ea20000300800 */
[----:B------:R-:W-:-:S02]  /*43020*/  IMAD.MOV.U32 R24, RZ, RZ, R6 ;  /* 0x000000ffff187224 */ /* 0x000fc400078e0006 */
[----:B------:R-:W-:Y:S01]  /*43030*/  IMAD.MOV.U32 R25, RZ, RZ, R7 ;  /* 0x000000ffff197224 */ /* 0x000fe200078e0007 */
[----:B--2---:R-:W-:Y:S04]  /*43040*/  STL.64 [R1+0x8478], R18 ;  /* 0x0084781201007387 */ /* 0x004fe80000100a00 */
[----:B----4-:R0:W-:Y:S04]  /*43050*/  STL.64 [R1+0x8470], R16 ;  /* 0x0084701001007387 */ /* 0x0101e80000100a00 */
[----:B0-----:R-:W3:Y:S04]  /*43060*/  LDL.LU.64 R16, [R1+0x1330] ;  /* 0x0013300001107983 */ /* 0x001ee80000300a00 */
[----:B------:R-:W3:Y:S04]  /*43070*/  LDL.LU.64 R18, [R1+0x1338] ;  /* 0x0013380001127983 */ /* 0x000ee80000300a00 */
[----:B------:R-:W2:Y:S04]  /*43080*/  LDL.LU R6, [R1+0x8488] ;  /* 0x0084880001067983 */ /* 0x000ea80000300800 */
[----:B------:R-:W2:Y:S04]  /*43090*/  LDL.LU R7, [R1+0x8484] ;  /* 0x0084840001077983 */ /* 0x000ea80000300800 */
        /* <DEDUP_REMOVED lines=14> */
[----:B0-----:R-:W2:Y:S01]  /*43180*/  LDL R22, [R1+0x48] ;  /* 0x0000480001167983 */ /* 0x001ea20000100800 */
[----:B---3--:R-:W-:Y:S01]  /*43190*/  HMMA.16816.F32 R16, R12, R4, R16 ;  /* 0x000000040c10723c */ /* 0x008fe20000001810 */
[----:B------:R-:W-:-:S02]  /*431a0*/  IMAD.MOV.U32 R23, RZ, RZ, R2 ;  /* 0x000000ffff177224 */ /* 0x000fc400078e0002 */
[----:B------:R-:W4:Y:S01]  /*431b0*/  LDL.LU R2, [R1+0x8480] ;  /* 0x0084800001027983 */ /* 0x000f220000300800 */
[----:B------:R-:W-:-:S15]  /*431c0*/  IMAD.MOV.U32 R20, RZ, RZ, R3 ;  /* 0x000000ffff147224 */ /* 0x000fde00078e0003 */
[----:B------:R-:W-:-:S04]  /*431d0*/  NOP ;  /* 0x0000000000007918 */ /* 0x000fc80000000000 */
[----:B------:R-:W-:Y:S04]  /*431e0*/  STL.64 [R1+0x1330], R16 ;  /* 0x0013301001007387 */ /* 0x000fe80000100a00 */
[----:B------:R0:W-:Y:S04]  /*431f0*/  STL.64 [R1+0x1338], R18 ;  /* 0x0013381201007387 */ /* 0x0001e80000100a00 */
[----:B0-----:R-:W3:Y:S04]  /*43200*/  LDL.LU.64 R18, [R1+0x8478] ;  /* 0x0084780001127983 */ /* 0x001ee80000300a00 */
[----:B------:R-:W3:Y:S04]  /*43210*/  LDL.LU.64 R16, [R1+0x8470] ;  /* 0x0084700001107983 */ /* 0x000ee80000300a00 */
[----:B------:R-:W4:Y:S04]  /*43220*/  LDL.LU R3, [R1+0x8468] ;  /* 0x0084680001037983 */ /* 0x000f280000300800 */
[----:B------:R-:W3:Y:S04]  /*43230*/  LDL R21, [R1+0x54] ;  /* 0x0000540001157983 */ /* 0x000ee80000100800 */
[----:B--2---:R0:W-:Y:S04]  /*43240*/  STL.64 [R1+0x83a0], R22 ;  /* 0x0083a01601007387 */ /* 0x0041e80000100a00 */
[----:B0-----:R-:W2:Y:S04]  /*43250*/  LDL R22, [R1+0x58] ;  /* 0x0000580001167983 */ /* 0x001ea80000100800 */
[----:B------:R-:W2:Y:S04]  /*43260*/  LDL R23, [R1+0x5c] ;  /* 0x00005c0001177983 */ /* 0x000ea80000100800 */
[----:B---3--:R0:W-:Y:S04]  /*43270*/  STL.64 [R1+0x8398], R20 ;  /* 0x0083981401007387 */ /* 0x0081e80000100a00 */
[----:B--2---:R-:W-:Y:S04]  /*43280*/  STL.64 [R1+0x83b8], R22 ;  /* 0x0083b81601007387 */ /* 0x004fe80000100a00 */
[----:B------:R-:W-:Y:S04]  /*43290*/  STL.64 [R1+0x8298], R6 ;  /* 0x0082980601007387 */ /* 0x000fe80000100a00 */
[----:B------:R4:W-:Y:S04]  /*432a0*/  STL.64 [R1+0x8290], R4 ;  /* 0x0082900401007387 */ /* 0x0009e80000100a00 */
[----:B0-----:R-:W2:Y:S01]  /*432b0*/  LDL R20, [R1+0x60] ;  /* 0x0000600001147983 */ /* 0x001ea20000100800 */
[----:B----4-:R-:W-:-:S15]  /*432c0*/  HMMA.16816.F32 R4, R12, R2, R8 ;  /* 0x000000020c04723c */ /* 0x010fde0000001808 */
[----:B------:R-:W-:-:S08]  /*432d0*/  NOP ;  /* 0x0000000000007918 */ /* 0x000fd00000000000 */
[----:B------:R-:W-:Y:S04]  /*432e0*/  STL.64 [R1+0x900], R4 ;  /* 0x0009000401007387 */ /* 0x000fe80000100a00 */
[----:B------:R-:W-:Y:S04]  /*432f0*/  STL.64 [R1+0x908], R6 ;  /* 0x0009080601007387 */ /* 0x000fe80000100a00 */
[----:B------:R-:W2:Y:S04]  /*43300*/  LDL R21, [R1+0x64] ;  /* 0x0000640001157983 */ /* 0x000ea80000100800 */
[----:B--2---:R0:W-:Y:S04]  /*43310*/  STL.64 [R1+0x83d0], R20 ;  /* 0x0083d01401007387 */ /* 0x0041e80000100a00 */
[----:B------:R-:W-:Y:S04]  /*43320*/  STL [R1+0x828c], R2 ;  /* 0x00828c0201007387 */ /* 0x000fe80000100800 */
[----:B------:R-:W-:Y:S04]  /*43330*/  STL [R1+0x8288], R3 ;  /* 0x0082880301007387 */ /* 0x000fe80000100800 */
[----:B------:R-:W2:Y:S04]  /*43340*/  LDL R22, [R1+0x68] ;  /* 0x0000680001167983 */ /* 0x000ea80000100800 */
[----:B------:R-:W2:Y:S04]  /*43350*/  LDL R23, [R1+0x6c] ;  /* 0x00006c0001177983 */ /* 0x000ea80000100800 */
[----:B--2---:R1:W-:Y:S04]  /*43360*/  STL.64 [R1+0x83e8], R22 ;  /* 0x0083e81601007387 */ /* 0x0043e80000100a00 */
[----:B0-----:R-:W2:Y:S04]  /*43370*/  LDL R20, [R1+0x70] ;  /* 0x0000700001147983 */ /* 0x001ea80000100800 */
[----:B------:R-:W2:Y:S04]  /*43380*/  LDL R21, [R1+0x74] ;  /* 0x0000740001157983 */ /* 0x000ea80000100800 */
[----:B-1----:R-:W3:Y:S04]  /*43390*/  LDL R22, [R1+0x78] ;  /* 0x0000780001167983 */ /* 0x002ee80000100800 */
[----:B------:R-:W3:Y:S04]  /*433a0*/  LDL R23, [R1+0x7c] ;  /* 0x00007c0001177983 */ /* 0x000ee80000100800 */
[----:B--2---:R0:W-:Y:S04]  /*433b0*/  STL.64 [R1+0x8400], R20 ;  /* 0x0084001401007387 */ /* 0x0041e80000100a00 */
[----:B0-----:R-:W2:Y:S04]  /*433c0*/  LDL R20, [R1+0x80] ;  /* 0x0000800001147983 */ /* 0x001ea80000100800 */
[----:B------:R-:W2:Y:S04]  /*433d0*/  LDL R21, [R1+0x84] ;  /* 0x0000840001157983 */ /* 0x000ea80000100800 */
[----:B---3--:R0:W-:Y:S04]  /*433e0*/  STL.64 [R1+0x8418], R22 ;  /* 0x0084181601007387 */ /* 0x0081e80000100a00 */
[----:B------:R-:W3:Y:S04]  /*433f0*/  LDL R2, [R1+0x98] ;  /* 0x0000980001027983 */ /* 0x000ee80000100800 */
[----:B------:R-:W3:Y:S04]  /*43400*/  LDL R3, [R1+0x9c] ;  /* 0x00009c0001037983 */ /* 0x000ee80000100800 */
[----:B0-----:R-:W4:Y:S04]  /*43410*/  LDL R22, [R1+0x88] ;  /* 0x0000880001167983 */ /* 0x001f280000100800 */
[----:B------:R-:W4:Y:S04]  /*43420*/  LDL R23, [R1+0x8c] ;  /* 0x00008c0001177983 */ /* 0x000f280000100800 */
[----:B--2---:R0:W-:Y:S04]  /*43430*/  STL.64 [R1+0x8430], R20 ;  /* 0x0084301401007387 */ /* 0x0041e80000100a00 */
[----:B0-----:R-:W2:Y:S04]  /*43440*/  LDL.64 R20, [R1+0x90] ;  /* 0x0000900001147983 */ /* 0x001ea80000100a00 */
[----:B----4-:R-:W-:Y:S01]  /*43450*/  STL.64 [R1+0x8460], R22 ;  /* 0x0084601601007387 */ /* 0x010fe20000100a00 */
[----:B------:R-:W-:-:S02]  /*43460*/  IMAD R12, R25, 0x100, R24 ;  /* 0x00000100190c7824 */ /* 0x000fc400078e0218 */
[----:B------:R-:W-:Y:S01]  /*43470*/  IMAD R13, R27, 0x100, R26 ;  /* 0x000001001b0d7824 */ /* 0x000fe200078e021a */
[----:B--2---:R0:W-:Y:S04]  /*43480*/  STL.64 [R1+0x8458], R20 ;  /* 0x0084581401007387 */ /* 0x0041e80000100a00 */
[----:B0-----:R-:W3:Y:S04]  /*43490*/  LDL.LU.64 R20, [R1+0x1320] ;  /* 0x0013200001147983 */ /* 0x001ee80000300a00 */
[----:B------:R-:W3:Y:S04]  /*434a0*/  LDL.LU.64 R22, [R1+0x1328] ;  /* 0x0013280001167983 */ /* 0x000ee80000300a00 */
        /* <DEDUP_REMOVED lines=28> */
[----:B------:R-:W-:Y:S02]  /*43670*/  F2FP.F16.E5M2.UNPACK_B R12, R12 ;  /* 0x0000000cff0c723e */ /* 0x000fe400020004ff */
[----:B------:R-:W-:Y:S02]  /*43680*/  F2FP.F16.E5M2.UNPACK_B R13, R13 ;  /* 0x0000000dff0d723e */ /* 0x000fe400020004ff */
[----:B------:R-:W-:Y:S02]  /*43690*/  F2FP.F16.E5M2.UNPACK_B R14, R14 ;  /* 0x0000000eff0e723e */ /* 0x000fe400020004ff */
[----:B------:R-:W-:Y:S01]  /*436a0*/  F2FP.F16.E5M2.UNPACK_B R15, R15 ;  /* 0x0000000fff0f723e */ /* 0x000fe200020004ff */
[----:B----4-:R-:W-:Y:S04]  /*436b0*/  STL.64 [R1+0x8440], R26 ;  /* 0x0084401a01007387 */ /* 0x010fe80000100a00 */
[----:B--2---:R0:W-:Y:S04]  /*436c0*/  STL.64 [R1+0x8438], R24 ;  /* 0x0084381801007387 */ /* 0x0041e80000100a00 */
[----:B0-----:R-:W2:Y:S04]  /*436d0*/  LDL.LU.64 R24, [R1+0x1300] ;  /* 0x0013000001187983 */ /* 0x001ea80000300a00 */
[----:B------:R-:W4:Y:S01]  /*436e0*/  LDL.LU.64 R26, [R1+0x1308] ;  /* 0x00130800011a7983 */ /* 0x000f220000300a00 */
[C---:B---3--:R-:W-:Y:S03]  /*436f0*/  HMMA.16816.F32 R20, R12.reuse, R2, R20 ;  /* 0x000000020c14723c */ /* 0x048fe60000001814 */
        /* <DEDUP_REMOVED lines=8> */
[----:B------:R-:W4:Y:S04]  /*43780*/  LDL.LU.64 R4, [R1+0x1260] ;  /* 0x0012600001047983 */ /* 0x000f280000300a00 */
[----:B------:R-:W4:Y:S04]  /*43790*/  LDL.LU.64 R6, [R1+0x1268] ;  /* 0x0012680001067983 */ /* 0x000f280000300a00 */
        /* <DEDUP_REMOVED lines=11> */
[----:B------:R-:W-:Y:S02]  /*43850*/  IMAD.MOV.U32 R3, RZ, RZ, R21 ;  /* 0x000000ffff037224 */ /* 0x000fe400078e0015 */
[----:B---3--:R-:W-:Y:S01]  /*43860*/  HMMA.16816.F32 R20, R12, R22, R24 ;  /* 0x000000160c14723c */ /* 0x008fe20000001818 */
        /* <DEDUP_REMOVED lines=53> */
[----:B0-----:R-:W2:Y:S04]  /*43bc0*/  LDL.LU.64 R26, [R1+0x8390] ;  /* 0x00839000011a7983 */ /* 0x001ea80000300a00 */
[----:B------:R-:W4:Y:S01]  /*43bd0*/  LDL.LU.64 R24, [R1+0x8388] ;  /* 0x0083880001187983 */ /* 0x000f220000300a00 */
[----:B---3--:R-:W-:-:S15]  /*43be0*/  HMMA.16816.F32 R16, R12, R22, R16 ;  /* 0x000000160c10723c */ /* 0x008fde0000001810 */
[----:B------:R-:W-:-:S08]  /*43bf0*/  NOP ;  /* 0x0000000000007918 */ /* 0x000fd00000000000 */
[----:B------:R-:W-:Y:S04]  /*43c00*/  STL.64 [R1+0x1280], R16 ;  /* 0x0012801001007387 */ /* 0x000fe80000100a00 */
[----:B------:R-:W-:Y:S01]  /*43c10*/  STL.64 [R1+0x1288], R18 ;  /* 0x0012881201007387 */ /* 0x000fe20000100a00 */
[C---:B----4-:R-:W-:Y:S03]  /*43c20*/  HMMA.16816.F32 R8, R12.reuse, R24, R8 ;  /* 0x000000180c08723c */ /* 0x050fe60000001808 */
[----:B------:R-:W3:Y:S03]  /*43c30*/  LDL.LU.64 R24, [R1+0x11e0] ;  /* 0x0011e00001187983 */ /* 0x000ee60000300a00 */
[----:B--2---:R-:W-:-:S15]  /*43c40*/  HMMA.16816.F32 R4, R12, R26, R4 ;  /* 0x0000001a0c04723c */ /* 0x004fde0000001804 */
[----:B------:R-:W-:-:S02]  /*43c50*/  NOP ;  /* 0x0000000000007918 */ /* 0x000fc40000000000 */
[----:B------:R-:W-:Y:S04]  /*43c60*/  STL.64 [R1+0x1270], R8 ;  /* 0x0012700801007387 */ /* 0x000fe80000100a00 */
[----:B------:R-:W-:Y:S04]  /*43c70*/  STL.64 [R1+0x1278], R10 ;  /* 0x0012780a01007387 */ /* 0x000fe80000100a00 */
[----:B------:R-:W2:Y:S04]  /*43c80*/  LDL.LU.64 R26, [R1+0x11e8] ;  /* 0x0011e800011a7983 */ /* 0x000ea80000300a00 */
[----:B------:R-:W-:Y:S04]  /*43c90*/  STL.64 [R1+0x1260], R4 ;  /* 0x0012600401007387 */ /* 0x000fe80000100a00 */
[----:B------:R-:W-:Y:S04]  /*43ca0*/  STL.64 [R1+0x1268], R6 ;  /* 0x0012680601007387 */ /* 0x000fe80000100a00 */
[----:B--2---:R0:W-:Y:S02]  /*43cb0*/  STL.64 [R1+0x82f8], R26 ;  /* 0x0082f81a01007387 */ /* 0x0041e40000100a00 */
[----:B0-----:R-:W-:-:S02]  /*43cc0*/  IMAD.MOV.U32 R26, RZ, RZ, R0 ;  /* 0x000000ffff1a7224 */ /* 0x001fc400078e0000 */
[----:B------:R-:W2:Y:S04]  /*43cd0*/  LDL.LU R0, [R1+0x8384] ;  /* 0x0083840001007983 */ /* 0x000ea80000300800 */
[----:B------:R-:W4:Y:S04]  /*43ce0*/  LDL R27, [R1+0x4] ;  /* 0x00000400011b7983 */ /* 0x000f280000100800 */
[----:B---3--:R0:W-:Y:S04]  /*43cf0*/  STL.64 [R1+0x82f0], R24 ;  /* 0x0082f01801007387 */ /* 0x0081e80000100a00 */
[----:B0-----:R-:W3:Y:S04]  /*43d00*/  LDL R24, [R1+0x8] ;  /* 0x0000080001187983 */ /* 0x001ee80000100800 */
[----:B------:R-:W3:Y:S04]  /*43d10*/  LDL R25, [R1+0xc] ;  /* 0x00000c0001197983 */ /* 0x000ee80000100800 */
[----:B----4-:R0:W-:Y:S04]  /*43d20*/  STL.64 [R1+0x8310], R26 ;  /* 0x0083101a01007387 */ /* 0x0101e80000100a00 */
[----:B0-----:R-:W4:Y:S01]  /*43d30*/  LDL R26, [R1+0x10] ;  /* 0x00001000011a7983 */ /* 0x001f220000100800 */
[----:B--2---:R-:W-:-:S03]  /*43d40*/  IMAD.MOV.U32 R27, RZ, RZ, R0 ;  /* 0x000000ffff1b7224 */ /* 0x004fc600078e0000 */
[----:B------:R-:W2:Y:S04]  /*43d50*/  LDL.LU R0, [R1+0x8380] ;  /* 0x0083800001007983 */ /* 0x000ea80000300800 */
[----:B------:R-:W3:Y:S04]  /*43d60*/  LDL.64 R6, [R1+0x28] ;  /* 0x0000280001067983 */ /* 0x000ee80000100a00 */
[----:B------:R-:W2:Y:S04]  /*43d70*/  LDL R10, [R1+0x30] ;  /* 0x00003000010a7983 */ /* 0x000ea80000100800 */
[----:B------:R-:W2:Y:S04]  /*43d80*/  LDL R11, [R1+0x34] ;  /* 0x00003400010b7983 */ /* 0x000ea80000100800 */
[----:B---3--:R0:W-:Y:S04]  /*43d90*/  STL.64 [R1+0x8378], R6 ;  /* 0x0083780601007387 */ /* 0x0081e80000100a00 */
[----:B------:R-:W3:Y:S04]  /*43da0*/  LDL.LU.64 R4, [R1+0x1250] ;  /* 0x0012500001047983 */ /* 0x000ee80000300a00 */
[----:B0-----:R-:W3:Y:S04]  /*43db0*/  LDL.LU.64 R6, [R1+0x1258] ;  /* 0x0012580001067983 */ /* 0x001ee80000300a00 */
[----:B------:R0:W-:Y:S04]  /*43dc0*/  STL.64 [R1+0x8328], R24 ;  /* 0x0083281801007387 */ /* 0x0001e80000100a00 */
[----:B0-----:R-:W3:Y:S04]  /*43dd0*/  LDL.64 R24, [R1+0x18] ;  /* 0x0000180001187983 */ /* 0x001ee80000100a00 */
[----:B----4-:R0:W-:Y:S04]  /*43de0*/  STL.64 [R1+0x8358], R26 ;  /* 0x0083581a01007387 */ /* 0x0101e80000100a00 */
[----:B0-----:R-:W4:Y:S01]  /*43df0*/  LDL R26, [R1+0x20] ;  /* 0x00002000011a7983 */ /* 0x001f220000100800 */
[----:B--2---:R-:W-:-:S03]  /*43e00*/  IMAD.MOV.U32 R27, RZ, RZ, R0 ;  /* 0x000000ffff1b7224 */ /* 0x004fc600078e0000 */
[----:B---3--:R0:W-:Y:S04]  /*43e10*/  STL.64 [R1+0x8350], R24 ;  /* 0x0083501801007387 */ /* 0x0081e80000100a00 */
[----:B----4-:R1:W-:Y:S04]  /*43e20*/  STL.64 [R1+0x8370], R26 ;  /* 0x0083701a01007387 */ /* 0x0103e80000100a00 */
[----:B0-----:R-:W2:Y:S04]  /*43e30*/  LDL.LU.64 R24, [R1+0x1240] ;  /* 0x0012400001187983 */ /* 0x001ea80000300a00 */
[----:B-1----:R-:W2:Y:S04]  /*43e40*/  LDL.LU.64 R26, [R1+0x1248] ;  /* 0x00124800011a7983 */ /* 0x002ea80000300a00 */
        /* <DEDUP_REMOVED lines=18> */
[C---:B------:R-:W-:Y:S03]  /*43f70*/  HMMA.16816.F32 R8, R12.reuse, R10, R4 ;  /* 0x0000000a0c08723c */ /* 0x040fe60000001804 */
[----:B----4-:R-:W-:Y:S04]  /*43f80*/  STL.64 [R1+0x8368], R18 ;  /* 0x0083681201007387 */ /* 0x010fe80000100a00 */
[----:B---3--:R0:W-:Y:S04]  /*43f90*/  STL.64 [R1+0x8360], R16 ;  /* 0x0083601001007387 */ /* 0x0081e80000100a00 */
[----:B0-----:R-:W3:Y:S04]  /*43fa0*/  LDL.LU.64 R16, [R1+0x1230] ;  /* 0x0012300001107983 */ /* 0x001ee80000300a00 */
[----:B------:R-:W3:Y:S04]  /*43fb0*/  LDL.LU.64 R18, [R1+0x1238] ;  /* 0x0012380001127983 */ /* 0x000ee80000300a00 */
[----:B------:R-:W4:Y:S04]  /*43fc0*/  LDL.LU.64 R20, [R1+0x11c0] ;  /* 0x0011c00001147983 */ /* 0x000f280000300a00 */
[----:B------:R-:W4:Y:S04]  /*43fd0*/  LDL.LU.64 R22, [R1+0x11c8] ;  /* 0x0011c80001167983 */ /* 0x000f280000300a00 */
[----:B------:R-:W2:Y:S04]  /*43fe0*/  LDL.LU.64 R6, [R1+0x8378] ;  /* 0x0083780001067983 */ /* 0x000ea80000300a00 */
        /* <DEDUP_REMOVED lines=8> */
[----:B0-----:R-:W3:Y:S01]  /*44070*/  LDL.LU.64 R26, [R1+0x8370] ;  /* 0x00837000011a7983 */ /* 0x001ee20000300a00 */
[----:B------:R-:W-:-:S03]  /*44080*/  IMAD.MOV.U32 R0, RZ, RZ, R7 ;  /* 0x000000ffff007224 */ /* 0x000fc600078e0007 */
[----:B------:R-:W2:Y:S04]  /*44090*/  LDL.LU.64 R4, [R1+0x11a0] ;  /* 0x0011a00001047983 */ /* 0x000ea80000300a00 */
[----:B------:R-:W2:Y:S04]  /*440a0*/  LDL.LU.64 R6, [R1+0x11a8] ;  /* 0x0011a80001067983 */ /* 0x000ea80000300a00 */
[----:B------:R-:W-:Y:S01]  /*440b0*/  STL [R1+0x8278], R0 ;  /* 0x0082780001007387 */ /* 0x000fe20000100800 */
[----:B---3--:R-:W-:Y:S03]  /*440c0*/  HMMA.16816.F32 R24, R12, R26, R16 ;  /* 0x0000001a0c18723c */ /* 0x008fe60000001810 */
[----:B------:R-:W3:Y:S04]  /*440d0*/  LDL.LU.64 R18, [R1+0x8368] ;  /* 0x0083680001127983 */ /* 0x000ee80000300a00 */
[----:B------:R-:W3:-:S15]  /*440e0*/  LDL.LU.64 R16, [R1+0x8360] ;  /* 0x0083600001107983 */ /* 0x000ede0000300a00 */
[----:B------:R-:W-:-:S01]  /*440f0*/  NOP ;  /* 0x0000000000007918 */ /* 0x000fc20000000000 */
[----:B------:R-:W-:Y:S04]  /*44100*/  STL.64 [R1+0x1230], R24 ;  /* 0x0012301801007387 */ /* 0x000fe80000100a00 */
[----:B------:R0:W-:Y:S04]  /*44110*/  STL.64 [R1+0x1238], R26 ;  /* 0x0012381a01007387 */ /* 0x0001e80000100a00 */
[----:B0-----:R-:W4:Y:S04]  /*44120*/  LDL.LU.64 R26, [R1+0x8358] ;  /* 0x00835800011a7983 */ /* 0x001f280000300a00 */
[----:B------:R-:W3:Y:S02]  /*44130*/  LDL.LU.64 R24, [R1+0x8350] ;  /* 0x0083500001187983 */ /* 0x000ee40000300a00 */
[----:B---3--:R-:W-:-:S15]  /*44140*/  HMMA.16816.F32 R16, R12, R24, R16 ;  /* 0x000000180c10723c */ /* 0x008fde0000001810 */
[----:B------:R-:W-:-:S08]  /*44150*/  NOP ;  /* 0x0000000000007918 */ /* 0x000fd00000000000 */
[----:B------:R-:W-:Y:S04]  /*44160*/  STL.64 [R1+0x1220], R16 ;  /* 0x0012201001007387 */ /* 0x000fe80000100a00 */
[----:B------:R0:W-:Y:S04]  /*44170*/  STL.64 [R1+0x1228], R18 ;  /* 0x0012281201007387 */ /* 0x0001e80000100a00 */
[----:B0-----:R-:W4:Y:S04]  /*44180*/  LDL.LU.64 R18, [R1+0x8348] ;  /* 0x0083480001127983 */ /* 0x001f280000300a00 */
[----:B------:R-:W4:Y:S01]  /*44190*/  LDL.LU.64 R16, [R1+0x8340] ;  /* 0x0083400001107983 */ /* 0x000f220000300a00 */
[----:B------:R-:W-:-:S02]  /*441a0*/  IMAD.MOV.U32 R0, RZ, RZ, R25 ;  /* 0x000000ffff007224 */ /* 0x000fc400078e0019 */
[----:B----4-:R-:W-:Y:S01]  /*441b0*/  HMMA.16816.F32 R24, R12, R26, R16 ;  /* 0x0000001a0c18723c */ /* 0x010fe20000001810 */
[----:B------:R-:W3:Y:S04]  /*441c0*/  LDL.LU.64 R18, [R1+0x8338] ;  /* 0x0083380001127983 */ /* 0x000ee80000300a00 */
[----:B------:R-:W3:-:S15]  /*441d0*/  LDL.LU.64 R16, [R1+0x8330] ;  /* 0x0083300001107983 */ /* 0x000ede0000300a00 */
[----:B------:R-:W-:-:S03]  /*441e0*/  NOP ;  /* 0x0000000000007918 */ /* 0x000fc60000000000 */
        /* <DEDUP_REMOVED lines=29> */
[----:B0-----:R-:W3:Y:S04]  /*443c0*/  LDL.LU.64 R18, [R1+0x82d8] ;  /* 0x0082d80001127983 */ /* 0x001ee80000300a00 */
[----:B------:R-:W4:Y:S04]  /*443d0*/  LDL.LU.64 R16, [R1+0x82d0] ;  /* 0x0082d00001107983 */ /* 0x000f280000300a00 */
[----:B------:R-:W-:Y:S04]  /*443e0*/  STL.64 [R1+0x11c0], R20 ;  /* 0x0011c01401007387 */ /* 0x000fe80000100a00 */
[----:B------:R0:W-:Y:S04]  /*443f0*/  STL.64 [R1+0x11c8], R22 ;  /* 0x0011c81601007387 */ /* 0x0001e80000100a00 */
[----:B0-----:R-:W2:Y:S04]  /*44400*/  LDL.LU.64 R22, [R1+0x82c8] ;  /* 0x0082c80001167983 */ /* 0x001ea80000300a00 */
[----:B------:R-:W3:Y:S04]  /*44410*/  LDL.LU.64 R20, [R1+0x82c0] ;  /* 0x0082c00001147983 */ /* 0x000ee80000300a00 */
[----:B------:R-:W-:Y:S04]  /*44420*/  STL.64 [R1+0x8188], R26 ;  /* 0x0081881a01007387 */ /* 0x000fe80000100a00 */
[----:B------:R2:W-:Y:S02]  /*44430*/  STL.64 [R1+0x8180], R24 ;  /* 0x0081801801007387 */ /* 0x0005e40000100a00 */
[----:B--2---:R-:W-:Y:S02]  /*44440*/  HMMA.16816.F32 R24, R12, R22, R8 ;  /* 0x000000160c18723c */ /* 0x004fe40000001808 */
[----:B------:R-:W2:Y:S04]  /*44450*/  LDL.LU.64 R8, [R1+0x1190] ;  /* 0x0011900001087983 */ /* 0x000ea80000300a00 */
[----:B------:R-:W2:-:S15]  /*44460*/  LDL.LU.64 R10, [R1+0x1198] ;  /* 0x00119800010a7983 */ /* 0x000e9e0000300a00 */
[----:B------:R-:W-:-:S02]  /*44470*/  NOP ;  /* 0x0000000000007918 */ /* 0x000fc40000000000 */
        /* <DEDUP_REMOVED lines=8> */
[----:B----4-:R-:W-:Y:S04]  /*44500*/  STL.64 [R1+0x82a8], R6 ;  /* 0x0082a80601007387 */ /* 0x010fe80000100a00 */
[----:B---3--:R0:W-:Y:S04]  /*44510*/  STL.64 [R1+0x82a0], R4 ;  /* 0x0082a00401007387 */ /* 0x0081e80000100a00 */
[----:B0-----:R-:W3:Y:S04]  /*44520*/  LDL.LU.64 R4, [R1+0x1170] ;  /* 0x0011700001047983 */ /* 0x001ee80000300a00 */
[----:B------:R-:W3:Y:S04]  /*44530*/  LDL.LU.64 R6, [R1+0x1178] ;  /* 0x0011780001067983 */ /* 0x000ee80000300a00 */
[----:B------:R-:W4:Y:S04]  /*44540*/  LDL.LU.64 R24, [R1+0x1150] ;  /* 0x0011500001187983 */ /* 0x000f280000300a00 */
[----:B------:R-:W4:Y:S04]  /*44550*/  LDL.LU.64 R26, [R1+0x1158] ;  /* 0x00115800011a7983 */ /* 0x000f280000300a00 */
[----:B------:R0:W-:Y:S04]  /*44560*/  STL.64 [R1+0x8168], R22 ;  /* 0x0081681601007387 */ /* 0x0001e80000100a00 */
[----:B0-----:R-:W3:Y:S04]  /*44570*/  LDL.LU R22, [R1+0x234c] ;  /* 0x00234c0001167983 */ /* 0x001ee80000300800 */
[----:B------:R-:W3:Y:S01]  /*44580*/  LDL.LU R23, [R1+0x2348] ;  /* 0x0023480001177983 */ /* 0x000ee20000300800 */
[C---:B--2---:R-:W-:Y:S03]  /*44590*/  HMMA.16816.F32 R8, R12.reuse, R18, R8 ;  /* 0x000000120c08723c */ /* 0x044fe60000001808 */
[----:B------:R0:W-:Y:S04]  /*445a0*/  STL.64 [R1+0x8160], R20 ;  /* 0x0081601401007387 */ /* 0x0001e80000100a00 */
[----:B---3--:R1:W-:Y:S04]  /*445b0*/  STL.64 [R1+0x8280], R22 ;  /* 0x0082801601007387 */ /* 0x0083e80000100a00 */
[----:B0-----:R-:W2:Y:S04]  /*445c0*/  LDL.LU.64 R20, [R1+0x1180] ;  /* 0x0011800001147983 */ /* 0x001ea80000300a00 */
[----:B-1----:R-:W2:Y:S08]  /*445d0*/  LDL.LU.64 R22, [R1+0x1188] ;  /* 0x0011880001167983 */ /* 0x002eb00000300a00 */
[----:B------:R-:W-:Y:S04]  /*445e0*/  STL.64 [R1+0x1190], R8 ;  /* 0x0011900801007387 */ /* 0x000fe80000100a00 */
[----:B------:R0:W-:Y:S04]  /*445f0*/  STL.64 [R1+0x1198], R10 ;  /* 0x0011980a01007387 */ /* 0x0001e80000100a00 */
[----:B0-----:R-:W3:Y:S04]  /*44600*/  LDL.LU.64 R10, [R1+0x82b8] ;  /* 0x0082b800010a7983 */ /* 0x001ee80000300a00 */
[----:B------:R-:W4:Y:S01]  /*44610*/  LDL.LU.64 R8, [R1+0x82b0] ;  /* 0x0082b00001087983 */ /* 0x000f220000300a00 */
[C---:B--2---:R-:W-:Y:S06]  /*44620*/  HMMA.16816.F32 R20, R12.reuse, R16, R20 ;  /* 0x000000100c14723c */ /* 0x044fec0000001814 */
[----:B---3--:R-:W-:-:S15]  /*44630*/  HMMA.16816.F32 R4, R12, R10, R4 ;  /* 0x0000000a0c04723c */ /* 0x008fde0000001804 */
[----:B------:R-:W-:-:S02]  /*44640*/  NOP ;  /* 0x0000000000007918 */ /* 0x000fc40000000000 */
[----:B------:R0:W-:Y:S04]  /*44650*/  STL.64 [R1+0x1180], R20 ;  /* 0x0011801401007387 */ /* 0x0001e80000100a00 */
[----:B------:R1:W-:Y:S04]  /*44660*/  STL.64 [R1+0x1188], R22 ;  /* 0x0011881601007387 */ /* 0x0003e80000100a00 */
[----:B0-----:R-:W2:Y:S04]  /*44670*/  LDL.LU.64 R20, [R1+0x1140] ;  /* 0x0011400001147983 */ /* 0x001ea80000300a00 */
[----:B-1----:R-:W2:Y:S04]  /*44680*/  LDL.LU.64 R22, [R1+0x1148] ;  /* 0x0011480001167983 */ /* 0x002ea80000300a00 */
[----:B------:R-:W-:Y:S04]  /*44690*/  STL.64 [R1+0x8148], R18 ;  /* 0x0081481201007387 */ /* 0x000fe80000100a00 */
[----:B------:R0:W-:Y:S04]  /*446a0*/  STL.64 [R1+0x8140], R16 ;  /* 0x0081401001007387 */ /* 0x0001e80000100a00 */
[----:B0-----:R-:W3:Y:S04]  /*446b0*/  LDL.LU R16, [R1+0x2344] ;  /* 0x0023440001107983 */ /* 0x001ee80000300800 */
[----:B------:R-:W3:Y:S04]  /*446c0*/  LDL.LU R17, [R1+0x2340] ;  /* 0x0023400001117983 */ /* 0x000ee80000300800 */
        /* <DEDUP_REMOVED lines=8> */
[----:B0-----:R-:W4:Y:S04]  /*44750*/  LDL.LU.64 R6, [R1+0x8298] ;  /* 0x0082980001067983 */ /* 0x001f280000300a00 */
[----:B------:R-:W2:Y:S04]  /*44760*/  LDL.LU.64 R4, [R1+0x8290] ;  /* 0x0082900001047983 */ /* 0x000ea80000300a00 */
[----:B------:R-:W3:Y:S04]  /*44770*/  LDL.LU R18, [R1+0x2354] ;  /* 0x0023540001127983 */ /* 0x000ee80000300800 */
[----:B------:R-:W3:Y:S04]  /*44780*/  LDL.LU R19, [R1+0x2350] ;  /* 0x0023500001137983 */ /* 0x000ee80000300800 */
[----:B------:R0:W-:Y:S04]  /*44790*/  STL.64 [R1+0x8128], R10 ;  /* 0x0081280a01007387 */ /* 0x0001e80000100a00 */
[----:B0-----:R-:W3:Y:S04]  /*447a0*/  LDL.LU R10, [R1+0x233c] ;  /* 0x00233c00010a7983 */ /* 0x001ee80000300800 */
[----:B------:R-:W3:Y:S04]  /*447b0*/  LDL.LU R11, [R1+0x2338] ;  /* 0x00233800010b7983 */ /* 0x000ee80000300800 */
[----:B------:R-:W-:Y:S01]  /*447c0*/  STL.64 [R1+0x8120], R8 ;  /* 0x0081200801007387 */ /* 0x000fe20000100a00 */
[C---:B----4-:R-:W-:Y:S06]  /*447d0*/  HMMA.16816.F32 R24, R12.reuse, R6, R24 ;  /* 0x000000060c18723c */ /* 0x050fec0000001818 */
[----:B--2---:R-:W-:-:S15]  /*447e0*/  HMMA.16816.F32 R20, R12, R4, R20 ;  /* 0x000000040c14723c */ /* 0x004fde0000001814 */
[----:B------:R-:W-:-:S02]  /*447f0*/  NOP ;  /* 0x0000000000007918 */ /* 0x000fc40000000000 */
[----:B------:R-:W-:Y:S04]  /*44800*/  STL.64 [R1+0x1150], R24 ;  /* 0x0011501801007387 */ /* 0x000fe80000100a00 */
[----:B------:R0:W-:Y:S02]  /*44810*/  STL.64 [R1+0x1158], R26 ;  /* 0x0011581a01007387 */ /* 0x0001e40000100a00 */
[----:B0-----:R-:W-:Y:S02]  /*44820*/  IMAD.MOV.U32 R26, RZ, RZ, R2 ;  /* 0x000000ffff1a7224 */ /* 0x001fe400078e0002 */
[----:B------:R-:W-:Y:S01]  /*44830*/  IMAD.MOV.U32 R27, RZ, RZ, R3 ;  /* 0x000000ffff1b7224 */ /* 0x000fe200078e0003 */
[----:B------:R-:W2:Y:S04]  /*44840*/  LDL.LU R2, [R1+0x828c] ;  /* 0x00828c0001027983 */ /* 0x000ea80000300800 */
[----:B------:R-:W4:Y:S04]  /*44850*/  LDL.LU R3, [R1+0x8288] ;  /* 0x0082880001037983 */ /* 0x000f280000300800 */
[----:B------:R-:W3:Y:S04]  /*44860*/  LDL R24, [R1+0x98] ;  /* 0x0000980001187983 */ /* 0x000ee80000100800 */
[----:B------:R-:W3:Y:S04]  /*44870*/  LDL R25, [R1+0x9c] ;  /* 0x00009c0001197983 */ /* 0x000ee80000100800 */
[----:B------:R-:W-:Y:S04]  /*44880*/  STL [R1+0x8110], R6 ;  /* 0x0081100601007387 */ /* 0x000fe80000100800 */
[----:B------:R-:W-:Y:S04]  /*44890*/  STL [R1+0x810c], R7 ;  /* 0x00810c0701007387 */ /* 0x000fe80000100800 */
[----:B------:R-:W-:Y:S04]  /*448a0*/  STL.64 [R1+0x1140], R20 ;  /* 0x0011401401007387 */ /* 0x000fe80000100a00 */
[----:B------:R0:W-:Y:S04]  /*448b0*/  STL.64 [R1+0x1148], R22 ;  /* 0x0011481601007387 */ /* 0x0001e80000100a00 */
[----:B0-----:R-:W3:Y:S04]  /*448c0*/  LDL.LU.64 R22, [R1+0x8280] ;  /* 0x0082800001167983 */ /* 0x001ee80000300a00 */
[----:B------:R-:W-:Y:S04]  /*448d0*/  STL [R1+0x8114], R4 ;  /* 0x0081140401007387 */ /* 0x000fe80000100800 */
[----:B------:R0:W-:Y:S04]  /*448e0*/  STL [R1+0x8108], R5 ;  /* 0x0081080501007387 */ /* 0x0001e80000100800 */
[----:B0-----:R-:W4:Y:S04]  /*448f0*/  LDL.LU.64 R4, [R1+0x8f0] ;  /* 0x0008f00001047983 */ /* 0x001f280000300a00 */
[----:B------:R-:W4:Y:S04]  /*44900*/  LDL.LU.64 R6, [R1+0x8f8] ;  /* 0x0008f80001067983 */ /* 0x000f280000300a00 */
[----:B------:R-:W3:Y:S04]  /*44910*/  LDL.64 R20, [R1+0x50] ;  /* 0x0000500001147983 */ /* 0x000ee80000100a00 */
[----:B--2---:R-:W-:Y:S01]  /*44920*/  STL [R1+0x8104], R2 ;  /* 0x0081040201007387 */ /* 0x004fe20000100800 */
[----:B----4-:R-:W-:Y:S07]  /*44930*/  HMMA.16816.F32 R4, R12, R2, R4 ;  /* 0x000000020c04723c */ /* 0x010fee0000001804 */
[----:B---3--:R-:W-:-:S02]  /*44940*/  IMAD R13, R17, 0x100, R16 ;  /* 0x00000100110d7824 */ /* 0x008fc400078e0210 */
[----:B------:R-:W-:-:S14]  /*44950*/  IMAD R14, R23, 0x100, R22 ;  /* 0x00000100170e7824 */ /* 0x000fdc00078e0216 */
[----:B------:R0:W-:Y:S04]  /*44960*/  STL.64 [R1+0x8f0], R4 ;  /* 0x0008f00401007387 */ /* 0x0001e80000100a00 */
[----:B------:R1:W-:Y:S04]  /*44970*/  STL.64 [R1+0x8f8], R6 ;  /* 0x0008f80601007387 */ /* 0x0003e80000100a00 */
[----:B------:R-:W-:Y:S04]  /*44980*/  STL [R1+0x8100], R3 ;  /* 0x0081000301007387 */ /* 0x000fe80000100800 */
[----:B------:R-:W2:Y:S04]  /*44990*/  LDL R16, [R1+0x58] ;  /* 0x0000580001107983 */ /* 0x000ea80000100800 */
[----:B------:R-:W2:Y:S04]  /*449a0*/  LDL R17, [R1+0x5c] ;  /* 0x00005c0001117983 */ /* 0x000ea80000100800 */
[----:B0-----:R-:W3:Y:S04]  /*449b0*/  LDL.LU.64 R4, [R1+0x1120] ;  /* 0x0011200001047983 */ /* 0x001ee80000300a00 */
[----:B-1----:R-:W3:Y:S04]  /*449c0*/  LDL.LU.64 R6, [R1+0x1128] ;  /* 0x0011280001067983 */ /* 0x002ee80000300a00 */
[----:B------:R-:W4:Y:S04]  /*449d0*/  LDL.64 R22, [R1+0x48] ;  /* 0x0000480001167983 */ /* 0x000f280000100a00 */
[----:B------:R-:W3:Y:S04]  /*449e0*/  LDL R8, [R1+0x60] ;  /* 0x0000600001087983 */ /* 0x000ee80000100800 */
[----:B------:R-:W3:Y:S01]  /*449f0*/  LDL R9, [R1+0x64] ;  /* 0x0000640001097983 */ /* 0x000ee20000100800 */
[----:B------:R-:W-:-:S02]  /*44a00*/  IMAD R15, R19, 0x100, R18 ;  /* 0x00000100130f7824 */ /* 0x000fc400078e0212 */
[----:B------:R-:W-:Y:S01]  /*44a10*/  IMAD R12, R11, 0x100, R10 ;  /* 0x000001000b0c7824 */ /* 0x000fe200078e020a */
[----:B----4-:R-:W-:Y:S04]  /*44a20*/  STL.64 [R1+0x81f8], R22 ;  /* 0x0081f81601007387 */ /* 0x010fe80000100a00 */
[----:B------:R0:W-:Y:S04]  /*44a30*/  STL.64 [R1+0x81f0], R20 ;  /* 0x0081f01401007387 */ /* 0x0001e80000100a00 */
[----:B0-----:R-:W4:Y:S04]  /*44a40*/  LDL.LU.64 R20, [R1+0x1130] ;  /* 0x0011300001147983 */ /* 0x001f280000300a00 */
[----:B------:R-:W4:Y:S04]  /*44a50*/  LDL.LU.64 R22, [R1+0x1138] ;  /* 0x0011380001167983 */ /* 0x000f280000300a00 */
[----:B------:R-:W2:Y:S01]  /*44a60*/  LDL.64 R18, [R1+0x40] ;  /* 0x0000400001127983 */ /* 0x000ea20000100a00 */
[----:B------:R-:W-:-:S02]  /*44a70*/  F2FP.F16.E5M2.UNPACK_B R12, R12 ;  /* 0x0000000cff0c723e */ /* 0x000fc400020004ff */
[----:B------:R-:W-:Y:S02]  /*44a80*/  F2FP.F16.E5M2.UNPACK_B R13, R13 ;  /* 0x0000000dff0d723e */ /* 0x000fe400020004ff */
[----:B------:R-:W-:Y:S02]  /*44a90*/  F2FP.F16.E5M2.UNPACK_B R14, R14 ;  /* 0x0000000eff0e723e */ /* 0x000fe400020004ff */
[----:B------:R-:W-:Y:S01]  /*44aa0*/  F2FP.F16.E5M2.UNPACK_B R15, R15 ;  /* 0x0000000fff0f723e */ /* 0x000fe200020004ff */
[----:B------:R-:W3:Y:S04]  /*44ab0*/  LDL R2, [R1+0x68] ;  /* 0x0000680001027983 */ /* 0x000ee80000100800 */
[----:B------:R-:W3:Y:S02]  /*44ac0*/  LDL R3, [R1+0x6c] ;  /* 0x00006c0001037983 */ /* 0x000ee40000100800 */
[----:B----4-:R-:W-:Y:S02]  /*44ad0*/  HMMA.16816.F32 R20, R12, R24, R20 ;  /* 0x000000180c14723c */ /* 0x010fe40000001814 */
[----:B--2---:R-:W-:Y:S04]  /*44ae0*/  STL.64 [R1+0x8208], R18 ;  /* 0x0082081201007387 */ /* 0x004fe80000100a00 */
[----:B------:R0:W-:Y:S04]  /*44af0*/  STL.64 [R1+0x8200], R16 ;  /* 0x0082001001007387 */ /* 0x0001e80000100a00 */
[----:B0-----:R-:W2:-:S13]  /*44b00*/  LDL.LU.64 R16, [R1+0x10c0] ;  /* 0x0010c00001107983 */ /* 0x001e9a0000300a00 */
[----:B------:R-:W-:Y:S04]  /*44b10*/  STL.64 [R1+0x1130], R20 ;  /* 0x0011301401007387 */ /* 0x000fe80000100a00 */
[----:B------:R-:W-:Y:S04]  /*44b20*/  STL.64 [R1+0x1138], R22 ;  /* 0x0011381601007387 */ /* 0x000fe80000100a00 */
[----:B------:R-:W4:Y:S01]  /*44b30*/  LDL.LU.64 R18, [R1+0x10c8] ;  /* 0x0010c80001127983 */ /* 0x000f220000300a00 */
[----:B---3--:R-:W-:-:S15]  /*44b40*/  HMMA.16816.F32 R4, R12, R26, R4 ;  /* 0x0000001a0c04723c */ /* 0x008fde0000001804 */
[----:B------:R-:W-:-:S08]  /*44b50*/  NOP ;  /* 0x0000000000007918 */ /* 0x000fd00000000000 */
[----:B------:R-:W-:Y:S04]  /*44b60*/  STL.64 [R1+0x1120], R4 ;  /* 0x0011200401007387 */ /* 0x000fe80000100a00 */
[----:B------:R-:W-:Y:S04]  /*44b70*/  STL.64 [R1+0x1128], R6 ;  /* 0x0011280601007387 */ /* 0x000fe80000100a00 */
[----:B----4-:R-:W-:Y:S04]  /*44b80*/  STL.64 [R1+0x8218], R18 ;  /* 0x0082181201007387 */ /* 0x010fe80000100a00 */
[----:B--2---:R0:W-:Y:S04]  /*44b90*/  STL.64 [R1+0x8210], R16 ;  /* 0x0082101001007387 */ /* 0x0041e80000100a00 */
[----:B0-----:R-:W2:Y:S04]  /*44ba0*/  LDL.LU.64 R16, [R1+0x10d0] ;  /* 0x0010d00001107983 */ /* 0x001ea80000300a00 */
[----:B------:R-:W3:Y:S04]  /*44bb0*/  LDL.LU.64 R18, [R1+0x10d8] ;  /* 0x0010d80001127983 */ /* 0x000ee80000300a00 */
[----:B---3--:R0:W-:Y:S04]  /*44bc0*/  STL.64 [R1+0x8228], R18 ;  /* 0x0082281201007387 */ /* 0x0081e80000100a00 */
[----:B0-----:R-:W3:Y:S04]  /*44bd0*/  LDL R18, [R1+0x70] ;  /* 0x0000700001127983 */ /* 0x001ee80000100800 */
[----:B------:R-:W3:Y:S04]  /*44be0*/  LDL R19, [R1+0x74] ;  /* 0x0000740001137983 */ /* 0x000ee80000100800 */
[----:B--2---:R0:W-:Y:S04]  /*44bf0*/  STL.64 [R1+0x8220], R16 ;  /* 0x0082201001007387 */ /* 0x0041e80000100a00 */
[----:B0-----:R-:W2:Y:S04]  /*44c00*/  LDL R16, [R1+0x78] ;  /* 0x0000780001107983 */ /* 0x001ea80000100800 */
[----:B------:R-:W2:Y:S04]  /*44c10*/  LDL R17, [R1+0x7c] ;  /* 0x00007c0001117983 */ /* 0x000ea80000100800 */
[----:B---3--:R0:W-:Y:S04]  /*44c20*/  STL.64 [R1+0x8248], R18 ;  /* 0x0082481201007387 */ /* 0x0081e80000100a00 */
[----:B0-----:R-:W3:Y:S04]  /*44c30*/  LDL R18, [R1+0x80] ;  /* 0x0000800001127983 */ /* 0x001ee80000100800 */
[----:B------:R-:W3:Y:S04]  /*44c40*/  LDL R19, [R1+0x84] ;  /* 0x0000840001137983 */ /* 0x000ee80000100800 */
[----:B--2---:R0:W-:Y:S04]  /*44c50*/  STL.64 [R1+0x8240], R16 ;  /* 0x0082401001007387 */ /* 0x0041e80000100a00 */
[----:B0-----:R-:W2:Y:S04]  /*44c60*/  LDL R16, [R1+0x88] ;  /* 0x0000880001107983 */ /* 0x001ea80000100800 */
[----:B------:R-:W2:Y:S04]  /*44c70*/  LDL R17, [R1+0x8c] ;  /* 0x00008c0001117983 */ /* 0x000ea80000100800 */
[----:B---3--:R-:W-:Y:S04]  /*44c80*/  STL.64 [R1+0x8260], R18 ;  /* 0x0082601201007387 */ /* 0x008fe80000100a00 */
        /* <DEDUP_REMOVED lines=14> */
[----:B------:R-:W3:Y:S04]  /*44d70*/  LDL R26, [R1+0x18] ;  /* 0x00001800011a7983 */ /* 0x000ee80000100800 */
[----:B------:R-:W4:Y:S01]  /*44d80*/  LDL.64 R24, [R1+0x20] ;  /* 0x0000200001187983 */ /* 0x000f220000100a00 */
[----:B------:R-:W-:-:S03]  /*44d90*/  IMAD.MOV.U32 R27, RZ, RZ, R0 ;  /* 0x000000ffff1b7224 */ /* 0x000fc600078e0000 */
[----:B------:R-:W4:Y:S04]  /*44da0*/  LDL.64 R10, [R1+0x38] ;  /* 0x00003800010a7983 */ /* 0x000f280000100a00 */
[----:B------:R-:W4:Y:S04]  /*44db0*/  LDL.LU R0, [R1+0x8278] ;  /* 0x0082780001007983 */ /* 0x000f280000300800 */
[----:B------:R-:W4:Y:S04]  /*44dc0*/  LDL.LU.64 R4, [R1+0x1090] ;  /* 0x0010900001047983 */ /* 0x000f280000300a00 */
[----:B------:R-:W4:Y:S01]  /*44dd0*/  LDL.LU.64 R6, [R1+0x1098] ;  /* 0x0010980001067983 */ /* 0x000f220000300a00 */
[C---:B--2---:R-:W-:Y:S03]  /*44de0*/  HMMA.16816.F32 R16, R12.reuse, R16, R20 ;  /* 0x000000100c10723c */ /* 0x044fe60000001814 */
[----:B---3--:R-:W-:Y:S04]  /*44df0*/  STL.64 [R1+0x81d0], R26 ;  /* 0x0081d01a01007387 */ /* 0x008fe80000100a00 */
[----:B----4-:R0:W-:Y:S04]  /*44e00*/  STL.64 [R1+0x81c8], R24 ;  /* 0x0081c81801007387 */ /* 0x0101e80000100a00 */
[----:B0-----:R-:W2:Y:S04]  /*44e10*/  LDL.LU.64 R24, [R1+0x10f0] ;  /* 0x0010f00001187983 */ /* 0x001ea80000300a00 */
[----:B------:R-:W2:Y:S04]  /*44e20*/  LDL.LU.64 R26, [R1+0x10f8] ;  /* 0x0010f800011a7983 */ /* 0x000ea80000300a00 */
[----:B------:R-:W3:Y:S04]  /*44e30*/  LDL.LU.64 R22, [R1+0x8270] ;  /* 0x0082700001167983 */ /* 0x000ee80000300a00 */
[----:B------:R-:W3:Y:S04]  /*44e40*/  LDL.LU.64 R20, [R1+0x8268] ;  /* 0x0082680001147983 */ /* 0x000ee80000300a00 */
        /* <DEDUP_REMOVED lines=15> */
[----:B0-----:R-:W2:Y:S04]  /*44f40*/  LDL R26, [R1+0x30] ;  /* 0x00003000011a7983 */ /* 0x001ea80000100800 */
[----:B------:R-:W2:Y:S01]  /*44f50*/  LDL R27, [R1+0x34] ;  /* 0x00003400011b7983 */ /* 0x000ea20000100800 */
[C---:B---3--:R-:W-:Y:S03]  /*44f60*/  HMMA.16816.F32 R16, R12.reuse, R18, R20 ;  /* 0x000000120c10723c */ /* 0x048fe60000001814 */
[----:B--2---:R0:W-:Y:S04]  /*44f70*/  STL.64 [R1+0x81e8], R26 ;  /* 0x0081e81a01007387 */ /* 0x0041e80000100a00 */
[----:B------:R-:W2:Y:S04]  /*44f80*/  LDL.LU.64 R24, [R1+0x10a0] ;  /* 0x0010a00001187983 */ /* 0x000ea80000300a00 */
[----:B0-----:R-:W2:Y:S04]  /*44f90*/  LDL.LU.64 R26, [R1+0x10a8] ;  /* 0x0010a800011a7983 */ /* 0x001ea80000300a00 */
[----:B------:R-:W3:Y:S04]  /*44fa0*/  LDL.LU.64 R22, [R1+0x8238] ;  /* 0x0082380001167983 */ /* 0x000ee80000300a00 */
[----:B------:R-:W3:Y:S04]  /*44fb0*/  LDL.LU.64 R20, [R1+0x8230] ;  /* 0x0082300001147983 */ /* 0x000ee80000300a00 */
        /* <DEDUP_REMOVED lines=20> */
[----:B0-----:R-:W3:Y:S04]  /*45100*/  LDL.LU.64 R22, [R1+0x81f8] ;  /* 0x0081f80001167983 */ /* 0x001ee80000300a00 */
[----:B------:R-:W2:Y:S02]  /*45110*/  LDL.LU.64 R20, [R1+0x81f0] ;  /* 0x0081f00001147983 */ /* 0x000ea40000300a00 */
[C---:B--2---:R-:W-:Y:S06]  /*45120*/  HMMA.16816.F32 R24, R12.reuse, R20, R24 ;  /* 0x000000140c18723c */ /* 0x044fec0000001818 */
[----:B---3--:R-:W-:Y:S01]  /*45130*/  HMMA.16816.F32 R4, R12, R22, R4 ;  /* 0x000000160c04723c */ /* 0x008fe20000001804 */
[----:B------:R-:W-:-:S02]  /*45140*/  IMAD.MOV.U32 R2, RZ, RZ, R20 ;  /* 0x000000ffff027224 */ /* 0x000fc400078e0014 */
[----:B------:R-:W-:-:S14]  /*45150*/  IMAD.MOV.U32 R3, RZ, RZ, R21 ;  /* 0x000000ffff037224 */ /* 0x000fdc00078e0015 */
[----:B------:R0:W-:Y:S04]  /*45160*/  STL.64 [R1+0x10a0], R24 ;  /* 0x0010a01801007387 */ /* 0x0001e80000100a00 */
[----:B------:R1:W-:Y:S04]  /*45170*/  STL.64 [R1+0x10a8], R26 ;  /* 0x0010a81a01007387 */ /* 0x0003e80000100a00 */
[----:B0-----:R-:W2:Y:S04]  /*45180*/  LDL.LU.64 R24, [R1+0x1070] ;  /* 0x0010700001187983 */ /* 0x001ea80000300a00 */
[----:B-1----:R-:W2:Y:S04]  /*45190*/  LDL.LU.64 R26, [R1+0x1078] ;  /* 0x00107800011a7983 */ /* 0x002ea80000300a00 */
[----:B------:R-:W-:Y:S04]  /*451a0*/  STL [R1+0x8118], R2 ;  /* 0x0081180201007387 */ /* 0x000fe80000100800 */
[----:B------:R0:W-:Y:S04]  /*451b0*/  STL.64 [R1+0x1090], R4 ;  /* 0x0010900401007387 */ /* 0x0001e80000100a00 */
[----:B------:R-:W-:Y:S04]  /*451c0*/  STL.64 [R1+0x1098], R6 ;  /* 0x0010980601007387 */ /* 0x000fe80000100a00 */
[----:B------:R-:W3:Y:S01]  /*451d0*/  LDL.LU.64 R20, [R1+0x1040] ;  /* 0x0010400001147983 */ /* 0x000ee20000300a00 */
[----:B0-----:R-:W-:-:S03]  /*451e0*/  IMAD.MOV.U32 R5, RZ, RZ, R22 ;  /* 0x000000ffff057224 */ /* 0x001fc600078e0016 */
[----:B------:R-:W4:Y:S04]  /*451f0*/  LDL.LU.64 R22, [R1+0x1048] ;  /* 0x0010480001167983 */ /* 0x000f280000300a00 */
[----:B----4-:R-:W-:Y:S04]  /*45200*/  STL.64 [R1+0x81e0], R22 ;  /* 0x0081e01601007387 */ /* 0x010fe80000100a00 */
[----:B---3--:R0:W-:Y:S04]  /*45210*/  STL.64 [R1+0x81d8], R20 ;  /* 0x0081d81401007387 */ /* 0x0081e80000100a00 */
[----:B0-----:R-:W3:Y:S04]  /*45220*/  LDL.LU.64 R20, [R1+0x1080] ;  /* 0x0010800001147983 */ /* 0x001ee80000300a00 */
[----:B------:R-:W3:Y:S01]  /*45230*/  LDL.LU.64 R22, [R1+0x1088] ;  /* 0x0010880001167983 */ /* 0x000ee20000300a00 */
[----:B--2---:R-:W-:Y:S01]  /*45240*/  HMMA.16816.F32 R24, R12, R10, R24 ;  /* 0x0000000a0c18723c */ /* 0x004fe20000001818 */
[----:B------:R-:W-:-:S02]  /*45250*/  IMAD.MOV.U32 R6, RZ, RZ, R18 ;  /* 0x000000ffff067224 */ /* 0x000fc400078e0012 */
[----:B------:R-:W-:-:S03]  /*45260*/  IMAD.MOV.U32 R7, RZ, RZ, R19 ;  /* 0x000000ffff077224 */ /* 0x000fc600078e0013 */
[----:B------:R-:W-:Y:S02]  /*45270*/  IMAD.MOV.U32 R2, RZ, RZ, R10 ;  /* 0x000000ffff027224 */ /* 0x000fe400078e000a */
[----:B------:R-:W-:Y:S01]  /*45280*/  IMAD.MOV.U32 R4, RZ, RZ, R11 ;  /* 0x000000ffff047224 */ /* 0x000fe200078e000b */
[----:B---3--:R-:W-:-:S15]  /*45290*/  HMMA.16816.F32 R20, R12, R18, R20 ;  /* 0x000000120c14723c */ /* 0x008fde0000001814 */
[----:B------:R-:W-:-:S08]  /*452a0*/  NOP ;  /* 0x0000000000007918 */ /* 0x000fd00000000000 */
        /* <DEDUP_REMOVED lines=9> */
[----:B------:R-:W4:Y:S04]  /*45340*/  LDL.64 R10, [R1+0x8] ;  /* 0x00000800010a7983 */ /* 0x000f280000100a00 */
[----:B------:R-:W3:Y:S04]  /*45350*/  LDL R8, [R1+0x10] ;  /* 0x0000100001087983 */ /* 0x000ee80000100800 */
[----:B------:R-:W3:Y:S04]  /*45360*/  LDL R9, [R1+0x14] ;  /* 0x0000140001097983 */ /* 0x000ee80000100800 */
[----:B----4-:R0:W-:Y:S01]  /*45370*/  STL.64 [R1+0x81b0], R10 ;  /* 0x0081b00a01007387 */ /* 0x0101e20000100a00 */
[----:B--2---:R-:W-:Y:S03]  /*45380*/  HMMA.16816.F32 R24, R12, R26, R20 ;  /* 0x0000001a0c18723c */ /* 0x004fe60000001814 */
[----:B0-----:R-:W2:Y:S04]  /*45390*/  LDL R10, [R1+0x28] ;  /* 0x00002800010a7983 */ /* 0x001ea80000100800 */
[----:B------:R-:W-:Y:S04]  /*453a0*/  STL.64 [R1+0x8138], R6 ;  /* 0x0081380601007387 */ /* 0x000fe80000100a00 */
[----:B------:R0:W-:Y:S04]  /*453b0*/  STL.64 [R1+0x8130], R4 ;  /* 0x0081300401007387 */ /* 0x0001e80000100a00 */
[----:B0-----:R-:W2:Y:S04]  /*453c0*/  LDL.LU.64 R4, [R1+0x1050] ;  /* 0x0010500001047983 */ /* 0x001ea80000300a00 */
[----:B------:R-:W2:Y:S04]  /*453d0*/  LDL.LU.64 R6, [R1+0x1058] ;  /* 0x0010580001067983 */ /* 0x000ea80000300a00 */
[----:B------:R-:W4:Y:S04]  /*453e0*/  LDL.LU.64 R22, [R1+0x81e0] ;  /* 0x0081e00001167983 */ /* 0x000f280000300a00 */
[----:B------:R-:W4:Y:S04]  /*453f0*/  LDL.LU.64 R20, [R1+0x81d8] ;  /* 0x0081d80001147983 */ /* 0x000f280000300a00 */
[----:B------:R-:W-:Y:S04]  /*45400*/  STL.64 [R1+0x1060], R24 ;  /* 0x0010601801007387 */ /* 0x000fe80000100a00 */
[----:B------:R0:W-:Y:S04]  /*45410*/  STL.64 [R1+0x1068], R26 ;  /* 0x0010681a01007387 */ /* 0x0001e80000100a00 */
[----:B0-----:R-:W3:Y:S04]  /*45420*/  LDL.LU.64 R26, [R1+0x81d0] ;  /* 0x0081d000011a7983 */ /* 0x001ee80000300a00 */
[----:B------:R-:W4:Y:S01]  /*45430*/  LDL.LU.64 R24, [R1+0x81c8] ;  /* 0x0081c80001187983 */ /* 0x000f220000300a00 */
[----:B------:R-:W-:-:S07]  /*45440*/  IMAD.MOV.U32 R11, RZ, RZ, R0 ;  /* 0x000000ffff0b7224 */ /* 0x000fce00078e0000 */
[----:B--2---:R-:W-:-:S15]  /*45450*/  HMMA.16816.F32 R4, R12, R10, R4 ;  /* 0x0000000a0c04723c */ /* 0x004fde0000001804 */
[----:B------:R-:W-:-:S08]  /*45460*/  NOP ;  /* 0x0000000000007918 */ /* 0x000fd00000000000 */
[----:B------:R-:W-:Y:S04]  /*45470*/  STL.64 [R1+0x1050], R4 ;  /* 0x0010500401007387 */ /* 0x000fe80000100a00 */
[----:B------:R4:W-:Y:S02]  /*45480*/  STL.64 [R1+0x1058], R6 ;  /* 0x0010580601007387 */ /* 0x0009e40000100a00 */
[----:B----4-:R-:W-:Y:S06]  /*45490*/  HMMA.16816.F32 R4, R12, R24, R20 ;  /* 0x000000180c04723c */ /* 0x010fec0000001814 */
[----:B------:R-:W-:-:S05]  /*454a0*/  IMAD.MOV.U32 R0, RZ, RZ, R25 ;  /* 0x000000ffff007224 */ /* 0x000fca00078e0019 */
[----:B------:R-:W-:-:S12]  /*454b0*/  STL [R1+0x8010], R0 ;  /* 0x0080100001007387 */ /* 0x000fd80000100800 */
[----:B------:R-:W-:Y:S04]  /*454c0*/  STL.64 [R1+0x1040], R4 ;  /* 0x0010400401007387 */ /* 0x000fe80000100a00 */
[----:B------:R3:W-:Y:S04]  /*454d0*/  STL.64 [R1+0x1048], R6 ;  /* 0x0010480601007387 */ /* 0x0007e80000100a00 */
[----:B------:R-:W2:Y:S01]  /*454e0*/  LDL.LU.64 R24, [R1+0xff0] ;  /* 0x000ff00001187983 */ /* 0x000ea20000300a00 */
[----:B---3--:R-:W-:Y:S03]  /*454f0*/  HMMA.16816.F32 R4, R12, R26, R16 ;  /* 0x0000001a0c04723c */ /* 0x008fe60000001810 */
[----:B------:R-:W3:-:S15]  /*45500*/  LDL.LU.64 R26, [R1+0xff8] ;  /* 0x000ff800011a7983 */ /* 0x000ede0000300a00 */
[----:B------:R-:W-:-:S05]  /*45510*/  NOP ;  /* 0x0000000000007918 */ /* 0x000fca0000000000 */
[----:B------:R-:W-:Y:S04]  /*45520*/  STL.64 [R1+0x1030], R4 ;  /* 0x0010300401007387 */ /* 0x000fe80000100a00 */
[----:B------:R-:W-:Y:S04]  /*45530*/  STL.64 [R1+0x1038], R6 ;  /* 0x0010380601007387 */ /* 0x000fe80000100a00 */
[----:B---3--:R0:W-:Y:S04]  /*45540*/  STL.64 [R1+0x8198], R26 ;  /* 0x0081981a01007387 */ /* 0x0081e80000100a00 */
[----:B0-----:R-:W3:Y:S04]  /*45550*/  LDL R26, [R1] ;  /* 0x00000000011a7983 */ /* 0x001ee80000100800 */
[----:B------:R-:W3:Y:S04]  /*45560*/  LDL R27, [R1+0x4] ;  /* 0x00000400011b7983 */ /* 0x000ee80000100800 */
[----:B------:R-:W4:Y:S04]  /*45570*/  LDL.LU.64 R4, [R1+0x1010] ;  /* 0x0010100001047983 */ /* 0x000f280000300a00 */
[----:B------:R-:W2:Y:S04]  /*45580*/  LDL.LU.64 R6, [R1+0x1018] ;  /* 0x0010180001067983 */ /* 0x000ea80000300a00 */
[----:B--2---:R-:W-:Y:S04]  /*45590*/  STL.64 [R1+0x81c0], R6 ;  /* 0x0081c00601007387 */ /* 0x004fe80000100a00 */
[----:B----4-:R0:W-:Y:S04]  /*455a0*/  STL.64 [R1+0x81b8], R4 ;  /* 0x0081b80401007387 */ /* 0x0101e80000100a00 */
[----:B0-----:R-:W2:Y:S04]  /*455b0*/  LDL.LU.64 R4, [R1+0x1020] ;  /* 0x0010200001047983 */ /* 0x001ea80000300a00 */
[----:B------:R-:W2:Y:S04]  /*455c0*/  LDL.LU.64 R6, [R1+0x1028] ;  /* 0x0010280001067983 */ /* 0x000ea80000300a00 */
[----:B------:R-:W-:Y:S04]  /*455d0*/  STL.64 [R1+0x8190], R24 ;  /* 0x0081901801007387 */ /* 0x000fe80000100a00 */
[----:B------:R-:W4:Y:S04]  /*455e0*/  LDL.LU.64 R20, [R1+0xfd0] ;  /* 0x000fd00001147983 */ /* 0x000f280000300a00 */
[----:B------:R-:W3:Y:S04]  /*455f0*/  LDL.LU.64 R22, [R1+0xfd8] ;  /* 0x000fd80001167983 */ /* 0x000ee80000300a00 */
[----:B---3--:R-:W-:Y:S04]  /*45600*/  STL.64 [R1+0x8178], R22 ;  /* 0x0081781601007387 */ /* 0x008fe80000100a00 */
[----:B----4-:R0:W-:Y:S04]  /*45610*/  STL.64 [R1+0x8170], R20 ;  /* 0x0081701401007387 */ /* 0x0101e80000100a00 */
        /* <DEDUP_REMOVED lines=16> */
[----:B------:R0:W-:Y:S04]  /*45720*/  STL.64 [R1+0x1028], R10 ;  /* 0x0010280a01007387 */ /* 0x0001e80000100a00 */
[----:B0-----:R-:W4:Y:S01]  /*45730*/  LDL.LU.64 R10, [R1+0x81b0] ;  /* 0x0081b000010a7983 */ /* 0x001f220000300a00 */
[C---:B--2---:R-:W-:Y:S06]  /*45740*/  HMMA.16816.F32 R24, R12.reuse, R26, R20 ;  /* 0x0000001a0c18723c */ /* 0x044fec0000001814 */
[----:B----4-:R-:W-:Y:S06]  /*45750*/  HMMA.16816.F32 R4, R12, R10, R4 ;  /* 0x0000000a0c04723c */ /* 0x010fec0000001804 */
[----:B------:R-:W-:-:S15]  /*45760*/  IMAD.MOV.U32 R0, RZ, RZ, R11 ;  /* 0x000000ffff007224 */ /* 0x000fde00078e000b */
[----:B------:R-:W-:-:S02]  /*45770*/  NOP ;  /* 0x0000000000007918 */ /* 0x000fc40000000000 */
[----:B------:R0:W-:Y:S04]  /*45780*/  STL.64 [R1+0x1010], R4 ;  /* 0x0010100401007387 */ /* 0x0001e80000100a00 */
[----:B------:R1:W-:Y:S04]  /*45790*/  STL.64 [R1+0x1018], R6 ;  /* 0x0010180601007387 */ /* 0x0003e80000100a00 */
[----:B0-----:R-:W2:Y:S04]  /*457a0*/  LDL.LU.64 R4, [R1+0xfa0] ;  /* 0x000fa00001047983 */ /* 0x001ea80000300a00 */
[----:B-1----:R-:W2:Y:S04]  /*457b0*/  LDL.LU.64 R6, [R1+0xfa8] ;  /* 0x000fa80001067983 */ /* 0x002ea80000300a00 */
        /* <DEDUP_REMOVED lines=12> */
[----:B0-----:R-:W3:Y:S04]  /*45880*/  LDL.LU.64 R26, [R1+0x8188] ;  /* 0x00818800011a7983 */ /* 0x001ee80000300a00 */
[----:B------:R-:W2:Y:S01]  /*45890*/  LDL.LU.64 R24, [R1+0x8180] ;  /* 0x0081800001187983 */ /* 0x000ea20000300a00 */
[----:B---3--:R-:W-:-:S15]  /*458a0*/  HMMA.16816.F32 R20, R12, R26, R20 ;  /* 0x0000001a0c14723c */ /* 0x008fde0000001814 */
        /* <DEDUP_REMOVED lines=26> */
[----:B------:R-:W4:Y:S04]  /*45a50*/  LDL.LU.64 R16, [R1+0x8140] ;  /* 0x0081400001107983 */ /* 0x000f280000300a00 */
[----:B------:R-:W-:Y:S04]  /*45a60*/  STL.64 [R1+0x7f68], R22 ;  /* 0x007f681601007387 */ /* 0x000fe80000100a00 */
[----:B------:R0:W-:Y:S04]  /*45a70*/  STL.64 [R1+0x7f60], R20 ;  /* 0x007f601401007387 */ /* 0x0001e80000100a00 */
[----:B0-----:R-:W3:Y:S04]  /*45a80*/  LDL.LU.64 R20, [R1+0xf80] ;  /* 0x000f800001147983 */ /* 0x001ee80000300a00 */
[----:B------:R-:W3:Y:S01]  /*45a90*/  LDL.LU.64 R22, [R1+0xf88] ;  /* 0x000f880001167983 */ /* 0x000ee20000300a00 */
[C---:B--2---:R-:W-:Y:S06]  /*45aa0*/  HMMA.16816.F32 R4, R12.reuse, R18, R4 ;  /* 0x000000120c04723c */ /* 0x044fec0000001804 */
[----:B----4-:R-:W-:-:S15]  /*45ab0*/  HMMA.16816.F32 R8, R12, R16, R8 ;  /* 0x000000100c08723c */ /* 0x010fde0000001808 */
[----:B------:R-:W-:-:S02]  /*45ac0*/  NOP ;  /* 0x0000000000007918 */ /* 0x000fc40000000000 */
[----:B------:R-:W-:Y:S04]  /*45ad0*/  STL.64 [R1+0xfa0], R4 ;  /* 0x000fa00401007387 */ /* 0x000fe80000100a00 */
[----:B------:R0:W-:Y:S04]  /*45ae0*/  STL.64 [R1+0xfa8], R6 ;  /* 0x000fa80601007387 */ /* 0x0001e80000100a00 */
[----:B0-----:R-:W2:Y:S04]  /*45af0*/  LDL.LU.64 R6, [R1+0x8138] ;  /* 0x0081380001067983 */ /* 0x001ea80000300a00 */
[----:B------:R-:W4:Y:S04]  /*45b00*/  LDL.LU.64 R4, [R1+0x8130] ;  /* 0x0081300001047983 */ /* 0x000f280000300a00 */
[----:B------:R-:W-:Y:S04]  /*45b10*/  STL.64 [R1+0xf90], R8 ;  /* 0x000f900801007387 */ /* 0x000fe80000100a00 */
[----:B------:R0:W-:Y:S04]  /*45b20*/  STL.64 [R1+0xf98], R10 ;  /* 0x000f980a01007387 */ /* 0x0001e80000100a00 */
[----:B0-----:R-:W3:Y:S04]  /*45b30*/  LDL.LU.64 R10, [R1+0x8128] ;  /* 0x00812800010a7983 */ /* 0x001ee80000300a00 */
[----:B------:R-:W2:Y:S04]  /*45b40*/  LDL.LU.64 R8, [R1+0x8120] ;  /* 0x0081200001087983 */ /* 0x000ea80000300a00 */
[----:B------:R-:W-:Y:S04]  /*45b50*/  STL.64 [R1+0x7f48], R18 ;  /* 0x007f481201007387 */ /* 0x000fe80000100a00 */
[----:B------:R2:W-:Y:S01]  /*45b60*/  STL.64 [R1+0x7f40], R16 ;  /* 0x007f401001007387 */ /* 0x0005e20000100a00 */
[C---:B---3--:R-:W-:Y:S06]  /*45b70*/  HMMA.16816.F32 R20, R12.reuse, R10, R20 ;  /* 0x0000000a0c14723c */ /* 0x048fec0000001814 */
[----:B--2---:R-:W-:Y:S07]  /*45b80*/  HMMA.16816.F32 R16, R12, R8, R24 ;  /* 0x000000080c10723c */ /* 0x004fee0000001818 */
[----:B------:R-:W-:-:S02]  /*45b90*/  IMAD.MOV.U32 R26, RZ, RZ, R2 ;  /* 0x000000ffff1a7224 */ /* 0x000fc400078e0002 */
[----:B----4-:R-:W-:Y:S02]  /*45ba0*/  IMAD.MOV.U32 R27, RZ, RZ, R4 ;  /* 0x000000ffff1b7224 */ /* 0x010fe400078e0004 */
[----:B------:R-:W-:Y:S02]  /*45bb0*/  IMAD.MOV.U32 R24, RZ, RZ, R6 ;  /* 0x000000ffff187224 */ /* 0x000fe400078e0006 */
[----:B------:R-:W-:-:S04]  /*45bc0*/  IMAD.MOV.U32 R25, RZ, RZ, R7 ;  /* 0x000000ffff197224 */ /* 0x000fc800078e0007 */
        /* <DEDUP_REMOVED lines=10> */
[----:B------:R-:W3:Y:S04]  /*45c70*/  LDL.LU R2, [R1+0x8118] ;  /* 0x0081180001027983 */ /* 0x000ee80000300800 */
[----:B------:R-:W4:Y:S04]  /*45c80*/  LDL.LU R4, [R1+0x8114] ;  /* 0x0081140001047983 */ /* 0x000f280000300800 */
        /* <DEDUP_REMOVED lines=15> */
[----:B------:R0:W-:Y:S02]  /*45d80*/  STL.64 [R1+0xf68], R22 ;  /* 0x000f681601007387 */ /* 0x0001e40000100a00 */
[----:B0-----:R-:W-:Y:S02]  /*45d90*/  IMAD.MOV.U32 R22, RZ, RZ, R5 ;  /* 0x000000ffff167224 */ /* 0x001fe400078e0005 */
[----:B------:R-:W4:Y:S04]  /*45da0*/  LDL.LU R5, [R1+0x8108] ;  /* 0x0081080001057983 */ /* 0x000f280000300800 */
[----:B------:R-:W2:Y:S01]  /*45db0*/  LDL R23, [R1+0x4c] ;  /* 0x00004c0001177983 */ /* 0x000ea20000100800 */
[----:B---3--:R-:W-:-:S02]  /*45dc0*/  IMAD.MOV.U32 R20, RZ, RZ, R2 ;  /* 0x000000ffff147224 */ /* 0x008fc400078e0002 */
[----:B------:R-:W-:Y:S01]  /*45dd0*/  IMAD.MOV.U32 R21, RZ, RZ, R3 ;  /* 0x000000ffff157224 */ /* 0x000fe200078e0003 */
[----:B------:R-:W3:Y:S04]  /*45de0*/  LDL.LU R2, [R1+0x8104] ;  /* 0x0081040001027983 */ /* 0x000ee80000300800 */
[----:B------:R-:W3:Y:S04]  /*45df0*/  LDL.LU R3, [R1+0x8100] ;  /* 0x0081000001037983 */ /* 0x000ee80000300800 */
[----:B--2---:R-:W-:Y:S04]  /*45e00*/  STL.64 [R1+0x8030], R22 ;  /* 0x0080301601007387 */ /* 0x004fe80000100a00 */
[----:B------:R0:W-:Y:S04]  /*45e10*/  STL.64 [R1+0x8028], R20 ;  /* 0x0080281401007387 */ /* 0x0001e80000100a00 */
[----:B0-----:R-:W4:Y:S04]  /*45e20*/  LDL.LU.64 R20, [R1+0xf50] ;  /* 0x000f500001147983 */ /* 0x001f280000300a00 */
[----:B------:R-:W4:Y:S04]  /*45e30*/  LDL.LU.64 R22, [R1+0xf58] ;  /* 0x000f580001167983 */ /* 0x000f280000300a00 */
[----:B------:R-:W-:Y:S01]  /*45e40*/  STL [R1+0x7f2c], R7 ;  /* 0x007f2c0701007387 */ /* 0x000fe20000100800 */
[----:B----4-:R-:W-:-:S15]  /*45e50*/  HMMA.16816.F32 R20, R12, R4, R20 ;  /* 0x000000040c14723c */ /* 0x010fde0000001814 */
[----:B------:R-:W-:-:S08]  /*45e60*/  NOP ;  /* 0x0000000000007918 */ /* 0x000fd00000000000 */
[----:B------:R-:W-:Y:S04]  /*45e70*/  STL.64 [R1+0xf50], R20 ;  /* 0x000f501401007387 */ /* 0x000fe80000100a00 */
[----:B------:R0:W-:Y:S04]  /*45e80*/  STL.64 [R1+0xf58], R22 ;  /* 0x000f581601007387 */ /* 0x0001e80000100a00 */
[----:B0-----:R-:W2:Y:S04]  /*45e90*/  LDL R22, [R1+0x58] ;  /* 0x0000580001167983 */ /* 0x001ea80000100800 */
[----:B------:R-:W2:Y:S04]  /*45ea0*/  LDL R23, [R1+0x5c] ;  /* 0x00005c0001177983 */ /* 0x000ea80000100800 */
[----:B--2---:R-:W-:Y:S04]  /*45eb0*/  STL.64 [R1+0x8048], R22 ;  /* 0x0080481601007387 */ /* 0x004fe80000100a00 */
[----:B------:R-:W-:Y:S04]  /*45ec0*/  STL [R1+0x7f28], R5 ;  /* 0x007f280501007387 */ /* 0x000fe80000100800 */
[----:B------:R-:W-:Y:S04]  /*45ed0*/  STL [R1+0x8094], R6 ;  /* 0x0080940601007387 */ /* 0x000fe80000100800 */
[----:B------:R3:W-:Y:S04]  /*45ee0*/  STL [R1+0x8090], R4 ;  /* 0x0080900401007387 */ /* 0x0007e80000100800 */
[----:B------:R-:W2:Y:S01]  /*45ef0*/  LDL R20, [R1+0x60] ;  /* 0x0000600001147983 */ /* 0x000ea20000100800 */
[----:B---3--:R-:W-:-:S15]  /*45f00*/  HMMA.16816.F32 R4, R12, R2, R8 ;  /* 0x000000020c04723c */ /* 0x008fde0000001808 */
[----:B------:R-:W-:-:S08]  /*45f10*/  NOP ;  /* 0x0000000000007918 */ /* 0x000fd00000000000 */
[----:B------:R-:W-:Y:S04]  /*45f20*/  STL.64 [R1+0x8e0], R4 ;  /* 0x0008e00401007387 */ /* 0x000fe80000100a00 */
[----:B------:R-:W-:Y:S04]  /*45f30*/  STL.64 [R1+0x8e8], R6 ;  /* 0x0008e80601007387 */ /* 0x000fe80000100a00 */
[----:B------:R-:W2:Y:S04]  /*45f40*/  LDL R21, [R1+0x64] ;  /* 0x0000640001157983 */ /* 0x000ea80000100800 */
[----:B--2---:R0:W-:Y:S04]  /*45f50*/  STL.64 [R1+0x8060], R20 ;  /* 0x0080601401007387 */ /* 0x0041e80000100a00 */
[----:B------:R-:W2:Y:S04]  /*45f60*/  LDL R22, [R1+0x68] ;  /* 0x0000680001167983 */ /* 0x000ea80000100800 */
[----:B------:R-:W2:Y:S04]  /*45f70*/  LDL R23, [R1+0x6c] ;  /* 0x00006c0001177983 */ /* 0x000ea80000100800 */
        /* <DEDUP_REMOVED lines=17> */
[----:B------:R0:W-:Y:S04]  /*46090*/  STL.64 [R1+0x8078], R22 ;  /* 0x0080781601007387 */ /* 0x0001e80000100a00 */
[----:B0-----:R-:W2:Y:S04]  /*460a0*/  LDL.64 R22, [R1+0x78] ;  /* 0x0000780001167983 */ /* 0x001ea80000100a00 */
[----:B--2---:R-:W-:Y:S04]  /*460b0*/  STL.64 [R1+0x80b0], R22 ;  /* 0x0080b01601007387 */ /* 0x004fe80000100a00 */
[----:B---3--:R0:W-:Y:S04]  /*460c0*/  STL.64 [R1+0x80a8], R20 ;  /* 0x0080a81401007387 */ /* 0x0081e80000100a00 */
        /* <DEDUP_REMOVED lines=10> */
[----:B------:R-:W-:-:S02]  /*46170*/  IMAD R12, R25, 0x100, R24 ;  /* 0x00000100190c7824 */ /* 0x000fc400078e0218 */
[----:B------:R-:W-:Y:S01]  /*46180*/  IMAD R13, R27, 0x100, R26 ;  /* 0x000001001b0d7824 */ /* 0x000fe200078e021a */
[----:B---3--:R-:W-:Y:S04]  /*46190*/  STL.64 [R1+0x80f8], R22 ;  /* 0x0080f81601007387 */ /* 0x008fe80000100a00 */
[----:B--2---:R0:W-:Y:S04]  /*461a0*/  STL.64 [R1+0x80f0], R20 ;  /* 0x0080f01401007387 */ /* 0x0041e80000100a00 */
[----:B0-----:R-:W4:Y:S04]  /*461b0*/  LDL.LU.64 R20, [R1+0xf40] ;  /* 0x000f400001147983 */ /* 0x001f280000300a00 */
[----:B------:R-:W4:Y:S04]  /*461c0*/  LDL.LU.64 R22, [R1+0xf48] ;  /* 0x000f480001167983 */ /* 0x000f280000300a00 */
        /* <DEDUP_REMOVED lines=12> */
[----:B------:R-:W-:Y:S02]  /*46290*/  F2FP.F16.E5M2.UNPACK_B R12, R12 ;  /* 0x0000000cff0c723e */ /* 0x000fe400020004ff */
[----:B------:R-:W-:Y:S02]  /*462a0*/  F2FP.F16.E5M2.UNPACK_B R13, R13 ;  /* 0x0000000dff0d723e */ /* 0x000fe400020004ff */
[----:B------:R-:W-:Y:S02]  /*462b0*/  F2FP.F16.E5M2.UNPACK_B R14, R14 ;  /* 0x0000000eff0e723e */ /* 0x000fe400020004ff */
[----:B------:R-:W-:Y:S01]  /*462c0*/  F2FP.F16.E5M2.UNPACK_B R15, R15 ;  /* 0x0000000fff0f723e */ /* 0x000fe200020004ff */
[----:B---3--:R-:W-:Y:S04]  /*462d0*/  STL.64 [R1+0x8070], R26 ;  /* 0x0080701a01007387 */ /* 0x008fe80000100a00 */
[----:B--2---:R0:W-:Y:S04]  /*462e0*/  STL.64 [R1+0x8068], R24 ;  /* 0x0080681801007387 */ /* 0x0041e80000100a00 */
[----:B0-----:R-:W2:Y:S04]  /*462f0*/  LDL.LU.64 R24, [R1+0xee0] ;  /* 0x000ee00001187983 */ /* 0x001ea80000300a00 */
        /* <DEDUP_REMOVED lines=41> */
[----:B0-----:R-:W2:Y:S04]  /*46590*/  LDL.LU R6, [R1+0x8094] ;  /* 0x0080940001067983 */ /* 0x001ea80000300800 */
[----:B------:R-:W4:Y:S01]  /*465a0*/  LDL.LU R4, [R1+0x8090] ;  /* 0x0080900001047983 */ /* 0x000f220000300800 */
[----:B------:R-:W-:-:S02]  /*465b0*/  IMAD.MOV.U32 R7, RZ, RZ, R22 ;  /* 0x000000ffff077224 */ /* 0x000fc400078e0016 */
[----:B------:R-:W-:Y:S02]  /*465c0*/  IMAD.MOV.U32 R5, RZ, RZ, R23 ;  /* 0x000000ffff057224 */ /* 0x000fe400078e0017 */
[C---:B---3--:R-:W-:Y:S01]  /*465d0*/  HMMA.16816.F32 R20, R12.reuse, R20, R24 ;  /* 0x000000140c14723c */ /* 0x048fe20000001818 */
[----:B--2---:R-:W-:Y:S04]  /*465e0*/  STL.64 [R1+0x7f38], R6 ;  /* 0x007f380601007387 */ /* 0x004fe80000100a00 */
        /* <DEDUP_REMOVED lines=34> */
[----:B0-----:R-:W3:Y:S04]  /*46810*/  LDL.LU.64 R26, [R1+0x8020] ;  /* 0x00802000011a7983 */ /* 0x001ee80000300a00 */
[----:B------:R-:W4:Y:S01]  /*46820*/  LDL.LU.64 R24, [R1+0x8018] ;  /* 0x0080180001187983 */ /* 0x000f220000300a00 */
[----:B--2---:R-:W-:-:S15]  /*46830*/  HMMA.16816.F32 R20, R12, R22, R4 ;  /* 0x000000160c14723c */ /* 0x004fde0000001804 */
[----:B------:R-:W-:-:S08]  /*46840*/  NOP ;  /* 0x0000000000007918 */ /* 0x000fd00000000000 */
[----:B------:R-:W-:Y:S04]  /*46850*/  STL.64 [R1+0xea0], R20 ;  /* 0x000ea01401007387 */ /* 0x000fe80000100a00 */
[----:B------:R-:W-:Y:S01]  /*46860*/  STL.64 [R1+0xea8], R22 ;  /* 0x000ea81601007387 */ /* 0x000fe20000100a00 */
[C---:B----4-:R-:W-:Y:S03]  /*46870*/  HMMA.16816.F32 R16, R12.reuse, R24, R16 ;  /* 0x000000180c10723c */ /* 0x050fe60000001810 */
[----:B------:R-:W2:Y:S03]  /*46880*/  LDL.LU.64 R24, [R1+0xe00] ;  /* 0x000e000001187983 */ /* 0x000ea60000300a00 */
[----:B---3--:R-:W-:-:S15]  /*46890*/  HMMA.16816.F32 R4, R12, R26, R8 ;  /* 0x0000001a0c04723c */ /* 0x008fde0000001808 */
[----:B------:R-:W-:-:S02]  /*468a0*/  NOP ;  /* 0x0000000000007918 */ /* 0x000fc40000000000 */
[----:B------:R-:W-:Y:S04]  /*468b0*/  STL.64 [R1+0xe90], R16 ;  /* 0x000e901001007387 */ /* 0x000fe80000100a00 */
[----:B------:R-:W-:Y:S04]  /*468c0*/  STL.64 [R1+0xe98], R18 ;  /* 0x000e981201007387 */ /* 0x000fe80000100a00 */
[----:B------:R-:W3:Y:S04]  /*468d0*/  LDL.LU.64 R26, [R1+0xe08] ;  /* 0x000e0800011a7983 */ /* 0x000ee80000300a00 */
[----:B------:R-:W-:Y:S04]  /*468e0*/  STL.64 [R1+0xe80], R4 ;  /* 0x000e800401007387 */ /* 0x000fe80000100a00 */
[----:B------:R-:W-:Y:S04]  /*468f0*/  STL.64 [R1+0xe88], R6 ;  /* 0x000e880601007387 */ /* 0x000fe80000100a00 */
[----:B---3--:R0:W-:Y:S04]  /*46900*/  STL.64 [R1+0x7f98], R26 ;  /* 0x007f981a01007387 */ /* 0x0081e80000100a00 */
[----:B0-----:R-:W3:Y:S04]  /*46910*/  LDL R26, [R1] ;  /* 0x00000000011a7983 */ /* 0x001ee80000100800 */
[----:B------:R-:W3:Y:S04]  /*46920*/  LDL R27, [R1+0x4] ;  /* 0x00000400011b7983 */ /* 0x000ee80000100800 */
[----:B--2---:R0:W-:Y:S04]  /*46930*/  STL.64 [R1+0x7f90], R24 ;  /* 0x007f901801007387 */ /* 0x0041e80000100a00 */
[----:B0-----:R-:W2:Y:S01]  /*46940*/  LDL R24, [R1+0x8] ;  /* 0x0000080001187983 */ /* 0x001ea20000100800 */
[----:B------:R-:W-:-:S03]  /*46950*/  IMAD.MOV.U32 R25, RZ, RZ, R0 ;  /* 0x000000ffff197224 */ /* 0x000fc600078e0000 */
[----:B------:R-:W4:Y:S04]  /*46960*/  LDL.LU R0, [R1+0x8010] ;  /* 0x0080100001007983 */ /* 0x000f280000300800 */
[----:B---3--:R0:W-:Y:S04]  /*46970*/  STL.64 [R1+0x7fb0], R26 ;  /* 0x007fb01a01007387 */ /* 0x0081e80000100a00 */
[----:B0-----:R-:W3:Y:S04]  /*46980*/  LDL.64 R26, [R1+0x10] ;  /* 0x00001000011a7983 */ /* 0x001ee80000100a00 */
[----:B---3--:R0:W-:Y:S04]  /*46990*/  STL.64 [R1+0x7fe0], R26 ;  /* 0x007fe01a01007387 */ /* 0x0081e80000100a00 */
[----:B------:R-:W3:Y:S04]  /*469a0*/  LDL R18, [R1+0x28] ;  /* 0x0000280001127983 */ /* 0x000ee80000100800 */
[----:B------:R-:W3:Y:S04]  /*469b0*/  LDL R19, [R1+0x2c] ;  /* 0x00002c0001137983 */ /* 0x000ee80000100800 */
[----:B------:R-:W4:Y:S04]  /*469c0*/  LDL R16, [R1+0x30] ;  /* 0x0000300001107983 */ /* 0x000f280000100800 */
[----:B------:R-:W4:Y:S04]  /*469d0*/  LDL R17, [R1+0x34] ;  /* 0x0000340001117983 */ /* 0x000f280000100800 */
[----:B0-----:R-:W3:Y:S04]  /*469e0*/  LDL R26, [R1+0x18] ;  /* 0x00001800011a7983 */ /* 0x001ee80000100800 */
[----:B------:R-:W3:Y:S04]  /*469f0*/  LDL R27, [R1+0x1c] ;  /* 0x00001c00011b7983 */ /* 0x000ee80000100800 */
[----:B------:R-:W4:Y:S04]  /*46a00*/  LDL.LU.64 R8, [R1+0xe70] ;  /* 0x000e700001087983 */ /* 0x000f280000300a00 */
[----:B------:R-:W4:Y:S04]  /*46a10*/  LDL.LU.64 R10, [R1+0xe78] ;  /* 0x000e7800010a7983 */ /* 0x000f280000300a00 */
[----:B--2---:R0:W-:Y:S04]  /*46a20*/  STL.64 [R1+0x7fd8], R24 ;  /* 0x007fd81801007387 */ /* 0x0041e80000100a00 */
[----:B0-----:R-:W2:Y:S04]  /*46a30*/  LDL R24, [R1+0x20] ;  /* 0x0000200001187983 */ /* 0x001ea80000100800 */
[----:B------:R-:W2:Y:S04]  /*46a40*/  LDL.LU.64 R4, [R1+0xe60] ;  /* 0x000e600001047983 */ /* 0x000ea80000300a00 */
[----:B------:R-:W2:Y:S04]  /*46a50*/  LDL.LU.64 R6, [R1+0xe68] ;  /* 0x000e680001067983 */ /* 0x000ea80000300a00 */
        /* <DEDUP_REMOVED lines=23> */
[C---:B------:R-:W-:Y:S06]  /*46bd0*/  HMMA.16816.F32 R8, R12.reuse, R16, R8 ;  /* 0x000000100c08723c */ /* 0x040fec0000001808 */
[C---:B--2---:R-:W-:Y:S01]  /*46be0*/  HMMA.16816.F32 R4, R12.reuse, R18, R4 ;  /* 0x000000120c04723c */ /* 0x044fe20000001804 */
[----:B------:R-:W-:Y:S01]  /*46bf0*/  IMAD.MOV.U32 R25, RZ, RZ, R0 ;  /* 0x000000ffff197224 */ /* 0x000fe200078e0000 */
[----:B----4-:R-:W-:Y:S04]  /*46c00*/  STL.64 [R1+0x8008], R22 ;  /* 0x0080081601007387 */ /* 0x010fe80000100a00 */
[----:B---3--:R0:W-:Y:S04]  /*46c10*/  STL.64 [R1+0x8000], R20 ;  /* 0x0080001401007387 */ /* 0x0081e80000100a00 */
[----:B0-----:R-:W2:Y:S04]  /*46c20*/  LDL.LU.64 R20, [R1+0xe50] ;  /* 0x000e500001147983 */ /* 0x001ea80000300a00 */
[----:B------:R-:W2:Y:S04]  /*46c30*/  LDL.LU.64 R22, [R1+0xe58] ;  /* 0x000e580001167983 */ /* 0x000ea80000300a00 */
[----:B------:R0:W-:Y:S04]  /*46c40*/  STL.64 [R1+0xe70], R8 ;  /* 0x000e700801007387 */ /* 0x0001e80000100a00 */
[----:B------:R1:W-:Y:S04]  /*46c50*/  STL.64 [R1+0xe78], R10 ;  /* 0x000e780a01007387 */ /* 0x0003e80000100a00 */
[----:B0-----:R-:W3:Y:S04]  /*46c60*/  LDL.LU.64 R8, [R1+0xdd0] ;  /* 0x000dd00001087983 */ /* 0x001ee80000300a00 */
[----:B-1----:R-:W3:Y:S04]  /*46c70*/  LDL.LU.64 R10, [R1+0xdd8] ;  /* 0x000dd800010a7983 */ /* 0x002ee80000300a00 */
[----:B------:R0:W-:Y:S04]  /*46c80*/  STL.64 [R1+0xe60], R4 ;  /* 0x000e600401007387 */ /* 0x0001e80000100a00 */
[----:B------:R1:W-:Y:S04]  /*46c90*/  STL.64 [R1+0xe68], R6 ;  /* 0x000e680601007387 */ /* 0x0003e80000100a00 */
[----:B------:R-:W4:Y:S04]  /*46ca0*/  LDL.LU.64 R16, [R1+0xdc0] ;  /* 0x000dc00001107983 */ /* 0x000f280000300a00 */
[----:B------:R-:W4:Y:S04]  /*46cb0*/  LDL.LU.64 R18, [R1+0xdc8] ;  /* 0x000dc80001127983 */ /* 0x000f280000300a00 */
[----:B0-----:R-:W4:Y:S04]  /*46cc0*/  LDL.LU.64 R4, [R1+0xda0] ;  /* 0x000da00001047983 */ /* 0x001f280000300a00 */
[----:B-1----:R-:W4:Y:S01]  /*46cd0*/  LDL.LU.64 R6, [R1+0xda8] ;  /* 0x000da80001067983 */ /* 0x002f220000300a00 */
        /* <DEDUP_REMOVED lines=24> */
[----:B------:R-:W2:-:S15]  /*46e60*/  LDL.LU.64 R20, [R1+0x7fb8] ;  /* 0x007fb80001147983 */ /* 0x000e9e0000300a00 */
[----:B------:R-:W-:-:S03]  /*46e70*/  NOP ;  /* 0x0000000000007918 */ /* 0x000fc60000000000 */
        /* <DEDUP_REMOVED lines=45> */
[----:B------:R0:W-:Y:S04]  /*47150*/  STL.64 [R1+0x7d90], R20 ;  /* 0x007d901401007387 */ /* 0x0001e80000100a00 */
[----:B0-----:R-:W4:Y:S01]  /*47160*/  LDL.LU.64 R20, [R1+0xd90] ;  /* 0x000d900001147983 */ /* 0x001f220000300a00 */
[C---:B---3--:R-:W-:Y:S06]  /*47170*/  HMMA.16816.F32 R24, R12.reuse, R18, R24 ;  /* 0x000000120c18723c */ /* 0x048fec0000001818 */
[----:B--2---:R-:W-:-:S15]  /*47180*/  HMMA.16816.F32 R4, R12, R16, R4 ;  /* 0x000000100c04723c */ /* 0x004fde0000001804 */
[----:B------:R-:W-:-:S02]  /*47190*/  NOP ;  /* 0x0000000000007918 */ /* 0x000fc40000000000 */
[----:B------:R-:W-:Y:S04]  /*471a0*/  STL.64 [R1+0xdb0], R24 ;  /* 0x000db01801007387 */ /* 0x000fe80000100a00 */
[----:B------:R-:W-:Y:S04]  /*471b0*/  STL.64 [R1+0xdb8], R26 ;  /* 0x000db81a01007387 */ /* 0x000fe80000100a00 */
[----:B------:R-:W4:Y:S04]  /*471c0*/  LDL.LU.64 R22, [R1+0xd98] ;  /* 0x000d980001167983 */ /* 0x000f280000300a00 */
[----:B------:R0:W-:Y:S04]  /*471d0*/  STL.64 [R1+0xda0], R4 ;  /* 0x000da00401007387 */ /* 0x0001e80000100a00 */
[----:B------:R1:W-:Y:S04]  /*471e0*/  STL.64 [R1+0xda8], R6 ;  /* 0x000da80601007387 */ /* 0x0003e80000100a00 */
[----:B0-----:R-:W2:Y:S04]  /*471f0*/  LDL.LU.64 R4, [R1+0xd80] ;  /* 0x000d800001047983 */ /* 0x001ea80000300a00 */
[----:B-1----:R-:W2:Y:S04]  /*47200*/  LDL.LU.64 R6, [R1+0xd88] ;  /* 0x000d880001067983 */ /* 0x002ea80000300a00 */
[----:B------:R-:W3:Y:S04]  /*47210*/  LDL.LU R24, [R1+0x238c] ;  /* 0x00238c0001187983 */ /* 0x000ee80000300800 */
[----:B------:R-:W3:Y:S04]  /*47220*/  LDL.LU R25, [R1+0x2388] ;  /* 0x0023880001197983 */ /* 0x000ee80000300800 */
[----:B------:R-:W3:Y:S04]  /*47230*/  LDL.LU R26, [R1+0x2394] ;  /* 0x00239400011a7983 */ /* 0x000ee80000300800 */
[----:B------:R-:W3:Y:S01]  /*47240*/  LDL.LU R27, [R1+0x2390] ;  /* 0x00239000011b7983 */ /* 0x000ee20000300800 */
[C---:B----4-:R-:W-:Y:S06]  /*47250*/  HMMA.16816.F32 R20, R12.reuse, R10, R20 ;  /* 0x0000000a0c14723c */ /* 0x050fec0000001814 */
[----:B--2---:R-:W-:Y:S01]  /*47260*/  HMMA.16816.F32 R4, R12, R8, R4 ;  /* 0x000000080c04723c */ /* 0x004fe20000001804 */
[----:B---3--:R-:W-:Y:S04]  /*47270*/  STL.64 [R1+0x7f20], R26 ;  /* 0x007f201a01007387 */ /* 0x008fe80000100a00 */
[----:B------:R0:W-:Y:S04]  /*47280*/  STL.64 [R1+0x7f18], R24 ;  /* 0x007f181801007387 */ /* 0x0001e80000100a00 */
        /* <DEDUP_REMOVED lines=8> */
[----:B------:R-:W-:Y:S04]  /*47310*/  STL.64 [R1+0xd90], R20 ;  /* 0x000d901401007387 */ /* 0x000fe80000100a00 */
[----:B------:R0:W-:Y:S04]  /*47320*/  STL.64 [R1+0xd98], R22 ;  /* 0x000d981601007387 */ /* 0x0001e80000100a00 */
[----:B0-----:R-:W2:Y:S04]  /*47330*/  LDL.64 R22, [R1+0x70] ;  /* 0x0000700001167983 */ /* 0x001ea80000100a00 */
[----:B------:R-:W-:Y:S04]  /*47340*/  STL.64 [R1+0xd80], R4 ;  /* 0x000d800401007387 */ /* 0x000fe80000100a00 */
[----:B------:R0:W-:Y:S04]  /*47350*/  STL.64 [R1+0xd88], R6 ;  /* 0x000d880601007387 */ /* 0x0001e80000100a00 */
[----:B0-----:R-:W3:Y:S04]  /*47360*/  LDL.LU.64 R6, [R1+0x7f38] ;  /* 0x007f380001067983 */ /* 0x001ee80000300a00 */
[----:B------:R-:W4:Y:S01]  /*47370*/  LDL.LU.64 R4, [R1+0x7f30] ;  /* 0x007f300001047983 */ /* 0x000f220000300a00 */
[----:B---3--:R-:W-:-:S02]  /*47380*/  IMAD.MOV.U32 R20, RZ, RZ, R7 ;  /* 0x000000ffff147224 */ /* 0x008fc400078e0007 */
[----:B----4-:R-:W-:Y:S01]  /*47390*/  IMAD.MOV.U32 R21, RZ, RZ, R5 ;  /* 0x000000ffff157224 */ /* 0x010fe200078e0005 */
[----:B------:R-:W3:Y:S04]  /*473a0*/  LDL.LU R7, [R1+0x7f2c] ;  /* 0x007f2c0001077983 */ /* 0x000ee80000300800 */
[----:B------:R-:W4:Y:S04]  /*473b0*/  LDL.LU R5, [R1+0x7f28] ;  /* 0x007f280001057983 */ /* 0x000f280000300800 */
[----:B--2---:R-:W-:Y:S04]  /*473c0*/  STL.64 [R1+0x7ec8], R22 ;  /* 0x007ec81601007387 */ /* 0x004fe80000100a00 */
[----:B------:R0:W-:Y:S04]  /*473d0*/  STL.64 [R1+0x7ec0], R20 ;  /* 0x007ec01401007387 */ /* 0x0001e80000100a00 */
[----:B0-----:R-:W2:Y:S04]  /*473e0*/  LDL.LU.64 R20, [R1+0x8d0] ;  /* 0x0008d00001147983 */ /* 0x001ea80000300a00 */
[----:B------:R-:W2:Y:S04]  /*473f0*/  LDL.LU.64 R22, [R1+0x8d8] ;  /* 0x0008d80001167983 */ /* 0x000ea80000300a00 */
[----:B------:R-:W-:Y:S04]  /*47400*/  STL.64 [R1+0x7d58], R10 ;  /* 0x007d580a01007387 */ /* 0x000fe80000100a00 */
[----:B------:R0:W-:Y:S04]  /*47410*/  STL.64 [R1+0x7d50], R8 ;  /* 0x007d500801007387 */ /* 0x0001e80000100a00 */
[----:B0-----:R-:W4:Y:S04]  /*47420*/  LDL.LU.64 R8, [R1+0xd60] ;  /* 0x000d600001087983 */ /* 0x001f280000300a00 */
        /* <DEDUP_REMOVED lines=8> */
[----:B------:R0:W-:Y:S04]  /*474b0*/  STL [R1+0x7d4c], R7 ;  /* 0x007d4c0701007387 */ /* 0x0001e80000100800 */
[----:B------:R-:W-:Y:S04]  /*474c0*/  STL [R1+0x7d48], R5 ;  /* 0x007d480501007387 */ /* 0x000fe80000100800 */
[----:B------:R1:W-:Y:S04]  /*474d0*/  STL [R1+0x7ed4], R6 ;  /* 0x007ed40601007387 */ /* 0x0003e80000100800 */
[----:B------:R-:W-:Y:S04]  /*474e0*/  STL.64 [R1+0xd60], R8 ;  /* 0x000d600801007387 */ /* 0x000fe80000100a00 */
[----:B------:R-:W-:Y:S04]  /*474f0*/  STL.64 [R1+0xd68], R10 ;  /* 0x000d680a01007387 */ /* 0x000fe80000100a00 */
[----:B0-----:R-:W3:Y:S04]  /*47500*/  LDL R7, [R1+0x8c] ;  /* 0x00008c0001077983 */ /* 0x001ee80000100800 */
[----:B-1----:R-:W3:Y:S04]  /*47510*/  LDL R6, [R1+0x88] ;  /* 0x0000880001067983 */ /* 0x002ee80000100800 */
[----:B------:R0:W-:Y:S04]  /*47520*/  STL [R1+0x7ed0], R4 ;  /* 0x007ed00401007387 */ /* 0x0001e80000100800 */
[----:B0-----:R-:W4:Y:S01]  /*47530*/  LDL.64 R4, [R1+0x90] ;  /* 0x0000900001047983 */ /* 0x001f220000100a00 */
[----:B--2---:R-:W-:Y:S03]  /*47540*/  HMMA.16816.F32 R8, R12, R2, R20 ;  /* 0x000000020c08723c */ /* 0x004fe60000001814 */
[----:B---3--:R0:W-:Y:S04]  /*47550*/  STL.64 [R1+0x7f00], R6 ;  /* 0x007f000601007387 */ /* 0x0081e80000100a00 */
[----:B----4-:R-:W-:Y:S04]  /*47560*/  STL.64 [R1+0x7ef8], R4 ;  /* 0x007ef80401007387 */ /* 0x010fe80000100a00 */
[----:B0-----:R-:W2:-:S12]  /*47570*/  LDL R6, [R1+0x98] ;  /* 0x0000980001067983 */ /* 0x001e980000100800 */
[----:B------:R-:W-:Y:S04]  /*47580*/  STL.64 [R1+0x8d0], R8 ;  /* 0x0008d00801007387 */ /* 0x000fe80000100a00 */
[----:B------:R-:W-:Y:S04]  /*47590*/  STL.64 [R1+0x8d8], R10 ;  /* 0x0008d80a01007387 */ /* 0x000fe80000100a00 */
[----:B------:R-:W2:Y:S04]  /*475a0*/  LDL R7, [R1+0x9c] ;  /* 0x00009c0001077983 */ /* 0x000ea80000100800 */
[----:B------:R-:W-:Y:S04]  /*475b0*/  STL [R1+0x7d44], R2 ;  /* 0x007d440201007387 */ /* 0x000fe80000100800 */
[----:B------:R-:W-:Y:S04]  /*475c0*/  STL [R1+0x7d40], R3 ;  /* 0x007d400301007387 */ /* 0x000fe80000100800 */
        /* <DEDUP_REMOVED lines=10> */
[----:B------:R-:W-:-:S02]  /*47670*/  IMAD R12, R17, 0x100, R16 ;  /* 0x00000100110c7824 */ /* 0x000fc400078e0210 */
[----:B------:R-:W-:Y:S02]  /*47680*/  IMAD R13, R19, 0x100, R18 ;  /* 0x00000100130d7824 */ /* 0x000fe400078e0212 */
[----:B------:R-:W-:Y:S02]  /*47690*/  IMAD R15, R27, 0x100, R26 ;  /* 0x000001001b0f7824 */ /* 0x000fe400078e021a */
[----:B------:R-:W-:Y:S01]  /*476a0*/  IMAD R14, R25, 0x100, R24 ;  /* 0x00000100190e7824 */ /* 0x000fe200078e0218 */
        /* <DEDUP_REMOVED lines=8> */
[----:B------:R-:W3:Y:S04]  /*47730*/  LDL.64 R26, [R1+0x18] ;  /* 0x00001800011a7983 */ /* 0x000ee80000100a00 */
[----:B------:R-:W4:Y:S04]  /*47740*/  LDL R24, [R1+0x20] ;  /* 0x0000200001187983 */ /* 0x000f280000100800 */
[----:B------:R-:W4:Y:S01]  /*47750*/  LDL R25, [R1+0x24] ;  /* 0x0000240001197983 */ /* 0x000f220000100800 */
[----:B------:R-:W-:-:S02]  /*47760*/  F2FP.F16.E5M2.UNPACK_B R12, R12 ;  /* 0x0000000cff0c723e */ /* 0x000fc400020004ff */
[----:B------:R-:W-:Y:S02]  /*47770*/  F2FP.F16.E5M2.UNPACK_B R13, R13 ;  /* 0x0000000dff0d723e */ /* 0x000fe400020004ff */
[----:B------:R-:W-:Y:S02]  /*47780*/  F2FP.F16.E5M2.UNPACK_B R14, R14 ;  /* 0x0000000eff0e723e */ /* 0x000fe400020004ff */
[----:B------:R-:W-:-:S07]  /*47790*/  F2FP.F16.E5M2.UNPACK_B R15, R15 ;  /* 0x0000000fff0f723e */ /* 0x000fce00020004ff */
[C---:B--2---:R-:W-:Y:S01]  /*477a0*/  HMMA.16816.F32 R4, R12.reuse, R6, R20 ;  /* 0x000000060c04723c */ /* 0x044fe20000001814 */
[----:B---3--:R0:W-:Y:S04]  /*477b0*/  STL.64 [R1+0x7e00], R26 ;  /* 0x007e001a01007387 */ /* 0x0081e80000100a00 */
[----:B0-----:R-:W2:Y:S04]  /*477c0*/  LDL R26, [R1+0x80] ;  /* 0x00008000011a7983 */ /* 0x001ea80000100800 */
[----:B------:R-:W2:Y:S04]  /*477d0*/  LDL R27, [R1+0x84] ;  /* 0x00008400011b7983 */ /* 0x000ea80000100800 */
[----:B----4-:R-:W-:Y:S04]  /*477e0*/  STL.64 [R1+0x7df8], R24 ;  /* 0x007df81801007387 */ /* 0x010fe80000100a00 */
[----:B------:R-:W3:Y:S04]  /*477f0*/  LDL.LU.64 R22, [R1+0x7f10] ;  /* 0x007f100001167983 */ /* 0x000ee80000300a00 */
[----:B------:R-:W3:Y:S04]  /*47800*/  LDL.LU.64 R20, [R1+0x7f08] ;  /* 0x007f080001147983 */ /* 0x000ee80000300a00 */
        /* <DEDUP_REMOVED lines=11> */
[----:B------:R-:W-:Y:S02]  /*478c0*/  IMAD.MOV.U32 R3, RZ, RZ, R5 ;  /* 0x000000ffff037224 */ /* 0x000fe400078e0005 */
[----:B----4-:R-:W-:Y:S01]  /*478d0*/  HMMA.16816.F32 R4, R12, R6, R20 ;  /* 0x000000060c04723c */ /* 0x010fe20000001814 */
[----:B------:R-:W2:Y:S04]  /*478e0*/  LDL.LU.64 R22, [R1+0x7ee0] ;  /* 0x007ee00001167983 */ /* 0x000ea80000300a00 */
[----:B------:R-:W2:-:S15]  /*478f0*/  LDL.LU.64 R20, [R1+0x7ed8] ;  /* 0x007ed80001147983 */ /* 0x000e9e0000300a00 */
[----:B------:R-:W-:-:S03]  /*47900*/  NOP ;  /* 0x0000000000007918 */ /* 0x000fc60000000000 */
[----:B------:R-:W-:Y:S04]  /*47910*/  STL.64 [R1+0xd30], R4 ;  /* 0x000d300401007387 */ /* 0x000fe80000100a00 */
[----:B------:R0:W-:Y:S04]  /*47920*/  STL.64 [R1+0xd38], R6 ;  /* 0x000d380601007387 */ /* 0x0001e80000100a00 */
[----:B0-----:R-:W3:Y:S04]  /*47930*/  LDL.LU R6, [R1+0x7ed4] ;  /* 0x007ed40001067983 */ /* 0x001ee80000300800 */
[----:B------:R-:W4:Y:S01]  /*47940*/  LDL.LU R4, [R1+0x7ed0] ;  /* 0x007ed00001047983 */ /* 0x000f220000300800 */
[----:B--2---:R-:W-:Y:S03]  /*47950*/  HMMA.16816.F32 R24, R12, R26, R20 ;  /* 0x0000001a0c18723c */ /* 0x004fe60000001814 */
[----:B------:R-:W2:Y:S04]  /*47960*/  LDL.LU.64 R22, [R1+0x7ec8] ;  /* 0x007ec80001167983 */ /* 0x000ea80000300a00 */
[----:B------:R-:W3:-:S15]  /*47970*/  LDL.LU.64 R20, [R1+0x7ec0] ;  /* 0x007ec00001147983 */ /* 0x000ede0000300a00 */
[----:B------:R-:W-:-:S01]  /*47980*/  NOP ;  /* 0x0000000000007918 */ /* 0x000fc20000000000 */
[----:B------:R-:W-:Y:S04]  /*47990*/  STL.64 [R1+0xd20], R24 ;  /* 0x000d201801007387 */ /* 0x000fe80000100a00 */
[----:B------:R-:W-:Y:S01]  /*479a0*/  STL.64 [R1+0xd28], R26 ;  /* 0x000d281a01007387 */ /* 0x000fe20000100a00 */
[C---:B---3--:R-:W-:Y:S06]  /*479b0*/  HMMA.16816.F32 R16, R12.reuse, R20, R16 ;  /* 0x000000140c10723c */ /* 0x048fec0000001810 */
[----:B--2---:R-:W-:-:S15]  /*479c0*/  HMMA.16816.F32 R8, R12, R22, R8 ;  /* 0x000000160c08723c */ /* 0x004fde0000001808 */
[----:B------:R-:W-:-:S02]  /*479d0*/  NOP ;  /* 0x0000000000007918 */ /* 0x000fc40000000000 */
[----:B------:R-:W-:Y:S04]  /*479e0*/  STL.64 [R1+0xd10], R16 ;  /* 0x000d101001007387 */ /* 0x000fe80000100a00 */
[----:B------:R-:W-:Y:S04]  /*479f0*/  STL.64 [R1+0xd18], R18 ;  /* 0x000d181201007387 */ /* 0x000fe80000100a00 */
[----:B------:R0:W-:Y:S04]  /*47a00*/  STL.64 [R1+0xd00], R8 ;  /* 0x000d000801007387 */ /* 0x0001e80000100a00 */
[----:B------:R1:W-:Y:S04]  /*47a10*/  STL.64 [R1+0xd08], R10 ;  /* 0x000d080a01007387 */ /* 0x0003e80000100a00 */
[----:B0-----:R-:W2:Y:S04]  /*47a20*/  LDL R8, [R1+0x40] ;  /* 0x0000400001087983 */ /* 0x001ea80000100800 */
[----:B------:R-:W2:Y:S04]  /*47a30*/  LDL R9, [R1+0x44] ;  /* 0x0000440001097983 */ /* 0x000ea80000100800 */
[----:B-1----:R-:W3:Y:S04]  /*47a40*/  LDL R10, [R1+0x48] ;  /* 0x00004800010a7983 */ /* 0x002ee80000100800 */
[----:B------:R-:W3:Y:S04]  /*47a50*/  LDL R11, [R1+0x4c] ;  /* 0x00004c00010b7983 */ /* 0x000ee80000100800 */
[----:B--2---:R0:W-:Y:S04]  /*47a60*/  STL.64 [R1+0x7e48], R8 ;  /* 0x007e480801007387 */ /* 0x0041e80000100a00 */
[----:B---3--:R-:W-:Y:S04]  /*47a70*/  STL.64 [R1+0x7e60], R10 ;  /* 0x007e600a01007387 */ /* 0x008fe80000100a00 */
[----:B------:R-:W2:Y:S04]  /*47a80*/  LDL.LU.64 R24, [R1+0xc70] ;  /* 0x000c700001187983 */ /* 0x000ea80000300a00 */
[----:B------:R-:W3:Y:S04]  /*47a90*/  LDL.LU.64 R26, [R1+0xc78] ;  /* 0x000c7800011a7983 */ /* 0x000ee80000300a00 */
[----:B---3--:R1:W-:Y:S04]  /*47aa0*/  STL.64 [R1+0x7e10], R26 ;  /* 0x007e101a01007387 */ /* 0x0083e80000100a00 */
[----:B0-----:R-:W3:Y:S04]  /*47ab0*/  LDL R8, [R1+0x50] ;  /* 0x0000500001087983 */ /* 0x001ee80000100800 */
[----:B------:R-:W3:Y:S04]  /*47ac0*/  LDL R9, [R1+0x54] ;  /* 0x0000540001097983 */ /* 0x000ee80000100800 */
[----:B-1----:R-:W4:Y:S04]  /*47ad0*/  LDL R26, [R1+0x30] ;  /* 0x00003000011a7983 */ /* 0x002f280000100800 */
[----:B------:R-:W4:Y:S04]  /*47ae0*/  LDL R27, [R1+0x34] ;  /* 0x00003400011b7983 */ /* 0x000f280000100800 */
[----:B---3--:R0:W-:Y:S04]  /*47af0*/  STL.64 [R1+0x7e78], R8 ;  /* 0x007e780801007387 */ /* 0x0081e80000100a00 */
[----:B--2---:R1:W-:Y:S04]  /*47b00*/  STL.64 [R1+0x7e08], R24 ;  /* 0x007e081801007387 */ /* 0x0043e80000100a00 */
[----:B------:R-:W2:Y:S04]  /*47b10*/  LDL R10, [R1+0x58] ;  /* 0x00005800010a7983 */ /* 0x000ea80000100800 */
[----:B------:R-:W2:Y:S04]  /*47b20*/  LDL R11, [R1+0x5c] ;  /* 0x00005c00010b7983 */ /* 0x000ea80000100800 */
[----:B0-----:R-:W3:Y:S04]  /*47b30*/  LDL R8, [R1+0x60] ;  /* 0x0000600001087983 */ /* 0x001ee80000100800 */
[----:B------:R-:W3:Y:S04]  /*47b40*/  LDL R9, [R1+0x64] ;  /* 0x0000640001097983 */ /* 0x000ee80000100800 */
[----:B-1----:R-:W4:Y:S04]  /*47b50*/  LDL R24, [R1+0x38] ;  /* 0x0000380001187983 */ /* 0x002f280000100800 */
[----:B------:R-:W4:Y:S04]  /*47b60*/  LDL R25, [R1+0x3c] ;  /* 0x00003c0001197983 */ /* 0x000f280000100800 */
[----:B--2---:R0:W-:Y:S04]  /*47b70*/  STL.64 [R1+0x7e90], R10 ;  /* 0x007e900a01007387 */ /* 0x0041e80000100a00 */
[----:B0-----:R-:W2:Y:S04]  /*47b80*/  LDL R10, [R1+0x68] ;  /* 0x00006800010a7983 */ /* 0x001ea80000100800 */
[----:B------:R-:W2:Y:S04]  /*47b90*/  LDL R11, [R1+0x6c] ;  /* 0x00006c00010b7983 */ /* 0x000ea80000100800 */
[----:B---3--:R-:W-:Y:S04]  /*47ba0*/  STL.64 [R1+0x7ea8], R8 ;  /* 0x007ea80801007387 */ /* 0x008fe80000100a00 */
[----:B----4-:R-:W-:Y:S04]  /*47bb0*/  STL.64 [R1+0x7e28], R26 ;  /* 0x007e281a01007387 */ /* 0x010fe80000100a00 */
[----:B------:R0:W-:Y:S04]  /*47bc0*/  STL.64 [R1+0x7e40], R24 ;  /* 0x007e401801007387 */ /* 0x0001e80000100a00 */
        /* <DEDUP_REMOVED lines=37> */
[----:B------:R0:W-:Y:S04]  /*47e20*/  STL.64 [R1+0x7d68], R6 ;  /* 0x007d680601007387 */ /* 0x0001e80000100a00 */
[----:B0-----:R-:W4:Y:S04]  /*47e30*/  LDL R6, [R1+0x28] ;  /* 0x0000280001067983 */ /* 0x001f280000100800 */
[----:B------:R-:W4:Y:S04]  /*47e40*/  LDL R7, [R1+0x2c] ;  /* 0x00002c0001077983 */ /* 0x000f280000100800 */
[----:B------:R-:W-:Y:S04]  /*47e50*/  STL.64 [R1+0x7d60], R4 ;  /* 0x007d600401007387 */ /* 0x000fe80000100a00 */
        /* <DEDUP_REMOVED lines=32> */
[----:B0-----:R-:W2:Y:S04]  /*48060*/  LDL.LU.64 R8, [R1+0x7e48] ;  /* 0x007e480001087983 */ /* 0x001ea80000300a00 */
[----:B-1----:R-:W3:Y:S04]  /*48070*/  LDL R10, [R1+0x8] ;  /* 0x00000800010a7983 */ /* 0x002ee80000100800 */
[----:B------:R-:W3:Y:S04]  /*48080*/  LDL R11, [R1+0xc] ;  /* 0x00000c00010b7983 */ /* 0x000ee80000100800 */
[----:B---3--:R2:W-:Y:S02]  /*48090*/  STL.64 [R1+0x7de0], R10 ;  /* 0x007de00a01007387 */ /* 0x0085e40000100a00 */
[----:B--2---:R-:W-:Y:S02]  /*480a0*/  HMMA.16816.F32 R8, R12, R8, R24 ;  /* 0x000000080c08723c */ /* 0x004fe40000001818 */
[----:B------:R-:W2:-:S15]  /*480b0*/  LDL.LU.64 R24, [R1+0x7e40] ;  /* 0x007e400001187983 */ /* 0x000e9e0000300a00 */
[----:B------:R-:W-:-:S06]  /*480c0*/  NOP ;  /* 0x0000000000007918 */ /* 0x000fcc0000000000 */
[----:B------:R0:W-:Y:S04]  /*480d0*/  STL.64 [R1+0xca0], R8 ;  /* 0x000ca00801007387 */ /* 0x0001e80000100a00 */
[----:B------:R-:W-:Y:S04]  /*480e0*/  STL.64 [R1+0xca8], R10 ;  /* 0x000ca80a01007387 */ /* 0x000fe80000100a00 */
[----:B0-----:R-:W3:Y:S01]  /*480f0*/  LDL R8, [R1+0x10] ;  /* 0x0000100001087983 */ /* 0x001ee20000100800 */
        /* <DEDUP_REMOVED lines=14> */
[----:B------:R-:W4:Y:S02]  /*481e0*/  LDL.LU.64 R24, [R1+0x7e08] ;  /* 0x007e080001187983 */ /* 0x000f240000300a00 */
[----:B----4-:R-:W-:Y:S02]  /*481f0*/  HMMA.16816.F32 R4, R12, R6, R24 ;  /* 0x000000060c04723c */ /* 0x010fe40000001818 */
[----:B------:R-:W4:Y:S04]  /*48200*/  LDL.LU.64 R26, [R1+0x7e00] ;  /* 0x007e0000011a7983 */ /* 0x000f280000300a00 */
[----:B------:R-:W2:-:S15]  /*48210*/  LDL.LU.64 R24, [R1+0x7df8] ;  /* 0x007df80001187983 */ /* 0x000e9e0000300a00 */
[----:B------:R-:W-:-:S02]  /*48220*/  NOP ;  /* 0x0000000000007918 */ /* 0x000fc40000000000 */
[----:B------:R-:W-:Y:S04]  /*48230*/  STL.64 [R1+0xc70], R4 ;  /* 0x000c700401007387 */ /* 0x000fe80000100a00 */
[----:B------:R4:W-:Y:S01]  /*48240*/  STL.64 [R1+0xc78], R6 ;  /* 0x000c780601007387 */ /* 0x0009e20000100a00 */
[----:B------:R-:W-:Y:S01]  /*48250*/  IMAD.MOV.U32 R9, RZ, RZ, R0 ;  /* 0x000000ffff097224 */ /* 0x000fe200078e0000 */
[C---:B--2---:R-:W-:Y:S06]  /*48260*/  HMMA.16816.F32 R20, R12.reuse, R24, R20 ;  /* 0x000000180c14723c */ /* 0x044fec0000001814 */
[----:B----4-:R-:W-:Y:S06]  /*48270*/  HMMA.16816.F32 R4, R12, R26, R16 ;  /* 0x0000001a0c04723c */ /* 0x010fec0000001810 */
[----:B------:R-:W-:-:S11]  /*48280*/  IMAD.MOV.U32 R0, RZ, RZ, R27 ;  /* 0x000000ffff007224 */ /* 0x000fd600078e001b */
[----:B------:R-:W-:Y:S04]  /*48290*/  STL.64 [R1+0xc60], R20 ;  /* 0x000c601401007387 */ /* 0x000fe80000100a00 */
[----:B------:R-:W-:Y:S04]  /*482a0*/  STL.64 [R1+0xc68], R22 ;  /* 0x000c681601007387 */ /* 0x000fe80000100a00 */
[----:B------:R-:W2:Y:S04]  /*482b0*/  LDL.LU.64 R24, [R1+0xc10] ;  /* 0x000c100001187983 */ /* 0x000ea80000300a00 */
[----:B------:R-:W-:Y:S04]  /*482c0*/  STL.64 [R1+0xc50], R4 ;  /* 0x000c500401007387 */ /* 0x000fe80000100a00 */
[----:B------:R-:W-:Y:S04]  /*482d0*/  STL.64 [R1+0xc58], R6 ;  /* 0x000c580601007387 */ /* 0x000fe80000100a00 */
[----:B------:R-:W4:Y:S04]  /*482e0*/  LDL.LU.64 R26, [R1+0xc18] ;  /* 0x000c1800011a7983 */ /* 0x000f280000300a00 */
[----:B----4-:R0:W-:Y:S04]  /*482f0*/  STL.64 [R1+0x7dc8], R26 ;  /* 0x007dc81a01007387 */ /* 0x0101e80000100a00 */
[----:B0-----:R-:W4:Y:S04]  /*48300*/  LDL R26, [R1] ;  /* 0x00000000011a7983 */ /* 0x001f280000100800 */
[----:B------:R-:W4:Y:S04]  /*48310*/  LDL R27, [R1+0x4] ;  /* 0x00000400011b7983 */ /* 0x000f280000100800 */
[----:B------:R-:W3:Y:S04]  /*48320*/  LDL.LU.64 R4, [R1+0xc30] ;  /* 0x000c300001047983 */ /* 0x000ee80000300a00 */
[----:B------:R-:W2:Y:S04]  /*48330*/  LDL.LU.64 R6, [R1+0xc38] ;  /* 0x000c380001067983 */ /* 0x000ea80000300a00 */
[----:B--2---:R-:W-:Y:S04]  /*48340*/  STL.64 [R1+0x7df0], R6 ;  /* 0x007df00601007387 */ /* 0x004fe80000100a00 */
[----:B---3--:R0:W-:Y:S04]  /*48350*/  STL.64 [R1+0x7de8], R4 ;  /* 0x007de80401007387 */ /* 0x0081e80000100a00 */
[----:B0-----:R-:W2:Y:S04]  /*48360*/  LDL.LU.64 R4, [R1+0xc40] ;  /* 0x000c400001047983 */ /* 0x001ea80000300a00 */
[----:B------:R-:W2:Y:S04]  /*48370*/  LDL.LU.64 R6, [R1+0xc48] ;  /* 0x000c480001067983 */ /* 0x000ea80000300a00 */
[----:B------:R-:W-:Y:S04]  /*48380*/  STL.64 [R1+0x7dc0], R24 ;  /* 0x007dc01801007387 */ /* 0x000fe80000100a00 */
        /* <DEDUP_REMOVED lines=23> */
[----:B----4-:R-:W-:Y:S01]  /*48500*/  HMMA.16816.F32 R8, R12, R10, R4 ;  /* 0x0000000a0c08723c */ /* 0x010fe20000001804 */
[----:B------:R-:W2:Y:S04]  /*48510*/  LDL.LU.64 R4, [R1+0xbc0] ;  /* 0x000bc00001047983 */ /* 0x000ea80000300a00 */
[----:B------:R-:W2:-:S15]  /*48520*/  LDL.LU.64 R6, [R1+0xbc8] ;  /* 0x000bc80001067983 */ /* 0x000e9e0000300a00 */
[----:B------:R-:W-:-:S03]  /*48530*/  NOP ;  /* 0x0000000000007918 */ /* 0x000fc60000000000 */
[----:B------:R0:W-:Y:S04]  /*48540*/  STL.64 [R1+0xc30], R8 ;  /* 0x000c300801007387 */ /* 0x0001e80000100a00 */
[----:B------:R1:W-:Y:S04]  /*48550*/  STL.64 [R1+0xc38], R10 ;  /* 0x000c380a01007387 */ /* 0x0003e80000100a00 */
[----:B0-----:R-:W4:Y:S04]  /*48560*/  LDL.LU.64 R8, [R1+0xbb0] ;  /* 0x000bb00001087983 */ /* 0x001f280000300a00 */
[----:B-1----:R-:W4:Y:S04]  /*48570*/  LDL.LU.64 R10, [R1+0xbb8] ;  /* 0x000bb800010a7983 */ /* 0x002f280000300a00 */
        /* <DEDUP_REMOVED lines=11> */
[----:B------:R-:W2:Y:S04]  /*48630*/  LDL.LU.64 R24, [R1+0x7db0] ;  /* 0x007db00001187983 */ /* 0x000ea80000300a00 */
[----:B------:R-:W-:Y:S01]  /*48640*/  STL.64 [R1+0x7c88], R28 ;  /* 0x007c881c01007387 */ /* 0x000fe20000100a00 */
        /* <DEDUP_REMOVED lines=44> */
[----:B------:R3:W-:Y:S02]  /*48910*/  STL.64 [R1+0x7c38], R16 ;  /* 0x007c381001007387 */ /* 0x0007e40000100a00 */
[C---:B---3--:R-:W-:Y:S06]  /*48920*/  HMMA.16816.F32 R16, R12.reuse, R10, R20 ;  /* 0x0000000a0c10723c */ /* 0x048fec0000001814 */
[----:B--2---:R-:W-:Y:S01]  /*48930*/  HMMA.16816.F32 R20, R12, R8, R24 ;  /* 0x000000080c14723c */ /* 0x004fe20000001818 */
[----:B------:R-:W-:Y:S04]  /*48940*/  STL [R1+0x7c2c], R10 ;  /* 0x007c2c0a01007387 */ /* 0x000fe80000100800 */
[----:B------:R-:W-:Y:S02]  /*48950*/  STL [R1+0x7c28], R11 ;  /* 0x007c280b01007387 */ /* 0x000fe40000100800 */
[----:B------:R-:W-:-:S02]  /*48960*/  IMAD.MOV.U32 R24, RZ, RZ, R7 ;  /* 0x000000ffff187224 */ /* 0x000fc400078e0007 */
[----:B----4-:R-:W-:-:S08]  /*48970*/  IMAD.MOV.U32 R25, RZ, RZ, R5 ;  /* 0x000000ffff197224 */ /* 0x010fd000078e0005 */
[----:B------:R0:W-:Y:S04]  /*48980*/  STL.64 [R1+0xba0], R16 ;  /* 0x000ba01001007387 */ /* 0x0001e80000100a00 */
[----:B------:R1:W-:Y:S04]  /*48990*/  STL.64 [R1+0xba8], R18 ;  /* 0x000ba81201007387 */ /* 0x0003e80000100a00 */
[----:B0-----:R-:W2:Y:S04]  /*489a0*/  LDL.LU R16, [R1+0x239c] ;  /* 0x00239c0001107983 */ /* 0x001ea80000300800 */
[----:B------:R-:W2:Y:S04]  /*489b0*/  LDL.LU R17, [R1+0x2398] ;  /* 0x0023980001117983 */ /* 0x000ea80000300800 */
[----:B------:R0:W-:Y:S04]  /*489c0*/  STL.64 [R1+0xb90], R20 ;  /* 0x000b901401007387 */ /* 0x0001e80000100a00 */
[----:B------:R3:W-:Y:S04]  /*489d0*/  STL.64 [R1+0xb98], R22 ;  /* 0x000b981601007387 */ /* 0x0007e80000100a00 */
[----:B-1----:R-:W4:Y:S04]  /*489e0*/  LDL.LU R18, [R1+0x23a4] ;  /* 0x0023a40001127983 */ /* 0x002f280000300800 */
[----:B------:R-:W4:Y:S04]  /*489f0*/  LDL.LU R19, [R1+0x23a0] ;  /* 0x0023a00001137983 */ /* 0x000f280000300800 */
[----:B0-----:R-:W2:Y:S04]  /*48a00*/  LDL.LU R20, [R1+0x23ac] ;  /* 0x0023ac0001147983 */ /* 0x001ea80000300800 */
[----:B------:R-:W2:Y:S04]  /*48a10*/  LDL.LU R21, [R1+0x23a8] ;  /* 0x0023a80001157983 */ /* 0x000ea80000300800 */
[----:B---3--:R-:W3:Y:S04]  /*48a20*/  LDL.LU R22, [R1+0x23b4] ;  /* 0x0023b40001167983 */ /* 0x008ee80000300800 */
[----:B------:R-:W3:Y:S04]  /*48a30*/  LDL.LU R23, [R1+0x23b0] ;  /* 0x0023b00001177983 */ /* 0x000ee80000300800 */
[----:B------:R-:W4:Y:S04]  /*48a40*/  LDL.LU R7, [R1+0x7d4c] ;  /* 0x007d4c0001077983 */ /* 0x000f280000300800 */
[----:B------:R-:W2:Y:S04]  /*48a50*/  LDL.LU R5, [R1+0x7d48] ;  /* 0x007d480001057983 */ /* 0x000ea80000300800 */
[----:B------:R-:W3:Y:S04]  /*48a60*/  LDL.LU.64 R26, [R1+0x68] ;  /* 0x00006800011a7983 */ /* 0x000ee80000300a00 */
[----:B---3--:R-:W-:Y:S04]  /*48a70*/  STL.64 [R1+0x7cf8], R26 ;  /* 0x007cf81a01007387 */ /* 0x008fe80000100a00 */
[----:B------:R0:W-:Y:S04]  /*48a80*/  STL.64 [R1+0x7cf0], R24 ;  /* 0x007cf01801007387 */ /* 0x0001e80000100a00 */
[----:B0-----:R-:W2:Y:S04]  /*48a90*/  LDL.LU.64 R24, [R1+0xb70] ;  /* 0x000b700001187983 */ /* 0x001ea80000300a00 */
[----:B------:R-:W2:Y:S04]  /*48aa0*/  LDL.LU.64 R26, [R1+0xb78] ;  /* 0x000b7800011a7983 */ /* 0x000ea80000300a00 */
[----:B------:R-:W-:Y:S04]  /*48ab0*/  STL [R1+0x7c24], R8 ;  /* 0x007c240801007387 */ /* 0x000fe80000100800 */
[----:B------:R0:W-:Y:S04]  /*48ac0*/  STL [R1+0x7c20], R9 ;  /* 0x007c200901007387 */ /* 0x0001e80000100800 */
[----:B0-----:R-:W3:Y:S04]  /*48ad0*/  LDL.LU.64 R8, [R1+0xb80] ;  /* 0x000b800001087983 */ /* 0x001ee80000300a00 */
[----:B------:R-:W3:Y:S04]  /*48ae0*/  LDL.LU.64 R10, [R1+0xb88] ;  /* 0x000b8800010a7983 */ /* 0x000ee80000300a00 */
[----:B------:R-:W-:Y:S04]  /*48af0*/  STL [R1+0x7c0c], R6 ;  /* 0x007c0c0601007387 */ /* 0x000fe80000100800 */
[----:B----4-:R-:W-:Y:S01]  /*48b00*/  STL [R1+0x7c08], R7 ;  /* 0x007c080701007387 */ /* 0x010fe20000100800 */
[----:B---3--:R-:W-:-:S15]  /*48b10*/  HMMA.16816.F32 R8, R12, R6, R8 ;  /* 0x000000060c08723c */ /* 0x008fde0000001808 */
[----:B------:R-:W-:-:S08]  /*48b20*/  NOP ;  /* 0x0000000000007918 */ /* 0x000fd00000000000 */
[----:B------:R-:W-:Y:S04]  /*48b30*/  STL.64 [R1+0xb80], R8 ;  /* 0x000b800801007387 */ /* 0x000fe80000100a00 */
[----:B------:R2:W-:Y:S02]  /*48b40*/  STL.64 [R1+0xb88], R10 ;  /* 0x000b880a01007387 */ /* 0x0005e40000100a00 */
[----:B--2---:R-:W-:Y:S02]  /*48b50*/  HMMA.16816.F32 R8, R12, R4, R24 ;  /* 0x000000040c08723c */ /* 0x004fe40000001818 */
[----:B------:R-:W2:-:S15]  /*48b60*/  LDL R26, [R1+0x80] ;  /* 0x00008000011a7983 */ /* 0x000e9e0000100800 */
[----:B------:R-:W-:-:S06]  /*48b70*/  NOP ;  /* 0x0000000000007918 */ /* 0x000fcc0000000000 */
[----:B------:R-:W-:Y:S04]  /*48b80*/  STL.64 [R1+0xb70], R8 ;  /* 0x000b700801007387 */ /* 0x000fe80000100a00 */
[----:B------:R0:W-:Y:S04]  /*48b90*/  STL.64 [R1+0xb78], R10 ;  /* 0x000b780a01007387 */ /* 0x0001e80000100a00 */
[----:B------:R-:W2:Y:S04]  /*48ba0*/  LDL R27, [R1+0x84] ;  /* 0x00008400011b7983 */ /* 0x000ea80000100800 */
[----:B------:R-:W3:Y:S04]  /*48bb0*/  LDL R24, [R1+0x88] ;  /* 0x0000880001187983 */ /* 0x000ee80000100800 */
[----:B------:R-:W3:Y:S01]  /*48bc0*/  LDL R25, [R1+0x8c] ;  /* 0x00008c0001197983 */ /* 0x000ee20000100800 */
[----:B------:R-:W-:-:S03]  /*48bd0*/  IMAD.MOV.U32 R28, RZ, RZ, R2 ;  /* 0x000000ffff1c7224 */ /* 0x000fc600078e0002 */
[----:B------:R-:W4:Y:S01]  /*48be0*/  LDL.LU R2, [R1+0x7d44] ;  /* 0x007d440001027983 */ /* 0x000f220000300800 */
[----:B------:R-:W-:-:S03]  /*48bf0*/  IMAD.MOV.U32 R29, RZ, RZ, R3 ;  /* 0x000000ffff1d7224 */ /* 0x000fc600078e0003 */
[----:B------:R-:W4:Y:S04]  /*48c00*/  LDL.LU R3, [R1+0x7d40] ;  /* 0x007d400001037983 */ /* 0x000f280000300800 */
[----:B0-----:R-:W4:Y:S04]  /*48c10*/  LDL R10, [R1+0x98] ;  /* 0x00009800010a7983 */ /* 0x001f280000100800 */
[----:B------:R-:W4:Y:S04]  /*48c20*/  LDL R11, [R1+0x9c] ;  /* 0x00009c00010b7983 */ /* 0x000f280000100800 */
[----:B--2---:R-:W-:Y:S04]  /*48c30*/  STL.64 [R1+0x7d10], R26 ;  /* 0x007d101a01007387 */ /* 0x004fe80000100a00 */
[----:B---3--:R0:W-:Y:S04]  /*48c40*/  STL.64 [R1+0x7d28], R24 ;  /* 0x007d281801007387 */ /* 0x0081e80000100a00 */
[----:B0-----:R-:W2:Y:S04]  /*48c50*/  LDL.LU.64 R24, [R1+0x8c0] ;  /* 0x0008c00001187983 */ /* 0x001ea80000300a00 */
[----:B------:R-:W2:Y:S04]  /*48c60*/  LDL.LU.64 R26, [R1+0x8c8] ;  /* 0x0008c800011a7983 */ /* 0x000ea80000300a00 */
[----:B------:R0:W-:Y:S04]  /*48c70*/  STL [R1+0x7c04], R4 ;  /* 0x007c040401007387 */ /* 0x0001e80000100800 */
[----:B------:R1:W-:Y:S04]  /*48c80*/  STL [R1+0x7c00], R5 ;  /* 0x007c000501007387 */ /* 0x0003e80000100800 */
[----:B0-----:R-:W3:Y:S04]  /*48c90*/  LDL R4, [R1+0x78] ;  /* 0x0000780001047983 */ /* 0x001ee80000100800 */
[----:B-1----:R-:W3:Y:S04]  /*48ca0*/  LDL R5, [R1+0x7c] ;  /* 0x00007c0001057983 */ /* 0x002ee80000100800 */
[----:B----4-:R-:W-:Y:S04]  /*48cb0*/  STL [R1+0x7bfc], R2 ;  /* 0x007bfc0201007387 */ /* 0x010fe80000100800 */
[----:B------:R-:W-:Y:S01]  /*48cc0*/  STL [R1+0x7bf8], R3 ;  /* 0x007bf80301007387 */ /* 0x000fe20000100800 */
[----:B--2---:R-:W-:-:S15]  /*48cd0*/  HMMA.16816.F32 R12, R12, R2, R24 ;  /* 0x000000020c0c723c */ /* 0x004fde0000001818 */
[----:B------:R-:W-:-:S08]  /*48ce0*/  NOP ;  /* 0x0000000000007918 */ /* 0x000fd00000000000 */
[----:B------:R-:W-:Y:S04]  /*48cf0*/  STL.64 [R1+0x8c0], R12 ;  /* 0x0008c00c01007387 */ /* 0x000fe80000100a00 */
[----:B------:R0:W-:Y:S04]  /*48d00*/  STL.64 [R1+0x8c8], R14 ;  /* 0x0008c80e01007387 */ /* 0x0001e80000100a00 */
[----:B------:R-:W2:Y:S04]  /*48d10*/  LDL.LU.64 R24, [R1+0xb50] ;  /* 0x000b500001187983 */ /* 0x000ea80000300a00 */
[----:B------:R-:W4:Y:S01]  /*48d20*/  LDL.LU.64 R26, [R1+0xb58] ;  /* 0x000b5800011a7983 */ /* 0x000f220000300a00 */
[----:B0-----:R-:W-:-:S02]  /*48d30*/  IMAD R14, R21, 0x100, R20 ;  /* 0x00000100150e7824 */ /* 0x001fc400078e0214 */
[----:B------:R-:W-:Y:S01]  /*48d40*/  IMAD R15, R23, 0x100, R22 ;  /* 0x00000100170f7824 */ /* 0x000fe200078e0216 */
[----:B----4-:R-:W-:Y:S04]  /*48d50*/  STL.64 [R1+0x7d38], R26 ;  /* 0x007d381a01007387 */ /* 0x010fe80000100a00 */
[----:B--2---:R0:W-:Y:S04]  /*48d60*/  STL.64 [R1+0x7d30], R24 ;  /* 0x007d301801007387 */ /* 0x0041e80000100a00 */
[----:B0-----:R-:W2:Y:S04]  /*48d70*/  LDL.LU.64 R24, [R1+0xb60] ;  /* 0x000b600001187983 */ /* 0x001ea80000300a00 */
[----:B------:R-:W2:Y:S04]  /*48d80*/  LDL.LU.64 R26, [R1+0xb68] ;  /* 0x000b6800011a7983 */ /* 0x000ea80000300a00 */
[----:B------:R-:W4:Y:S04]  /*48d90*/  LDL.LU.64 R20, [R1+0xb10] ;  /* 0x000b100001147983 */ /* 0x000f280000300a00 */
        /* <DEDUP_REMOVED lines=19> */
[----:B------:R-:W3:Y:S04]  /*48ed0*/  LDL.LU.64 R8, [R1+0x58] ;  /* 0x0000580001087983 */ /* 0x000ee80000300a00 */
[----:B------:R-:W-:Y:S04]  /*48ee0*/  STL.64 [R1+0xb60], R24 ;  /* 0x000b601801007387 */ /* 0x000fe80000100a00 */
[----:B------:R0:W-:Y:S04]  /*48ef0*/  STL.64 [R1+0xb68], R26 ;  /* 0x000b681a01007387 */ /* 0x0001e80000100a00 */
[----:B0-----:R-:W2:Y:S04]  /*48f00*/  LDL.LU.64 R26, [R1+0x7d38] ;  /* 0x007d3800011a7983 */ /* 0x001ea80000300a00 */
[----:B------:R-:W2:Y:S02]  /*48f10*/  LDL.LU.64 R24, [R1+0x7d30] ;  /* 0x007d300001187983 */ /* 0x000ea40000300a00 */
[----:B--2---:R-:W-:-:S15]  /*48f20*/  HMMA.16816.F32 R24, R12, R28, R24 ;  /* 0x0000001c0c18723c */ /* 0x004fde0000001818 */
[----:B------:R-:W-:-:S08]  /*48f30*/  NOP ;  /* 0x0000000000007918 */ /* 0x000fd00000000000 */
[----:B------:R0:W-:Y:S04]  /*48f40*/  STL.64 [R1+0xb50], R24 ;  /* 0x000b501801007387 */ /* 0x0001e80000100a00 */
[----:B------:R1:W-:Y:S04]  /*48f50*/  STL.64 [R1+0xb58], R26 ;  /* 0x000b581a01007387 */ /* 0x0003e80000100a00 */
[----:B0-----:R-:W1:Y:S04]  /*48f60*/  LDL.LU.64 R24, [R1+0x7d28] ;  /* 0x007d280001187983 */ /* 0x001e680000300a00 */
[----:B------:R-:W2:Y:S01]  /*48f70*/  LDL.LU.64 R10, [R1+0x50] ;  /* 0x00005000010a7983 */ /* 0x000ea20000300a00 */
[C---:B-1----:R-:W-:Y:S03]  /*48f80*/  HMMA.16816.F32 R24, R12.reuse, R24, R20 ;  /* 0x000000180c18723c */ /* 0x042fe60000001814 */
[----:B--2---:R-:W-:Y:S04]  /*48f90*/  STL.64 [R1+0x7ce8], R10 ;  /* 0x007ce80a01007387 */ /* 0x004fe80000100a00 */
[----:B---3--:R0:W-:Y:S04]  /*48fa0*/  STL.64 [R1+0x7ce0], R8 ;  /* 0x007ce00801007387 */ /* 0x0081e80000100a00 */
[----:B0-----:R-:W2:Y:S04]  /*48fb0*/  LDL.LU.64 R8, [R1+0xb20] ;  /* 0x000b200001087983 */ /* 0x001ea80000300a00 */
[----:B------:R-:W2:Y:S04]  /*48fc0*/  LDL.LU.64 R10, [R1+0xb28] ;  /* 0x000b2800010a7983 */ /* 0x000ea80000300a00 */
[----:B------:R-:W3:Y:S04]  /*48fd0*/  LDL.LU.64 R28, [R1+0x48] ;  /* 0x00004800011c7983 */ /* 0x000ee80000300a00 */
        /* <DEDUP_REMOVED lines=12> */
[----:B------:R-:W4:Y:S01]  /*490a0*/  LDL.LU.64 R24, [R1+0x7cf0] ;  /* 0x007cf00001187983 */ /* 0x000f220000300a00 */
[----:B--2---:R-:W-:-:S15]  /*490b0*/  HMMA.16816.F32 R8, R12, R4, R8 ;  /* 0x000000040c08723c */ /* 0x004fde0000001808 */
[----:B------:R-:W-:-:S08]  /*490c0*/  NOP ;  /* 0x0000000000007918 */ /* 0x000fd00000000000 */
[----:B------:R-:W-:Y:S04]  /*490d0*/  STL.64 [R1+0xb20], R8 ;  /* 0x000b200801007387 */ /* 0x000fe80000100a00 */
[----:B------:R3:W-:Y:S01]  /*490e0*/  STL.64 [R1+0xb28], R10 ;  /* 0x000b280a01007387 */ /* 0x0007e20000100a00 */
[C---:B----4-:R-:W-:Y:S06]  /*490f0*/  HMMA.16816.F32 R20, R12.reuse, R24, R20 ;  /* 0x000000180c14723c */ /* 0x050fec0000001814 */
[----:B---3--:R-:W-:Y:S06]  /*49100*/  HMMA.16816.F32 R8, R12, R26, R16 ;  /* 0x0000001a0c08723c */ /* 0x008fec0000001810 */
[----:B------:R-:W-:-:S11]  /*49110*/  IMAD.MOV.U32 R2, RZ, RZ, R26 ;  /* 0x000000ffff027224 */ /* 0x000fd600078e001a */
[----:B------:R-:W-:Y:S04]  /*49120*/  STL.64 [R1+0xb10], R20 ;  /* 0x000b101401007387 */ /* 0x000fe80000100a00 */
[----:B------:R-:W-:Y:S04]  /*49130*/  STL.64 [R1+0xb18], R22 ;  /* 0x000b181601007387 */ /* 0x000fe80000100a00 */
[----:B------:R0:W-:Y:S04]  /*49140*/  STL.64 [R1+0xb00], R8 ;  /* 0x000b000801007387 */ /* 0x0001e80000100a00 */
[----:B------:R1:W-:Y:S04]  /*49150*/  STL.64 [R1+0xb08], R10 ;  /* 0x000b080a01007387 */ /* 0x0003e80000100a00 */
[----:B0-----:R-:W2:Y:S04]  /*49160*/  LDL.LU.64 R8, [R1+0xaf0] ;  /* 0x000af00001087983 */ /* 0x001ea80000300a00 */
[----:B-1----:R-:W2:Y:S01]  /*49170*/  LDL.LU.64 R10, [R1+0xaf8] ;  /* 0x000af800010a7983 */ /* 0x002ea20000300a00 */
[----:B------:R-:W-:-:S03]  /*49180*/  IMAD.MOV.U32 R3, RZ, RZ, R27 ;  /* 0x000000ffff037224 */ /* 0x000fc600078e001b */
[----:B------:R-:W3:Y:S04]  /*49190*/  LDL.LU.64 R18, [R1+0x40] ;  /* 0x0000400001127983 */ /* 0x000ee80000300a00 */
[----:B------:R-:W4:Y:S04]  /*491a0*/  LDL R26, [R1+0x28] ;  /* 0x00002800011a7983 */ /* 0x000f280000100800 */
[----:B------:R-:W4:Y:S04]  /*491b0*/  LDL R27, [R1+0x2c] ;  /* 0x00002c00011b7983 */ /* 0x000f280000100800 */
[----:B------:R-:W3:Y:S04]  /*491c0*/  LDL R24, [R1+0x30] ;  /* 0x0000300001187983 */ /* 0x000ee80000100800 */
[----:B------:R-:W3:Y:S04]  /*491d0*/  LDL R25, [R1+0x34] ;  /* 0x0000340001197983 */ /* 0x000ee80000100800 */
[----:B------:R-:W3:Y:S04]  /*491e0*/  LDL.64 R16, [R1+0x38] ;  /* 0x0000380001107983 */ /* 0x000ee80000100a00 */
[----:B------:R-:W3:Y:S04]  /*491f0*/  LDL.LU.64 R20, [R1+0xac0] ;  /* 0x000ac00001147983 */ /* 0x000ee80000300a00 */
[----:B------:R-:W3:Y:S01]  /*49200*/  LDL.LU.64 R22, [R1+0xac8] ;  /* 0x000ac80001167983 */ /* 0x000ee20000300a00 */
[----:B--2---:R-:W-:Y:S03]  /*49210*/  HMMA.16816.F32 R8, R12, R6, R8 ;  /* 0x000000060c08723c */ /* 0x004fe60000001808 */
[----:B----4-:R-:W-:Y:S04]  /*49220*/  STL.64 [R1+0x7cd8], R26 ;  /* 0x007cd81a01007387 */ /* 0x010fe80000100a00 */
[----:B---3--:R0:W-:Y:S04]  /*49230*/  STL.64 [R1+0x7cd0], R24 ;  /* 0x007cd01801007387 */ /* 0x0081e80000100a00 */
[----:B0-----:R-:W2:Y:S04]  /*49240*/  LDL.LU.64 R24, [R1+0xae0] ;  /* 0x000ae00001187983 */ /* 0x001ea80000300a00 */
[----:B------:R-:W2:Y:S04]  /*49250*/  LDL.LU.64 R26, [R1+0xae8] ;  /* 0x000ae800011a7983 */ /* 0x000ea80000300a00 */
[----:B------:R-:W-:Y:S04]  /*49260*/  STL [R1+0x7c34], R3 ;  /* 0x007c340301007387 */ /* 0x000fe80000100800 */
[----:B------:R-:W-:Y:S04]  /*49270*/  STL [R1+0x7c30], R2 ;  /* 0x007c300201007387 */ /* 0x000fe80000100800 */
[----:B------:R-:W-:Y:S04]  /*49280*/  STL.64 [R1+0xaf0], R8 ;  /* 0x000af00801007387 */ /* 0x000fe80000100a00 */
[----:B------:R0:W-:Y:S04]  /*49290*/  STL.64 [R1+0xaf8], R10 ;  /* 0x000af80a01007387 */ /* 0x0001e80000100a00 */
[----:B0-----:R-:W3:Y:S04]  /*492a0*/  LDL.LU.64 R10, [R1+0x7ce8] ;  /* 0x007ce800010a7983 */ /* 0x001ee80000300a00 */
[----:B------:R-:W2:Y:S01]  /*492b0*/  LDL.LU.64 R8, [R1+0x7ce0] ;  /* 0x007ce00001087983 */ /* 0x000ea20000300a00 */
[----:B------:R-:W-:-:S02]  /*492c0*/  IMAD.MOV.U32 R4, RZ, RZ, R6 ;  /* 0x000000ffff047224 */ /* 0x000fc400078e0006 */
[----:B------:R-:W-:Y:S01]  /*492d0*/  IMAD.MOV.U32 R5, RZ, RZ, R7 ;  /* 0x000000ffff057224 */ /* 0x000fe200078e0007 */
[----:B--2---:R-:W-:Y:S06]  /*492e0*/  HMMA.16816.F32 R24, R12, R8, R24 ;  /* 0x000000080c18723c */ /* 0x004fec0000001818 */
[----:B------:R-:W-:Y:S02]  /*492f0*/  IMAD.MOV.U32 R6, RZ, RZ, R8 ;  /* 0x000000ffff067224 */ /* 0x000fe400078e0008 */
[----:B------:R-:W-:-:S15]  /*49300*/  IMAD.MOV.U32 R7, RZ, RZ, R9 ;  /* 0x000000ffff077224 */ /* 0x000fde00078e0009 */
[----:B------:R0:W-:Y:S04]  /*49310*/  STL.64 [R1+0xae0], R24 ;  /* 0x000ae01801007387 */ /* 0x0001e80000100a00 */
[----:B------:R1:W-:Y:S04]  /*49320*/  STL.64 [R1+0xae8], R26 ;  /* 0x000ae81a01007387 */ /* 0x0003e80000100a00 */
[----:B0-----:R-:W2:Y:S04]  /*49330*/  LDL.LU.64 R24, [R1+0xab0] ;  /* 0x000ab00001187983 */ /* 0x001ea80000300a00 */
[----:B-1----:R-:W2:Y:S04]  /*49340*/  LDL.LU.64 R26, [R1+0xab8] ;  /* 0x000ab800011a7983 */ /* 0x002ea80000300a00 */
[----:B------:R-:W-:Y:S04]  /*49350*/  STL.64 [R1+0x7c18], R6 ;  /* 0x007c180601007387 */ /* 0x000fe80000100a00 */
[----:B------:R0:W-:Y:S04]  /*49360*/  STL.64 [R1+0x7c10], R4 ;  /* 0x007c100401007387 */ /* 0x0001e80000100a00 */
[----:B0-----:R-:W4:Y:S04]  /*49370*/  LDL.LU.64 R4, [R1+0xad0] ;  /* 0x000ad00001047983 */ /* 0x001f280000300a00 */
[----:B------:R-:W4:Y:S01]  /*49380*/  LDL.LU.64 R6, [R1+0xad8] ;  /* 0x000ad80001067983 */ /* 0x000f220000300a00 */
[----:B---3--:R-:W-:-:S02]  /*49390*/  IMAD.MOV.U32 R8, RZ, RZ, R10 ;  /* 0x000000ffff087224 */ /* 0x008fc400078e000a */
[----:B------:R-:W-:Y:S01]  /*493a0*/  IMAD.MOV.U32 R9, RZ, RZ, R11 ;  /* 0x000000ffff097224 */ /* 0x000fe200078e000b */
[C---:B----4-:R-:W-:Y:S06]  /*493b0*/  HMMA.16816.F32 R4, R12.reuse, R10, R4 ;  /* 0x0000000a0c04723c */ /* 0x050fec0000001804 */
[----:B--2---:R-:W-:-:S15]  /*493c0*/  HMMA.16816.F32 R24, R12, R18, R24 ;  /* 0x000000120c18723c */ /* 0x004fde0000001818 */
[----:B------:R-:W-:-:S02]  /*493d0*/  NOP ;  /* 0x0000000000007918 */ /* 0x000fc40000000000 */
[----:B------:R-:W-:Y:S04]  /*493e0*/  STL.64 [R1+0xad0], R4 ;  /* 0x000ad00401007387 */ /* 0x000fe80000100a00 */
[----:B------:R0:W-:Y:S02]  /*493f0*/  STL.64 [R1+0xad8], R6 ;  /* 0x000ad80601007387 */ /* 0x0001e40000100a00 */
[----:B0-----:R-:W-:Y:S06]  /*49400*/  HMMA.16816.F32 R4, R12, R28, R20 ;  /* 0x0000001c0c04723c */ /* 0x001fec0000001814 */
[----:B------:R-:W-:-:S02]  /*49410*/  IMAD.MOV.U32 R10, RZ, RZ, R28 ;  /* 0x000000ffff0a7224 */ /* 0x000fc400078e001c */
[----:B------:R-:W-:-:S15]  /*49420*/  IMAD.MOV.U32 R11, RZ, RZ, R29 ;  /* 0x000000ffff0b7224 */ /* 0x000fde00078e001d */
[----:B------:R0:W-:Y:S04]  /*49430*/  STL.64 [R1+0xac0], R4 ;  /* 0x000ac00401007387 */ /* 0x0001e80000100a00 */
[----:B------:R1:W-:Y:S04]  /*49440*/  STL.64 [R1+0xac8], R6 ;  /* 0x000ac80601007387 */ /* 0x0003e80000100a00 */
[----:B------:R-:W2:Y:S04]  /*49450*/  LDL.LU.64 R20, [R1+0xa90] ;  /* 0x000a900001147983 */ /* 0x000ea80000300a00 */
[----:B------:R-:W2:Y:S04]  /*49460*/  LDL.LU.64 R22, [R1+0xa98] ;  /* 0x000a980001167983 */ /* 0x000ea80000300a00 */
[----:B0-----:R-:W3:Y:S04]  /*49470*/  LDL.LU.64 R4, [R1+0xa80] ;  /* 0x000a800001047983 */ /* 0x001ee80000300a00 */
[----:B-1----:R-:W3:Y:S04]  /*49480*/  LDL.LU.64 R6, [R1+0xa88] ;  /* 0x000a880001067983 */ /* 0x002ee80000300a00 */
[----:B------:R-:W4:Y:S04]  /*49490*/  LDL.64 R28, [R1] ;  /* 0x00000000011c7983 */ /* 0x000f280000100a00 */
[----:B------:R-:W-:Y:S04]  /*494a0*/  STL.64 [R1+0x7c50], R10 ;  /* 0x007c500a01007387 */ /* 0x000fe80000100a00 */
[----:B------:R0:W-:Y:S04]  /*494b0*/  STL.64 [R1+0x7c48], R8 ;  /* 0x007c480801007387 */ /* 0x0001e80000100a00 */
[----:B0-----:R-:W2:Y:S04]  /*494c0*/  LDL.LU.64 R8, [R1+0xaa0] ;  /* 0x000aa00001087983 */ /* 0x001ea80000300a00 */
[----:B------:R-:W2:Y:S04]  /*494d0*/  LDL.LU.64 R10, [R1+0xaa8] ;  /* 0x000aa800010a7983 */ /* 0x000ea80000300a00 */
[----:B------:R-:W-:Y:S04]  /*494e0*/  STL.64 [R1+0xab0], R24 ;  /* 0x000ab01801007387 */ /* 0x000fe80000100a00 */
[----:B------:R0:W-:Y:S04]  /*494f0*/  STL.64 [R1+0xab8], R26 ;  /* 0x000ab81a01007387 */ /* 0x0001e80000100a00 */
[----:B0-----:R-:W3:Y:S04]  /*49500*/  LDL.LU.64 R26, [R1+0x7cd8] ;  /* 0x007cd800011a7983 */ /* 0x001ee80000300a00 */
[----:B------:R-:W4:Y:S01]  /*49510*/  LDL.LU.64 R24, [R1+0x7cd0] ;  /* 0x007cd00001187983 */ /* 0x000f220000300a00 */
[----:B------:R-:W-:-:S02]  /*49520*/  IMAD.MOV.U32 R2, RZ, RZ, R19 ;  /* 0x000000ffff027224 */ /* 0x000fc400078e0013 */
[----:B------:R-:W-:Y:S02]  /*49530*/  IMAD.MOV.U32 R19, RZ, RZ, R0 ;  /* 0x000000ffff137224 */ /* 0x000fe400078e0000 */
[----:B------:R-:W-:Y:S02]  /*49540*/  IMAD.MOV.U32 R3, RZ, RZ, R18 ;  /* 0x000000ffff037224 */ /* 0x000fe400078e0012 */
[----:B------:R-:W-:Y:S01]  /*49550*/  IMAD.MOV.U32 R0, RZ, RZ, R17 ;  /* 0x000000ffff007224 */ /* 0x000fe200078e0011 */
[----:B------:R-:W3:Y:S01]  /*49560*/  LDL R18, [R1+0x18] ;  /* 0x0000180001127983 */ /* 0x000ee20000100800 */
[C---:B--2---:R-:W-:Y:S03]  /*49570*/  HMMA.16816.F32 R8, R12.reuse, R16, R8 ;  /* 0x000000100c08723c */ /* 0x044fe60000001808 */
[----:B------:R-:W2:Y:S03]  /*49580*/  LDL R16, [R1+0x20] ;  /* 0x0000200001107983 */ /* 0x000ea60000100800 */
[C---:B----4-:R-:W-:Y:S06]  /*49590*/  HMMA.16816.F32 R20, R12.reuse, R24, R20 ;  /* 0x000000180c14723c */ /* 0x050fec0000001814 */
[C---:B---3--:R-:W-:Y:S11]  /*495a0*/  HMMA.16816.F32 R4, R12.reuse, R26, R4 ;  /* 0x0000001a0c04723c */ /* 0x048ff60000001804 */
[----:B------:R0:W-:Y:S04]  /*495b0*/  STL.64 [R1+0xaa0], R8 ;  /* 0x000aa00801007387 */ /* 0x0001e80000100a00 */
[----:B------:R1:W-:Y:S04]  /*495c0*/  STL.64 [R1+0xaa8], R10 ;  /* 0x000aa80a01007387 */ /* 0x0003e80000100a00 */
[----:B------:R-:W2:Y:S04]  /*495d0*/  LDL R17, [R1+0x24] ;  /* 0x0000240001117983 */ /* 0x000ea80000100800 */
[----:B------:R-:W-:Y:S04]  /*495e0*/  STL [R1+0x7b14], R0 ;  /* 0x007b140001007387 */ /* 0x000fe80000100800 */
[----:B0-----:R-:W2:Y:S04]  /*495f0*/  LDL.LU.64 R8, [R1+0xa70] ;  /* 0x000a700001087983 */ /* 0x001ea80000300a00 */
[----:B------:R-:W-:Y:S04]  /*49600*/  STL.64 [R1+0xa90], R20 ;  /* 0x000a901401007387 */ /* 0x000fe80000100a00 */
[----:B------:R-:W-:Y:S04]  /*49610*/  STL.64 [R1+0xa98], R22 ;  /* 0x000a981601007387 */ /* 0x000fe80000100a00 */
[----:B-1----:R-:W2:Y:S04]  /*49620*/  LDL.LU.64 R10, [R1+0xa78] ;  /* 0x000a7800010a7983 */ /* 0x002ea80000300a00 */
        /* <DEDUP_REMOVED lines=8> */
[----:B----4-:R0:W-:Y:S04]  /*496b0*/  STL.64 [R1+0x7ca8], R26 ;  /* 0x007ca81a01007387 */ /* 0x0101e80000100a00 */
[----:B0-----:R-:W4:Y:S04]  /*496c0*/  LDL R26, [R1+0x8] ;  /* 0x00000800011a7983 */ /* 0x001f280000100800 */
[----:B------:R-:W4:Y:S04]  /*496d0*/  LDL R27, [R1+0xc] ;  /* 0x00000c00011b7983 */ /* 0x000f280000100800 */
[----:B------:R-:W4:Y:S04]  /*496e0*/  LDL.LU.64 R4, [R1+0xa60] ;  /* 0x000a600001047983 */ /* 0x000f280000300a00 */
[----:B------:R-:W4:Y:S04]  /*496f0*/  LDL.LU.64 R6, [R1+0xa68] ;  /* 0x000a680001067983 */ /* 0x000f280000300a00 */
[----:B---3--:R0:W-:Y:S04]  /*49700*/  STL.64 [R1+0x7ca0], R24 ;  /* 0x007ca01801007387 */ /* 0x0081e80000100a00 */
[----:B0-----:R-:W3:Y:S04]  /*49710*/  LDL.64 R24, [R1+0x10] ;  /* 0x0000100001187983 */ /* 0x001ee80000100a00 */
        /* <DEDUP_REMOVED lines=10> */
[C---:B------:R-:W-:Y:S06]  /*497c0*/  HMMA.16816.F32 R8, R12.reuse, R16, R8 ;  /* 0x000000100c08723c */ /* 0x040fec0000001808 */
[C---:B------:R-:W-:Y:S01]  /*497d0*/  HMMA.16816.F32 R4, R12.reuse, R18, R4 ;  /* 0x000000120c04723c */ /* 0x040fe20000001804 */
[----:B----4-:R-:W-:Y:S04]  /*497e0*/  STL.64 [R1+0x7cc8], R22 ;  /* 0x007cc81601007387 */ /* 0x010fe80000100a00 */
[----:B--2---:R0:W-:Y:S04]  /*497f0*/  STL.64 [R1+0x7cc0], R20 ;  /* 0x007cc01401007387 */ /* 0x0041e80000100a00 */
[----:B0-----:R-:W3:Y:S04]  /*49800*/  LDL.LU.64 R20, [R1+0xa50] ;  /* 0x000a500001147983 */ /* 0x001ee80000300a00 */
[----:B------:R-:W3:Y:S04]  /*49810*/  LDL.LU.64 R22, [R1+0xa58] ;  /* 0x000a580001167983 */ /* 0x000ee80000300a00 */
[----:B------:R0:W-:Y:S04]  /*49820*/  STL.64 [R1+0xa70], R8 ;  /* 0x000a700801007387 */ /* 0x0001e80000100a00 */
[----:B------:R1:W-:Y:S04]  /*49830*/  STL.64 [R1+0xa78], R10 ;  /* 0x000a780a01007387 */ /* 0x0003e80000100a00 */
[----:B0-----:R-:W2:Y:S04]  /*49840*/  LDL.LU.64 R8, [R1+0x9f0] ;  /* 0x0009f00001087983 */ /* 0x001ea80000300a00 */
[----:B-1----:R-:W2:Y:S04]  /*49850*/  LDL.LU.64 R10, [R1+0x9f8] ;  /* 0x0009f800010a7983 */ /* 0x002ea80000300a00 */
[----:B------:R0:W-:Y:S04]  /*49860*/  STL.64 [R1+0xa60], R4 ;  /* 0x000a600401007387 */ /* 0x0001e80000100a00 */
[----:B------:R1:W-:Y:S04]  /*49870*/  STL.64 [R1+0xa68], R6 ;  /* 0x000a680601007387 */ /* 0x0003e80000100a00 */
[----:B------:R-:W4:Y:S04]  /*49880*/  LDL.LU.64 R16, [R1+0x9e0] ;  /* 0x0009e00001107983 */ /* 0x000f280000300a00 */
[----:B------:R-:W4:Y:S04]  /*49890*/  LDL.LU.64 R18, [R1+0x9e8] ;  /* 0x0009e80001127983 */ /* 0x000f280000300a00 */
[----:B0-----:R-:W4:Y:S04]  /*498a0*/  LDL.LU.64 R4, [R1+0x9c0] ;  /* 0x0009c00001047983 */ /* 0x001f280000300a00 */
[----:B-1----:R-:W4:Y:S01]  /*498b0*/  LDL.LU.64 R6, [R1+0x9c8] ;  /* 0x0009c80001067983 */ /* 0x002f220000300a00 */
[----:B---3--:R-:W-:-:S15]  /*498c0*/  HMMA.16816.F32 R20, R12, R24, R20 ;  /* 0x000000180c14723c */ /* 0x008fde0000001814 */
        /* <DEDUP_REMOVED lines=14> */
[----:B------:R-:W2:Y:S01]  /*499b0*/  LDL.LU.64 R24, [R1+0x7ca0] ;  /* 0x007ca00001187983 */ /* 0x000ea20000300a00 */
[----:B------:R-:W-:Y:S01]  /*499c0*/  IMAD.MOV.U32 R0, RZ, RZ, R29 ;  /* 0x000000ffff007224 */ /* 0x000fe200078e001d */
        /* <DEDUP_REMOVED lines=43> */
[----:B--2---:R-:W-:Y:S01]  /*49c80*/  HMMA.16816.F32 R20, R12, R16, R4 ;  /* 0x000000100c14723c */ /* 0x004fe20000001804 */
[----:B------:R-:W2:-:S15]  /*49c90*/  LDL.LU.64 R4, [R1+0x9b0] ;  /* 0x0009b00001047983 */ /* 0x000e9e0000300a00 */
[----:B------:R-:W-:-:S01]  /*49ca0*/  NOP ;  /* 0x0000000000007918 */ /* 0x000fc20000000000 */
[----:B------:R-:W-:Y:S04]  /*49cb0*/  STL.64 [R1+0x9d0], R24 ;  /* 0x0009d01801007387 */ /* 0x000fe80000100a00 */
[----:B------:R0:W-:Y:S04]  /*49cc0*/  STL.64 [R1+0x9d8], R26 ;  /* 0x0009d81a01007387 */ /* 0x0001e80000100a00 */
[----:B------:R-:W2:Y:S04]  /*49cd0*/  LDL.LU.64 R6, [R1+0x9b8] ;  /* 0x0009b80001067983 */ /* 0x000ea80000300a00 */
[----:B------:R-:W-:Y:S04]  /*49ce0*/  STL.64 [R1+0x9c0], R20 ;  /* 0x0009c01401007387 */ /* 0x000fe80000100a00 */
[----:B------:R4:W-:Y:S01]  /*49cf0*/  STL.64 [R1+0x9c8], R22 ;  /* 0x0009c81601007387 */ /* 0x0009e20000100a00 */
[----:B0-----:R-:W-:-:S02]  /*49d00*/  IMAD.MOV.U32 R26, RZ, RZ, R3 ;  /* 0x000000ffff1a7224 */ /* 0x001fc400078e0003 */
[----:B------:R-:W-:Y:S01]  /*49d10*/  IMAD.MOV.U32 R27, RZ, RZ, R2 ;  /* 0x000000ffff1b7224 */ /* 0x000fe200078e0002 */
[----:B------:R-:W3:Y:S04]  /*49d20*/  LDL.LU R3, [R1+0x7c34] ;  /* 0x007c340001037983 */ /* 0x000ee80000300800 */
[----:B------:R-:W3:Y:S01]  /*49d30*/  LDL.LU R2, [R1+0x7c30] ;  /* 0x007c300001027983 */ /* 0x000ee20000300800 */
[----:B------:R-:W-:Y:S02]  /*49d40*/  IMAD.MOV.U32 R24, RZ, RZ, R10 ;  /* 0x000000ffff187224 */ /* 0x000fe400078e000a */
[----:B------:R-:W-:Y:S01]  /*49d50*/  IMAD.MOV.U32 R25, RZ, RZ, R11 ;  /* 0x000000ffff197224 */ /* 0x000fe200078e000b */
[----:B------:R-:W2:Y:S04]  /*49d60*/  LDL.LU R10, [R1+0x7c2c] ;  /* 0x007c2c00010a7983 */ /* 0x000ea80000300800 */
[----:B------:R-:W2:Y:S04]  /*49d70*/  LDL.LU R11, [R1+0x7c28] ;  /* 0x007c2800010b7983 */ /* 0x000ea80000300800 */
[----:B------:R0:W-:Y:S01]  /*49d80*/  STL.64 [R1+0x7b28], R26 ;  /* 0x007b281a01007387 */ /* 0x0001e20000100a00 */
[----:B----4-:R-:W-:-:S02]  /*49d90*/  IMAD.MOV.U32 R22, RZ, RZ, R8 ;  /* 0x000000ffff167224 */ /* 0x010fc400078e0008 */
[----:B------:R-:W-:Y:S01]  /*49da0*/  IMAD.MOV.U32 R23, RZ, RZ, R9 ;  /* 0x000000ffff177224 */ /* 0x000fe200078e0009 */
[----:B0-----:R-:W4:Y:S04]  /*49db0*/  LDL.LU R26, [R1+0x23d0] ;  /* 0x0023d000011a7983 */ /* 0x001f280000300800 */
[----:B------:R-:W4:Y:S04]  /*49dc0*/  LDL.LU R27, [R1+0x23cc] ;  /* 0x0023cc00011b7983 */ /* 0x000f280000300800 */
[----:B------:R0:W-:Y:S04]  /*49dd0*/  STL.64 [R1+0x7b20], R24 ;  /* 0x007b201801007387 */ /* 0x0001e80000100a00 */
[----:B0-----:R-:W4:Y:S04]  /*49de0*/  LDL.LU R24, [R1+0x23c8] ;  /* 0x0023c80001187983 */ /* 0x001f280000300800 */
[----:B------:R-:W4:Y:S04]  /*49df0*/  LDL.LU R25, [R1+0x23c4] ;  /* 0x0023c40001197983 */ /* 0x000f280000300800 */
[----:B------:R-:W3:Y:S04]  /*49e00*/  LDL.LU R8, [R1+0x7c24] ;  /* 0x007c240001087983 */ /* 0x000ee80000300800 */
[----:B------:R-:W3:Y:S04]  /*49e10*/  LDL.LU R9, [R1+0x7c20] ;  /* 0x007c200001097983 */ /* 0x000ee80000300800 */
[----:B------:R0:W-:Y:S04]  /*49e20*/  STL.64 [R1+0x7a10], R18 ;  /* 0x007a101201007387 */ /* 0x0001e80000100a00 */
[----:B0-----:R-:W4:Y:S04]  /*49e30*/  LDL.LU R18, [R1+0x23c0] ;  /* 0x0023c00001127983 */ /* 0x001f280000300800 */
[----:B------:R-:W4:Y:S04]  /*49e40*/  LDL.LU R19, [R1+0x23bc] ;  /* 0x0023bc0001137983 */ /* 0x000f280000300800 */
[----:B------:R-:W-:Y:S01]  /*49e50*/  STL.64 [R1+0x7a08], R16 ;  /* 0x007a081001007387 */ /* 0x000fe20000100a00 */
[----:B--2---:R-:W-:-:S15]  /*49e60*/  HMMA.16816.F32 R4, R12, R10, R4 ;  /* 0x0000000a0c04723c */ /* 0x004fde0000001804 */
[----:B------:R-:W-:-:S08]  /*49e70*/  NOP ;  /* 0x0000000000007918 */ /* 0x000fd00000000000 */
[----:B------:R-:W-:Y:S04]  /*49e80*/  STL.64 [R1+0x9b0], R4 ;  /* 0x0009b00401007387 */ /* 0x000fe80000100a00 */
[----:B------:R0:W-:Y:S04]  /*49e90*/  STL.64 [R1+0x9b8], R6 ;  /* 0x0009b80601007387 */ /* 0x0001e80000100a00 */
[----:B0-----:R-:W2:Y:S04]  /*49ea0*/  LDL.LU.64 R6, [R1+0x7c18] ;  /* 0x007c180001067983 */ /* 0x001ea80000300a00 */
[----:B------:R-:W4:Y:S01]  /*49eb0*/  LDL.LU.64 R4, [R1+0x7c10] ;  /* 0x007c100001047983 */ /* 0x000f220000300a00 */
[----:B--2---:R-:W-:-:S02]  /*49ec0*/  IMAD.MOV.U32 R20, RZ, RZ, R6 ;  /* 0x000000ffff147224 */ /* 0x004fc400078e0006 */
[----:B------:R-:W-:Y:S01]  /*49ed0*/  IMAD.MOV.U32 R21, RZ, RZ, R7 ;  /* 0x000000ffff157224 */ /* 0x000fe200078e0007 */
[----:B------:R-:W2:Y:S04]  /*49ee0*/  LDL.LU R6, [R1+0x7c0c] ;  /* 0x007c0c0001067983 */ /* 0x000ea80000300800 */
[----:B------:R-:W2:Y:S04]  /*49ef0*/  LDL.LU R7, [R1+0x7c08] ;  /* 0x007c080001077983 */ /* 0x000ea80000300800 */
        /* <DEDUP_REMOVED lines=8> */
[----:B----4-:R-:W-:Y:S02]  /*49f80*/  IMAD.MOV.U32 R22, RZ, RZ, R4 ;  /* 0x000000ffff167224 */ /* 0x010fe400078e0004 */
[----:B------:R-:W-:Y:S01]  /*49f90*/  IMAD.MOV.U32 R23, RZ, RZ, R5 ;  /* 0x000000ffff177224 */ /* 0x000fe200078e0005 */
[----:B------:R-:W3:Y:S04]  /*49fa0*/  LDL.LU R4, [R1+0x7c04] ;  /* 0x007c040001047983 */ /* 0x000ee80000300800 */
[----:B------:R-:W3:Y:S04]  /*49fb0*/  LDL.LU R5, [R1+0x7c00] ;  /* 0x007c000001057983 */ /* 0x000ee80000300800 */
[----:B------:R0:W-:Y:S04]  /*49fc0*/  STL.64 [R1+0x7b50], R22 ;  /* 0x007b501601007387 */ /* 0x0001e80000100a00 */
[----:B------:R-:W2:Y:S04]  /*49fd0*/  LDL.LU.64 R20, [R1+0x990] ;  /* 0x0009900001147983 */ /* 0x000ea80000300a00 */
[----:B0-----:R-:W2:Y:S04]  /*49fe0*/  LDL.LU.64 R22, [R1+0x998] ;  /* 0x0009980001167983 */ /* 0x001ea80000300a00 */
[----:B------:R-:W-:Y:S04]  /*49ff0*/  STL.64 [R1+0x7a20], R10 ;  /* 0x007a200a01007387 */ /* 0x000fe80000100a00 */
[----:B------:R0:W-:Y:S04]  /*4a000*/  STL.64 [R1+0x7a18], R8 ;  /* 0x007a180801007387 */ /* 0x0001e80000100a00 */
[----:B0-----:R-:W4:Y:S04]  /*4a010*/  LDL.LU.64 R8, [R1+0x8b0] ;  /* 0x0008b00001087983 */ /* 0x001f280000300a00 */
[----:B------:R-:W4:Y:S01]  /*4a020*/  LDL.LU.64 R10, [R1+0x8b8] ;  /* 0x0008b800010a7983 */ /* 0x000f220000300a00 */
[----:B--2---:R-:W-:-:S15]  /*4a030*/  HMMA.16816.F32 R20, R12, R6, R20 ;  /* 0x000000060c14723c */ /* 0x004fde0000001814 */
[----:B------:R-:W-:-:S08]  /*4a040*/  NOP ;  /* 0x0000000000007918 */ /* 0x000fd00000000000 */
[----:B------:R0:W-:Y:S04]  /*4a050*/  STL.64 [R1+0x990], R20 ;  /* 0x0009901401007387 */ /* 0x0001e80000100a00 */
[----:B------:R-:W-:Y:S01]  /*4a060*/  STL.64 [R1+0x998], R22 ;  /* 0x0009981601007387 */ /* 0x000fe20000100a00 */
[----:B0-----:R-:W-:Y:S02]  /*4a070*/  IMAD.MOV.U32 R20, RZ, RZ, R2 ;  /* 0x000000ffff147224 */ /* 0x001fe400078e0002 */
[----:B------:R-:W-:Y:S01]  /*4a080*/  IMAD.MOV.U32 R21, RZ, RZ, R3 ;  /* 0x000000ffff157224 */ /* 0x000fe200078e0003 */
[----:B------:R-:W4:Y:S04]  /*4a090*/  LDL.LU R2, [R1+0x7bfc] ;  /* 0x007bfc0001027983 */ /* 0x000f280000300800 */
[----:B------:R-:W4:Y:S04]  /*4a0a0*/  LDL.LU R3, [R1+0x7bf8] ;  /* 0x007bf80001037983 */ /* 0x000f280000300800 */
[----:B------:R0:W-:Y:S04]  /*4a0b0*/  STL.64 [R1+0x7b68], R20 ;  /* 0x007b681401007387 */ /* 0x0001e80000100a00 */
[----:B0-----:R-:W3:Y:S04]  /*4a0c0*/  LDL.LU.64 R20, [R1+0x980] ;  /* 0x0009800001147983 */ /* 0x001ee80000300a00 */
[----:B------:R-:W3:Y:S02]  /*4a0d0*/  LDL.LU.64 R22, [R1+0x988] ;  /* 0x0009880001167983 */ /* 0x000ee40000300a00 */
[----:B---3--:R-:W-:-:S15]  /*4a0e0*/  HMMA.16816.F32 R20, R12, R4, R20 ;  /* 0x000000040c14723c */ /* 0x008fde0000001814 */
[----:B------:R-:W-:-:S08]  /*4a0f0*/  NOP ;  /* 0x0000000000007918 */ /* 0x000fd00000000000 */
[----:B------:R-:W-:Y:S04]  /*4a100*/  STL.64 [R1+0x980], R20 ;  /* 0x0009801401007387 */ /* 0x000fe80000100a00 */
[----:B------:R0:W-:Y:S04]  /*4a110*/  STL.64 [R1+0x988], R22 ;  /* 0x0009881601007387 */ /* 0x0001e80000100a00 */
[----:B0-----:R-:W2:Y:S04]  /*4a120*/  LDL.LU R22, [R1+0x70] ;  /* 0x0000700001167983 */ /* 0x001ea80000300800 */
[----:B------:R-:W2:Y:S04]  /*4a130*/  LDL.LU R23, [R1+0x74] ;  /* 0x0000740001177983 */ /* 0x000ea80000300800 */
[----:B--2---:R-:W-:Y:S04]  /*4a140*/  STL.64 [R1+0x7b80], R22 ;  /* 0x007b801601007387 */ /* 0x004fe80000100a00 */
[----:B------:R-:W-:Y:S04]  /*4a150*/  STL.64 [R1+0x7a00], R6 ;  /* 0x007a000601007387 */ /* 0x000fe80000100a00 */
[----:B------:R4:W-:Y:S02]  /*4a160*/  STL.64 [R1+0x79f8], R4 ;  /* 0x0079f80401007387 */ /* 0x0009e40000100a00 */
[----:B----4-:R-:W-:-:S15]  /*4a170*/  HMMA.16816.F32 R4, R12, R2, R8 ;  /* 0x000000020c04723c */ /* 0x010fde0000001808 */
[----:B------:R-:W-:-:S08]  /*4a180*/  NOP ;  /* 0x0000000000007918 */ /* 0x000fd00000000000 */
[----:B------:R-:W-:Y:S04]  /*4a190*/  STL.64 [R1+0x8b0], R4 ;  /* 0x0008b00401007387 */ /* 0x000fe80000100a00 */
[----:B------:R-:W-:Y:S04]  /*4a1a0*/  STL.64 [R1+0x8b8], R6 ;  /* 0x0008b80601007387 */ /* 0x000fe80000100a00 */
[----:B------:R-:W2:Y:S04]  /*4a1b0*/  LDL.LU R20, [R1+0x78] ;  /* 0x0000780001147983 */ /* 0x000ea80000300800 */
[----:B------:R-:W2:Y:S04]  /*4a1c0*/  LDL.LU R21, [R1+0x7c] ;  /* 0x00007c0001157983 */ /* 0x000ea80000300800 */
[----:B--2---:R0:W-:Y:S04]  /*4a1d0*/  STL.64 [R1+0x7b98], R20 ;  /* 0x007b981401007387 */ /* 0x0041e80000100a00 */
[----:B------:R-:W2:Y:S04]  /*4a1e0*/  LDL.LU R22, [R1+0x80] ;  /* 0x0000800001167983 */ /* 0x000ea80000300800 */
[----:B------:R-:W2:Y:S04]  /*4a1f0*/  LDL.LU R23, [R1+0x84] ;  /* 0x0000840001177983 */ /* 0x000ea80000300800 */
[----:B0-----:R-:W3:Y:S04]  /*4a200*/  LDL.LU R20, [R1+0x88] ;  /* 0x0000880001147983 */ /* 0x001ee80000300800 */
[----:B------:R-:W3:Y:S04]  /*4a210*/  LDL.LU R21, [R1+0x8c] ;  /* 0x00008c0001157983 */ /* 0x000ee80000300800 */
[----:B--2---:R0:W-:Y:S04]  /*4a220*/  STL.64 [R1+0x7bb0], R22 ;  /* 0x007bb01601007387 */ /* 0x0041e80000100a00 */
[----:B0-----:R-:W2:Y:S04]  /*4a230*/  LDL.LU R22, [R1+0x90] ;  /* 0x0000900001167983 */ /* 0x001ea80000300800 */
[----:B------:R-:W2:Y:S04]  /*4a240*/  LDL.LU R23, [R1+0x94] ;  /* 0x0000940001177983 */ /* 0x000ea80000300800 */
[----:B---3--:R0:W-:Y:S01]  /*4a250*/  STL.64 [R1+0x7bc8], R20 ;  /* 0x007bc81401007387 */ /* 0x0081e20000100a00 */
[----:B------:R-:W-:-:S02]  /*4a260*/  IMAD R13, R25, 0x100, R24 ;  /* 0x00000100190d7824 */ /* 0x000fc400078e0218 */
[----:B------:R-:W-:Y:S01]  /*4a270*/  IMAD R14, R27, 0x100, R26 ;  /* 0x000001001b0e7824 */ /* 0x000fe200078e021a */
[----:B0-----:R-:W3:Y:S04]  /*4a280*/  LDL.LU R20, [R1+0x98] ;  /* 0x0000980001147983 */ /* 0x001ee80000300800 */
[----:B------:R-:W3:Y:S04]  /*4a290*/  LDL.LU R21, [R1+0x9c] ;  /* 0x00009c0001157983 */ /* 0x000ee80000300800 */
[----:B------:R-:W4:Y:S04]  /*4a2a0*/  LDL.LU R15, [R1+0x23d4] ;  /* 0x0023d400010f7983 */ /* 0x000f280000300800 */
[----:B--2---:R0:W-:Y:S04]  /*4a2b0*/  STL.64 [R1+0x7be0], R22 ;  /* 0x007be01601007387 */ /* 0x0041e80000100a00 */
[----:B0-----:R-:W4:Y:S04]  /*4a2c0*/  LDL.LU R23, [R1+0x23d8] ;  /* 0x0023d80001177983 */ /* 0x001f280000300800 */
        /* <DEDUP_REMOVED lines=31> */
[----:B----4-:R-:W-:Y:S01]  /*4a4c0*/  IMAD R15, R15, 0x100, R23 ;  /* 0x000001000f0f7824 */ /* 0x010fe200078e0217 */
[----:B------:R-:W-:Y:S02]  /*4a4d0*/  F2FP.F16.E5M2.UNPACK_B R13, R13 ;  /* 0x0000000dff0d723e */ /* 0x000fe400020004ff */
[----:B------:R-:W-:Y:S01]  /*4a4e0*/  F2FP.F16.E5M2.UNPACK_B R14, R14 ;  /* 0x0000000eff0e723e */ /* 0x000fe200020004ff */
[----:B---3--:R-:W-:Y:S04]  /*4a4f0*/  STL.64 [R1+0x7bf0], R26 ;  /* 0x007bf01a01007387 */ /* 0x008fe80000100a00 */
[----:B--2---:R0:W-:Y:S04]  /*4a500*/  STL.64 [R1+0x7be8], R24 ;  /* 0x007be81801007387 */ /* 0x0041e80000100a00 */
[----:B0-----:R-:W2:Y:S04]  /*4a510*/  LDL.LU.64 R24, [R1+0x8a0] ;  /* 0x0008a00001187983 */ /* 0x001ea80000300a00 */
[----:B------:R-:W2:Y:S01]  /*4a520*/  LDL.LU.64 R26, [R1+0x8a8] ;  /* 0x0008a800011a7983 */ /* 0x000ea20000300a00 */
[----:B------:R-:W-:-:S02]  /*4a530*/  F2FP.F16.E5M2.UNPACK_B R12, R12 ;  /* 0x0000000cff0c723e */ /* 0x000fc400020004ff */
[----:B------:R-:W-:Y:S01]  /*4a540*/  F2FP.F16.E5M2.UNPACK_B R15, R15 ;  /* 0x0000000fff0f723e */ /* 0x000fe200020004ff */
[----:B------:R-:W3:Y:S04]  /*4a550*/  LDL.LU.64 R16, [R1+0x810] ;  /* 0x0008100001107983 */ /* 0x000ee80000300a00 */
[----:B------:R-:W3:Y:S04]  /*4a560*/  LDL.LU.64 R18, [R1+0x818] ;  /* 0x0008180001127983 */ /* 0x000ee80000300a00 */
[----:B------:R-:W4:Y:S04]  /*4a570*/  LDL.LU.64 R8, [R1+0x800] ;  /* 0x0008000001087983 */ /* 0x000f280000300a00 */
[----:B------:R-:W4:Y:S04]  /*4a580*/  LDL.LU.64 R10, [R1+0x808] ;  /* 0x00080800010a7983 */ /* 0x000f280000300a00 */
[----:B------:R-:W4:Y:S04]  /*4a590*/  LDL.LU.64 R4, [R1+0x7f0] ;  /* 0x0007f00001047983 */ /* 0x000f280000300a00 */
        /* <DEDUP_REMOVED lines=77> */
[----:B--2---:R0:W-:Y:S04]  /*4aa70*/  STL.64 [R1+0x7a60], R26 ;  /* 0x007a601a01007387 */ /* 0x0041e80000100a00 */
[----:B0-----:R-:W2:Y:S01]  /*4aa80*/  LDL.LU R26, [R1] ;  /* 0x00000000011a7983 */ /* 0x001ea20000300800 */
[----:B------:R-:W-:-:S03]  /*4aa90*/  IMAD.MOV.U32 R27, RZ, RZ, R0 ;  /* 0x000000ffff1b7224 */ /* 0x000fc600078e0000 */
[----:B------:R-:W4:Y:S04]  /*4aaa0*/  LDL.LU R0, [R1+0x7b18] ;  /* 0x007b180001007983 */ /* 0x000f280000300800 */
[----:B---3--:R0:W-:Y:S04]  /*4aab0*/  STL.64 [R1+0x7a58], R24 ;  /* 0x007a581801007387 */ /* 0x0081e80000100a00 */
[----:B0-----:R-:W3:Y:S04]  /*4aac0*/  LDL.LU R24, [R1+0x8] ;  /* 0x0000080001187983 */ /* 0x001ee80000300800 */
[----:B------:R-:W3:Y:S04]  /*4aad0*/  LDL.LU R25, [R1+0xc] ;  /* 0x00000c0001197983 */ /* 0x000ee80000300800 */
[----:B------:R-:W2:Y:S04]  /*4aae0*/  LDL.LU R6, [R1+0x18] ;  /* 0x0000180001067983 */ /* 0x000ea80000300800 */
[----:B------:R-:W2:Y:S04]  /*4aaf0*/  LDL.LU R7, [R1+0x1c] ;  /* 0x00001c0001077983 */ /* 0x000ea80000300800 */
[----:B------:R-:W4:Y:S04]  /*4ab00*/  LDL.LU R4, [R1+0x20] ;  /* 0x0000200001047983 */ /* 0x000f280000300800 */
[----:B------:R-:W4:Y:S04]  /*4ab10*/  LDL.LU R5, [R1+0x24] ;  /* 0x0000240001057983 */ /* 0x000f280000300800 */
[----:B--2---:R-:W-:Y:S04]  /*4ab20*/  STL.64 [R1+0x7ab0], R6 ;  /* 0x007ab00601007387 */ /* 0x004fe80000100a00 */
[----:B----4-:R-:W-:Y:S04]  /*4ab30*/  STL.64 [R1+0x7ac8], R4 ;  /* 0x007ac80401007387 */ /* 0x010fe80000100a00 */
[----:B------:R0:W-:Y:S04]  /*4ab40*/  STL.64 [R1+0x7a78], R26 ;  /* 0x007a781a01007387 */ /* 0x0001e80000100a00 */
[----:B0-----:R-:W2:Y:S01]  /*4ab50*/  LDL.LU R26, [R1+0x10] ;  /* 0x00001000011a7983 */ /* 0x001ea20000300800 */
[----:B------:R-:W-:-:S03]  /*4ab60*/  IMAD.MOV.U32 R27, RZ, RZ, R0 ;  /* 0x000000ffff1b7224 */ /* 0x000fc600078e0000 */
[----:B------:R-:W4:Y:S04]  /*4ab70*/  LDL.LU R0, [R1+0x7b14] ;  /* 0x007b140001007983 */ /* 0x000f280000300800 */
[----:B------:R-:W3:Y:S04]  /*4ab80*/  LDL.LU R6, [R1+0x28] ;  /* 0x0000280001067983 */ /* 0x000ee80000300800 */
[----:B------:R-:W3:Y:S04]  /*4ab90*/  LDL.LU R7, [R1+0x2c] ;  /* 0x00002c0001077983 */ /* 0x000ee80000300800 */
[----:B------:R-:W2:Y:S04]  /*4aba0*/  LDL.LU R4, [R1+0x30] ;  /* 0x0000300001047983 */ /* 0x000ea80000300800 */
[----:B------:R-:W2:Y:S04]  /*4abb0*/  LDL.LU R5, [R1+0x34] ;  /* 0x0000340001057983 */ /* 0x000ea80000300800 */
[----:B---3--:R0:W-:Y:S04]  /*4abc0*/  STL.64 [R1+0x7ae0], R6 ;  /* 0x007ae00601007387 */ /* 0x0081e80000100a00 */
[----:B0-----:R-:W3:Y:S01]  /*4abd0*/  LDL.LU R6, [R1+0x38] ;  /* 0x0000380001067983 */ /* 0x001ee20000300800 */
[----:B----4-:R-:W-:-:S03]  /*4abe0*/  IMAD.MOV.U32 R7, RZ, RZ, R0 ;  /* 0x000000ffff077224 */ /* 0x010fc600078e0000 */
[----:B------:R-:W4:Y:S04]  /*4abf0*/  LDL.LU R0, [R1+0x7b10] ;  /* 0x007b100001007983 */ /* 0x000f280000300800 */
[----:B--2---:R-:W-:Y:S04]  /*4ac00*/  STL.64 [R1+0x7af8], R4 ;  /* 0x007af80401007387 */ /* 0x004fe80000100a00 */
[----:B------:R0:W-:Y:S04]  /*4ac10*/  STL.64 [R1+0x7a90], R24 ;  /* 0x007a901801007387 */ /* 0x0001e80000100a00 */
[----:B------:R1:W-:Y:S04]  /*4ac20*/  STL.64 [R1+0x7aa8], R26 ;  /* 0x007aa81a01007387 */ /* 0x0003e80000100a00 */
[----:B0-----:R-:W2:Y:S04]  /*4ac30*/  LDL.LU.64 R24, [R1+0x490] ;  /* 0x0004900001187983 */ /* 0x001ea80000300a00 */
[----:B-1----:R-:W3:Y:S04]  /*4ac40*/  LDL.LU.64 R26, [R1+0x498] ;  /* 0x00049800011a7983 */ /* 0x002ee80000300a00 */
        /* <DEDUP_REMOVED lines=106> */
[----:B---3--:R-:W-:Y:S02]  /*4b2f0*/  HMMA.16816.F32 R24, R12, R24, R20 ;  /* 0x000000180c18723c */ /* 0x008fe40000001814 */
[----:B------:R-:W2:Y:S04]  /*4b300*/  LDL.LU.64 R22, [R1+0x7a30] ;  /* 0x007a300001167983 */ /* 0x000ea80000300a00 */
[----:B------:R-:W4:-:S15]  /*4b310*/  LDL.LU.64 R20, [R1+0x7a28] ;  /* 0x007a280001147983 */ /* 0x000f1e0000300a00 */
[----:B------:R-:W-:-:S02]  /*4b320*/  NOP ;  /* 0x0000000000007918 */ /* 0x000fc40000000000 */
[----:B------:R0:W-:Y:S04]  /*4b330*/  STL.64 [R1+0x3d0], R24 ;  /* 0x0003d01801007387 */ /* 0x0001e80000100a00 */
[----:B------:R1:W-:Y:S04]  /*4b340*/  STL.64 [R1+0x3d8], R26 ;  /* 0x0003d81a01007387 */ /* 0x0003e80000100a00 */
[----:B0-----:R-:W3:Y:S04]  /*4b350*/  LDL.LU.64 R24, [R1+0x350] ;  /* 0x0003500001187983 */ /* 0x001ee80000300a00 */
[----:B-1----:R-:W3:Y:S01]  /*4b360*/  LDL.LU.64 R26, [R1+0x358] ;  /* 0x00035800011a7983 */ /* 0x002ee20000300a00 */
[C---:B--2---:R-:W-:Y:S06]  /*4b370*/  HMMA.16816.F32 R8, R12.reuse, R22, R8 ;  /* 0x000000160c08723c */ /* 0x044fec0000001808 */
[----:B----4-:R-:W-:-:S15]  /*4b380*/  HMMA.16816.F32 R20, R12, R20, R16 ;  /* 0x000000140c14723c */ /* 0x010fde0000001810 */
[----:B------:R-:W-:-:S02]  /*4b390*/  NOP ;  /* 0x0000000000007918 */ /* 0x000fc40000000000 */
[----:B------:R-:W-:Y:S04]  /*4b3a0*/  STL.64 [R1+0x3b0], R8 ;  /* 0x0003b00801007387 */ /* 0x000fe80000100a00 */
[----:B------:R0:W-:Y:S04]  /*4b3b0*/  STL.64 [R1+0x3b8], R10 ;  /* 0x0003b80a01007387 */ /* 0x0001e80000100a00 */
[----:B0-----:R-:W2:Y:S04]  /*4b3c0*/  LDL.LU.64 R10, [R1+0x7a20] ;  /* 0x007a2000010a7983 */ /* 0x001ea80000300a00 */
[----:B------:R-:W4:Y:S04]  /*4b3d0*/  LDL.LU.64 R8, [R1+0x7a18] ;  /* 0x007a180001087983 */ /* 0x000f280000300a00 */
[----:B------:R-:W3:Y:S04]  /*4b3e0*/  LDL.LU.64 R18, [R1+0x7a10] ;  /* 0x007a100001127983 */ /* 0x000ee80000300a00 */
[----:B------:R-:W2:Y:S04]  /*4b3f0*/  LDL.LU.64 R16, [R1+0x7a08] ;  /* 0x007a080001107983 */ /* 0x000ea80000300a00 */
[----:B------:R0:W-:Y:S04]  /*4b400*/  STL.64 [R1+0x390], R20 ;  /* 0x0003901401007387 */ /* 0x0001e80000100a00 */
[----:B------:R1:W-:Y:S04]  /*4b410*/  STL.64 [R1+0x398], R22 ;  /* 0x0003981601007387 */ /* 0x0003e80000100a00 */
[----:B0-----:R-:W3:Y:S04]  /*4b420*/  LDL.LU.64 R20, [R1+0x370] ;  /* 0x0003700001147983 */ /* 0x001ee80000300a00 */
[----:B-1----:R-:W3:Y:S02]  /*4b430*/  LDL.LU.64 R22, [R1+0x378] ;  /* 0x0003780001167983 */ /* 0x002ee40000300a00 */
[----:B---3--:R-:W-:-:S15]  /*4b440*/  HMMA.16816.F32 R20, R12, R18, R20 ;  /* 0x000000120c14723c */ /* 0x008fde0000001814 */
[----:B------:R-:W-:-:S08]  /*4b450*/  NOP ;  /* 0x0000000000007918 */ /* 0x000fd00000000000 */
[----:B------:R-:W-:Y:S04]  /*4b460*/  STL.64 [R1+0x370], R20 ;  /* 0x0003701401007387 */ /* 0x000fe80000100a00 */
[----:B------:R2:W-:Y:S02]  /*4b470*/  STL.64 [R1+0x378], R22 ;  /* 0x0003781601007387 */ /* 0x0005e40000100a00 */
[----:B--2---:R-:W-:Y:S02]  /*4b480*/  HMMA.16816.F32 R20, R12, R16, R24 ;  /* 0x000000100c14723c */ /* 0x004fe40000001818 */
[----:B------:R-:W2:Y:S04]  /*4b490*/  LDL.LU R16, [R1+0x23dc] ;  /* 0x0023dc0001107983 */ /* 0x000ea80000300800 */
[----:B------:R-:W2:-:S15]  /*4b4a0*/  LDL.LU R17, [R1+0x23e4] ;  /* 0x0023e40001117983 */ /* 0x000e9e0000300800 */
[----:B------:R-:W-:-:S02]  /*4b4b0*/  NOP ;  /* 0x0000000000007918 */ /* 0x000fc40000000000 */
[----:B------:R-:W-:Y:S04]  /*4b4c0*/  STL.64 [R1+0x350], R20 ;  /* 0x0003501401007387 */ /* 0x000fe80000100a00 */
[----:B------:R-:W-:Y:S04]  /*4b4d0*/  STL.64 [R1+0x358], R22 ;  /* 0x0003581601007387 */ /* 0x000fe80000100a00 */
[----:B------:R-:W3:Y:S04]  /*4b4e0*/  LDL.LU R18, [R1+0x3008] ;  /* 0x0030080001127983 */ /* 0x000ee80000300800 */
[----:B------:R-:W3:Y:S04]  /*4b4f0*/  LDL.LU R19, [R1+0x3010] ;  /* 0x0030100001137983 */ /* 0x000ee80000300800 */
[----:B---3--:R-:W-:Y:S04]  /*4b500*/  STL.64 [R1+0x79d0], R18 ;  /* 0x0079d01201007387 */ /* 0x008fe80000100a00 */
[----:B--2---:R0:W-:Y:S02]  /*4b510*/  STL.64 [R1+0x79c8], R16 ;  /* 0x0079c81001007387 */ /* 0x0041e40000100a00 */
[----:B0-----:R-:W-:Y:S02]  /*4b520*/  HMMA.16816.F32 R16, R12, R10, R4 ;  /* 0x0000000a0c10723c */ /* 0x001fe40000001804 */
[----:B------:R-:W4:Y:S04]  /*4b530*/  LDL.LU.64 R4, [R1+0x310] ;  /* 0x0003100001047983 */ /* 0x000f280000300a00 */
[----:B------:R-:W4:-:S15]  /*4b540*/  LDL.LU.64 R6, [R1+0x318] ;  /* 0x0003180001067983 */ /* 0x000f1e0000300a00 */
[----:B------:R-:W-:-:S02]  /*4b550*/  NOP ;  /* 0x0000000000007918 */ /* 0x000fc40000000000 */
[----:B------:R-:W-:Y:S04]  /*4b560*/  STL.64 [R1+0x330], R16 ;  /* 0x0003301001007387 */ /* 0x000fe80000100a00 */
[----:B------:R-:W-:Y:S04]  /*4b570*/  STL.64 [R1+0x338], R18 ;  /* 0x0003381201007387 */ /* 0x000fe80000100a00 */
[----:B------:R-:W2:Y:S04]  /*4b580*/  LDL.LU R20, [R1+0x200] ;  /* 0x0002000001147983 */ /* 0x000ea80000300800 */
[----:B------:R-:W2:Y:S04]  /*4b590*/  LDL.LU R21, [R1+0x204] ;  /* 0x0002040001157983 */ /* 0x000ea80000300800 */
[----:B------:R-:W3:Y:S04]  /*4b5a0*/  LDL.LU R22, [R1+0x208] ;  /* 0x0002080001167983 */ /* 0x000ee80000300800 */
[----:B------:R-:W3:Y:S04]  /*4b5b0*/  LDL.LU R23, [R1+0x20c] ;  /* 0x00020c0001177983 */ /* 0x000ee80000300800 */
        /* <DEDUP_REMOVED lines=11> */
[----:B------:R-:W4:Y:S04]  /*4b670*/  LDL.LU R10, [R1+0xe0] ;  /* 0x0000e000010a7983 */ /* 0x000f280000300800 */
[----:B------:R-:W4:Y:S04]  /*4b680*/  LDL.LU R11, [R1+0xe4] ;  /* 0x0000e400010b7983 */ /* 0x000f280000300800 */
[----:B------:R-:W4:Y:S04]  /*4b690*/  LDL.LU R28, [R1+0xe8] ;  /* 0x0000e800011c7983 */ /* 0x000f280000300800 */
[----:B------:R-:W4:Y:S04]  /*4b6a0*/  LDL.LU R29, [R1+0xec] ;  /* 0x0000ec00011d7983 */ /* 0x000f280000300800 */
[----:B------:R-:W4:Y:S04]  /*4b6b0*/  LDL.LU R24, [R1+0x210] ;  /* 0x0002100001187983 */ /* 0x000f280000300800 */
[----:B------:R-:W4:Y:S04]  /*4b6c0*/  LDL.LU R25, [R1+0x214] ;  /* 0x0002140001197983 */ /* 0x000f280000300800 */
[----:B------:R-:W4:Y:S04]  /*4b6d0*/  LDL.LU R26, [R1+0x218] ;  /* 0x00021800011a7983 */ /* 0x000f280000300800 */
[----:B------:R-:W-:Y:S04]  /*4b6e0*/  STL.64 [R1+0x310], R4 ;  /* 0x0003100401007387 */ /* 0x000fe80000100a00 */
[----:B------:R0:W-:Y:S04]  /*4b6f0*/  STL.64 [R1+0x318], R6 ;  /* 0x0003180601007387 */ /* 0x0001e80000100a00 */
[----:B0-----:R-:W2:Y:S04]  /*4b700*/  LDL.LU.64 R6, [R1+0x7a00] ;  /* 0x007a000001067983 */ /* 0x001ea80000300a00 */
[----:B------:R-:W3:Y:S04]  /*4b710*/  LDL.LU.64 R4, [R1+0x79f8] ;  /* 0x0079f80001047983 */ /* 0x000ee80000300a00 */
[----:B------:R-:W4:Y:S04]  /*4b720*/  LDL.LU R8, [R1+0xd8] ;  /* 0x0000d80001087983 */ /* 0x000f280000300800 */
[----:B------:R-:W4:Y:S01]  /*4b730*/  LDL.LU R9, [R1+0xdc] ;  /* 0x0000dc0001097983 */ /* 0x000f220000300800 */
[----:B--2---:R-:W-:-:S15]  /*4b740*/  HMMA.16816.F32 R20, R12, R6, R20 ;  /* 0x000000060c14723c */ /* 0x004fde0000001814 */
[----:B------:R-:W-:-:S08]  /*4b750*/  NOP ;  /* 0x0000000000007918 */ /* 0x000fd00000000000 */
[----:B------:R-:W-:Y:S04]  /*4b760*/  STL.64 [R1+0x1e0], R20 ;  /* 0x0001e01401007387 */ /* 0x000fe80000100a00 */
[----:B------:R0:W-:Y:S04]  /*4b770*/  STL.64 [R1+0x1e8], R22 ;  /* 0x0001e81601007387 */ /* 0x0001e80000100a00 */
[----:B0-----:R-:W3:Y:S04]  /*4b780*/  LDL.LU.64 R22, [R1+0x79f0] ;  /* 0x0079f00001167983 */ /* 0x001ee80000300a00 */
[----:B------:R-:W3:Y:S04]  /*4b790*/  LDL.LU.64 R20, [R1+0x79e8] ;  /* 0x0079e80001147983 */ /* 0x000ee80000300a00 */
[----:B------:R-:W2:Y:S04]  /*4b7a0*/  LDL.LU R6, [R1+0xd0] ;  /* 0x0000d00001067983 */ /* 0x000ea80000300800 */
[----:B------:R-:W4:Y:S01]  /*4b7b0*/  LDL.LU R7, [R1+0xd4] ;  /* 0x0000d40001077983 */ /* 0x000f220000300800 */
[----:B------:R-:W-:Y:S01]  /*4b7c0*/  IMAD.MOV.U32 R27, RZ, RZ, R0 ;  /* 0x000000ffff1b7224 */ /* 0x000fe200078e0000 */
[C---:B---3--:R-:W-:Y:S06]  /*4b7d0*/  HMMA.16816.F32 R20, R12.reuse, R4, R20 ;  /* 0x000000040c14723c */ /* 0x048fec0000001814 */
[----:B------:R-:W-:-:S15]  /*4b7e0*/  HMMA.16816.F32 R12, R12, R2, R16 ;  /* 0x000000020c0c723c */ /* 0x000fde0000001810 */
[----:B------:R-:W-:-:S02]  /*4b7f0*/  NOP ;  /* 0x0000000000007918 */ /* 0x000fc40000000000 */
[----:B------:R-:W-:Y:S04]  /*4b800*/  STL.64 [R1+0x1b0], R20 ;  /* 0x0001b01401007387 */ /* 0x000fe80000100a00 */
[----:B------:R0:W-:Y:S04]  /*4b810*/  STL.64 [R1+0x1b8], R22 ;  /* 0x0001b81601007387 */ /* 0x0001e80000100a00 */
[----:B0-----:R-:W3:Y:S04]  /*4b820*/  LDL.LU.64 R22, [R1+0x79e0] ;  /* 0x0079e00001167983 */ /* 0x001ee80000300a00 */
[----:B------:R-:W3:Y:S04]  /*4b830*/  LDL.LU.64 R20, [R1+0x79d8] ;  /* 0x0079d80001147983 */ /* 0x000ee80000300a00 */
[----:B------:R-:W2:Y:S04]  /*4b840*/  LDL.LU R4, [R1+0x300c] ;  /* 0x00300c0001047983 */ /* 0x000ea80000300800 */
[----:B------:R-:W4:Y:S04]  /*4b850*/  LDL.LU R5, [R1+0x3014] ;  /* 0x0030140001057983 */ /* 0x000f280000300800 */
[----:B------:R-:W2:Y:S04]  /*4b860*/  LDL.LU.64 R18, [R1+0x79d0] ;  /* 0x0079d00001127983 */ /* 0x000ea80000300a00 */
[----:B------:R-:W3:Y:S04]  /*4b870*/  LDL.LU.64 R16, [R1+0x79c8] ;  /* 0x0079c80001107983 */ /* 0x000ee80000300a00 */
[----:B------:R0:W-:Y:S04]  /*4b880*/  STL.64 [R1+0x21c0], R12 ;  /* 0x0021c00c01007387 */ /* 0x0001e80000100a00 */
[----:B------:R1:W-:Y:S04]  /*4b890*/  STL [R1+0x21c8], R14 ;  /* 0x0021c80e01007387 */ /* 0x0003e80000100800 */
[----:B------:R-:W3:Y:S04]  /*4b8a0*/  LDL.LU R2, [R1+0x23e0] ;  /* 0x0023e00001027983 */ /* 0x000ee80000300800 */
[----:B------:R-:W3:Y:S01]  /*4b8b0*/  LDL.LU R3, [R1+0x3004] ;  /* 0x0030040001037983 */ /* 0x000ee20000300800 */
[----:B------:R-:W-:-:S03]  /*4b8c0*/  IMAD.MOV.U32 R0, RZ, RZ, R15 ;  /* 0x000000ffff007224 */ /* 0x000fc600078e000f */
[----:B0-----:R-:W3:Y:S04]  /*4b8d0*/  LDL.LU R12, [R1+0x1d0] ;  /* 0x0001d000010c7983 */ /* 0x001ee80000300800 */
[----:B------:R-:W3:Y:S04]  /*4b8e0*/  LDL.LU R13, [R1+0x1d4] ;  /* 0x0001d400010d7983 */ /* 0x000ee80000300800 */
[----:B-1----:R-:W3:Y:S04]  /*4b8f0*/  LDL.LU R14, [R1+0x1d8] ;  /* 0x0001d800010e7983 */ /* 0x002ee80000300800 */
[----:B------:R-:W3:Y:S04]  /*4b900*/  LDL.LU R15, [R1+0x1dc] ;  /* 0x0001dc00010f7983 */ /* 0x000ee80000300800 */
[----:B------:R0:W-:Y:S01]  /*4b910*/  STL [R1+0x57e8], R0 ;  /* 0x0057e80001007387 */ /* 0x0001e20000100800 */
[----:B--2---:R-:W-:-:S02]  /*4b920*/  IMAD R18, R18, 0x100, R4 ;  /* 0x0000010012127824 */ /* 0x004fc400078e0204 */
[----:B----4-:R-:W-:Y:S02]  /*4b930*/  IMAD R19, R19, 0x100, R5 ;  /* 0x0000010013137824 */ /* 0x010fe400078e0205 */
[----:B---3--:R-:W-:Y:S02]  /*4b940*/  IMAD R16, R16, 0x100, R2 ;  /* 0x0000010010107824 */ /* 0x008fe400078e0202 */
[----:B------:R-:W-:Y:S01]  /*4b950*/  IMAD R17, R17, 0x100, R3 ;  /* 0x0000010011117824 */ /* 0x000fe200078e0203 */
[----:B------:R-:W-:Y:S02]  /*4b960*/  F2FP.F16.E5M2.UNPACK_B R18, R18 ;  /* 0x00000012ff12723e */ /* 0x000fe400020004ff */
[----:B------:R-:W-:Y:S02]  /*4b970*/  F2FP.F16.E5M2.UNPACK_B R19, R19 ;  /* 0x00000013ff13723e */ /* 0x000fe400020004ff */
[----:B------:R-:W-:Y:S02]  /*4b980*/  F2FP.F16.E5M2.UNPACK_B R2, R6.H1 ;  /* 0x00000006ff02723e */ /* 0x000fe400030004ff */
[----:B------:R-:W-:-:S02]  /*4b990*/  F2FP.F16.E5M2.UNPACK_B R16, R16 ;  /* 0x00000010ff10723e */ /* 0x000fc400020004ff */
[----:B------:R-:W-:Y:S02]  /*4b9a0*/  F2FP.F16.E5M2.UNPACK_B R17, R17 ;  /* 0x00000011ff11723e */ /* 0x000fe400020004ff */
[----:B------:R-:W-:Y:S02]  /*4b9b0*/  F2FP.F16.E5M2.UNPACK_B R3, R7.H1 ;  /* 0x00000007ff03723e */ /* 0x000fe400030004ff */
[----:B------:R-:W-:Y:S02]  /*4b9c0*/  F2FP.F16.E5M2.UNPACK_B R4, R8.H1 ;  /* 0x00000008ff04723e */ /* 0x000fe400030004ff */
[----:B------:R-:W-:-:S03]  /*4b9d0*/  F2FP.F16.E5M2.UNPACK_B R5, R9.H1 ;  /* 0x00000009ff05723e */ /* 0x000fc600030004ff */
[----:B------:R-:W-:Y:S06]  /*4b9e0*/  HMMA.16816.F32 R12, R16, R2, R12 ;  /* 0x00000002100c723c */ /* 0x000fec000000180c */
[----:B------:R1:W-:Y:S01]  /*4b9f0*/  STL.64 [R1+0xa8], R2 ;  /* 0x0000a80201007387 */ /* 0x0003e20000100a00 */
[----:B0-----:R-:W-:Y:S01]  /*4ba00*/  IMAD.MOV.U32 R0, RZ, RZ, R3 ;  /* 0x000000ffff007224 */ /* 0x001fe200078e0003 */
[----:B-1----:R-:W-:Y:S02]  /*4ba10*/  F2FP.F16.E5M2.UNPACK_B R2, R10.H1 ;  /* 0x0000000aff02723e */ /* 0x002fe400030004ff */
[----:B------:R-:W-:-:S02]  /*4ba20*/  F2FP.F16.E5M2.UNPACK_B R3, R11.H1 ;  /* 0x0000000bff03723e */ /* 0x000fc400030004ff */
[C---:B------:R-:W-:Y:S06]  /*4ba30*/  HMMA.16816.F32 R8, R16.reuse, R4, R20 ;  /* 0x000000041008723c */ /* 0x040fec0000001814 */
[----:B------:R-:W-:Y:S05]  /*4ba40*/  STL [R1+0xa0], R4 ;  /* 0x0000a00401007387 */ /* 0x000fea0000100800 */
[----:B------:R-:W-:Y:S04]  /*4ba50*/  STL.64 [R1+0x1d0], R12 ;  /* 0x0001d00c01007387 */ /* 0x000fe80000100a00 */
[----:B------:R-:W-:Y:S04]  /*4ba60*/  STL.64 [R1+0x1d8], R14 ;  /* 0x0001d80e01007387 */ /* 0x000fe80000100a00 */
[----:B------:R-:W-:Y:S04]  /*4ba70*/  STL [R1+0x7818], R0 ;  /* 0x0078180001007387 */ /* 0x000fe80000100800 */
[----:B------:R-:W-:Y:S04]  /*4ba80*/  STL [R1+0xa4], R5 ;  /* 0x0000a40501007387 */ /* 0x000fe80000100800 */
[----:B------:R-:W-:Y:S04]  /*4ba90*/  STL [R1+0x98], R2 ;  /* 0x0000980201007387 */ /* 0x000fe80000100800 */
[----:B------:R-:W-:Y:S04]  /*4baa0*/  STL.64 [R1+0x200], R8 ;  /* 0x0002000801007387 */ /* 0x000fe80000100a00 */
[----:B------:R0:W-:Y:S02]  /*4bab0*/  STL.64 [R1+0x208], R10 ;  /* 0x0002080a01007387 */ /* 0x0001e40000100a00 */
[----:B0-----:R-:W-:Y:S01]  /*4bac0*/  HMMA.16816.F32 R8, R16, R2, R24 ;  /* 0x000000021008723c */ /* 0x001fe20000001818 */
[----:B------:R-:W-:Y:S01]  /*4bad0*/  IMAD.MOV.U32 R0, RZ, RZ, R5 ;  /* 0x000000ffff007224 */ /* 0x000fe200078e0005 */
[----:B------:R-:W-:-:S02]  /*4bae0*/  F2FP.F16.E5M2.UNPACK_B R7, R28.H1 ;  /* 0x0000001cff07723e */ /* 0x000fc400030004ff */
[----:B------:R-:W-:Y:S02]  /*4baf0*/  F2FP.F16.E5M2.UNPACK_B R6, R29.H1 ;  /* 0x0000001dff06723e */ /* 0x000fe400030004ff */
[----:B------:R0:W-:Y:S04]  /*4bb00*/  STL [R1+0x781c], R0 ;  /* 0x00781c0001007387 */ /* 0x0001e80000100800 */
[----:B------:R1:W-:Y:S04]  /*4bb10*/  STL [R1+0x9c], R3 ;  /* 0x00009c0301007387 */ /* 0x0003e80000100800 */
[----:B------:R-:W-:Y:S09]  /*4bb20*/  STL [R1+0x90], R7 ;  /* 0x0000900701007387 */ /* 0x000ff20000100800 */
[----:B------:R-:W-:Y:S04]  /*4bb30*/  STL.64 [R1+0x210], R8 ;  /* 0x0002100801007387 */ /* 0x000fe80000100a00 */
[----:B------:R-:W-:Y:S04]  /*4bb40*/  STL.64 [R1+0x218], R10 ;  /* 0x0002180a01007387 */ /* 0x000fe80000100a00 */
[----:B------:R-:W2:Y:S04]  /*4bb50*/  LDL.LU R24, [R1+0x280] ;  /* 0x0002800001187983 */ /* 0x000ea80000300800 */
[----:B------:R-:W-:Y:S04]  /*4bb60*/  STL [R1+0x94], R6 ;  /* 0x0000940601007387 */ /* 0x000fe80000100800 */
[----:B------:R-:W2:Y:S04]  /*4bb70*/  LDL.LU R25, [R1+0x284] ;  /* 0x0002840001197983 */ /* 0x000ea80000300800 */
[----:B------:R-:W3:Y:S04]  /*4bb80*/  LDL.LU R26, [R1+0x288] ;  /* 0x00028800011a7983 */ /* 0x000ee80000300800 */
[----:B------:R-:W3:Y:S04]  /*4bb90*/  LDL.LU R27, [R1+0x28c] ;  /* 0x00028c00011b7983 */ /* 0x000ee80000300800 */
[----:B---3--:R-:W-:Y:S04]  /*4bba0*/  STL.64 [R1+0x7970], R26 ;  /* 0x0079701a01007387 */ /* 0x008fe80000100a00 */
[----:B--2---:R2:W-:Y:S04]  /*4bbb0*/  STL.64 [R1+0x7968], R24 ;  /* 0x0079681801007387 */ /* 0x0045e80000100a00 */
[----:B------:R-:W3:Y:S04]  /*4bbc0*/  LDL.LU R12, [R1+0x260] ;  /* 0x00026000010c7983 */ /* 0x000ee80000300800 */
[----:B------:R-:W3:Y:S04]  /*4bbd0*/  LDL.LU R13, [R1+0x264] ;  /* 0x00026400010d7983 */ /* 0x000ee80000300800 */
[----:B---3--:R3:W-:Y:S04]  /*4bbe0*/  STL.64 [R1+0x7978], R12 ;  /* 0x0079780c01007387 */ /* 0x0087e80000100a00 */
[----:B------:R-:W4:Y:S04]  /*4bbf0*/  LDL.LU R14, [R1+0x268] ;  /* 0x00026800010e7983 */ /* 0x000f280000300800 */
[----:B------:R-:W4:Y:S01]  /*4bc00*/  LDL.LU R15, [R1+0x26c] ;  /* 0x00026c00010f7983 */ /* 0x000f220000300800 */
[----:B0-----:R-:W-:-:S03]  /*4bc10*/  IMAD.MOV.U32 R0, RZ, RZ, R3 ;  /* 0x000000ffff007224 */ /* 0x001fc600078e0003 */
[----:B----4-:R-:W-:Y:S04]  /*4bc20*/  STL.64 [R1+0x7990], R14 ;  /* 0x0079900e01007387 */ /* 0x010fe80000100a00 */
[----:B------:R-:W4:Y:S04]  /*4bc30*/  LDL.LU R2, [R1+0x108] ;  /* 0x0001080001027983 */ /* 0x000f280000300800 */
[----:B-1----:R-:W4:Y:S04]  /*4bc40*/  LDL.LU R3, [R1+0x10c] ;  /* 0x00010c0001037983 */ /* 0x002f280000300800 */
[----:B--2---:R-:W2:Y:S04]  /*4bc50*/  LDL.LU R24, [R1+0x250] ;  /* 0x0002500001187983 */ /* 0x004ea80000300800 */
[----:B------:R-:W2:Y:S04]  /*4bc60*/  LDL.LU R25, [R1+0x254] ;  /* 0x0002540001197983 */ /* 0x000ea80000300800 */
[----:B------:R-:W4:Y:S04]  /*4bc70*/  LDL.LU R26, [R1+0x258] ;  /* 0x00025800011a7983 */ /* 0x000f280000300800 */
[----:B------:R-:W4:Y:S04]  /*4bc80*/  LDL.LU R27, [R1+0x25c] ;  /* 0x00025c00011b7983 */ /* 0x000f280000300800 */
[----:B---3--:R-:W3:Y:S04]  /*4bc90*/  LDL.LU R12, [R1+0xf8] ;  /* 0x0000f800010c7983 */ /* 0x008ee80000300800 */
[----:B------:R-:W3:Y:S04]  /*4bca0*/  LDL.LU R13, [R1+0xfc] ;  /* 0x0000fc00010d7983 */ /* 0x000ee80000300800 */
[----:B------:R-:W3:Y:S04]  /*4bcb0*/  LDL.LU R4, [R1+0x100] ;  /* 0x0001000001047983 */ /* 0x000ee80000300800 */
[----:B------:R-:W3:Y:S04]  /*4bcc0*/  LDL.LU R5, [R1+0x104] ;  /* 0x0001040001057983 */ /* 0x000ee80000300800 */
[----:B----4-:R-:W-:Y:S04]  /*4bcd0*/  STL.64 [R1+0x7988], R26 ;  /* 0x0079881a01007387 */ /* 0x010fe80000100a00 */
[----:B--2---:R0:W-:Y:S04]  /*4bce0*/  STL.64 [R1+0x7980], R24 ;  /* 0x0079801801007387 */ /* 0x0041e80000100a00 */
[----:B0-----:R-:W2:Y:S04]  /*4bcf0*/  LDL.LU R24, [R1+0x240] ;  /* 0x0002400001187983 */ /* 0x001ea80000300800 */
[----:B------:R-:W2:Y:S04]  /*4bd00*/  LDL.LU R25, [R1+0x244] ;  /* 0x0002440001197983 */ /* 0x000ea80000300800 */
[----:B------:R-:W4:Y:S04]  /*4bd10*/  LDL.LU R26, [R1+0x248] ;  /* 0x00024800011a7983 */ /* 0x000f280000300800 */
[----:B------:R-:W4:Y:S04]  /*4bd20*/  LDL.LU R27, [R1+0x24c] ;  /* 0x00024c00011b7983 */ /* 0x000f280000300800 */
        /* <DEDUP_REMOVED lines=8> */
[----:B----4-:R0:W-:Y:S04]  /*4bdb0*/  STL.64 [R1+0x79b0], R26 ;  /* 0x0079b01a01007387 */ /* 0x0101e80000100a00 */
[----:B--2---:R-:W-:Y:S01]  /*4bdc0*/  STL.64 [R1+0x79a8], R24 ;  /* 0x0079a81801007387 */ /* 0x004fe20000100a00 */
[----:B0-----:R-:W-:-:S02]  /*4bdd0*/  IMAD.MOV.U32 R27, RZ, RZ, R6 ;  /* 0x000000ffff1b7224 */ /* 0x001fc400078e0006 */
[----:B------:R-:W-:Y:S01]  /*4bde0*/  IMAD.MOV.U32 R26, RZ, RZ, R7 ;  /* 0x000000ffff1a7224 */ /* 0x000fe200078e0007 */
[----:B------:R-:W2:Y:S04]  /*4bdf0*/  LDL.LU R6, [R1+0x110] ;  /* 0x0001100001067983 */ /* 0x000ea80000300800 */
[----:B------:R-:W2:Y:S04]  /*4be00*/  LDL.LU R7, [R1+0x114] ;  /* 0x0001140001077983 */ /* 0x000ea80000300800 */
[----:B--2---:R-:W-:Y:S04]  /*4be10*/  STL.64 [R1+0x79c0], R6 ;  /* 0x0079c00601007387 */ /* 0x004fe80000100a00 */
[----:B---3--:R0:W-:Y:S04]  /*4be20*/  STL.64 [R1+0x79b8], R4 ;  /* 0x0079b80401007387 */ /* 0x0081e80000100a00 */
[----:B0-----:R-:W2:Y:S04]  /*4be30*/  LDL.LU R4, [R1+0x220] ;  /* 0x0002200001047983 */ /* 0x001ea80000300800 */
[----:B------:R-:W2:Y:S04]  /*4be40*/  LDL.LU R5, [R1+0x224] ;  /* 0x0002240001057983 */ /* 0x000ea80000300800 */
[----:B------:R-:W2:Y:S04]  /*4be50*/  LDL.LU R6, [R1+0x228] ;  /* 0x0002280001067983 */ /* 0x000ea80000300800 */
[----:B------:R-:W2:Y:S04]  /*4be60*/  LDL.LU R7, [R1+0x22c] ;  /* 0x00022c0001077983 */ /* 0x000ea80000300800 */
[----:B------:R-:W3:Y:S04]  /*4be70*/  LDL.LU R8, [R1+0x270] ;  /* 0x0002700001087983 */ /* 0x000ee80000300800 */
[----:B------:R-:W3:Y:S04]  /*4be80*/  LDL.LU R9, [R1+0x274] ;  /* 0x0002740001097983 */ /* 0x000ee80000300800 */
[----:B------:R-:W3:Y:S04]  /*4be90*/  LDL.LU R10, [R1+0x278] ;  /* 0x00027800010a7983 */ /* 0x000ee80000300800 */
[----:B------:R-:W3:Y:S04]  /*4bea0*/  LDL.LU R11, [R1+0x27c] ;  /* 0x00027c00010b7983 */ /* 0x000ee80000300800 */
[----:B------:R-:W4:Y:S04]  /*4beb0*/  LDL.LU R20, [R1+0x118] ;  /* 0x0001180001147983 */ /* 0x000f280000300800 */
[----:B------:R-:W4:Y:S04]  /*4bec0*/  LDL.LU R21, [R1+0x11c] ;  /* 0x00011c0001157983 */ /* 0x000f280000300800 */
[----:B------:R-:W4:Y:S04]  /*4bed0*/  LDL.LU R22, [R1+0x120] ;  /* 0x0001200001167983 */ /* 0x000f280000300800 */
[----:B------:R-:W4:Y:S04]  /*4bee0*/  LDL.LU R23, [R1+0x124] ;  /* 0x0001240001177983 */ /* 0x000f280000300800 */
[----:B------:R-:W4:Y:S04]  /*4bef0*/  LDL.LU R28, [R1+0x128] ;  /* 0x00012800011c7983 */ /* 0x000f280000300800 */
[----:B------:R-:W4:Y:S04]  /*4bf00*/  LDL.LU R29, [R1+0x12c] ;  /* 0x00012c00011d7983 */ /* 0x000f280000300800 */
[----:B------:R-:W-:Y:S01]  /*4bf10*/  STL [R1+0x7820], R0 ;  /* 0x0078200001007387 */ /* 0x000fe20000100800 */
[----:B--2---:R-:W-:Y:S03]  /*4bf20*/  HMMA.16816.F32 R24, R16, R26, R4 ;  /* 0x0000001a1018723c */ /* 0x004fe60000001804 */
[----:B------:R-:W2:Y:S04]  /*4bf30*/  LDL.LU.64 R6, [R1+0x79c0] ;  /* 0x0079c00001067983 */ /* 0x000ea80000300a00 */
[----:B------:R-:W3:-:S15]  /*4bf40*/  LDL.LU.64 R4, [R1+0x79b8] ;  /* 0x0079b80001047983 */ /* 0x000ede0000300a00 */
[----:B------:R-:W-:-:S01]  /*4bf50*/  NOP ;  /* 0x0000000000007918 */ /* 0x000fc20000000000 */
[----:B------:R-:W-:Y:S04]  /*4bf60*/  STL.64 [R1+0x220], R24 ;  /* 0x0002201801007387 */ /* 0x000fe80000100a00 */
[----:B------:R0:W-:Y:S04]  /*4bf70*/  STL.64 [R1+0x228], R26 ;  /* 0x0002281a01007387 */ /* 0x0001e80000100a00 */
[----:B0-----:R-:W4:Y:S04]  /*4bf80*/  LDL.LU.64 R26, [R1+0x79b0] ;  /* 0x0079b000011a7983 */ /* 0x001f280000300a00 */
[----:B------:R-:W4:Y:S01]  /*4bf90*/  LDL.LU.64 R24, [R1+0x79a8] ;  /* 0x0079a80001187983 */ /* 0x000f220000300a00 */
[----:B------:R-:W-:-:S02]  /*4bfa0*/  F2FP.F16.E5M2.UNPACK_B R14, R14.H1 ;  /* 0x0000000eff0e723e */ /* 0x000fc400030004ff */
[----:B------:R-:W-:-:S03]  /*4bfb0*/  F2FP.F16.E5M2.UNPACK_B R15, R15.H1 ;  /* 0x0000000fff0f723e */ /* 0x000fc600030004ff */
[----:B------:R-:W-:Y:S04]  /*4bfc0*/  STL [R1+0x88], R14 ;  /* 0x0000880e01007387 */ /* 0x000fe80000100800 */
[----:B------:R-:W-:Y:S01]  /*4bfd0*/  STL [R1+0x8c], R15 ;  /* 0x00008c0f01007387 */ /* 0x000fe20000100800 */
[----:B----4-:R-:W-:-:S15]  /*4bfe0*/  HMMA.16816.F32 R24, R16, R14, R24 ;  /* 0x0000000e1018723c */ /* 0x010fde0000001818 */
[----:B------:R-:W-:-:S08]  /*4bff0*/  NOP ;  /* 0x0000000000007918 */ /* 0x000fd00000000000 */
[----:B------:R-:W-:Y:S04]  /*4c000*/  STL.64 [R1+0x230], R24 ;  /* 0x0002301801007387 */ /* 0x000fe80000100a00 */
[----:B------:R0:W-:Y:S04]  /*4c010*/  STL.64 [R1+0x238], R26 ;  /* 0x0002381a01007387 */ /* 0x0001e80000100a00 */
[----:B0-----:R-:W4:Y:S04]  /*4c020*/  LDL.LU.64 R26, [R1+0x79a0] ;  /* 0x0079a000011a7983 */ /* 0x001f280000300a00 */
[----:B------:R-:W4:Y:S01]  /*4c030*/  LDL.LU.64 R24, [R1+0x7998] ;  /* 0x0079980001187983 */ /* 0x000f220000300a00 */
[----:B------:R-:W-:-:S02]  /*4c040*/  F2FP.F16.E5M2.UNPACK_B R12, R12.H1 ;  /* 0x0000000cff0c723e */ /* 0x000fc400030004ff */
[----:B------:R-:W-:Y:S01]  /*4c050*/  F2FP.F16.E5M2.UNPACK_B R13, R13.H1 ;  /* 0x0000000dff0d723e */ /* 0x000fe200030004ff */
[----:B------:R-:W-:Y:S02]  /*4c060*/  IMAD.MOV.U32 R0, RZ, RZ, R15 ;  /* 0x000000ffff007224 */ /* 0x000fe400078e000f */
[----:B------:R-:W2:Y:S04]  /*4c070*/  LDL.LU.64 R14, [R1+0x7990] ;  /* 0x00799000010e7983 */ /* 0x000ea80000300a00 */
[----:B------:R-:W-:Y:S04]  /*4c080*/  STL [R1+0x80], R12 ;  /* 0x0000800c01007387 */ /* 0x000fe80000100800 */
        /* <DEDUP_REMOVED lines=8> */
[----:B---3--:R-:W-:-:S02]  /*4c110*/  F2FP.F16.E5M2.UNPACK_B R4, R4.H1 ;  /* 0x00000004ff04723e */ /* 0x008fc400030004ff */
        /* <DEDUP_REMOVED lines=10> */
[----:B0-----:R-:W3:Y:S04]  /*4c1c0*/  LDL.LU.64 R26, [R1+0x7970] ;  /* 0x00797000011a7983 */ /* 0x001ee80000300a00 */
[----:B------:R-:W3:Y:S01]  /*4c1d0*/  LDL.LU.64 R24, [R1+0x7968] ;  /* 0x0079680001187983 */ /* 0x000ee20000300a00 */
[----:B------:R-:W-:-:S02]  /*4c1e0*/  F2FP.F16.E5M2.UNPACK_B R2, R2.H1 ;  /* 0x00000002ff02723e */ /* 0x000fc400030004ff */
[----:B------:R-:W-:-:S07]  /*4c1f0*/  F2FP.F16.E5M2.UNPACK_B R3, R3.H1 ;  /* 0x00000003ff03723e */ /* 0x000fce00030004ff */
[C---:B--2---:R-:W-:Y:S01]  /*4c200*/  HMMA.16816.F32 R12, R16.reuse, R2, R12 ;  /* 0x00000002100c723c */ /* 0x044fe2000000180c */
[----:B------:R-:W-:Y:S01]  /*4c210*/  IMAD.MOV.U32 R0, RZ, RZ, R5 ;  /* 0x000000ffff007224 */ /* 0x000fe200078e0005 */
[----:B------:R-:W-:Y:S02]  /*4c220*/  F2FP.F16.E5M2.UNPACK_B R4, R6.H1 ;  /* 0x00000006ff04723e */ /* 0x000fe400030004ff */
[----:B------:R-:W-:Y:S02]  /*4c230*/  F2FP.F16.E5M2.UNPACK_B R5, R7.H1 ;  /* 0x00000007ff05723e */ /* 0x000fe400030004ff */
[----:B------:R0:W-:Y:S04]  /*4c240*/  STL [R1+0x70], R2 ;  /* 0x0000700201007387 */ /* 0x0001e80000100800 */
[----:B------:R1:W-:Y:S04]  /*4c250*/  STL [R1+0x782c], R0 ;  /* 0x00782c0001007387 */ /* 0x0003e80000100800 */
[----:B------:R2:W-:Y:S01]  /*4c260*/  STL [R1+0x74], R3 ;  /* 0x0000740301007387 */ /* 0x0005e20000100800 */
[----:B------:R-:W-:Y:S06]  /*4c270*/  HMMA.16816.F32 R8, R16, R4, R8 ;  /* 0x000000041008723c */ /* 0x000fec0000001808 */
[----:B------:R-:W-:Y:S01]  /*4c280*/  STL [R1+0x68], R4 ;  /* 0x0000680401007387 */ /* 0x000fe20000100800 */
[----:B0-----:R-:W-:Y:S01]  /*4c290*/  F2FP.F16.E5M2.UNPACK_B R2, R20.H1 ;  /* 0x00000014ff02723e */ /* 0x001fe200030004ff */
[----:B-1----:R-:W-:Y:S01]  /*4c2a0*/  IMAD.MOV.U32 R0, RZ, RZ, R3 ;  /* 0x000000ffff007224 */ /* 0x002fe200078e0003 */
[----:B--2---:R-:W-:Y:S01]  /*4c2b0*/  F2FP.F16.E5M2.UNPACK_B R3, R21.H1 ;  /* 0x00000015ff03723e */ /* 0x004fe200030004ff */
[----:B------:R-:W-:Y:S04]  /*4c2c0*/  STL.64 [R1+0x260], R12 ;  /* 0x0002600c01007387 */ /* 0x000fe80000100a00 */
[----:B------:R-:W-:Y:S04]  /*4c2d0*/  STL.64 [R1+0x268], R14 ;  /* 0x0002680e01007387 */ /* 0x000fe80000100a00 */
[----:B------:R0:W-:Y:S04]  /*4c2e0*/  STL [R1+0x7830], R0 ;  /* 0x0078300001007387 */ /* 0x0001e80000100800 */
[----:B------:R-:W-:Y:S01]  /*4c2f0*/  STL [R1+0x6c], R5 ;  /* 0x00006c0501007387 */ /* 0x000fe20000100800 */
[----:B0-----:R-:W-:-:S03]  /*4c300*/  IMAD.MOV.U32 R0, RZ, RZ, R5 ;  /* 0x000000ffff007224 */ /* 0x001fc600078e0005 */
[----:B------:R-:W-:Y:S04]  /*4c310*/  STL [R1+0x60], R2 ;  /* 0x0000600201007387 */ /* 0x000fe80000100800 */
[----:B------:R0:W-:Y:S04]  /*4c320*/  STL.64 [R1+0x270], R8 ;  /* 0x0002700801007387 */ /* 0x0001e80000100a00 */
[----:B------:R-:W-:Y:S04]  /*4c330*/  STL.64 [R1+0x278], R10 ;  /* 0x0002780a01007387 */ /* 0x000fe80000100a00 */
[----:B------:R1:W-:Y:S04]  /*4c340*/  STL [R1+0x7834], R0 ;  /* 0x0078340001007387 */ /* 0x0003e80000100800 */
[----:B------:R-:W-:Y:S01]  /*4c350*/  STL [R1+0x64], R3 ;  /* 0x0000640301007387 */ /* 0x000fe20000100800 */
[----:B0-----:R-:W-:-:S02]  /*4c360*/  F2FP.F16.E5M2.UNPACK_B R8, R22.H1 ;  /* 0x00000016ff08723e */ /* 0x001fc400030004ff */
[----:B-1----:R-:W-:-:S03]  /*4c370*/  F2FP.F16.E5M2.UNPACK_B R0, R23.H1 ;  /* 0x00000017ff00723e */ /* 0x002fc600030004ff */
[----:B------:R-:W-:Y:S04]  /*4c380*/  STL [R1+0x58], R8 ;  /* 0x0000580801007387 */ /* 0x000fe80000100800 */
[----:B------:R0:W-:Y:S02]  /*4c390*/  STL [R1+0x5c], R0 ;  /* 0x00005c0001007387 */ /* 0x0001e40000100800 */
[----:B0-----:R-:W-:Y:S01]  /*4c3a0*/  F2FP.F16.E5M2.UNPACK_B R0, R29.H1 ;  /* 0x0000001dff00723e */ /* 0x001fe200030004ff */
[----:B---3--:R-:W-:Y:S07]  /*4c3b0*/  HMMA.16816.F32 R4, R16, R2, R24 ;  /* 0x000000021004723c */ /* 0x008fee0000001818 */
[----:B------:R-:W-:-:S15]  /*4c3c0*/  F2FP.F16.E5M2.UNPACK_B R2, R28.H1 ;  /* 0x0000001cff02723e */ /* 0x000fde00030004ff */
[----:B------:R-:W-:-:S01]  /*4c3d0*/  NOP ;  /* 0x0000000000007918 */ /* 0x000fc20000000000 */
[----:B------:R-:W-:Y:S04]  /*4c3e0*/  STL.64 [R1+0x280], R4 ;  /* 0x0002800401007387 */ /* 0x000fe80000100a00 */
[----:B------:R-:W-:Y:S04]  /*4c3f0*/  STL.64 [R1+0x288], R6 ;  /* 0x0002880601007387 */ /* 0x000fe80000100a00 */
[----:B------:R-:W2:Y:S04]  /*4c400*/  LDL.LU R20, [R1+0x2e0] ;  /* 0x0002e00001147983 */ /* 0x000ea80000300800 */
[----:B------:R-:W-:Y:S04]  /*4c410*/  STL [R1+0x50], R2 ;  /* 0x0000500201007387 */ /* 0x000fe80000100800 */
[----:B------:R-:W-:Y:S04]  /*4c420*/  STL [R1+0x54], R0 ;  /* 0x0000540001007387 */ /* 0x000fe80000100800 */
[----:B------:R-:W2:Y:S04]  /*4c430*/  LDL.LU R21, [R1+0x2e4] ;  /* 0x0002e40001157983 */ /* 0x000ea80000300800 */
[----:B------:R-:W3:Y:S04]  /*4c440*/  LDL.LU R22, [R1+0x2e8] ;  /* 0x0002e80001167983 */ /* 0x000ee80000300800 */
[----:B------:R-:W3:Y:S04]  /*4c450*/  LDL.LU R23, [R1+0x2ec] ;  /* 0x0002ec0001177983 */ /* 0x000ee80000300800 */
[----:B---3--:R-:W-:Y:S04]  /*4c460*/  STL.64 [R1+0x7920], R22 ;  /* 0x0079201601007387 */ /* 0x008fe80000100a00 */
[----:B--2---:R0:W-:Y:S04]  /*4c470*/  STL.64 [R1+0x7918], R20 ;  /* 0x0079181401007387 */ /* 0x0041e80000100a00 */
[----:B0-----:R-:W2:Y:S04]  /*4c480*/  LDL.LU R20, [R1+0x2c0] ;  /* 0x0002c00001147983 */ /* 0x001ea80000300800 */
[----:B------:R-:W2:Y:S04]  /*4c490*/  LDL.LU R21, [R1+0x2c4] ;  /* 0x0002c40001157983 */ /* 0x000ea80000300800 */
[----:B------:R-:W3:Y:S04]  /*4c4a0*/  LDL.LU R22, [R1+0x2c8] ;  /* 0x0002c80001167983 */ /* 0x000ee80000300800 */
[----:B------:R-:W3:Y:S04]  /*4c4b0*/  LDL.LU R23, [R1+0x2cc] ;  /* 0x0002cc0001177983 */ /* 0x000ee80000300800 */
[----:B------:R-:W4:Y:S04]  /*4c4c0*/  LDL.LU R2, [R1+0x130] ;  /* 0x0001300001027983 */ /* 0x000f280000300800 */
[----:B------:R-:W4:Y:S04]  /*4c4d0*/  LDL.LU R3, [R1+0x134] ;  /* 0x0001340001037983 */ /* 0x000f280000300800 */
[----:B----4-:R0:W-:Y:S04]  /*4c4e0*/  STL.64 [R1+0x7950], R2 ;  /* 0x0079500201007387 */ /* 0x0101e80000100a00 */
[----:B0-----:R-:W4:Y:S04]  /*4c4f0*/  LDL.64 R2, [R1+0x58] ;  /* 0x0000580001027983 */ /* 0x001f280000100a00 */
[----:B------:R-:W2:Y:S04]  /*4c500*/  LDL.LU R4, [R1+0x138] ;  /* 0x0001380001047983 */ /* 0x000ea80000300800 */
[----:B------:R-:W2:Y:S04]  /*4c510*/  LDL.LU R5, [R1+0x13c] ;  /* 0x00013c0001057983 */ /* 0x000ea80000300800 */
[----:B--2---:R0:W-:Y:S04]  /*4c520*/  STL.64 [R1+0x7938], R4 ;  /* 0x0079380401007387 */ /* 0x0041e80000100a00 */
[----:B0-----:R-:W2:Y:S04]  /*4c530*/  LDL.64 R4, [R1+0x50] ;  /* 0x0000500001047983 */ /* 0x001ea80000100a00 */
[----:B---3--:R-:W-:Y:S04]  /*4c540*/  STL.64 [R1+0x7930], R22 ;  /* 0x0079301601007387 */ /* 0x008fe80000100a00 */
[----:B------:R0:W-:Y:S04]  /*4c550*/  STL.64 [R1+0x7928], R20 ;  /* 0x0079281401007387 */ /* 0x0001e80000100a00 */
[----:B0-----:R-:W3:Y:S04]  /*4c560*/  LDL.LU R20, [R1+0x2b0] ;  /* 0x0002b00001147983 */ /* 0x001ee80000300800 */
[----:B------:R-:W3:Y:S04]  /*4c570*/  LDL.LU R21, [R1+0x2b4] ;  /* 0x0002b40001157983 */ /* 0x000ee80000300800 */
[----:B------:R-:W4:Y:S04]  /*4c580*/  LDL.LU R22, [R1+0x2b8] ;  /* 0x0002b80001167983 */ /* 0x000f280000300800 */
[----:B------:R-:W4:Y:S04]  /*4c590*/  LDL.LU R23, [R1+0x2bc] ;  /* 0x0002bc0001177983 */ /* 0x000f280000300800 */
[----:B----4-:R-:W-:Y:S04]  /*4c5a0*/  STL.64 [R1+0x7948], R22 ;  /* 0x0079481601007387 */ /* 0x010fe80000100a00 */
[----:B---3--:R0:W-:Y:S04]  /*4c5b0*/  STL.64 [R1+0x7940], R20 ;  /* 0x0079401401007387 */ /* 0x0081e80000100a00 */
        /* <DEDUP_REMOVED lines=31> */
[----:B------:R-:W2:Y:S01]  /*4c7b0*/  LDL.LU.64 R20, [R1+0x7958] ;  /* 0x0079580001147983 */ /* 0x000ea20000300a00 */
[----:B------:R-:W-:-:S03]  /*4c7c0*/  IMAD.MOV.U32 R0, RZ, RZ, R3 ;  /* 0x000000ffff007224 */ /* 0x000fc600078e0003 */
[----:B------:R-:W3:Y:S04]  /*4c7d0*/  LDL.LU.64 R2, [R1+0x7950] ;  /* 0x0079500001027983 */ /* 0x000ee80000300a00 */
[----:B------:R-:W-:Y:S01]  /*4c7e0*/  STL [R1+0x7838], R0 ;  /* 0x0078380001007387 */ /* 0x000fe20000100800 */
[----:B--2---:R-:W-:-:S15]  /*4c7f0*/  HMMA.16816.F32 R20, R16, R4, R20 ;  /* 0x000000041014723c */ /* 0x004fde0000001814 */
[----:B------:R-:W-:-:S08]  /*4c800*/  NOP ;  /* 0x0000000000007918 */ /* 0x000fd00000000000 */
[----:B------:R-:W-:Y:S04]  /*4c810*/  STL.64 [R1+0x2a0], R20 ;  /* 0x0002a01401007387 */ /* 0x000fe80000100a00 */
[----:B------:R0:W-:Y:S04]  /*4c820*/  STL.64 [R1+0x2a8], R22 ;  /* 0x0002a81601007387 */ /* 0x0001e80000100a00 */
[----:B0-----:R-:W2:Y:S04]  /*4c830*/  LDL.LU.64 R22, [R1+0x7948] ;  /* 0x0079480001167983 */ /* 0x001ea80000300a00 */
[----:B------:R-:W2:Y:S01]  /*4c840*/  LDL.LU.64 R20, [R1+0x7940] ;  /* 0x0079400001147983 */ /* 0x000ea20000300a00 */
[----:B---3--:R-:W-:-:S02]  /*4c850*/  F2FP.F16.E5M2.UNPACK_B R2, R2.H1 ;  /* 0x00000002ff02723e */ /* 0x008fc400030004ff */
[----:B------:R-:W-:Y:S01]  /*4c860*/  F2FP.F16.E5M2.UNPACK_B R3, R3.H1 ;  /* 0x00000003ff03723e */ /* 0x000fe200030004ff */
[----:B------:R-:W-:Y:S02]  /*4c870*/  IMAD.MOV.U32 R0, RZ, RZ, R5 ;  /* 0x000000ffff007224 */ /* 0x000fe400078e0005 */
[----:B------:R-:W3:Y:S04]  /*4c880*/  LDL.LU.64 R4, [R1+0x7938] ;  /* 0x0079380001047983 */ /* 0x000ee80000300a00 */
[----:B------:R-:W-:Y:S04]  /*4c890*/  STL [R1+0x48], R2 ;  /* 0x0000480201007387 */ /* 0x000fe80000100800 */
[----:B------:R-:W-:Y:S04]  /*4c8a0*/  STL [R1+0x783c], R0 ;  /* 0x00783c0001007387 */ /* 0x000fe80000100800 */
        /* <DEDUP_REMOVED lines=19> */
[----:B----4-:R-:W-:-:S02]  /*4c9e0*/  F2FP.F16.E5M2.UNPACK_B R2, R6.H1 ;  /* 0x00000006ff02723e */ /* 0x010fc400030004ff */
[----:B------:R-:W-:Y:S01]  /*4c9f0*/  F2FP.F16.E5M2.UNPACK_B R3, R7.H1 ;  /* 0x00000007ff03723e */ /* 0x000fe200030004ff */
[----:B------:R-:W-:Y:S01]  /*4ca00*/  IMAD.MOV.U32 R0, RZ, RZ, R5 ;  /* 0x000000ffff007224 */ /* 0x000fe200078e0005 */
[----:B------:R-:W-:Y:S02]  /*4ca10*/  F2FP.F16.E5M2.UNPACK_B R4, R8.H1 ;  /* 0x00000008ff04723e */ /* 0x000fe400030004ff */
[----:B------:R-:W-:Y:S01]  /*4ca20*/  F2FP.F16.E5M2.UNPACK_B R5, R9.H1 ;  /* 0x00000009ff05723e */ /* 0x000fe200030004ff */
[----:B------:R0:W-:Y:S04]  /*4ca30*/  STL [R1+0x38], R2 ;  /* 0x0000380201007387 */ /* 0x0001e80000100800 */
[----:B------:R1:W-:Y:S01]  /*4ca40*/  STL [R1+0x7844], R0 ;  /* 0x0078440001007387 */ /* 0x0003e20000100800 */
[----:B------:R-:W-:Y:S06]  /*4ca50*/  HMMA.16816.F32 R12, R16, R2, R12 ;  /* 0x00000002100c723c */ /* 0x000fec000000180c */
[----:B------:R3:W-:Y:S01]  /*4ca60*/  STL [R1+0x3c], R3 ;  /* 0x00003c0301007387 */ /* 0x0007e20000100800 */
[----:B0-----:R-:W-:Y:S01]  /*4ca70*/  F2FP.F16.E5M2.UNPACK_B R2, R10.H1 ;  /* 0x0000000aff02723e */ /* 0x001fe200030004ff */
[----:B-1----:R-:W-:Y:S01]  /*4ca80*/  IMAD.MOV.U32 R0, RZ, RZ, R3 ;  /* 0x000000ffff007224 */ /* 0x002fe200078e0003 */
[----:B---3--:R-:W-:Y:S01]  /*4ca90*/  F2FP.F16.E5M2.UNPACK_B R3, R11.H1 ;  /* 0x0000000bff03723e */ /* 0x008fe200030004ff */
[----:B------:R-:W-:-:S13]  /*4caa0*/  STL [R1+0x30], R4 ;  /* 0x0000300401007387 */ /* 0x000fda0000100800 */
[----:B------:R-:W-:Y:S04]  /*4cab0*/  STL.64 [R1+0x2d0], R12 ;  /* 0x0002d00c01007387 */ /* 0x000fe80000100a00 */
[----:B------:R-:W-:Y:S04]  /*4cac0*/  STL.64 [R1+0x2d8], R14 ;  /* 0x0002d80e01007387 */ /* 0x000fe80000100a00 */
[----:B------:R0:W-:Y:S04]  /*4cad0*/  STL [R1+0x7848], R0 ;  /* 0x0078480001007387 */ /* 0x0001e80000100800 */
[----:B------:R-:W-:Y:S04]  /*4cae0*/  STL [R1+0x34], R5 ;  /* 0x0000340501007387 */ /* 0x000fe80000100800 */
[----:B------:R-:W-:Y:S01]  /*4caf0*/  STL [R1+0x28], R2 ;  /* 0x0000280201007387 */ /* 0x000fe20000100800 */
[----:B0-----:R-:W-:Y:S01]  /*4cb00*/  F2FP.F16.E5M2.UNPACK_B R0, R29.H1 ;  /* 0x0000001dff00723e */ /* 0x001fe200030004ff */
[----:B--2---:R-:W-:Y:S07]  /*4cb10*/  HMMA.16816.F32 R8, R16, R4, R20 ;  /* 0x000000041008723c */ /* 0x004fee0000001814 */
[----:B------:R-:W-:-:S15]  /*4cb20*/  F2FP.F16.E5M2.UNPACK_B R4, R28.H1 ;  /* 0x0000001cff04723e */ /* 0x000fde00030004ff */
[----:B------:R-:W-:-:S01]  /*4cb30*/  NOP ;  /* 0x0000000000007918 */ /* 0x000fc20000000000 */
[----:B------:R-:W-:Y:S04]  /*4cb40*/  STL.64 [R1+0x2e0], R8 ;  /* 0x0002e00801007387 */ /* 0x000fe80000100a00 */
[----:B------:R-:W-:Y:S04]  /*4cb50*/  STL.64 [R1+0x2e8], R10 ;  /* 0x0002e80a01007387 */ /* 0x000fe80000100a00 */
[----:B------:R0:W-:Y:S02]  /*4cb60*/  STL [R1+0x20], R4 ;  /* 0x0000200401007387 */ /* 0x0001e40000100800 */
[----:B0-----:R-:W-:Y:S06]  /*4cb70*/  HMMA.16816.F32 R4, R16, R2, R24 ;  /* 0x000000021004723c */ /* 0x001fec0000001818 */
[----:B------:R-:W-:Y:S04]  /*4cb80*/  STL [R1+0x2c], R3 ;  /* 0x00002c0301007387 */ /* 0x000fe80000100800 */
[----:B------:R-:W-:Y:S04]  /*4cb90*/  STL [R1+0x24], R0 ;  /* 0x0000240001007387 */ /* 0x000fe80000100800 */
[----:B------:R-:W2:Y:S09]  /*4cba0*/  LDL.LU R8, [R1+0x3e0] ;  /* 0x0003e00001087983 */ /* 0x000eb20000300800 */
[----:B------:R-:W-:Y:S04]  /*4cbb0*/  STL.64 [R1+0x2f0], R4 ;  /* 0x0002f00401007387 */ /* 0x000fe80000100a00 */
[----:B------:R-:W-:Y:S04]  /*4cbc0*/  STL.64 [R1+0x2f8], R6 ;  /* 0x0002f80601007387 */ /* 0x000fe80000100a00 */
[----:B------:R-:W2:Y:S04]  /*4cbd0*/  LDL.LU R9, [R1+0x3e4] ;  /* 0x0003e40001097983 */ /* 0x000ea80000300800 */
[----:B------:R-:W3:Y:S04]  /*4cbe0*/  LDL.LU R10, [R1+0x3e8] ;  /* 0x0003e800010a7983 */ /* 0x000ee80000300800 */
[----:B------:R-:W3:Y:S04]  /*4cbf0*/  LDL.LU R11, [R1+0x3ec] ;  /* 0x0003ec00010b7983 */ /* 0x000ee80000300800 */
[----:B---3--:R-:W-:Y:S04]  /*4cc00*/  STL.64 [R1+0x78b8], R10 ;  /* 0x0078b80a01007387 */ /* 0x008fe80000100a00 */
[----:B--2---:R0:W-:Y:S04]  /*4cc10*/  STL.64 [R1+0x78b0], R8 ;  /* 0x0078b00801007387 */ /* 0x0041e80000100a00 */
[----:B------:R-:W2:Y:S04]  /*4cc20*/  LDL.LU R12, [R1+0x3a0] ;  /* 0x0003a000010c7983 */ /* 0x000ea80000300800 */
        /* <DEDUP_REMOVED lines=8> */
[----:B------:R-:W3:Y:S01]  /*4ccb0*/  LDL.LU R11, [R1+0x38c] ;  /* 0x00038c00010b7983 */ /* 0x000ee20000300800 */
[----:B------:R-:W-:-:S03]  /*4ccc0*/  IMAD.MOV.U32 R0, RZ, RZ, R3 ;  /* 0x000000ffff007224 */ /* 0x000fc600078e0003 */
[----:B---3--:R0:W-:Y:S04]  /*4ccd0*/  STL.64 [R1+0x78d8], R10 ;  /* 0x0078d80a01007387 */ /* 0x0081e80000100a00 */
[----:B--2---:R-:W-:Y:S04]  /*4cce0*/  STL.64 [R1+0x78d0], R8 ;  /* 0x0078d00801007387 */ /* 0x004fe80000100a00 */
[----:B------:R-:W2:Y:S04]  /*4ccf0*/  LDL.LU R2, [R1+0x178] ;  /* 0x0001780001027983 */ /* 0x000ea80000300800 */
[----:B------:R-:W2:Y:S04]  /*4cd00*/  LDL.LU R3, [R1+0x17c] ;  /* 0x00017c0001037983 */ /* 0x000ea80000300800 */
[----:B--2---:R2:W-:Y:S04]  /*4cd10*/  STL.64 [R1+0x7900], R2 ;  /* 0x0079000201007387 */ /* 0x0045e80000100a00 */
[----:B-1----:R-:W3:Y:S04]  /*4cd20*/  LDL.LU R12, [R1+0x360] ;  /* 0x00036000010c7983 */ /* 0x002ee80000300800 */
[----:B------:R-:W3:Y:S04]  /*4cd30*/  LDL.LU R13, [R1+0x364] ;  /* 0x00036400010d7983 */ /* 0x000ee80000300800 */
[----:B------:R-:W4:Y:S04]  /*4cd40*/  LDL.LU R14, [R1+0x368] ;  /* 0x00036800010e7983 */ /* 0x000f280000300800 */
[----:B------:R-:W4:Y:S04]  /*4cd50*/  LDL.LU R15, [R1+0x36c] ;  /* 0x00036c00010f7983 */ /* 0x000f280000300800 */
[----:B0-----:R-:W3:Y:S04]  /*4cd60*/  LDL.LU R10, [R1+0x160] ;  /* 0x00016000010a7983 */ /* 0x001ee80000300800 */
[----:B------:R-:W3:Y:S04]  /*4cd70*/  LDL.LU R11, [R1+0x164] ;  /* 0x00016400010b7983 */ /* 0x000ee80000300800 */
[----:B--2---:R-:W2:Y:S04]  /*4cd80*/  LDL.64 R2, [R1+0x20] ;  /* 0x0000200001027983 */ /* 0x004ea80000100a00 */
[----:B------:R-:W2:Y:S04]  /*4cd90*/  LDL.LU R8, [R1+0x168] ;  /* 0x0001680001087983 */ /* 0x000ea80000300800 */
[----:B------:R-:W2:Y:S04]  /*4cda0*/  LDL.LU R9, [R1+0x16c] ;  /* 0x00016c0001097983 */ /* 0x000ea80000300800 */
[----:B------:R-:W2:Y:S04]  /*4cdb0*/  LDL.LU R20, [R1+0x170] ;  /* 0x0001700001147983 */ /* 0x000ea80000300800 */
[----:B------:R-:W2:Y:S04]  /*4cdc0*/  LDL.LU R21, [R1+0x174] ;  /* 0x0001740001157983 */ /* 0x000ea80000300800 */
        /* <DEDUP_REMOVED lines=14> */
[----:B0-----:R-:W2:Y:S04]  /*4ceb0*/  LDL.LU R12, [R1+0x300] ;  /* 0x00030000010c7983 */ /* 0x001ea80000300800 */
[----:B------:R-:W2:Y:S04]  /*4cec0*/  LDL.LU R13, [R1+0x304] ;  /* 0x00030400010d7983 */ /* 0x000ea80000300800 */
[----:B------:R-:W2:Y:S04]  /*4ced0*/  LDL.LU R14, [R1+0x308] ;  /* 0x00030800010e7983 */ /* 0x000ea80000300800 */
[----:B------:R-:W2:Y:S04]  /*4cee0*/  LDL.LU R15, [R1+0x30c] ;  /* 0x00030c00010f7983 */ /* 0x000ea80000300800 */
        /* <DEDUP_REMOVED lines=12> */
[----:B------:R-:W-:Y:S01]  /*4cfb0*/  STL [R1+0x784c], R0 ;  /* 0x00784c0001007387 */ /* 0x000fe20000100800 */
[----:B--2---:R-:W-:-:S15]  /*4cfc0*/  HMMA.16816.F32 R12, R16, R2, R12 ;  /* 0x00000002100c723c */ /* 0x004fde000000180c */
[----:B------:R-:W-:-:S08]  /*4cfd0*/  NOP ;  /* 0x0000000000007918 */ /* 0x000fd00000000000 */
[----:B------:R-:W-:Y:S04]  /*4cfe0*/  STL.64 [R1+0x300], R12 ;  /* 0x0003000c01007387 */ /* 0x000fe80000100a00 */
[----:B------:R0:W-:Y:S04]  /*4cff0*/  STL.64 [R1+0x308], R14 ;  /* 0x0003080e01007387 */ /* 0x0001e80000100a00 */
[----:B0-----:R-:W2:Y:S04]  /*4d000*/  LDL.LU.64 R14, [R1+0x7910] ;  /* 0x00791000010e7983 */ /* 0x001ea80000300a00 */
[----:B------:R-:W2:Y:S01]  /*4d010*/  LDL.LU.64 R12, [R1+0x7908] ;  /* 0x00790800010c7983 */ /* 0x000ea20000300a00 */
[----:B------:R-:W-:-:S02]  /*4d020*/  F2FP.F16.E5M2.UNPACK_B R10, R10.H1 ;  /* 0x0000000aff0a723e */ /* 0x000fc400030004ff */
        /* <DEDUP_REMOVED lines=15> */
[----:B------:R-:W-:Y:S04]  /*4d120*/  STL [R1+0x10], R8 ;  /* 0x0000100801007387 */ /* 0x000fe80000100800 */
[----:B------:R-:W-:Y:S04]  /*4d130*/  STL [R1+0x7854], R0 ;  /* 0x0078540001007387 */ /* 0x000fe80000100800 */
[----:B------:R2:W-:Y:S02]  /*4d140*/  STL [R1+0x14], R9 ;  /* 0x0000140901007387 */ /* 0x0005e40000100800 */
[----:B--2---:R-:W-:Y:S02]  /*4d150*/  HMMA.16816.F32 R8, R16, R8, R12 ;  /* 0x000000081008723c */ /* 0x004fe4000000180c */
[----:B------:R-:W2:Y:S04]  /*4d160*/  LDL.LU.64 R14, [R1+0x78e8] ;  /* 0x0078e800010e7983 */ /* 0x000ea80000300a00 */
[----:B------:R-:W2:Y:S01]  /*4d170*/  LDL.LU.64 R12, [R1+0x78e0] ;  /* 0x0078e000010c7983 */ /* 0x000ea20000300a00 */
[----:B------:R-:W-:-:S02]  /*4d180*/  F2FP.F16.E5M2.UNPACK_B R20, R20.H1 ;  /* 0x00000014ff14723e */ /* 0x000fc400030004ff */
[----:B------:R-:W-:-:S14]  /*4d190*/  F2FP.F16.E5M2.UNPACK_B R21, R21.H1 ;  /* 0x00000015ff15723e */ /* 0x000fdc00030004ff */
[----:B------:R-:W-:Y:S04]  /*4d1a0*/  STL.64 [R1+0x340], R8 ;  /* 0x0003400801007387 */ /* 0x000fe80000100a00 */
[----:B------:R0:W-:Y:S04]  /*4d1b0*/  STL.64 [R1+0x348], R10 ;  /* 0x0003480a01007387 */ /* 0x0001e80000100a00 */
[----:B0-----:R-:W4:Y:S04]  /*4d1c0*/  LDL.LU.64 R10, [R1+0x78d8] ;  /* 0x0078d800010a7983 */ /* 0x001f280000300a00 */
[----:B------:R-:W4:Y:S04]  /*4d1d0*/  LDL.LU.64 R8, [R1+0x78d0] ;  /* 0x0078d00001087983 */ /* 0x000f280000300a00 */
        /* <DEDUP_REMOVED lines=9> */
[----:B------:R-:W-:-:S07]  /*4d270*/  F2FP.F16.E5M2.UNPACK_B R3, R3.H1 ;  /* 0x00000003ff03723e */ /* 0x000fce00030004ff */
[C---:B----4-:R-:W-:Y:S01]  /*4d280*/  HMMA.16816.F32 R8, R16.reuse, R2, R8 ;  /* 0x000000021008723c */ /* 0x050fe20000001808 */
[----:B------:R-:W-:Y:S02]  /*4d290*/  F2FP.F16.E5M2.UNPACK_B R28, R28.H1 ;  /* 0x0000001cff1c723e */ /* 0x000fe400030004ff */
[----:B------:R-:W-:Y:S01]  /*4d2a0*/  F2FP.F16.E5M2.UNPACK_B R29, R29.H1 ;  /* 0x0000001dff1d723e */ /* 0x000fe200030004ff */
[----:B------:R-:W-:Y:S01]  /*4d2b0*/  IMAD.MOV.U32 R0, RZ, RZ, R21 ;  /* 0x000000ffff007224 */ /* 0x000fe200078e0015 */
[----:B------:R-:W-:Y:S02]  /*4d2c0*/  F2FP.F16.E5M2.UNPACK_B R26, R26.H1 ;  /* 0x0000001aff1a723e */ /* 0x000fe400030004ff */
[----:B------:R-:W-:Y:S01]  /*4d2d0*/  F2FP.F16.E5M2.UNPACK_B R27, R27.H1 ;  /* 0x0000001bff1b723e */ /* 0x000fe200030004ff */
[----:B------:R-:W-:Y:S04]  /*4d2e0*/  STL [R1], R2 ;  /* 0x0000000201007387 */ /* 0x000fe80000100800 */
[----:B------:R-:W-:Y:S04]  /*4d2f0*/  STL [R1+0x7868], R0 ;  /* 0x0078680001007387 */ /* 0x000fe80000100800 */
[----:B------:R-:W-:Y:S01]  /*4d300*/  STL [R1+0x4], R3 ;  /* 0x0000040301007387 */ /* 0x000fe20000100800 */
[C---:B------:R-:W-:Y:S06]  /*4d310*/  HMMA.16816.F32 R4, R16.reuse, R26, R4 ;  /* 0x0000001a1004723c */ /* 0x040fec0000001804 */
[----:B------:R-:W-:Y:S04]  /*4d320*/  STL.64 [R1+0x380], R8 ;  /* 0x0003800801007387 */ /* 0x000fe80000100a00 */
[----:B------:R0:W-:Y:S04]  /*4d330*/  STL.64 [R1+0x388], R10 ;  /* 0x0003880a01007387 */ /* 0x0001e80000100a00 */
[----:B0-----:R-:W3:Y:S04]  /*4d340*/  LDL.LU.64 R10, [R1+0x78b8] ;  /* 0x0078b800010a7983 */ /* 0x001ee80000300a00 */
[----:B------:R-:W3:Y:S04]  /*4d350*/  LDL.LU.64 R8, [R1+0x78b0] ;  /* 0x0078b00001087983 */ /* 0x000ee80000300a00 */
[----:B------:R-:W-:Y:S04]  /*4d360*/  STL [R1+0x7884], R28 ;  /* 0x0078841c01007387 */ /* 0x000fe80000100800 */
[----:B------:R-:W-:Y:S01]  /*4d370*/  STL [R1+0x7880], R29 ;  /* 0x0078801d01007387 */ /* 0x000fe20000100800 */
[----:B--2---:R-:W-:-:S15]  /*4d380*/  HMMA.16816.F32 R12, R16, R28, R12 ;  /* 0x0000001c100c723c */ /* 0x004fde000000180c */
[----:B------:R-:W-:-:S08]  /*4d390*/  NOP ;  /* 0x0000000000007918 */ /* 0x000fd00000000000 */
[----:B------:R-:W-:Y:S04]  /*4d3a0*/  STL.64 [R1+0x3a0], R12 ;  /* 0x0003a00c01007387 */ /* 0x000fe80000100a00 */
[----:B------:R-:W-:Y:S04]  /*4d3b0*/  STL.64 [R1+0x3a8], R14 ;  /* 0x0003a80e01007387 */ /* 0x000fe80000100a00 */
[----:B------:R-:W-:Y:S04]  /*4d3c0*/  STL.64 [R1+0x3c0], R4 ;  /* 0x0003c00401007387 */ /* 0x000fe80000100a00 */
[----:B------:R3:W-:Y:S04]  /*4d3d0*/  STL.64 [R1+0x3c8], R6 ;  /* 0x0003c80601007387 */ /* 0x0007e80000100a00 */
[----:B------:R-:W2:Y:S01]  /*4d3e0*/  LDL.LU R0, [R1+0x3034] ;  /* 0x0030340001007983 */ /* 0x000ea20000300800 */
[----:B------:R-:W-:-:S02]  /*4d3f0*/  F2FP.F16.E5M2.UNPACK_B R24, R24.H1 ;  /* 0x00000018ff18723e */ /* 0x000fc400030004ff */
[----:B------:R-:W-:-:S07]  /*4d400*/  F2FP.F16.E5M2.UNPACK_B R25, R25.H1 ;  /* 0x00000019ff19723e */ /* 0x000fce00030004ff */
[----:B---3--:R-:W-:Y:S01]  /*4d410*/  HMMA.16816.F32 R4, R16, R24, R8 ;  /* 0x000000181004723c */ /* 0x008fe20000001808 */
[----:B--2---:R-:W-:-:S15]  /*4d420*/  STL [R1+0x7888], R0 ;  /* 0x0078880001007387 */ /* 0x004fde0000100800 */
[----:B------:R-:W-:-:S07]  /*4d430*/  NOP ;  /* 0x0000000000007918 */ /* 0x000fce0000000000 */
[----:B------:R-:W-:Y:S04]  /*4d440*/  STL.64 [R1+0x3e0], R4 ;  /* 0x0003e00401007387 */ /* 0x000fe80000100a00 */
[----:B------:R0:W-:Y:S04]  /*4d450*/  STL.64 [R1+0x3e8], R6 ;  /* 0x0003e80601007387 */ /* 0x0001e80000100a00 */
[----:B------:R-:W2:Y:S04]  /*4d460*/  LDL.LU R15, [R1+0x3030] ;  /* 0x00303000010f7983 */ /* 0x000ea80000300800 */
[----:B0-----:R-:W3:Y:S04]  /*4d470*/  LDL.LU R6, [R1+0x1c8] ;  /* 0x0001c80001067983 */ /* 0x001ee80000300800 */
[----:B------:R-:W3:Y:S04]  /*4d480*/  LDL.LU R7, [R1+0x1cc] ;  /* 0x0001cc0001077983 */ /* 0x000ee80000300800 */
[----:B------:R-:W4:Y:S04]  /*4d490*/  LDL.LU R4, [R1+0x1f0] ;  /* 0x0001f00001047983 */ /* 0x000f280000300800 */
[----:B------:R-:W4:Y:S04]  /*4d4a0*/  LDL.LU R5, [R1+0x1f4] ;  /* 0x0001f40001057983 */ /* 0x000f280000300800 */
[----:B---3--:R-:W-:Y:S04]  /*4d4b0*/  STL.64 [R1+0x7878], R6 ;  /* 0x0078780601007387 */ /* 0x008fe80000100a00 */
[----:B----4-:R0:W-:Y:S04]  /*4d4c0*/  STL.64 [R1+0x7870], R4 ;  /* 0x0078700401007387 */ /* 0x0101e80000100a00 */
[----:B0-----:R-:W3:Y:S04]  /*4d4d0*/  LDL.LU R4, [R1+0x440] ;  /* 0x0004400001047983 */ /* 0x001ee80000300800 */
[----:B------:R-:W3:Y:S04]  /*4d4e0*/  LDL.LU R5, [R1+0x444] ;  /* 0x0004440001057983 */ /* 0x000ee80000300800 */
[----:B------:R-:W4:Y:S04]  /*4d4f0*/  LDL.LU R6, [R1+0x448] ;  /* 0x0004480001067983 */ /* 0x000f280000300800 */
[----:B------:R-:W4:Y:S04]  /*4d500*/  LDL.LU R7, [R1+0x44c] ;  /* 0x00044c0001077983 */ /* 0x000f280000300800 */
        /* <DEDUP_REMOVED lines=9> */
[----:B------:R-:W4:Y:S01]  /*4d5a0*/  LDL.LU R7, [R1+0x42c] ;  /* 0x00042c0001077983 */ /* 0x000f220000300800 */
[----:B------:R-:W-:-:S02]  /*4d5b0*/  F2FP.F16.E5M2.UNPACK_B R22, R22.H1 ;  /* 0x00000016ff16723e */ /* 0x000fc400030004ff */
[----:B------:R-:W-:Y:S01]  /*4d5c0*/  F2FP.F16.E5M2.UNPACK_B R23, R23.H1 ;  /* 0x00000017ff17723e */ /* 0x000fe200030004ff */
        /* <DEDUP_REMOVED lines=18> */
[----:B0-----:R-:W2:Y:S04]  /*4d6f0*/  LDL.LU R24, [R1+0x4c0] ;  /* 0x0004c00001187983 */ /* 0x001ea80000300800 */
[----:B------:R-:W2:Y:S04]  /*4d700*/  LDL.LU R25, [R1+0x4c4] ;  /* 0x0004c40001197983 */ /* 0x000ea80000300800 */
[----:B------:R-:W4:Y:S04]  /*4d710*/  LDL.LU R26, [R1+0x4c8] ;  /* 0x0004c800011a7983 */ /* 0x000f280000300800 */
[----:B------:R-:W4:Y:S01]  /*4d720*/  LDL.LU R27, [R1+0x4cc] ;  /* 0x0004cc00011b7983 */ /* 0x000f220000300800 */
[----:B---3--:R-:W-:Y:S03]  /*4d730*/  HMMA.16816.F32 R4, R16, R22, R4 ;  /* 0x000000161004723c */ /* 0x008fe60000001804 */
[----:B----4-:R-:W-:Y:S04]  /*4d740*/  STL.64 [R1+0x7860], R26 ;  /* 0x0078601a01007387 */ /* 0x010fe80000100a00 */
[----:B--2---:R0:W-:Y:S04]  /*4d750*/  STL.64 [R1+0x7858], R24 ;  /* 0x0078581801007387 */ /* 0x0041e80000100a00 */
[----:B0-----:R-:W2:Y:S04]  /*4d760*/  LDL.LU R24, [R1+0x460] ;  /* 0x0004600001187983 */ /* 0x001ea80000300800 */
[----:B------:R-:W2:Y:S04]  /*4d770*/  LDL.LU R25, [R1+0x464] ;  /* 0x0004640001197983 */ /* 0x000ea80000300800 */
[----:B------:R-:W2:Y:S04]  /*4d780*/  LDL.LU R26, [R1+0x468] ;  /* 0x00046800011a7983 */ /* 0x000ea80000300800 */
[----:B------:R-:W2:Y:S04]  /*4d790*/  LDL.LU R27, [R1+0x46c] ;  /* 0x00046c00011b7983 */ /* 0x000ea80000300800 */
[----:B------:R-:W-:Y:S04]  /*4d7a0*/  STL.64 [R1+0x400], R4 ;  /* 0x0004000401007387 */ /* 0x000fe80000100a00 */
[----:B------:R0:W-:Y:S04]  /*4d7b0*/  STL.64 [R1+0x408], R6 ;  /* 0x0004080601007387 */ /* 0x0001e80000100a00 */
[----:B0-----:R-:W3:Y:S04]  /*4d7c0*/  LDL.LU.64 R6, [R1+0x78a8] ;  /* 0x0078a80001067983 */ /* 0x001ee80000300a00 */
[----:B------:R-:W3:Y:S01]  /*4d7d0*/  LDL.LU.64 R4, [R1+0x78a0] ;  /* 0x0078a00001047983 */ /* 0x000ee20000300a00 */
[----:B------:R-:W-:-:S02]  /*4d7e0*/  F2FP.F16.E5M2.UNPACK_B R20, R20.H1 ;  /* 0x00000014ff14723e */ /* 0x000fc400030004ff */
[----:B------:R-:W-:Y:S01]  /*4d7f0*/  F2FP.F16.E5M2.UNPACK_B R21, R21.H1 ;  /* 0x00000015ff15723e */ /* 0x000fe200030004ff */
[----:B------:R-:W-:-:S06]  /*4d800*/  IMAD R12, R12, 0x100, R0 ;  /* 0x000001000c0c7824 */ /* 0x000fcc00078e0200 */
[----:B---3--:R-:W-:-:S15]  /*4d810*/  HMMA.16816.F32 R4, R16, R20, R4 ;  /* 0x000000141004723c */ /* 0x008fde0000001804 */
[----:B------:R-:W-:-:S08]  /*4d820*/  NOP ;  /* 0x0000000000007918 */ /* 0x000fd00000000000 */
[----:B------:R-:W-:Y:S04]  /*4d830*/  STL.64 [R1+0x420], R4 ;  /* 0x0004200401007387 */ /* 0x000fe80000100a00 */
[----:B------:R0:W-:Y:S04]  /*4d840*/  STL.64 [R1+0x428], R6 ;  /* 0x0004280601007387 */ /* 0x0001e80000100a00 */
[----:B0-----:R-:W3:Y:S04]  /*4d850*/  LDL.LU.64 R6, [R1+0x7898] ;  /* 0x0078980001067983 */ /* 0x001ee80000300a00 */
[----:B------:R-:W3:Y:S04]  /*4d860*/  LDL.LU.64 R4, [R1+0x7890] ;  /* 0x0078900001047983 */ /* 0x000ee80000300a00 */
[----:B------:R-:W-:Y:S04]  /*4d870*/  STL.64 [R1+0x75e0], R22 ;  /* 0x0075e01601007387 */ /* 0x000fe80000100a00 */
[----:B------:R0:W-:Y:S04]  /*4d880*/  STL.64 [R1+0x75d8], R20 ;  /* 0x0075d81401007387 */ /* 0x0001e80000100a00 */
[----:B0-----:R-:W4:Y:S04]  /*4d890*/  LDL.LU R20, [R1+0x480] ;  /* 0x0004800001147983 */ /* 0x001f280000300800 */
[----:B------:R-:W4:Y:S04]  /*4d8a0*/  LDL.LU R21, [R1+0x484] ;  /* 0x0004840001157983 */ /* 0x000f280000300800 */
[----:B------:R-:W4:Y:S04]  /*4d8b0*/  LDL.LU R22, [R1+0x488] ;  /* 0x0004880001167983 */ /* 0x000f280000300800 */
[----:B------:R-:W4:Y:S04]  /*4d8c0*/  LDL.LU R23, [R1+0x48c] ;  /* 0x00048c0001177983 */ /* 0x000f280000300800 */
[----:B------:R-:W4:Y:S01]  /*4d8d0*/  LDL.LU R0, [R1+0x7888] ;  /* 0x0078880001007983 */ /* 0x000f220000300800 */
[----:B------:R-:W-:-:S02]  /*4d8e0*/  F2FP.F16.E5M2.UNPACK_B R10, R10.H1 ;  /* 0x0000000aff0a723e */ /* 0x000fc400030004ff */
[----:B------:R-:W-:Y:S01]  /*4d8f0*/  F2FP.F16.E5M2.UNPACK_B R11, R11.H1 ;  /* 0x0000000bff0b723e */ /* 0x000fe200030004ff */
[----:B------:R-:W-:Y:S02]  /*4d900*/  IMAD R13, R13, 0x100, R28 ;  /* 0x000001000d0d7824 */ /* 0x000fe400078e021c */
[----:B------:R-:W-:Y:S01]  /*4d910*/  IMAD R14, R14, 0x100, R29 ;  /* 0x000001000e0e7824 */ /* 0x000fe200078e021d */
[----:B------:R-:W4:Y:S04]  /*4d920*/  LDL.LU R28, [R1+0x7884] ;  /* 0x00788400011c7983 */ /* 0x000f280000300800 */
[----:B------:R-:W4:Y:S01]  /*4d930*/  LDL.LU R29, [R1+0x7880] ;  /* 0x00788000011d7983 */ /* 0x000f220000300800 */
[----:B------:R-:W-:Y:S02]  /*4d940*/  F2FP.F16.E5M2.UNPACK_B R8, R8.H1 ;  /* 0x00000008ff08723e */ /* 0x000fe400030004ff */
[----:B------:R-:W-:-:S07]  /*4d950*/  F2FP.F16.E5M2.UNPACK_B R9, R9.H1 ;  /* 0x00000009ff09723e */ /* 0x000fce00030004ff */
[C---:B--2---:R-:W-:Y:S06]  /*4d960*/  HMMA.16816.F32 R24, R16.reuse, R8, R24 ;  /* 0x000000081018723c */ /* 0x044fec0000001818 */
[----:B---3--:R-:W-:-:S15]  /*4d970*/  HMMA.16816.F32 R4, R16, R10, R4 ;  /* 0x0000000a1004723c */ /* 0x008fde0000001804 */
[----:B------:R-:W-:-:S08]  /*4d980*/  NOP ;  /* 0x0000000000007918 */ /* 0x000fd00000000000 */
[----:B------:R-:W-:Y:S04]  /*4d990*/  STL.64 [R1+0x440], R4 ;  /* 0x0004400401007387 */ /* 0x000fe80000100a00 */
[----:B------:R0:W-:Y:S04]  /*4d9a0*/  STL.64 [R1+0x448], R6 ;  /* 0x0004480601007387 */ /* 0x0001e80000100a00 */
[----:B0-----:R-:W2:Y:S04]  /*4d9b0*/  LDL.LU.64 R6, [R1+0x7878] ;  /* 0x0078780001067983 */ /* 0x001ea80000300a00 */
[----:B------:R-:W3:Y:S01]  /*4d9c0*/  LDL.LU.64 R4, [R1+0x7870] ;  /* 0x0078700001047983 */ /* 0x000ee20000300a00 */
[----:B----4-:R-:W-:-:S03]  /*4d9d0*/  IMAD R15, R15, 0x100, R0 ;  /* 0x000001000f0f7824 */ /* 0x010fc600078e0200 */
[----:B------:R-:W4:Y:S04]  /*4d9e0*/  LDL.LU R0, [R1+0x7868] ;  /* 0x0078680001007983 */ /* 0x000f280000300800 */
[----:B------:R-:W-:Y:S04]  /*4d9f0*/  STL.64 [R1+0x460], R24 ;  /* 0x0004601801007387 */ /* 0x000fe80000100a00 */
[----:B------:R0:W-:Y:S04]  /*4da00*/  STL.64 [R1+0x468], R26 ;  /* 0x0004681a01007387 */ /* 0x0001e80000100a00 */
[----:B0-----:R-:W4:Y:S04]  /*4da10*/  LDL.LU.64 R26, [R1+0x7860] ;  /* 0x00786000011a7983 */ /* 0x001f280000300a00 */
[----:B------:R-:W4:Y:S04]  /*4da20*/  LDL.LU.64 R24, [R1+0x7858] ;  /* 0x0078580001187983 */ /* 0x000f280000300a00 */
[----:B------:R-:W-:Y:S04]  /*4da30*/  STL [R1+0x75b4], R8 ;  /* 0x0075b40801007387 */ /* 0x000fe80000100800 */
[----:B------:R-:W-:Y:S04]  /*4da40*/  STL [R1+0x75b0], R9 ;  /* 0x0075b00901007387 */ /* 0x000fe80000100800 */
[----:B------:R0:W-:Y:S01]  /*4da50*/  STL.64 [R1+0x75f8], R10 ;  /* 0x0075f80a01007387 */ /* 0x0001e20000100a00 */
[----:B------:R-:W-:-:S02]  /*4da60*/  F2FP.F16.E5M2.UNPACK_B R14, R14 ;  /* 0x0000000eff0e723e */ /* 0x000fc400020004ff */
[----:B------:R-:W-:-:S05]  /*4da70*/  F2FP.F16.E5M2.UNPACK_B R15, R15 ;  /* 0x0000000fff0f723e */ /* 0x000fca00020004ff */
[----:B------:R-:W-:Y:S01]  /*4da80*/  STL.64 [R1+0x7810], R14 ;  /* 0x0078100e01007387 */ /* 0x000fe20000100a00 */
[----:B------:R-:W-:Y:S02]  /*4da90*/  F2FP.F16.E5M2.UNPACK_B R12, R12 ;  /* 0x0000000cff0c723e */ /* 0x000fe400020004ff */
[----:B------:R-:W-:Y:S02]  /*4daa0*/  F2FP.F16.E5M2.UNPACK_B R13, R13 ;  /* 0x0000000dff0d723e */ /* 0x000fe400020004ff */
[----:B--2---:R-:W-:Y:S02]  /*4dab0*/  F2FP.F16.E5M2.UNPACK_B R6, R6.H1 ;  /* 0x00000006ff06723e */ /* 0x004fe400030004ff */
[----:B------:R-:W-:-:S07]  /*4dac0*/  F2FP.F16.E5M2.UNPACK_B R7, R7.H1 ;  /* 0x00000007ff07723e */ /* 0x000fce00030004ff */
[----:B0-----:R-:W-:Y:S01]  /*4dad0*/  HMMA.16816.F32 R8, R16, R6, R20 ;  /* 0x000000061008723c */ /* 0x001fe20000001814 */
[----:B---3--:R-:W-:Y:S02]  /*4dae0*/  F2FP.F16.E5M2.UNPACK_B R4, R4.H1 ;  /* 0x00000004ff04723e */ /* 0x008fe400030004ff */
[----:B------:R-:W-:-:S15]  /*4daf0*/  F2FP.F16.E5M2.UNPACK_B R5, R5.H1 ;  /* 0x00000005ff05723e */ /* 0x000fde00030004ff */
[----:B------:R-:W-:-:S05]  /*4db00*/  NOP ;  /* 0x0000000000007918 */ /* 0x000fca0000000000 */
[----:B------:R-:W-:Y:S04]  /*4db10*/  STL.64 [R1+0x480], R8 ;  /* 0x0004800801007387 */ /* 0x000fe80000100a00 */
[----:B------:R4:W-:Y:S02]  /*4db20*/  STL.64 [R1+0x488], R10 ;  /* 0x0004880a01007387 */ /* 0x0009e40000100a00 */
[----:B----4-:R-:W-:Y:S02]  /*4db30*/  HMMA.16816.F32 R8, R16, R4, R24 ;  /* 0x000000041008723c */ /* 0x010fe40000001818 */
[----:B------:R-:W-:Y:S04]  /*4db40*/  STL.64 [R1+0x7808], R12 ;  /* 0x0078080c01007387 */ /* 0x000fe80000100a00 */
[----:B------:R-:W2:-:S15]  /*4db50*/  LDL.LU R20, [R1+0x640] ;  /* 0x0006400001147983 */ /* 0x000e9e0000300800 */
[----:B------:R-:W-:-:S02]  /*4db60*/  NOP ;  /* 0x0000000000007918 */ /* 0x000fc40000000000 */
[----:B------:R0:W-:Y:S04]  /*4db70*/  STL.64 [R1+0x4c0], R8 ;  /* 0x0004c00801007387 */ /* 0x0001e80000100a00 */
        /* <DEDUP_REMOVED lines=12> */
[----:B0-----:R-:W3:Y:S04]  /*4dc40*/  LDL R8, [R1] ;  /* 0x0000000001087983 */ /* 0x001ee80000100800 */
[----:B------:R-:W3:Y:S04]  /*4dc50*/  LDL R9, [R1+0x4] ;  /* 0x0000040001097983 */ /* 0x000ee80000100800 */
[----:B-1----:R-:W4:Y:S04]  /*4dc60*/  LDL.LU R20, [R1+0x660] ;  /* 0x0006600001147983 */ /* 0x002f280000300800 */
[----:B------:R-:W4:Y:S04]  /*4dc70*/  LDL.LU R21, [R1+0x664] ;  /* 0x0006640001157983 */ /* 0x000f280000300800 */
[----:B------:R-:W2:Y:S04]  /*4dc80*/  LDL.LU R22, [R1+0x668] ;  /* 0x0006680001167983 */ /* 0x000ea80000300800 */
[----:B------:R-:W2:Y:S01]  /*4dc90*/  LDL.LU R23, [R1+0x66c] ;  /* 0x00066c0001177983 */ /* 0x000ea20000300800 */
[----:B------:R-:W-:-:S03]  /*4dca0*/  IMAD.MOV.U32 R11, RZ, RZ, R0 ;  /* 0x000000ffff0b7224 */ /* 0x000fc600078e0000 */
[----:B--2---:R-:W-:Y:S04]  /*4dcb0*/  STL.64 [R1+0x7628], R22 ;  /* 0x0076281601007387 */ /* 0x004fe80000100a00 */
[----:B----4-:R0:W-:Y:S04]  /*4dcc0*/  STL.64 [R1+0x7620], R20 ;  /* 0x0076201401007387 */ /* 0x0101e80000100a00 */
[----:B------:R-:W2:Y:S04]  /*4dcd0*/  LDL R10, [R1+0x8] ;  /* 0x00000800010a7983 */ /* 0x000ea80000100800 */
[----:B------:R-:W0:Y:S04]  /*4dce0*/  LDL.LU R0, [R1+0x7854] ;  /* 0x0078540001007983 */ /* 0x000e280000300800 */
[----:B--2---:R-:W-:Y:S04]  /*4dcf0*/  STL.64 [R1+0x7638], R10 ;  /* 0x0076380a01007387 */ /* 0x004fe80000100a00 */
[----:B---3--:R-:W-:Y:S04]  /*4dd00*/  STL.64 [R1+0x7630], R8 ;  /* 0x0076300801007387 */ /* 0x008fe80000100a00 */
[----:B------:R-:W2:Y:S04]  /*4dd10*/  LDL.LU R24, [R1+0x670] ;  /* 0x0006700001187983 */ /* 0x000ea80000300800 */
[----:B------:R-:W2:Y:S04]  /*4dd20*/  LDL.LU R25, [R1+0x674] ;  /* 0x0006740001197983 */ /* 0x000ea80000300800 */
[----:B------:R-:W3:Y:S04]  /*4dd30*/  LDL.LU R26, [R1+0x678] ;  /* 0x00067800011a7983 */ /* 0x000ee80000300800 */
[----:B------:R-:W3:Y:S01]  /*4dd40*/  LDL.LU R27, [R1+0x67c] ;  /* 0x00067c00011b7983 */ /* 0x000ee20000300800 */
[----:B0-----:R-:W-:-:S03]  /*4dd50*/  IMAD.MOV.U32 R21, RZ, RZ, R0 ;  /* 0x000000ffff157224 */ /* 0x001fc600078e0000 */
[----:B---3--:R-:W-:Y:S04]  /*4dd60*/  STL.64 [R1+0x7648], R26 ;  /* 0x0076481a01007387 */ /* 0x008fe80000100a00 */
[----:B--2---:R0:W-:Y:S04]  /*4dd70*/  STL.64 [R1+0x7640], R24 ;  /* 0x0076401801007387 */ /* 0x0041e80000100a00 */
[----:B------:R-:W2:Y:S04]  /*4dd80*/  LDL R22, [R1+0x10] ;  /* 0x0000100001167983 */ /* 0x000ea80000100800 */
[----:B------:R-:W2:Y:S04]  /*4dd90*/  LDL R23, [R1+0x14] ;  /* 0x0000140001177983 */ /* 0x000ea80000100800 */
[----:B------:R-:W3:Y:S04]  /*4dda0*/  LDL R20, [R1+0x18] ;  /* 0x0000180001147983 */ /* 0x000ee80000100800 */
[----:B------:R-:W4:Y:S04]  /*4ddb0*/  LDL.LU R0, [R1+0x7850] ;  /* 0x0078500001007983 */ /* 0x000f280000300800 */
[----:B--2---:R1:W-:Y:S04]  /*4ddc0*/  STL.64 [R1+0x7658], R22 ;  /* 0x0076581601007387 */ /* 0x0043e80000100a00 */
[----:B---3--:R-:W-:Y:S04]  /*4ddd0*/  STL.64 [R1+0x7650], R20 ;  /* 0x0076501401007387 */ /* 0x008fe80000100a00 */
[----:B0-----:R-:W2:Y:S04]  /*4dde0*/  LDL.LU R24, [R1+0x690] ;  /* 0x0006900001187983 */ /* 0x001ea80000300800 */
[----:B------:R-:W2:Y:S04]  /*4ddf0*/  LDL.LU R25, [R1+0x694] ;  /* 0x0006940001197983 */ /* 0x000ea80000300800 */
[----:B------:R-:W3:Y:S04]  /*4de00*/  LDL.LU R26, [R1+0x698] ;  /* 0x00069800011a7983 */ /* 0x000ee80000300800 */
[----:B------:R-:W3:Y:S04]  /*4de10*/  LDL.LU R27, [R1+0x69c] ;  /* 0x00069c00011b7983 */ /* 0x000ee80000300800 */
[----:B---3--:R-:W-:Y:S04]  /*4de20*/  STL.64 [R1+0x7668], R26 ;  /* 0x0076681a01007387 */ /* 0x008fe80000100a00 */
[----:B--2---:R0:W-:Y:S04]  /*4de30*/  STL.64 [R1+0x7660], R24 ;  /* 0x0076601801007387 */ /* 0x0041e80000100a00 */
[----:B-1----:R-:W2:Y:S01]  /*4de40*/  LDL R22, [R1+0x20] ;  /* 0x0000200001167983 */ /* 0x002ea20000100800 */
[----:B----4-:R-:W-:-:S03]  /*4de50*/  IMAD.MOV.U32 R23, RZ, RZ, R0 ;  /* 0x000000ffff177224 */ /* 0x010fc600078e0000 */
[----:B------:R-:W3:Y:S04]  /*4de60*/  LDL.LU R0, [R1+0x784c] ;  /* 0x00784c0001007983 */ /* 0x000ee80000300800 */
[----:B--2---:R-:W-:Y:S04]  /*4de70*/  STL.64 [R1+0x7670], R22 ;  /* 0x0076701601007387 */ /* 0x004fe80000100a00 */
[----:B0-----:R-:W2:Y:S04]  /*4de80*/  LDL.LU R24, [R1+0x6a0] ;  /* 0x0006a00001187983 */ /* 0x001ea80000300800 */
[----:B------:R-:W2:Y:S04]  /*4de90*/  LDL.LU R25, [R1+0x6a4] ;  /* 0x0006a40001197983 */ /* 0x000ea80000300800 */
[----:B------:R-:W4:Y:S04]  /*4dea0*/  LDL.LU R26, [R1+0x6a8] ;  /* 0x0006a800011a7983 */ /* 0x000f280000300800 */
[----:B------:R-:W4:Y:S01]  /*4deb0*/  LDL.LU R27, [R1+0x6ac] ;  /* 0x0006ac00011b7983 */ /* 0x000f220000300800 */
[----:B---3--:R-:W-:-:S03]  /*4dec0*/  IMAD.MOV.U32 R21, RZ, RZ, R0 ;  /* 0x000000ffff157224 */ /* 0x008fc600078e0000 */
[----:B----4-:R-:W-:Y:S04]  /*4ded0*/  STL.64 [R1+0x7680], R26 ;  /* 0x0076801a01007387 */ /* 0x010fe80000100a00 */
[----:B--2---:R0:W-:Y:S04]  /*4dee0*/  STL.64 [R1+0x7678], R24 ;  /* 0x0076781801007387 */ /* 0x0041e80000100a00 */
[----:B------:R-:W2:Y:S04]  /*4def0*/  LDL R20, [R1+0x28] ;  /* 0x0000280001147983 */ /* 0x000ea80000100800 */
[----:B------:R-:W3:Y:S04]  /*4df00*/  LDL.LU R0, [R1+0x7848] ;  /* 0x0078480001007983 */ /* 0x000ee80000300800 */
[----:B--2---:R1:W-:Y:S04]  /*4df10*/  STL.64 [R1+0x7688], R20 ;  /* 0x0076881401007387 */ /* 0x0043e80000100a00 */
[----:B0-----:R-:W2:Y:S04]  /*4df20*/  LDL.LU R24, [R1+0x6b0] ;  /* 0x0006b00001187983 */ /* 0x001ea80000300800 */
[----:B------:R-:W2:Y:S04]  /*4df30*/  LDL.LU R25, [R1+0x6b4] ;  /* 0x0006b40001197983 */ /* 0x000ea80000300800 */
[----:B------:R-:W4:Y:S04]  /*4df40*/  LDL.LU R26, [R1+0x6b8] ;  /* 0x0006b800011a7983 */ /* 0x000f280000300800 */
[----:B------:R-:W4:Y:S04]  /*4df50*/  LDL.LU R27, [R1+0x6bc] ;  /* 0x0006bc00011b7983 */ /* 0x000f280000300800 */
[----:B----4-:R-:W-:Y:S04]  /*4df60*/  STL.64 [R1+0x7698], R26 ;  /* 0x0076981a01007387 */ /* 0x010fe80000100a00 */
[----:B--2---:R0:W-:Y:S04]  /*4df70*/  STL.64 [R1+0x7690], R24 ;  /* 0x0076901801007387 */ /* 0x0041e80000100a00 */
[----:B------:R-:W2:Y:S04]  /*4df80*/  LDL R22, [R1+0x30] ;  /* 0x0000300001167983 */ /* 0x000ea80000100800 */
[----:B------:R-:W2:Y:S04]  /*4df90*/  LDL R23, [R1+0x34] ;  /* 0x0000340001177983 */ /* 0x000ea80000100800 */
[----:B-1----:R-:W4:Y:S01]  /*4dfa0*/  LDL R20, [R1+0x38] ;  /* 0x0000380001147983 */ /* 0x002f220000100800 */
[----:B---3--:R-:W-:-:S03]  /*4dfb0*/  IMAD.MOV.U32 R21, RZ, RZ, R0 ;  /* 0x000000ffff157224 */ /* 0x008fc600078e0000 */
[----:B------:R-:W3:Y:S04]  /*4dfc0*/  LDL.LU R0, [R1+0x7844] ;  /* 0x0078440001007983 */ /* 0x000ee80000300800 */
[----:B--2---:R1:W-:Y:S04]  /*4dfd0*/  STL.64 [R1+0x76a0], R22 ;  /* 0x0076a01601007387 */ /* 0x0043e80000100a00 */
[----:B----4-:R-:W-:Y:S04]  /*4dfe0*/  STL.64 [R1+0x76b8], R20 ;  /* 0x0076b81401007387 */ /* 0x010fe80000100a00 */
[----:B0-----:R-:W2:Y:S04]  /*4dff0*/  LDL.LU R24, [R1+0x6c0] ;  /* 0x0006c00001187983 */ /* 0x001ea80000300800 */
[----:B------:R-:W2:Y:S04]  /*4e000*/  LDL.LU R25, [R1+0x6c4] ;  /* 0x0006c40001197983 */ /* 0x000ea80000300800 */
[----:B------:R-:W4:Y:S04]  /*4e010*/  LDL.LU R26, [R1+0x6c8] ;  /* 0x0006c800011a7983 */ /* 0x000f280000300800 */
[----:B------:R-:W4:Y:S04]  /*4e020*/  LDL.LU R27, [R1+0x6cc] ;  /* 0x0006cc00011b7983 */ /* 0x000f280000300800 */
[----:B-1----:R-:W2:Y:S01]  /*4e030*/  LDL R22, [R1+0x40] ;  /* 0x0000400001167983 */ /* 0x002ea20000100800 */
[----:B---3--:R-:W-:-:S03]  /*4e040*/  IMAD.MOV.U32 R23, RZ, RZ, R0 ;  /* 0x000000ffff177224 */ /* 0x008fc600078e0000 */
[----:B------:R-:W3:Y:S04]  /*4e050*/  LDL.LU R0, [R1+0x7840] ;  /* 0x0078400001007983 */ /* 0x000ee80000300800 */
[----:B--2---:R-:W-:Y:S04]  /*4e060*/  STL.64 [R1+0x76d0], R22 ;  /* 0x0076d01601007387 */ /* 0x004fe80000100a00 */
[----:B----4-:R-:W-:Y:S04]  /*4e070*/  STL.64 [R1+0x76b0], R26 ;  /* 0x0076b01a01007387 */ /* 0x010fe80000100a00 */
[----:B------:R0:W-:Y:S04]  /*4e080*/  STL.64 [R1+0x76a8], R24 ;  /* 0x0076a81801007387 */ /* 0x0001e80000100a00 */
[----:B0-----:R-:W2:Y:S04]  /*4e090*/  LDL.LU R24, [R1+0x6d0] ;  /* 0x0006d00001187983 */ /* 0x001ea80000300800 */
[----:B------:R-:W2:Y:S04]  /*4e0a0*/  LDL.LU R25, [R1+0x6d4] ;  /* 0x0006d40001197983 */ /* 0x000ea80000300800 */
[----:B------:R-:W4:Y:S04]  /*4e0b0*/  LDL.LU R26, [R1+0x6d8] ;  /* 0x0006d800011a7983 */ /* 0x000f280000300800 */
[----:B------:R-:W4:Y:S04]  /*4e0c0*/  LDL.LU R27, [R1+0x6dc] ;  /* 0x0006dc00011b7983 */ /* 0x000f280000300800 */
[----:B------:R-:W2:Y:S01]  /*4e0d0*/  LDL R20, [R1+0x48] ;  /* 0x0000480001147983 */ /* 0x000ea20000100800 */
        /* <DEDUP_REMOVED lines=29> */
[----:B------:R-:W2:Y:S04]  /*4e2b0*/  LDL R22, [R1+0x60] ;  /* 0x0000600001167983 */ /* 0x000ea80000100800 */
[----:B------:R-:W2:Y:S04]  /*4e2c0*/  LDL R23, [R1+0x64] ;  /* 0x0000640001177983 */ /* 0x000ea80000100800 */
[----:B------:R-:W4:Y:S01]  /*4e2d0*/  LDL R20, [R1+0x68] ;  /* 0x0000680001147983 */ /* 0x000f220000100800 */
[----:B---3--:R-:W-:-:S03]  /*4e2e0*/  IMAD.MOV.U32 R21, RZ, RZ, R0 ;  /* 0x000000ffff157224 */ /* 0x008fc600078e0000 */
[----:B------:R-:W3:Y:S04]  /*4e2f0*/  LDL.LU R0, [R1+0x7830] ;  /* 0x0078300001007983 */ /* 0x000ee80000300800 */
[----:B--2---:R-:W-:Y:S04]  /*4e300*/  STL.64 [R1+0x7730], R22 ;  /* 0x0077301601007387 */ /* 0x004fe80000100a00 */
[----:B----4-:R-:W-:Y:S04]  /*4e310*/  STL.64 [R1+0x7748], R20 ;  /* 0x0077481401007387 */ /* 0x010fe80000100a00 */
[----:B------:R-:W-:Y:S04]  /*4e320*/  STL.64 [R1+0x7710], R26 ;  /* 0x0077101a01007387 */ /* 0x000fe80000100a00 */
        /* <DEDUP_REMOVED lines=68> */
[----:B------:R-:W3:Y:S04]  /*4e770*/  LDL R20, [R1+0xa8] ;  /* 0x0000a80001147983 */ /* 0x000ee80000100800 */
[----:B------:R-:W3:Y:S04]  /*4e780*/  LDL.LU R12, [R1+0x4b0] ;  /* 0x0004b000010c7983 */ /* 0x000ee80000300800 */
        /* <DEDUP_REMOVED lines=20> */
[----:B------:R-:W4:Y:S01]  /*4e8d0*/  LDL.LU R27, [R1+0x7ac] ;  /* 0x0007ac00011b7983 */ /* 0x000f220000300800 */
[----:B------:R-:W-:-:S02]  /*4e8e0*/  F2FP.F16.E5M2.UNPACK_B R2, R2.H1 ;  /* 0x00000002ff02723e */ /* 0x000fc400030004ff */
[----:B------:R-:W-:-:S07]  /*4e8f0*/  F2FP.F16.E5M2.UNPACK_B R3, R3.H1 ;  /* 0x00000003ff03723e */ /* 0x000fce00030004ff */
[----:B---3--:R-:W-:Y:S01]  /*4e900*/  HMMA.16816.F32 R16, R16, R2, R12 ;  /* 0x000000021010723c */ /* 0x008fe2000000180c */
[----:B----4-:R-:W-:Y:S04]  /*4e910*/  STL.64 [R1+0x7800], R26 ;  /* 0x0078001a01007387 */ /* 0x010fe80000100a00 */
[----:B--2---:R0:W-:Y:S04]  /*4e920*/  STL.64 [R1+0x77f8], R24 ;  /* 0x0077f81801007387 */ /* 0x0041e80000100a00 */
        /* <DEDUP_REMOVED lines=8> */
[----:B------:R-:W-:Y:S04]  /*4e9b0*/  STL.64 [R1+0x75a8], R6 ;  /* 0x0075a80601007387 */ /* 0x000fe80000100a00 */
[----:B------:R0:W-:Y:S04]  /*4e9c0*/  STL.64 [R1+0x75a0], R4 ;  /* 0x0075a00401007387 */ /* 0x0001e80000100a00 */
[----:B0-----:R-:W4:Y:S04]  /*4e9d0*/  LDL.LU R4, [R1+0x620] ;  /* 0x0006200001047983 */ /* 0x001f280000300800 */
[----:B------:R-:W4:Y:S04]  /*4e9e0*/  LDL.LU R5, [R1+0x624] ;  /* 0x0006240001057983 */ /* 0x000f280000300800 */
[----:B------:R-:W4:Y:S04]  /*4e9f0*/  LDL.LU R6, [R1+0x628] ;  /* 0x0006280001067983 */ /* 0x000f280000300800 */
[----:B------:R-:W4:Y:S04]  /*4ea00*/  LDL.LU R7, [R1+0x62c] ;  /* 0x00062c0001077983 */ /* 0x000f280000300800 */
[----:B------:R-:W2:Y:S04]  /*4ea10*/  LDL.LU.64 R14, [R1+0x7810] ;  /* 0x00781000010e7983 */ /* 0x000ea80000300a00 */
[----:B------:R-:W2:Y:S01]  /*4ea20*/  LDL.LU.64 R12, [R1+0x7808] ;  /* 0x00780800010c7983 */ /* 0x000ea20000300a00 */
[----:B------:R-:W-:-:S03]  /*4ea30*/  IMAD.MOV.U32 R21, RZ, RZ, R0 ;  /* 0x000000ffff157224 */ /* 0x000fc600078e0000 */
[----:B------:R0:W-:Y:S04]  /*4ea40*/  STL.64 [R1+0x4b0], R16 ;  /* 0x0004b01001007387 */ /* 0x0001e80000100a00 */
[----:B------:R1:W-:Y:S04]  /*4ea50*/  STL.64 [R1+0x4b8], R18 ;  /* 0x0004b81201007387 */ /* 0x0003e80000100a00 */
[----:B0-----:R-:W4:Y:S04]  /*4ea60*/  LDL.LU R16, [R1+0x630] ;  /* 0x0006300001107983 */ /* 0x001f280000300800 */
[----:B------:R-:W4:Y:S04]  /*4ea70*/  LDL.LU R17, [R1+0x634] ;  /* 0x0006340001117983 */ /* 0x000f280000300800 */
[----:B-1----:R-:W4:Y:S04]  /*4ea80*/  LDL.LU R18, [R1+0x638] ;  /* 0x0006380001127983 */ /* 0x002f280000300800 */
[----:B------:R-:W4:Y:S01]  /*4ea90*/  LDL.LU R19, [R1+0x63c] ;  /* 0x00063c0001137983 */ /* 0x000f220000300800 */
        /* <DEDUP_REMOVED lines=127> */
[C---:B--2---:R-:W-:Y:S06]  /*4f290*/  HMMA.16816.F32 R24, R12.reuse, R20, R24 ;  /* 0x000000140c18723c */ /* 0x044fec0000001818 */
[----:B---3--:R-:W-:-:S15]  /*4f2a0*/  HMMA.16816.F32 R20, R12, R22, R8 ;  /* 0x000000160c14723c */ /* 0x008fde0000001808 */
[----:B------:R-:W-:-:S02]  /*4f2b0*/  NOP ;  /* 0x0000000000007918 */ /* 0x000fc40000000000 */
[----:B------:R-:W-:Y:S04]  /*4f2c0*/  STL.64 [R1+0x690], R24 ;  /* 0x0006901801007387 */ /* 0x000fe80000100a00 */
[----:B------:R0:W-:Y:S04]  /*4f2d0*/  STL.64 [R1+0x698], R26 ;  /* 0x0006981a01007387 */ /* 0x0001e80000100a00 */
[----:B0-----:R-:W2:Y:S04]  /*4f2e0*/  LDL.LU.64 R26, [R1+0x7648] ;  /* 0x00764800011a7983 */ /* 0x001ea80000300a00 */
[----:B------:R-:W2:Y:S04]  /*4f2f0*/  LDL.LU.64 R24, [R1+0x7640] ;  /* 0x0076400001187983 */ /* 0x000ea80000300a00 */
[----:B------:R-:W2:Y:S04]  /*4f300*/  LDL.LU.64 R10, [R1+0x7638] ;  /* 0x00763800010a7983 */ /* 0x000ea80000300a00 */
        /* <DEDUP_REMOVED lines=11> */
[----:B---3--:R-:W-:Y:S03]  /*4f3c0*/  HMMA.16816.F32 R8, R12, R8, R20 ;  /* 0x000000080c08723c */ /* 0x008fe60000001814 */
[----:B------:R-:W3:Y:S04]  /*4f3d0*/  LDL.LU.64 R22, [R1+0x7608] ;  /* 0x0076080001167983 */ /* 0x000ee80000300a00 */
[----:B------:R-:W3:-:S15]  /*4f3e0*/  LDL.LU.64 R20, [R1+0x7600] ;  /* 0x0076000001147983 */ /* 0x000ede0000300a00 */
[----:B------:R-:W-:-:S01]  /*4f3f0*/  NOP ;  /* 0x0000000000007918 */ /* 0x000fc20000000000 */
[----:B------:R-:W-:Y:S04]  /*4f400*/  STL.64 [R1+0x660], R8 ;  /* 0x0006600801007387 */ /* 0x000fe80000100a00 */
[----:B------:R0:W-:Y:S04]  /*4f410*/  STL.64 [R1+0x668], R10 ;  /* 0x0006680a01007387 */ /* 0x0001e80000100a00 */
[----:B0-----:R-:W4:Y:S01]  /*4f420*/  LDL.LU.64 R10, [R1+0x75f8] ;  /* 0x0075f800010a7983 */ /* 0x001f220000300a00 */
[----:B--2---:R-:W-:-:S15]  /*4f430*/  HMMA.16816.F32 R24, R12, R28, R24 ;  /* 0x0000001c0c18723c */ /* 0x004fde0000001818 */
[----:B------:R-:W-:-:S08]  /*4f440*/  NOP ;  /* 0x0000000000007918 */ /* 0x000fd00000000000 */
[----:B------:R-:W-:Y:S04]  /*4f450*/  STL.64 [R1+0x650], R24 ;  /* 0x0006501801007387 */ /* 0x000fe80000100a00 */
[----:B------:R0:W-:Y:S04]  /*4f460*/  STL.64 [R1+0x658], R26 ;  /* 0x0006581a01007387 */ /* 0x0001e80000100a00 */
[----:B0-----:R-:W3:Y:S04]  /*4f470*/  LDL.LU.64 R26, [R1+0x75f0] ;  /* 0x0075f000011a7983 */ /* 0x001ee80000300a00 */
[----:B------:R-:W4:Y:S04]  /*4f480*/  LDL.LU.64 R24, [R1+0x75e8] ;  /* 0x0075e80001187983 */ /* 0x000f280000300a00 */
[----:B------:R-:W-:Y:S01]  /*4f490*/  STL.64 [R1+0x7478], R28 ;  /* 0x0074781c01007387 */ /* 0x000fe20000100a00 */
[----:B---3--:R-:W-:-:S15]  /*4f4a0*/  HMMA.16816.F32 R20, R12, R26, R20 ;  /* 0x0000001a0c14723c */ /* 0x008fde0000001814 */
[----:B------:R-:W-:-:S08]  /*4f4b0*/  NOP ;  /* 0x0000000000007918 */ /* 0x000fd00000000000 */
[----:B------:R-:W-:Y:S04]  /*4f4c0*/  STL.64 [R1+0x640], R20 ;  /* 0x0006401401007387 */ /* 0x000fe80000100a00 */
[----:B------:R0:W-:Y:S04]  /*4f4d0*/  STL.64 [R1+0x648], R22 ;  /* 0x0006481601007387 */ /* 0x0001e80000100a00 */
[----:B0-----:R-:W2:Y:S01]  /*4f4e0*/  LDL.LU.64 R22, [R1+0x75e0] ;  /* 0x0075e00001167983 */ /* 0x001ea20000300a00 */
[----:B----4-:R-:W-:Y:S03]  /*4f4f0*/  HMMA.16816.F32 R16, R12, R24, R16 ;  /* 0x000000180c10723c */ /* 0x010fe60000001810 */
[----:B------:R-:W3:Y:S04]  /*4f500*/  LDL.LU.64 R20, [R1+0x75d8] ;  /* 0x0075d80001147983 */ /* 0x000ee80000300a00 */
[----:B------:R-:W-:Y:S04]  /*4f510*/  STL.64 [R1+0x7470], R26 ;  /* 0x0074701a01007387 */ /* 0x000fe80000100a00 */
[----:B------:R0:W-:-:S12]  /*4f520*/  STL.64 [R1+0x7468], R24 ;  /* 0x0074681801007387 */ /* 0x0001d80000100a00 */
[----:B------:R1:W-:Y:S04]  /*4f530*/  STL.64 [R1+0x630], R16 ;  /* 0x0006301001007387 */ /* 0x0003e80000100a00 */
[----:B------:R-:W-:Y:S04]  /*4f540*/  STL.64 [R1+0x638], R18 ;  /* 0x0006381201007387 */ /* 0x000fe80000100a00 */
[----:B0-----:R-:W4:Y:S01]  /*4f550*/  LDL.LU R24, [R1+0x5a0] ;  /* 0x0005a00001187983 */ /* 0x001f220000300800 */
[----:B--2---:R-:W-:-:S15]  /*4f560*/  HMMA.16816.F32 R4, R12, R22, R4 ;  /* 0x000000160c04723c */ /* 0x004fde0000001804 */
[----:B------:R-:W-:-:S08]  /*4f570*/  NOP ;  /* 0x0000000000007918 */ /* 0x000fd00000000000 */
[----:B------:R-:W-:Y:S04]  /*4f580*/  STL.64 [R1+0x620], R4 ;  /* 0x0006200401007387 */ /* 0x000fe80000100a00 */
[----:B------:R-:W-:Y:S04]  /*4f590*/  STL.64 [R1+0x628], R6 ;  /* 0x0006280601007387 */ /* 0x000fe80000100a00 */
[----:B------:R-:W4:Y:S04]  /*4f5a0*/  LDL.LU R25, [R1+0x5a4] ;  /* 0x0005a40001197983 */ /* 0x000f280000300800 */
[----:B------:R-:W2:Y:S04]  /*4f5b0*/  LDL.LU R26, [R1+0x5a8] ;  /* 0x0005a800011a7983 */ /* 0x000ea80000300800 */
[----:B------:R-:W2:Y:S04]  /*4f5c0*/  LDL.LU R27, [R1+0x5ac] ;  /* 0x0005ac00011b7983 */ /* 0x000ea80000300800 */
[----:B------:R-:W3:Y:S04]  /*4f5d0*/  LDL.LU R8, [R1+0x303c] ;  /* 0x00303c0001087983 */ /* 0x000ee80000300800 */
[----:B-1----:R-:W4:Y:S04]  /*4f5e0*/  LDL.LU R16, [R1+0x3038] ;  /* 0x0030380001107983 */ /* 0x002f280000300800 */
[----:B------:R-:W3:Y:S04]  /*4f5f0*/  LDL.LU R9, [R1+0x3044] ;  /* 0x0030440001097983 */ /* 0x000ee80000300800 */
[----:B------:R-:W-:Y:S04]  /*4f600*/  STL.64 [R1+0x75d0], R10 ;  /* 0x0075d00a01007387 */ /* 0x000fe80000100a00 */
[----:B---3--:R0:W-:Y:S04]  /*4f610*/  STL.64 [R1+0x75c8], R8 ;  /* 0x0075c80801007387 */ /* 0x0081e80000100a00 */
[----:B0-----:R-:W3:Y:S04]  /*4f620*/  LDL.LU R8, [R1+0x610] ;  /* 0x0006100001087983 */ /* 0x001ee80000300800 */
[----:B------:R-:W3:Y:S04]  /*4f630*/  LDL.LU R9, [R1+0x614] ;  /* 0x0006140001097983 */ /* 0x000ee80000300800 */
[----:B------:R-:W3:Y:S04]  /*4f640*/  LDL.LU R10, [R1+0x618] ;  /* 0x00061800010a7983 */ /* 0x000ee80000300800 */
[----:B------:R-:W3:Y:S04]  /*4f650*/  LDL.LU R11, [R1+0x61c] ;  /* 0x00061c00010b7983 */ /* 0x000ee80000300800 */
[----:B------:R-:W3:Y:S04]  /*4f660*/  LDL.LU R17, [R1+0x3040] ;  /* 0x0030400001117983 */ /* 0x000ee80000300800 */
[----:B------:R-:W2:Y:S04]  /*4f670*/  LDL.LU R4, [R1+0x5f0] ;  /* 0x0005f00001047983 */ /* 0x000ea80000300800 */
[----:B------:R-:W2:Y:S04]  /*4f680*/  LDL.LU R5, [R1+0x5f4] ;  /* 0x0005f40001057983 */ /* 0x000ea80000300800 */
[----:B------:R-:W4:Y:S04]  /*4f690*/  LDL.LU R6, [R1+0x5f8] ;  /* 0x0005f80001067983 */ /* 0x000f280000300800 */
[----:B------:R-:W4:Y:S04]  /*4f6a0*/  LDL.LU R7, [R1+0x5fc] ;  /* 0x0005fc0001077983 */ /* 0x000f280000300800 */
[----:B----4-:R-:W-:Y:S04]  /*4f6b0*/  STL.64 [R1+0x75c0], R6 ;  /* 0x0075c00601007387 */ /* 0x010fe80000100a00 */
[----:B--2---:R0:W-:Y:S04]  /*4f6c0*/  STL.64 [R1+0x75b8], R4 ;  /* 0x0075b80401007387 */ /* 0x0041e80000100a00 */
[----:B0-----:R-:W2:Y:S04]  /*4f6d0*/  LDL.LU R4, [R1+0x600] ;  /* 0x0006000001047983 */ /* 0x001ea80000300800 */
[----:B------:R-:W2:Y:S04]  /*4f6e0*/  LDL.LU R5, [R1+0x604] ;  /* 0x0006040001057983 */ /* 0x000ea80000300800 */
[----:B------:R-:W2:Y:S04]  /*4f6f0*/  LDL.LU R6, [R1+0x608] ;  /* 0x0006080001067983 */ /* 0x000ea80000300800 */
[----:B------:R-:W2:Y:S04]  /*4f700*/  LDL.LU R7, [R1+0x60c] ;  /* 0x00060c0001077983 */ /* 0x000ea80000300800 */
        /* <DEDUP_REMOVED lines=9> */
[C---:B---3--:R-:W-:Y:S03]  /*4f7a0*/  HMMA.16816.F32 R8, R12.reuse, R20, R8 ;  /* 0x000000140c08723c */ /* 0x048fe60000001808 */
[----:B----4-:R-:W-:Y:S04]  /*4f7b0*/  STL.64 [R1+0x7588], R26 ;  /* 0x0075881a01007387 */ /* 0x010fe80000100a00 */
[----:B--2---:R0:W-:Y:S04]  /*4f7c0*/  STL.64 [R1+0x7580], R24 ;  /* 0x0075801801007387 */ /* 0x0041e80000100a00 */
[----:B0-----:R-:W2:Y:S04]  /*4f7d0*/  LDL.LU R24, [R1+0x5d0] ;  /* 0x0005d00001187983 */ /* 0x001ea80000300800 */
[----:B------:R-:W2:Y:S04]  /*4f7e0*/  LDL.LU R25, [R1+0x5d4] ;  /* 0x0005d40001197983 */ /* 0x000ea80000300800 */
[----:B------:R-:W3:Y:S04]  /*4f7f0*/  LDL.LU R26, [R1+0x5d8] ;  /* 0x0005d800011a7983 */ /* 0x000ee80000300800 */
[----:B------:R-:W3:Y:S04]  /*4f800*/  LDL.LU R27, [R1+0x5dc] ;  /* 0x0005dc00011b7983 */ /* 0x000ee80000300800 */
[----:B---3--:R-:W-:Y:S04]  /*4f810*/  STL.64 [R1+0x7598], R26 ;  /* 0x0075981a01007387 */ /* 0x008fe80000100a00 */
[----:B--2---:R0:W-:Y:S04]  /*4f820*/  STL.64 [R1+0x7590], R24 ;  /* 0x0075901801007387 */ /* 0x0041e80000100a00 */
[----:B0-----:R-:W2:Y:S04]  /*4f830*/  LDL.LU R24, [R1+0x5e0] ;  /* 0x0005e00001187983 */ /* 0x001ea80000300800 */
[----:B------:R-:W2:Y:S04]  /*4f840*/  LDL.LU R25, [R1+0x5e4] ;  /* 0x0005e40001197983 */ /* 0x000ea80000300800 */
[----:B------:R-:W2:Y:S04]  /*4f850*/  LDL.LU R26, [R1+0x5e8] ;  /* 0x0005e800011a7983 */ /* 0x000ea80000300800 */
[----:B------:R-:W2:Y:S04]  /*4f860*/  LDL.LU R27, [R1+0x5ec] ;  /* 0x0005ec00011b7983 */ /* 0x000ea80000300800 */
[----:B------:R-:W3:Y:S04]  /*4f870*/  LDL.64 R28, [R1+0x98] ;  /* 0x00009800011c7983 */ /* 0x000ee80000100a00 */
[----:B------:R-:W-:Y:S04]  /*4f880*/  STL.64 [R1+0x610], R8 ;  /* 0x0006100801007387 */ /* 0x000fe80000100a00 */
[----:B------:R0:W-:Y:S04]  /*4f890*/  STL.64 [R1+0x618], R10 ;  /* 0x0006180a01007387 */ /* 0x0001e80000100a00 */
[----:B0-----:R-:W4:Y:S04]  /*4f8a0*/  LDL.LU.64 R10, [R1+0x75d0] ;  /* 0x0075d000010a7983 */ /* 0x001f280000300a00 */
[----:B------:R-:W2:Y:S04]  /*4f8b0*/  LDL.LU.64 R8, [R1+0x75c8] ;  /* 0x0075c80001087983 */ /* 0x000ea80000300a00 */
[----:B------:R0:W-:Y:S04]  /*4f8c0*/  STL.64 [R1+0x7450], R22 ;  /* 0x0074501601007387 */ /* 0x0001e80000100a00 */
[----:B0-----:R-:W3:Y:S04]  /*4f8d0*/  LDL.64 R22, [R1+0xa0] ;  /* 0x0000a00001167983 */ /* 0x001ee80000100a00 */
[----:B------:R0:W-:Y:S04]  /*4f8e0*/  STL.64 [R1+0x7448], R20 ;  /* 0x0074481401007387 */ /* 0x0001e80000100a00 */
[----:B0-----:R-:W3:Y:S01]  /*4f8f0*/  LDL.64 R20, [R1+0xa8] ;  /* 0x0000a80001147983 */ /* 0x001ee20000100a00 */
[----:B----4-:R-:W-:Y:S01]  /*4f900*/  HMMA.16816.F32 R4, R12, R10, R4 ;  /* 0x0000000a0c04723c */ /* 0x010fe20000001804 */
[----:B--2---:R-:W-:-:S02]  /*4f910*/  IMAD R16, R16, 0x100, R8 ;  /* 0x0000010010107824 */ /* 0x004fc400078e0208 */
[----:B------:R-:W-:-:S15]  /*4f920*/  IMAD R17, R17, 0x100, R9 ;  /* 0x0000010011117824 */ /* 0x000fde00078e0209 */
[----:B------:R-:W-:-:S05]  /*4f930*/  NOP ;  /* 0x0000000000007918 */ /* 0x000fca0000000000 */
[----:B------:R-:W-:Y:S04]  /*4f940*/  STL.64 [R1+0x600], R4 ;  /* 0x0006000401007387 */ /* 0x000fe80000100a00 */
[----:B------:R0:W-:Y:S04]  /*4f950*/  STL.64 [R1+0x608], R6 ;  /* 0x0006080601007387 */ /* 0x0001e80000100a00 */
[----:B0-----:R-:W2:Y:S04]  /*4f960*/  LDL.LU.64 R6, [R1+0x75c0] ;  /* 0x0075c00001067983 */ /* 0x001ea80000300a00 */
[----:B------:R-:W2:Y:S04]  /*4f970*/  LDL.LU.64 R4, [R1+0x75b8] ;  /* 0x0075b80001047983 */ /* 0x000ea80000300a00 */
[----:B------:R-:W2:Y:S04]  /*4f980*/  LDL.LU R8, [R1+0x75b4] ;  /* 0x0075b40001087983 */ /* 0x000ea80000300800 */
[----:B------:R-:W2:Y:S02]  /*4f990*/  LDL.LU R9, [R1+0x75b0] ;  /* 0x0075b00001097983 */ /* 0x000ea40000300800 */
[----:B--2---:R-:W-:-:S15]  /*4f9a0*/  HMMA.16816.F32 R4, R12, R8, R4 ;  /* 0x000000080c04723c */ /* 0x004fde0000001804 */
[----:B------:R-:W-:-:S08]  /*4f9b0*/  NOP ;  /* 0x0000000000007918 */ /* 0x000fd00000000000 */
[----:B------:R-:W-:Y:S04]  /*4f9c0*/  STL.64 [R1+0x5f0], R4 ;  /* 0x0005f00401007387 */ /* 0x000fe80000100a00 */
[----:B------:R0:W-:Y:S04]  /*4f9d0*/  STL.64 [R1+0x5f8], R6 ;  /* 0x0005f80601007387 */ /* 0x0001e80000100a00 */
[----:B0-----:R-:W2:Y:S04]  /*4f9e0*/  LDL.LU.64 R6, [R1+0x75a8] ;  /* 0x0075a80001067983 */ /* 0x001ea80000300a00 */
[----:B------:R-:W4:Y:S04]  /*4f9f0*/  LDL.LU.64 R4, [R1+0x75a0] ;  /* 0x0075a00001047983 */ /* 0x000f280000300a00 */
[----:B------:R0:W-:Y:S04]  /*4fa00*/  STL [R1+0x7414], R8 ;  /* 0x0074140801007387 */ /* 0x0001e80000100800 */
[----:B0-----:R-:W3:Y:S04]  /*4fa10*/  LDL.LU R8, [R1+0x304c] ;  /* 0x00304c0001087983 */ /* 0x001ee80000300800 */
[----:B------:R-:W-:Y:S01]  /*4fa20*/  STL [R1+0x7410], R9 ;  /* 0x0074100901007387 */ /* 0x000fe20000100800 */
[----:B--2---:R-:W-:-:S15]  /*4fa30*/  HMMA.16816.F32 R24, R12, R6, R24 ;  /* 0x000000060c18723c */ /* 0x004fde0000001818 */
        /* <DEDUP_REMOVED lines=9> */
[----:B0-----:R-:W2:Y:S04]  /*4fad0*/  LDL.LU.64 R26, [R1+0x7588] ;  /* 0x00758800011a7983 */ /* 0x001ea80000300a00 */
[----:B------:R-:W2:Y:S04]  /*4fae0*/  LDL.LU.64 R24, [R1+0x7580] ;  /* 0x0075800001187983 */ /* 0x000ea80000300a00 */
[----:B------:R-:W-:Y:S04]  /*4faf0*/  STL.64 [R1+0x7408], R6 ;  /* 0x0074080601007387 */ /* 0x000fe80000100a00 */
[----:B------:R0:W-:Y:S04]  /*4fb00*/  STL.64 [R1+0x7400], R4 ;  /* 0x0074000401007387 */ /* 0x0001e80000100a00 */
[----:B0-----:R-:W4:Y:S04]  /*4fb10*/  LDL.LU R4, [R1+0x5b0] ;  /* 0x0005b00001047983 */ /* 0x001f280000300800 */
[----:B------:R-:W4:Y:S04]  /*4fb20*/  LDL.LU R5, [R1+0x5b4] ;  /* 0x0005b40001057983 */ /* 0x000f280000300800 */
[----:B------:R-:W4:Y:S04]  /*4fb30*/  LDL.LU R6, [R1+0x5b8] ;  /* 0x0005b80001067983 */ /* 0x000f280000300800 */
[----:B------:R-:W4:Y:S01]  /*4fb40*/  LDL.LU R7, [R1+0x5bc] ;  /* 0x0005bc0001077983 */ /* 0x000f220000300800 */
[----:B--2---:R-:W-:Y:S03]  /*4fb50*/  HMMA.16816.F32 R12, R12, R2, R24 ;  /* 0x000000020c0c723c */ /* 0x004fe60000001818 */
[----:B------:R-:W2:Y:S04]  /*4fb60*/  LDL.LU.64 R26, [R1+0x7578] ;  /* 0x00757800011a7983 */ /* 0x000ea80000300a00 */
[----:B------:R-:W2:-:S15]  /*4fb70*/  LDL.LU.64 R24, [R1+0x7570] ;  /* 0x0075700001187983 */ /* 0x000e9e0000300a00 */
[----:B------:R-:W-:-:S01]  /*4fb80*/  NOP ;  /* 0x0000000000007918 */ /* 0x000fc20000000000 */
[----:B------:R0:W-:Y:S04]  /*4fb90*/  STL.64 [R1+0x4a0], R12 ;  /* 0x0004a00c01007387 */ /* 0x0001e80000100a00 */
[----:B------:R1:W-:Y:S04]  /*4fba0*/  STL.64 [R1+0x4a8], R14 ;  /* 0x0004a80e01007387 */ /* 0x0003e80000100a00 */
[----:B0-----:R-:W2:Y:S04]  /*4fbb0*/  LDL.LU R12, [R1+0x5c0] ;  /* 0x0005c000010c7983 */ /* 0x001ea80000300800 */
[----:B------:R-:W2:Y:S04]  /*4fbc0*/  LDL.LU R13, [R1+0x5c4] ;  /* 0x0005c400010d7983 */ /* 0x000ea80000300800 */
[----:B-1----:R-:W2:Y:S04]  /*4fbd0*/  LDL.LU R14, [R1+0x5c8] ;  /* 0x0005c800010e7983 */ /* 0x002ea80000300800 */
[----:B------:R-:W2:Y:S01]  /*4fbe0*/  LDL.LU R15, [R1+0x5cc] ;  /* 0x0005cc00010f7983 */ /* 0x000ea20000300800 */
[----:B---3--:R-:W-:-:S02]  /*4fbf0*/  IMAD R18, R18, 0x100, R8 ;  /* 0x0000010012127824 */ /* 0x008fc400078e0208 */
[----:B------:R-:W-:Y:S01]  /*4fc00*/  IMAD R19, R0, 0x100, R19 ;  /* 0x0000010000137824 */ /* 0x000fe200078e0213 */
[----:B------:R-:W-:Y:S02]  /*4fc10*/  F2FP.F16.E5M2.UNPACK_B R16, R16 ;  /* 0x00000010ff10723e */ /* 0x000fe400020004ff */
[----:B------:R-:W-:Y:S02]  /*4fc20*/  F2FP.F16.E5M2.UNPACK_B R17, R17 ;  /* 0x00000011ff11723e */ /* 0x000fe400020004ff */
[----:B------:R-:W-:Y:S02]  /*4fc30*/  F2FP.F16.E5M2.UNPACK_B R18, R18 ;  /* 0x00000012ff12723e */ /* 0x000fe400020004ff */
[----:B------:R-:W-:-:S07]  /*4fc40*/  F2FP.F16.E5M2.UNPACK_B R19, R19 ;  /* 0x00000013ff13723e */ /* 0x000fce00020004ff */
[----:B----4-:R-:W-:Y:S01]  /*4fc50*/  HMMA.16816.F32 R4, R16, R22, R4 ;  /* 0x000000161004723c */ /* 0x010fe20000001804 */
[----:B------:R-:W-:Y:S01]  /*4fc60*/  IMAD.MOV.U32 R0, RZ, RZ, R21 ;  /* 0x000000ffff007224 */ /* 0x000fe200078e0015 */
[----:B------:R0:W-:Y:S04]  /*4fc70*/  STL [R1+0x7384], R2 ;  /* 0x0073840201007387 */ /* 0x0001e80000100800 */
[----:B------:R1:W-:Y:S04]  /*4fc80*/  STL [R1+0x7380], R3 ;  /* 0x0073800301007387 */ /* 0x0003e80000100800 */
[----:B------:R-:W-:Y:S01]  /*4fc90*/  STL [R1+0x7388], R0 ;  /* 0x0073880001007387 */ /* 0x000fe20000100800 */
[----:B0-----:R-:W-:-:S02]  /*4fca0*/  IMAD.MOV.U32 R2, RZ, RZ, R22 ;  /* 0x000000ffff027224 */ /* 0x001fc400078e0016 */
[----:B-1----:R-:W-:Y:S01]  /*4fcb0*/  IMAD.MOV.U32 R3, RZ, RZ, R23 ;  /* 0x000000ffff037224 */ /* 0x002fe200078e0017 */
[----:B--2---:R-:W-:-:S15]  /*4fcc0*/  HMMA.16816.F32 R12, R16, R20, R12 ;  /* 0x00000014100c723c */ /* 0x004fde000000180c */
[----:B------:R-:W-:-:S08]  /*4fcd0*/  NOP ;  /* 0x0000000000007918 */ /* 0x000fd00000000000 */
[----:B------:R-:W-:Y:S04]  /*4fce0*/  STL.64 [R1+0x5c0], R12 ;  /* 0x0005c00c01007387 */ /* 0x000fe80000100a00 */
[----:B------:R-:W-:Y:S04]  /*4fcf0*/  STL.64 [R1+0x5c8], R14 ;  /* 0x0005c80e01007387 */ /* 0x000fe80000100a00 */
[----:B------:R-:W-:Y:S04]  /*4fd00*/  STL.64 [R1+0x5b0], R4 ;  /* 0x0005b00401007387 */ /* 0x000fe80000100a00 */
[----:B------:R0:W-:Y:S04]  /*4fd10*/  STL.64 [R1+0x5b8], R6 ;  /* 0x0005b80601007387 */ /* 0x0001e80000100a00 */
[----:B------:R-:W-:Y:S04]  /*4fd20*/  STL [R1+0x7390], R3 ;  /* 0x0073900301007387 */ /* 0x000fe80000100800 */
[----:B------:R-:W-:Y:S04]  /*4fd30*/  STL [R1+0x738c], R2 ;  /* 0x00738c0201007387 */ /* 0x000fe80000100800 */
[----:B------:R-:W2:Y:S01]  /*4fd40*/  LDL.64 R8, [R1+0x70] ;  /* 0x0000700001087983 */ /* 0x000ea20000100a00 */
[----:B0-----:R-:W-:-:S15]  /*4fd50*/  HMMA.16816.F32 R4, R16, R28, R24 ;  /* 0x0000001c1004723c */ /* 0x001fde0000001818 */
[----:B------:R-:W-:-:S08]  /*4fd60*/  NOP ;  /* 0x0000000000007918 */ /* 0x000fd00000000000 */
[----:B------:R-:W-:Y:S04]  /*4fd70*/  STL.64 [R1+0x5a0], R4 ;  /* 0x0005a00401007387 */ /* 0x000fe80000100a00 */
[----:B------:R-:W-:Y:S04]  /*4fd80*/  STL.64 [R1+0x5a8], R6 ;  /* 0x0005a80601007387 */ /* 0x000fe80000100a00 */
[----:B------:R-:W-:Y:S04]  /*4fd90*/  STL.64 [R1+0x7528], R10 ;  /* 0x0075280a01007387 */ /* 0x000fe80000100a00 */
[----:B--2---:R0:W-:Y:S04]  /*4fda0*/  STL.64 [R1+0x7520], R8 ;  /* 0x0075200801007387 */ /* 0x0041e80000100a00 */
[----:B------:R-:W2:Y:S04]  /*4fdb0*/  LDL.LU R12, [R1+0x540] ;  /* 0x00054000010c7983 */ /* 0x000ea80000300800 */
[----:B------:R-:W2:Y:S04]  /*4fdc0*/  LDL.LU R13, [R1+0x544] ;  /* 0x00054400010d7983 */ /* 0x000ea80000300800 */
[----:B------:R-:W3:Y:S04]  /*4fdd0*/  LDL.LU R14, [R1+0x548] ;  /* 0x00054800010e7983 */ /* 0x000ee80000300800 */
[----:B------:R-:W3:Y:S04]  /*4fde0*/  LDL.LU R15, [R1+0x54c] ;  /* 0x00054c00010f7983 */ /* 0x000ee80000300800 */
[----:B0-----:R-:W4:Y:S04]  /*4fdf0*/  LDL.LU R8, [R1+0x560] ;  /* 0x0005600001087983 */ /* 0x001f280000300800 */
[----:B------:R-:W4:Y:S04]  /*4fe00*/  LDL.LU R9, [R1+0x564] ;  /* 0x0005640001097983 */ /* 0x000f280000300800 */
[----:B----4-:R0:W-:Y:S04]  /*4fe10*/  STL.64 [R1+0x7530], R8 ;  /* 0x0075300801007387 */ /* 0x0101e80000100a00 */
[----:B0-----:R-:W4:Y:S04]  /*4fe20*/  LDL.64 R8, [R1+0x80] ;  /* 0x0000800001087983 */ /* 0x001f280000100a00 */
[----:B------:R-:W2:Y:S04]  /*4fe30*/  LDL.LU R10, [R1+0x568] ;  /* 0x00056800010a7983 */ /* 0x000ea80000300800 */
[----:B------:R-:W2:Y:S04]  /*4fe40*/  LDL.LU R11, [R1+0x56c] ;  /* 0x00056c00010b7983 */ /* 0x000ea80000300800 */
[----:B--2---:R-:W-:Y:S04]  /*4fe50*/  STL.64 [R1+0x7550], R10 ;  /* 0x0075500a01007387 */ /* 0x004fe80000100a00 */
[----:B----4-:R0:W-:Y:S04]  /*4fe60*/  STL.64 [R1+0x7548], R8 ;  /* 0x0075480801007387 */ /* 0x0101e80000100a00 */
[----:B0-----:R-:W2:Y:S04]  /*4fe70*/  LDL.LU R8, [R1+0x580] ;  /* 0x0005800001087983 */ /* 0x001ea80000300800 */
[----:B------:R-:W2:Y:S04]  /*4fe80*/  LDL.LU R9, [R1+0x584] ;  /* 0x0005840001097983 */ /* 0x000ea80000300800 */
[----:B--2---:R0:W-:Y:S04]  /*4fe90*/  STL.64 [R1+0x7558], R8 ;  /* 0x0075580801007387 */ /* 0x0041e80000100a00 */
[----:B0-----:R-:W2:Y:S04]  /*4fea0*/  LDL.64 R8, [R1+0x90] ;  /* 0x0000900001087983 */ /* 0x001ea80000100a00 */
[----:B------:R-:W4:Y:S04]  /*4feb0*/  LDL.LU R10, [R1+0x588] ;  /* 0x00058800010a7983 */ /* 0x000f280000300800 */
[----:B------:R-:W4:Y:S04]  /*4fec0*/  LDL.LU R11, [R1+0x58c] ;  /* 0x00058c00010b7983 */ /* 0x000f280000300800 */
[----:B---3--:R-:W-:Y:S04]  /*4fed0*/  STL.64 [R1+0x7518], R14 ;  /* 0x0075180e01007387 */ /* 0x008fe80000100a00 */
[----:B------:R0:W-:Y:S04]  /*4fee0*/  STL.64 [R1+0x7510], R12 ;  /* 0x0075100c01007387 */ /* 0x0001e80000100a00 */
[----:B0-----:R-:W3:Y:S04]  /*4fef0*/  LDL.LU R12, [R1+0x550] ;  /* 0x00055000010c7983 */ /* 0x001ee80000300800 */
[----:B------:R-:W3:Y:S04]  /*4ff00*/  LDL.LU R13, [R1+0x554] ;  /* 0x00055400010d7983 */ /* 0x000ee80000300800 */
[----:B------:R-:W2:Y:S04]  /*4ff10*/  LDL.LU R14, [R1+0x558] ;  /* 0x00055800010e7983 */ /* 0x000ea80000300800 */
[----:B------:R-:W2:Y:S04]  /*4ff20*/  LDL.LU R15, [R1+0x55c] ;  /* 0x00055c00010f7983 */ /* 0x000ea80000300800 */
[----:B--2---:R-:W-:Y:S04]  /*4ff30*/  STL.64 [R1+0x7540], R14 ;  /* 0x0075400e01007387 */ /* 0x004fe80000100a00 */
[----:B---3--:R0:W-:Y:S04]  /*4ff40*/  STL.64 [R1+0x7538], R12 ;  /* 0x0075380c01007387 */ /* 0x0081e80000100a00 */
        /* <DEDUP_REMOVED lines=11> */
[----:B------:R-:W3:Y:S04]  /*50000*/  LDL.LU R4, [R1+0x530] ;  /* 0x0005300001047983 */ /* 0x000ee80000300800 */
[----:B------:R-:W3:Y:S04]  /*50010*/  LDL.LU R5, [R1+0x534] ;  /* 0x0005340001057983 */ /* 0x000ee80000300800 */
[----:B------:R-:W3:Y:S04]  /*50020*/  LDL.LU R6, [R1+0x538] ;  /* 0x0005380001067983 */ /* 0x000ee80000300800 */
[----:B------:R-:W3:Y:S04]  /*50030*/  LDL.LU R7, [R1+0x53c] ;  /* 0x00053c0001077983 */ /* 0x000ee80000300800 */
[----:B------:R-:W3:Y:S01]  /*50040*/  LDL.64 R22, [R1+0x60] ;  /* 0x0000600001167983 */ /* 0x000ee20000100a00 */
[----:B------:R-:W-:-:S03]  /*50050*/  IMAD.MOV.U32 R0, RZ, RZ, R29 ;  /* 0x000000ffff007224 */ /* 0x000fc600078e001d */
[----:B------:R-:W3:Y:S04]  /*50060*/  LDL.LU R24, [R1+0x520] ;  /* 0x0005200001187983 */ /* 0x000ee80000300800 */
[----:B------:R-:W3:Y:S04]  /*50070*/  LDL.LU R25, [R1+0x524] ;  /* 0x0005240001197983 */ /* 0x000ee80000300800 */
[----:B------:R-:W3:Y:S04]  /*50080*/  LDL.LU R26, [R1+0x528] ;  /* 0x00052800011a7983 */ /* 0x000ee80000300800 */
[----:B------:R-:W3:Y:S04]  /*50090*/  LDL.LU R27, [R1+0x52c] ;  /* 0x00052c00011b7983 */ /* 0x000ee80000300800 */
[----:B------:R-:W3:Y:S04]  /*500a0*/  LDL.64 R28, [R1+0x58] ;  /* 0x00005800011c7983 */ /* 0x000ee80000100a00 */
[----:B------:R-:W-:Y:S01]  /*500b0*/  STL [R1+0x7394], R0 ;  /* 0x0073940001007387 */ /* 0x000fe20000100800 */
[----:B------:R-:W-:-:S02]  /*500c0*/  IMAD.MOV.U32 R2, RZ, RZ, R9 ;  /* 0x000000ffff027224 */ /* 0x000fc400078e0009 */
[----:B------:R-:W-:Y:S01]  /*500d0*/  IMAD.MOV.U32 R3, RZ, RZ, R8 ;  /* 0x000000ffff037224 */ /* 0x000fe200078e0008 */
[----:B--2---:R-:W-:-:S15]  /*500e0*/  HMMA.16816.F32 R12, R16, R8, R12 ;  /* 0x00000008100c723c */ /* 0x004fde000000180c */
[----:B------:R-:W-:-:S08]  /*500f0*/  NOP ;  /* 0x0000000000007918 */ /* 0x000fd00000000000 */
[----:B------:R-:W-:Y:S04]  /*50100*/  STL.64 [R1+0x590], R12 ;  /* 0x0005900c01007387 */ /* 0x000fe80000100a00 */
[----:B------:R0:W-:Y:S04]  /*50110*/  STL.64 [R1+0x598], R14 ;  /* 0x0005980e01007387 */ /* 0x0001e80000100a00 */
[----:B0-----:R-:W2:Y:S04]  /*50120*/  LDL.LU.64 R14, [R1+0x7568] ;  /* 0x00756800010e7983 */ /* 0x001ea80000300a00 */
[----:B------:R-:W2:Y:S04]  /*50130*/  LDL.LU.64 R12, [R1+0x7560] ;  /* 0x00756000010c7983 */ /* 0x000ea80000300a00 */
[----:B------:R-:W4:Y:S04]  /*50140*/  LDL.LU.64 R8, [R1+0x7558] ;  /* 0x0075580001087983 */ /* 0x000f280000300a00 */
[----:B------:R-:W-:Y:S04]  /*50150*/  STL [R1+0x739c], R2 ;  /* 0x00739c0201007387 */ /* 0x000fe80000100800 */
[----:B------:R0:W-:Y:S04]  /*50160*/  STL [R1+0x7398], R3 ;  /* 0x0073980301007387 */ /* 0x0001e80000100800 */
[----:B0-----:R-:W4:Y:S02]  /*50170*/  LDL.64 R2, [R1+0x88] ;  /* 0x0000880001027983 */ /* 0x001f240000100a00 */
[----:B----4-:R-:W-:-:S15]  /*50180*/  HMMA.16816.F32 R8, R16, R2, R8 ;  /* 0x000000021008723c */ /* 0x010fde0000001808 */
[----:B------:R-:W-:-:S08]  /*50190*/  NOP ;  /* 0x0000000000007918 */ /* 0x000fd00000000000 */
[----:B------:R-:W-:Y:S04]  /*501a0*/  STL.64 [R1+0x580], R8 ;  /* 0x0005800801007387 */ /* 0x000fe80000100a00 */
[----:B------:R0:W-:Y:S04]  /*501b0*/  STL.64 [R1+0x588], R10 ;  /* 0x0005880a01007387 */ /* 0x0001e80000100a00 */
[----:B0-----:R-:W4:Y:S04]  /*501c0*/  LDL.LU.64 R10, [R1+0x7550] ;  /* 0x00755000010a7983 */ /* 0x001f280000300a00 */
[----:B------:R-:W2:Y:S01]  /*501d0*/  LDL.LU.64 R8, [R1+0x7548] ;  /* 0x0075480001087983 */ /* 0x000ea20000300a00 */
[----:B------:R-:W-:-:S05]  /*501e0*/  IMAD.MOV.U32 R0, RZ, RZ, R3 ;  /* 0x000000ffff007224 */ /* 0x000fca00078e0003 */
[----:B------:R-:W-:Y:S01]  /*501f0*/  STL [R1+0x73a0], R0 ;  /* 0x0073a00001007387 */ /* 0x000fe20000100800 */
[----:B--2---:R-:W-:Y:S06]  /*50200*/  HMMA.16816.F32 R12, R16, R8, R12 ;  /* 0x00000008100c723c */ /* 0x004fec000000180c */
[----:B------:R-:W-:Y:S02]  /*50210*/  IMAD.MOV.U32 R3, RZ, RZ, R9 ;  /* 0x000000ffff037224 */ /* 0x000fe400078e0009 */
[----:B------:R-:W-:-:S15]  /*50220*/  IMAD.MOV.U32 R2, RZ, RZ, R8 ;  /* 0x000000ffff027224 */ /* 0x000fde00078e0008 */
        /* <DEDUP_REMOVED lines=16> */
[----:B--2---:R-:W-:-:S15]  /*50330*/  HMMA.16816.F32 R12, R16, R8, R12 ;  /* 0x00000008100c723c */ /* 0x004fde000000180c */
[----:B------:R-:W-:-:S08]  /*50340*/  NOP ;  /* 0x0000000000007918 */ /* 0x000fd00000000000 */
[----:B------:R-:W-:Y:S04]  /*50350*/  STL.64 [R1+0x550], R12 ;  /* 0x0005500c01007387 */ /* 0x000fe80000100a00 */
[----:B------:R0:W-:Y:S04]  /*50360*/  STL.64 [R1+0x558], R14 ;  /* 0x0005580e01007387 */ /* 0x0001e80000100a00 */
[----:B0-----:R-:W2:Y:S04]  /*50370*/  LDL.LU.64 R14, [R1+0x7518] ;  /* 0x00751800010e7983 */ /* 0x001ea80000300a00 */
[----:B------:R-:W2:Y:S01]  /*50380*/  LDL.LU.64 R12, [R1+0x7510] ;  /* 0x00751000010c7983 */ /* 0x000ea20000300a00 */
[----:B---3--:R-:W-:Y:S01]  /*50390*/  HMMA.16816.F32 R4, R16, R22, R4 ;  /* 0x000000161004723c */ /* 0x008fe20000001804 */
[----:B------:R-:W-:-:S02]  /*503a0*/  IMAD.MOV.U32 R2, RZ, RZ, R9 ;  /* 0x000000ffff027224 */ /* 0x000fc400078e0009 */
[----:B------:R-:W-:Y:S02]  /*503b0*/  IMAD.MOV.U32 R3, RZ, RZ, R8 ;  /* 0x000000ffff037224 */ /* 0x000fe400078e0008 */
        /* <DEDUP_REMOVED lines=19> */
[----:B----4-:R-:W-:Y:S04]  /*504f0*/  STL.64 [R1+0x74c8], R10 ;  /* 0x0074c80a01007387 */ /* 0x010fe80000100a00 */
        /* <DEDUP_REMOVED lines=95> */
[----:B------:R-:W-:-:S02]  /*50af0*/  IMAD.MOV.U32 R2, RZ, RZ, R9 ;  /* 0x000000ffff027224 */ /* 0x000fc400078e0009 */
[----:B------:R-:W-:Y:S02]  /*50b00*/  IMAD.MOV.U32 R3, RZ, RZ, R8 ;  /* 0x000000ffff037224 */ /* 0x000fe400078e0008 */
[----:B---3--:R-:W-:Y:S01]  /*50b10*/  IMAD.MOV.U32 R0, RZ, RZ, R21 ;  /* 0x000000ffff007224 */ /* 0x008fe200078e0015 */
[----:B------:R-:W-:Y:S01]  /*50b20*/  HMMA.16816.F32 R4, R16, R22, R4 ;  /* 0x000000161004723c */ /* 0x000fe20000001804 */
        /* <DEDUP_REMOVED lines=8> */
[----:B------:R0:W-:Y:S02]  /*50bb0*/  STL.64 [R1+0x21a8], R14 ;  /* 0x0021a80e01007387 */ /* 0x0001e40000100a00 */
[----:B0-----:R-:W-:Y:S02]  /*50bc0*/  HMMA.16816.F32 R12, R16, R28, R24 ;  /* 0x0000001c100c723c */ /* 0x001fe40000001818 */
[----:B------:R0:W-:Y:S04]  /*50bd0*/  STL.64 [R1+0x2190], R4 ;  /* 0x0021900401007387 */ /* 0x0001e80000100a00 */
[----:B------:R1:W-:Y:S04]  /*50be0*/  STL.64 [R1+0x2198], R6 ;  /* 0x0021980601007387 */ /* 0x0003e80000100a00 */
[----:B------:R-:W-:Y:S04]  /*50bf0*/  STL [R1+0x73f0], R3 ;  /* 0x0073f00301007387 */ /* 0x000fe80000100800 */
[----:B------:R-:W-:Y:S04]  /*50c00*/  STL [R1+0x73ec], R2 ;  /* 0x0073ec0201007387 */ /* 0x000fe80000100800 */
[----:B0-----:R-:W2:Y:S05]  /*50c10*/  LDL.LU R4, [R1+0x20e0] ;  /* 0x0020e00001047983 */ /* 0x001eaa0000300800 */
[----:B------:R-:W-:Y:S04]  /*50c20*/  STL.64 [R1+0x2180], R12 ;  /* 0x0021800c01007387 */ /* 0x000fe80000100a00 */
[----:B------:R-:W-:Y:S04]  /*50c30*/  STL.64 [R1+0x2188], R14 ;  /* 0x0021880e01007387 */ /* 0x000fe80000100a00 */
[----:B------:R-:W2:Y:S04]  /*50c40*/  LDL.LU R5, [R1+0x20e4] ;  /* 0x0020e40001057983 */ /* 0x000ea80000300800 */
[----:B-1----:R-:W3:Y:S04]  /*50c50*/  LDL.LU R6, [R1+0x20e8] ;  /* 0x0020e80001067983 */ /* 0x002ee80000300800 */
        /* <DEDUP_REMOVED lines=9> */
[----:B------:R-:W2:Y:S04]  /*50cf0*/  LDL.LU R22, [R1+0x2128] ;  /* 0x0021280001167983 */ /* 0x000ea80000300800 */
[----:B------:R-:W2:Y:S04]  /*50d00*/  LDL.LU R23, [R1+0x212c] ;  /* 0x00212c0001177983 */ /* 0x000ea80000300800 */
[----:B------:R-:W3:Y:S04]  /*50d10*/  LDL.LU R24, [R1+0x2140] ;  /* 0x0021400001187983 */ /* 0x000ee80000300800 */
        /* <DEDUP_REMOVED lines=9> */
[----:B------:R-:W2:Y:S04]  /*50db0*/  LDL.64 R14, [R1+0x10] ;  /* 0x00001000010e7983 */ /* 0x000ea80000100a00 */
[----:B----4-:R-:W-:Y:S04]  /*50dc0*/  STL.64 [R1+0x7498], R26 ;  /* 0x0074981a01007387 */ /* 0x010fe80000100a00 */
[----:B---3--:R0:W-:Y:S04]  /*50dd0*/  STL.64 [R1+0x7490], R24 ;  /* 0x0074901801007387 */ /* 0x0081e80000100a00 */
[----:B0-----:R-:W3:Y:S04]  /*50de0*/  LDL.LU R24, [R1+0x2160] ;  /* 0x0021600001187983 */ /* 0x001ee80000300800 */
[----:B------:R-:W3:Y:S04]  /*50df0*/  LDL.LU R25, [R1+0x2164] ;  /* 0x0021640001197983 */ /* 0x000ee80000300800 */
[----:B------:R-:W4:Y:S04]  /*50e00*/  LDL.LU R26, [R1+0x2168] ;  /* 0x00216800011a7983 */ /* 0x000f280000300800 */
[----:B------:R-:W4:Y:S01]  /*50e10*/  LDL.LU R27, [R1+0x216c] ;  /* 0x00216c00011b7983 */ /* 0x000f220000300800 */
[----:B------:R-:W-:-:S03]  /*50e20*/  IMAD.MOV.U32 R0, RZ, RZ, R29 ;  /* 0x000000ffff007224 */ /* 0x000fc600078e001d */
[----:B----4-:R-:W-:Y:S04]  /*50e30*/  STL.64 [R1+0x74a8], R26 ;  /* 0x0074a81a01007387 */ /* 0x010fe80000100a00 */
[----:B---3--:R0:W-:Y:S04]  /*50e40*/  STL.64 [R1+0x74a0], R24 ;  /* 0x0074a01801007387 */ /* 0x0081e80000100a00 */
[----:B0-----:R-:W3:Y:S04]  /*50e50*/  LDL.LU R24, [R1+0x2170] ;  /* 0x0021700001187983 */ /* 0x001ee80000300800 */
[----:B------:R-:W3:Y:S04]  /*50e60*/  LDL.LU R25, [R1+0x2174] ;  /* 0x0021740001197983 */ /* 0x000ee80000300800 */
[----:B------:R-:W3:Y:S04]  /*50e70*/  LDL.LU R26, [R1+0x2178] ;  /* 0x00217800011a7983 */ /* 0x000ee80000300800 */
[----:B------:R-:W3:Y:S04]  /*50e80*/  LDL.LU R27, [R1+0x217c] ;  /* 0x00217c00011b7983 */ /* 0x000ee80000300800 */
[----:B------:R-:W4:Y:S04]  /*50e90*/  LDL.64 R28, [R1] ;  /* 0x00000000011c7983 */ /* 0x000f280000100a00 */
[----:B--2---:R-:W-:Y:S04]  /*50ea0*/  STL.64 [R1+0x7460], R22 ;  /* 0x0074601601007387 */ /* 0x004fe80000100a00 */
[----:B------:R0:W-:Y:S04]  /*50eb0*/  STL.64 [R1+0x7458], R20 ;  /* 0x0074581401007387 */ /* 0x0001e80000100a00 */
[----:B0-----:R-:W2:Y:S04]  /*50ec0*/  LDL.LU R20, [R1+0x2130] ;  /* 0x0021300001147983 */ /* 0x001ea80000300800 */
[----:B------:R-:W2:Y:S04]  /*50ed0*/  LDL.LU R21, [R1+0x2134] ;  /* 0x0021340001157983 */ /* 0x000ea80000300800 */
[----:B------:R-:W2:Y:S04]  /*50ee0*/  LDL.LU R22, [R1+0x2138] ;  /* 0x0021380001167983 */ /* 0x000ea80000300800 */
[----:B------:R-:W2:Y:S04]  /*50ef0*/  LDL.LU R23, [R1+0x213c] ;  /* 0x00213c0001177983 */ /* 0x000ea80000300800 */
[----:B------:R-:W-:Y:S04]  /*50f00*/  STL.64 [R1+0x7430], R6 ;  /* 0x0074300601007387 */ /* 0x000fe80000100a00 */
[----:B------:R0:W-:Y:S04]  /*50f10*/  STL.64 [R1+0x7428], R4 ;  /* 0x0074280401007387 */ /* 0x0001e80000100a00 */
[----:B0-----:R-:W4:Y:S04]  /*50f20*/  LDL.LU R4, [R1+0x2100] ;  /* 0x0021000001047983 */ /* 0x001f280000300800 */
[----:B------:R-:W4:Y:S04]  /*50f30*/  LDL.LU R5, [R1+0x2104] ;  /* 0x0021040001057983 */ /* 0x000f280000300800 */
[----:B------:R-:W2:Y:S04]  /*50f40*/  LDL.LU R6, [R1+0x2108] ;  /* 0x0021080001067983 */ /* 0x000ea80000300800 */
[----:B------:R-:W2:Y:S01]  /*50f50*/  LDL.LU R7, [R1+0x210c] ;  /* 0x00210c0001077983 */ /* 0x000ea20000300800 */
[----:B------:R-:W-:-:S02]  /*50f60*/  IMAD.MOV.U32 R2, RZ, RZ, R15 ;  /* 0x000000ffff027224 */ /* 0x000fc400078e000f */
[----:B------:R-:W-:Y:S01]  /*50f70*/  IMAD.MOV.U32 R3, RZ, RZ, R14 ;  /* 0x000000ffff037224 */ /* 0x000fe200078e000e */
[C---:B---3--:R-:W-:Y:S01]  /*50f80*/  HMMA.16816.F32 R24, R16.reuse, R14, R24 ;  /* 0x0000000e1018723c */ /* 0x048fe20000001818 */
[----:B--2---:R-:W-:Y:S04]  /*50f90*/  STL.64 [R1+0x7440], R6 ;  /* 0x0074400601007387 */ /* 0x004fe80000100a00 */
[----:B----4-:R0:W-:Y:S04]  /*50fa0*/  STL.64 [R1+0x7438], R4 ;  /* 0x0074380401007387 */ /* 0x0101e80000100a00 */
[----:B0-----:R-:W2:Y:S04]  /*50fb0*/  LDL.LU R4, [R1+0x2110] ;  /* 0x0021100001047983 */ /* 0x001ea80000300800 */
[----:B------:R-:W2:Y:S04]  /*50fc0*/  LDL.LU R5, [R1+0x2114] ;  /* 0x0021140001057983 */ /* 0x000ea80000300800 */
[----:B------:R-:W2:Y:S04]  /*50fd0*/  LDL.LU R6, [R1+0x2118] ;  /* 0x0021180001067983 */ /* 0x000ea80000300800 */
[----:B------:R-:W2:Y:S04]  /*50fe0*/  LDL.LU R7, [R1+0x211c] ;  /* 0x00211c0001077983 */ /* 0x000ea80000300800 */
[----:B------:R-:W3:Y:S04]  /*50ff0*/  LDL.LU R8, [R1+0x305c] ;  /* 0x00305c0001087983 */ /* 0x000ee80000300800 */
[----:B------:R-:W3:Y:S04]  /*51000*/  LDL.LU R12, [R1+0x3058] ;  /* 0x00305800010c7983 */ /* 0x000ee80000300800 */
[----:B------:R-:W4:Y:S04]  /*51010*/  LDL.LU R9, [R1+0x3064] ;  /* 0x0030640001097983 */ /* 0x000f280000300800 */
[----:B------:R-:W4:Y:S04]  /*51020*/  LDL.LU R13, [R1+0x3060] ;  /* 0x00306000010d7983 */ /* 0x000f280000300800 */
[----:B------:R-:W-:Y:S04]  /*51030*/  STL [R1+0x73f4], R0 ;  /* 0x0073f40001007387 */ /* 0x000fe80000100800 */
[----:B------:R-:W-:Y:S04]  /*51040*/  STL.64 [R1+0x2170], R24 ;  /* 0x0021701801007387 */ /* 0x000fe80000100a00 */
[----:B------:R0:W-:Y:S04]  /*51050*/  STL.64 [R1+0x2178], R26 ;  /* 0x0021781a01007387 */ /* 0x0001e80000100a00 */
[----:B0-----:R-:W2:Y:S04]  /*51060*/  LDL.LU.64 R26, [R1+0x74a8] ;  /* 0x0074a800011a7983 */ /* 0x001ea80000300a00 */
[----:B------:R-:W2:Y:S04]  /*51070*/  LDL.LU.64 R24, [R1+0x74a0] ;  /* 0x0074a00001187983 */ /* 0x000ea80000300a00 */
[----:B------:R-:W4:Y:S04]  /*51080*/  LDL.LU R14, [R1+0x3068] ;  /* 0x00306800010e7983 */ /* 0x000f280000300800 */
[----:B------:R-:W4:Y:S04]  /*51090*/  LDL.LU R15, [R1+0x3070] ;  /* 0x00307000010f7983 */ /* 0x000f280000300800 */
[----:B------:R-:W-:Y:S04]  /*510a0*/  STL [R1+0x73fc], R2 ;  /* 0x0073fc0201007387 */ /* 0x000fe80000100800 */
[----:B------:R0:W-:Y:S04]  /*510b0*/  STL [R1+0x73f8], R3 ;  /* 0x0073f80301007387 */ /* 0x0001e80000100800 */
[----:B0-----:R-:W2:Y:S02]  /*510c0*/  LDL.64 R2, [R1+0x8] ;  /* 0x0000080001027983 */ /* 0x001ea40000100a00 */
        /* <DEDUP_REMOVED lines=36> */
[----:B0-----:R-:W4:Y:S04]  /*51310*/  LDL.LU R24, [R1+0x20c0] ;  /* 0x0020c00001187983 */ /* 0x001f280000300800 */
[----:B------:R-:W4:Y:S04]  /*51320*/  LDL.LU R25, [R1+0x20c4] ;  /* 0x0020c40001197983 */ /* 0x000f280000300800 */
[----:B------:R-:W4:Y:S04]  /*51330*/  LDL.LU R26, [R1+0x20c8] ;  /* 0x0020c800011a7983 */ /* 0x000f280000300800 */
[----:B------:R-:W4:Y:S01]  /*51340*/  LDL.LU R27, [R1+0x20cc] ;  /* 0x0020cc00011b7983 */ /* 0x000f220000300800 */
        /* <DEDUP_REMOVED lines=11> */
[----:B------:R-:W2:Y:S04]  /*51400*/  LDL.LU.64 R4, [R1+0x7428] ;  /* 0x0074280001047983 */ /* 0x000ea80000300a00 */
[----:B------:R-:W-:Y:S04]  /*51410*/  STL.64 [R1+0x7148], R22 ;  /* 0x0071481601007387 */ /* 0x000fe80000100a00 */
[----:B------:R0:W-:Y:S01]  /*51420*/  STL.64 [R1+0x7140], R20 ;  /* 0x0071401401007387 */ /* 0x0001e20000100a00 */
[----:B------:R-:W-:-:S02]  /*51430*/  IMAD R12, R12, 0x100, R8 ;  /* 0x000001000c0c7824 */ /* 0x000fc400078e0208 */
[----:B----4-:R-:W-:Y:S01]  /*51440*/  IMAD R13, R13, 0x100, R9 ;  /* 0x000001000d0d7824 */ /* 0x010fe200078e0209 */
[----:B0-----:R-:W3:Y:S04]  /*51450*/  LDL.LU R20, [R1+0x20d0] ;  /* 0x0020d00001147983 */ /* 0x001ee80000300800 */
[----:B------:R-:W3:Y:S04]  /*51460*/  LDL.LU R21, [R1+0x20d4] ;  /* 0x0020d40001157983 */ /* 0x000ee80000300800 */
[----:B------:R-:W3:Y:S04]  /*51470*/  LDL.LU R22, [R1+0x20d8] ;  /* 0x0020d80001167983 */ /* 0x000ee80000300800 */
[----:B------:R-:W3:Y:S01]  /*51480*/  LDL.LU R23, [R1+0x20dc] ;  /* 0x0020dc0001177983 */ /* 0x000ee20000300800 */
[----:B--2---:R-:W-:-:S15]  /*51490*/  HMMA.16816.F32 R4, R16, R10, R4 ;  /* 0x0000000a1004723c */ /* 0x004fde0000001804 */
[----:B------:R-:W-:-:S08]  /*514a0*/  NOP ;  /* 0x0000000000007918 */ /* 0x000fd00000000000 */
        /* <DEDUP_REMOVED lines=10> */
[----:B0-----:R-:W3:Y:S04]  /*51550*/  LDL.LU.64 R6, [R1+0x7408] ;  /* 0x0074080001067983 */ /* 0x001ee80000300a00 */
[----:B------:R-:W2:Y:S04]  /*51560*/  LDL.LU.64 R4, [R1+0x7400] ;  /* 0x0074000001047983 */ /* 0x000ea80000300a00 */
[----:B------:R0:W-:Y:S04]  /*51570*/  STL [R1+0x711c], R8 ;  /* 0x00711c0801007387 */ /* 0x0001e80000100800 */
[----:B0-----:R-:W4:Y:S04]  /*51580*/  LDL.LU R8, [R1+0x3074] ;  /* 0x0030740001087983 */ /* 0x001f280000300800 */
[----:B------:R0:W-:Y:S04]  /*51590*/  STL [R1+0x7118], R9 ;  /* 0x0071180901007387 */ /* 0x0001e80000100800 */
[----:B0-----:R-:W3:Y:S04]  /*515a0*/  LDL.LU R9, [R1+0x306c] ;  /* 0x00306c0001097983 */ /* 0x001ee80000300800 */
[----:B------:R0:W-:Y:S01]  /*515b0*/  STL.64 [R1+0x7160], R10 ;  /* 0x0071600a01007387 */ /* 0x0001e20000100a00 */
[----:B------:R-:W-:-:S02]  /*515c0*/  F2FP.F16.E5M2.UNPACK_B R12, R12 ;  /* 0x0000000cff0c723e */ /* 0x000fc400020004ff */
[----:B------:R-:W-:Y:S01]  /*515d0*/  F2FP.F16.E5M2.UNPACK_B R13, R13 ;  /* 0x0000000dff0d723e */ /* 0x000fe200020004ff */
[----:B----4-:R-:W-:Y:S02]  /*515e0*/  IMAD R15, R15, 0x100, R8 ;  /* 0x000001000f0f7824 */ /* 0x010fe400078e0208 */
[----:B---3--:R-:W-:Y:S02]  /*515f0*/  IMAD R14, R14, 0x100, R9 ;  /* 0x000001000e0e7824 */ /* 0x008fe400078e0209 */
[----:B0-----:R-:W-:Y:S01]  /*51600*/  HMMA.16816.F32 R8, R16, R6, R20 ;  /* 0x000000061008723c */ /* 0x001fe20000001814 */
[----:B------:R-:W-:Y:S02]  /*51610*/  F2FP.F16.E5M2.UNPACK_B R15, R15 ;  /* 0x0000000fff0f723e */ /* 0x000fe400020004ff */
[----:B------:R-:W-:-:S05]  /*51620*/  F2FP.F16.E5M2.UNPACK_B R14, R14 ;  /* 0x0000000eff0e723e */ /* 0x000fca00020004ff */
[----:B------:R-:W-:-:S15]  /*51630*/  STL.64 [R1+0x7378], R14 ;  /* 0x0073780e01007387 */ /* 0x000fde0000100a00 */
[----:B------:R-:W-:Y:S04]  /*51640*/  STL.64 [R1+0x20d0], R8 ;  /* 0x0020d00801007387 */ /* 0x000fe80000100a00 */
[----:B------:R2:W-:Y:S02]  /*51650*/  STL.64 [R1+0x20d8], R10 ;  /* 0x0020d80a01007387 */ /* 0x0005e40000100a00 */
[----:B--2---:R-:W-:Y:S02]  /*51660*/  HMMA.16816.F32 R8, R16, R4, R24 ;  /* 0x000000041008723c */ /* 0x004fe40000001818 */
        /* <DEDUP_REMOVED lines=13> */
[----:B------:R-:W3:Y:S01]  /*51740*/  LDL.LU R27, [R1+0x1f5c] ;  /* 0x001f5c00011b7983 */ /* 0x000ee20000300800 */
[----:B0-----:R-:W-:-:S02]  /*51750*/  IMAD.MOV.U32 R8, RZ, RZ, R2 ;  /* 0x000000ffff087224 */ /* 0x001fc400078e0002 */
[----:B------:R-:W-:Y:S01]  /*51760*/  IMAD.MOV.U32 R9, RZ, RZ, R3 ;  /* 0x000000ffff097224 */ /* 0x000fe200078e0003 */
[----:B---3--:R-:W-:Y:S04]  /*51770*/  STL.64 [R1+0x7180], R26 ;  /* 0x0071801a01007387 */ /* 0x008fe80000100a00 */
[----:B--2---:R0:W-:Y:S04]  /*51780*/  STL.64 [R1+0x7178], R24 ;  /* 0x0071781801007387 */ /* 0x0041e80000100a00 */
[----:B------:R-:W2:Y:S04]  /*51790*/  LDL.LU R2, [R1+0x73fc] ;  /* 0x0073fc0001027983 */ /* 0x000ea80000300800 */
[----:B------:R-:W3:Y:S04]  /*517a0*/  LDL.LU R3, [R1+0x73f8] ;  /* 0x0073f80001037983 */ /* 0x000ee80000300800 */
[----:B-1----:R-:W4:Y:S04]  /*517b0*/  LDL.LU R20, [R1+0x1f60] ;  /* 0x001f600001147983 */ /* 0x002f280000300800 */
[----:B------:R-:W4:Y:S04]  /*517c0*/  LDL.LU R21, [R1+0x1f64] ;  /* 0x001f640001157983 */ /* 0x000f280000300800 */
[----:B------:R-:W2:Y:S04]  /*517d0*/  LDL.LU R22, [R1+0x1f68] ;  /* 0x001f680001167983 */ /* 0x000ea80000300800 */
[----:B------:R-:W2:Y:S01]  /*517e0*/  LDL.LU R23, [R1+0x1f6c] ;  /* 0x001f6c0001177983 */ /* 0x000ea20000300800 */
[----:B------:R-:W-:-:S03]  /*517f0*/  IMAD.MOV.U32 R11, RZ, RZ, R0 ;  /* 0x000000ffff0b7224 */ /* 0x000fc600078e0000 */
[----:B--2---:R3:W-:Y:S04]  /*51800*/  STL.64 [R1+0x7190], R22 ;  /* 0x0071901601007387 */ /* 0x0047e80000100a00 */
[----:B----4-:R1:W-:Y:S04]  /*51810*/  STL.64 [R1+0x7188], R20 ;  /* 0x0071881401007387 */ /* 0x0103e80000100a00 */
[----:B------:R-:W2:Y:S04]  /*51820*/  LDL R10, [R1+0x8] ;  /* 0x00000800010a7983 */ /* 0x000ea80000100800 */
[----:B------:R-:W4:Y:S04]  /*51830*/  LDL.LU R0, [R1+0x73f4] ;  /* 0x0073f40001007983 */ /* 0x000f280000300800 */
[----:B--2---:R-:W-:Y:S04]  /*51840*/  STL.64 [R1+0x71a0], R10 ;  /* 0x0071a00a01007387 */ /* 0x004fe80000100a00 */
[----:B------:R-:W-:Y:S04]  /*51850*/  STL.64 [R1+0x7198], R8 ;  /* 0x0071980801007387 */ /* 0x000fe80000100a00 */
[----:B0-----:R-:W2:Y:S04]  /*51860*/  LDL.LU R24, [R1+0x1f70] ;  /* 0x001f700001187983 */ /* 0x001ea80000300800 */
[----:B------:R-:W2:Y:S04]  /*51870*/  LDL.LU R25, [R1+0x1f74] ;  /* 0x001f740001197983 */ /* 0x000ea80000300800 */
[----:B------:R-:W4:Y:S04]  /*51880*/  LDL.LU R26, [R1+0x1f78] ;  /* 0x001f7800011a7983 */ /* 0x000f280000300800 */
[----:B------:R-:W4:Y:S01]  /*51890*/  LDL.LU R27, [R1+0x1f7c] ;  /* 0x001f7c00011b7983 */ /* 0x000f220000300800 */
[----:B---3--:R-:W-:-:S02]  /*518a0*/  IMAD.MOV.U32 R22, RZ, RZ, R3 ;  /* 0x000000ffff167224 */ /* 0x008fc400078e0003 */
[----:B------:R-:W-:Y:S01]  /*518b0*/  IMAD.MOV.U32 R23, RZ, RZ, R2 ;  /* 0x000000ffff177224 */ /* 0x000fe200078e0002 */
[----:B----4-:R-:W-:Y:S04]  /*518c0*/  STL.64 [R1+0x71b0], R26 ;  /* 0x0071b01a01007387 */ /* 0x010fe80000100a00 */
[----:B--2---:R0:W-:Y:S04]  /*518d0*/  STL.64 [R1+0x71a8], R24 ;  /* 0x0071a81801007387 */ /* 0x0041e80000100a00 */
[----:B------:R-:W2:Y:S04]  /*518e0*/  LDL.LU R3, [R1+0x73f0] ;  /* 0x0073f00001037983 */ /* 0x000ea80000300800 */
[----:B------:R-:W3:Y:S04]  /*518f0*/  LDL.LU R2, [R1+0x73ec] ;  /* 0x0073ec0001027983 */ /* 0x000ee80000300800 */
[----:B-1----:R-:W4:Y:S01]  /*51900*/  LDL R20, [R1+0x18] ;  /* 0x0000180001147983 */ /* 0x002f220000100800 */
[----:B------:R-:W-:-:S03]  /*51910*/  IMAD.MOV.U32 R21, RZ, RZ, R0 ;  /* 0x000000ffff157224 */ /* 0x000fc600078e0000 */
[----:B------:R-:W2:Y:S04]  /*51920*/  LDL.LU R0, [R1+0x73e8] ;  /* 0x0073e80001007983 */ /* 0x000ea80000300800 */
[----:B------:R3:W-:Y:S04]  /*51930*/  STL.64 [R1+0x71c0], R22 ;  /* 0x0071c01601007387 */ /* 0x0007e80000100a00 */
[----:B----4-:R-:W-:Y:S04]  /*51940*/  STL.64 [R1+0x71b8], R20 ;  /* 0x0071b81401007387 */ /* 0x010fe80000100a00 */
[----:B0-----:R-:W4:Y:S04]  /*51950*/  LDL.LU R24, [R1+0x1f90] ;  /* 0x001f900001187983 */ /* 0x001f280000300800 */
[----:B------:R-:W4:Y:S04]  /*51960*/  LDL.LU R25, [R1+0x1f94] ;  /* 0x001f940001197983 */ /* 0x000f280000300800 */
[----:B------:R-:W4:Y:S04]  /*51970*/  LDL.LU R26, [R1+0x1f98] ;  /* 0x001f9800011a7983 */ /* 0x000f280000300800 */
[----:B------:R-:W4:Y:S01]  /*51980*/  LDL.LU R27, [R1+0x1f9c] ;  /* 0x001f9c00011b7983 */ /* 0x000f220000300800 */
[----:B---3--:R-:W-:-:S02]  /*51990*/  IMAD.MOV.U32 R22, RZ, RZ, R2 ;  /* 0x000000ffff167224 */ /* 0x008fc400078e0002 */
[----:B--2---:R-:W-:Y:S01]  /*519a0*/  IMAD.MOV.U32 R23, RZ, RZ, R3 ;  /* 0x000000ffff177224 */ /* 0x004fe200078e0003 */
[----:B----4-:R-:W-:Y:S04]  /*519b0*/  STL.64 [R1+0x71d0], R26 ;  /* 0x0071d01a01007387 */ /* 0x010fe80000100a00 */
[----:B------:R0:W-:Y:S04]  /*519c0*/  STL.64 [R1+0x71c8], R24 ;  /* 0x0071c81801007387 */ /* 0x0001e80000100a00 */
[----:B------:R-:W2:Y:S04]  /*519d0*/  LDL.LU R2, [R1+0x73e4] ;  /* 0x0073e40001027983 */ /* 0x000ea80000300800 */
[----:B------:R-:W3:Y:S04]  /*519e0*/  LDL.LU R3, [R1+0x73e0] ;  /* 0x0073e00001037983 */ /* 0x000ee80000300800 */
[----:B------:R-:W-:Y:S04]  /*519f0*/  STL.64 [R1+0x71d8], R22 ;  /* 0x0071d81601007387 */ /* 0x000fe80000100a00 */
[----:B0-----:R-:W4:Y:S04]  /*51a00*/  LDL.LU R24, [R1+0x1fa0] ;  /* 0x001fa00001187983 */ /* 0x001f280000300800 */
[----:B------:R-:W4:Y:S04]  /*51a10*/  LDL.LU R25, [R1+0x1fa4] ;  /* 0x001fa40001197983 */ /* 0x000f280000300800 */
[----:B------:R-:W2:Y:S04]  /*51a20*/  LDL.LU R26, [R1+0x1fa8] ;  /* 0x001fa800011a7983 */ /* 0x000ea80000300800 */
[----:B------:R-:W2:Y:S01]  /*51a30*/  LDL.LU R27, [R1+0x1fac] ;  /* 0x001fac00011b7983 */ /* 0x000ea20000300800 */
[----:B------:R-:W-:-:S03]  /*51a40*/  IMAD.MOV.U32 R21, RZ, RZ, R0 ;  /* 0x000000ffff157224 */ /* 0x000fc600078e0000 */
[----:B--2---:R-:W-:Y:S04]  /*51a50*/  STL.64 [R1+0x71e8], R26 ;  /* 0x0071e81a01007387 */ /* 0x004fe80000100a00 */
[----:B----4-:R0:W-:Y:S04]  /*51a60*/  STL.64 [R1+0x71e0], R24 ;  /* 0x0071e01801007387 */ /* 0x0101e80000100a00 */
[----:B------:R-:W2:Y:S04]  /*51a70*/  LDL R20, [R1+0x28] ;  /* 0x0000280001147983 */ /* 0x000ea80000100800 */
[----:B------:R-:W4:Y:S04]  /*51a80*/  LDL.LU R0, [R1+0x73dc] ;  /* 0x0073dc0001007983 */ /* 0x000f280000300800 */
[----:B--2---:R1:W-:Y:S04]  /*51a90*/  STL.64 [R1+0x71f0], R20 ;  /* 0x0071f01401007387 */ /* 0x0043e80000100a00 */
        /* <DEDUP_REMOVED lines=21> */
[----:B------:R-:W2:Y:S04]  /*51bf0*/  LDL.LU R2, [R1+0x73cc] ;  /* 0x0073cc0001027983 */ /* 0x000ea80000300800 */
[----:B------:R-:W3:Y:S04]  /*51c00*/  LDL.LU R3, [R1+0x73c8] ;  /* 0x0073c80001037983 */ /* 0x000ee80000300800 */
[----:B------:R-:W-:Y:S04]  /*51c10*/  STL.64 [R1+0x7238], R22 ;  /* 0x0072381601007387 */ /* 0x000fe80000100a00 */
[----:B----4-:R-:W-:Y:S04]  /*51c20*/  STL.64 [R1+0x7218], R26 ;  /* 0x0072181a01007387 */ /* 0x010fe80000100a00 */
[----:B------:R0:W-:Y:S04]  /*51c30*/  STL.64 [R1+0x7210], R24 ;  /* 0x0072101801007387 */ /* 0x0001e80000100a00 */
[----:B0-----:R-:W4:Y:S04]  /*51c40*/  LDL.LU R24, [R1+0x1fd0] ;  /* 0x001fd00001187983 */ /* 0x001f280000300800 */
[----:B------:R-:W4:Y:S04]  /*51c50*/  LDL.LU R25, [R1+0x1fd4] ;  /* 0x001fd40001197983 */ /* 0x000f280000300800 */
[----:B------:R-:W2:Y:S04]  /*51c60*/  LDL.LU R26, [R1+0x1fd8] ;  /* 0x001fd800011a7983 */ /* 0x000ea80000300800 */
[----:B------:R-:W2:Y:S04]  /*51c70*/  LDL.LU R27, [R1+0x1fdc] ;  /* 0x001fdc00011b7983 */ /* 0x000ea80000300800 */
[----:B------:R-:W3:Y:S01]  /*51c80*/  LDL R20, [R1+0x48] ;  /* 0x0000480001147983 */ /* 0x000ee20000100800 */
[----:B------:R-:W-:-:S03]  /*51c90*/  IMAD.MOV.U32 R21, RZ, RZ, R0 ;  /* 0x000000ffff157224 */ /* 0x000fc600078e0000 */
[----:B------:R-:W4:Y:S04]  /*51ca0*/  LDL.LU R0, [R1+0x73c4] ;  /* 0x0073c40001007983 */ /* 0x000f280000300800 */
[----:B---3--:R-:W-:Y:S04]  /*51cb0*/  STL.64 [R1+0x7250], R20 ;  /* 0x0072501401007387 */ /* 0x008fe80000100a00 */
[----:B--2---:R-:W-:Y:S04]  /*51cc0*/  STL.64 [R1+0x7230], R26 ;  /* 0x0072301a01007387 */ /* 0x004fe80000100a00 */
[----:B----4-:R0:W-:Y:S04]  /*51cd0*/  STL.64 [R1+0x7228], R24 ;  /* 0x0072281801007387 */ /* 0x0101e80000100a00 */
[----:B0-----:R-:W2:Y:S04]  /*51ce0*/  LDL.LU R24, [R1+0x1fe0] ;  /* 0x001fe00001187983 */ /* 0x001ea80000300800 */
[----:B------:R-:W2:Y:S04]  /*51cf0*/  LDL.LU R25, [R1+0x1fe4] ;  /* 0x001fe40001197983 */ /* 0x000ea80000300800 */
[----:B------:R-:W3:Y:S04]  /*51d00*/  LDL.LU R26, [R1+0x1fe8] ;  /* 0x001fe800011a7983 */ /* 0x000ee80000300800 */
[----:B------:R-:W3:Y:S01]  /*51d10*/  LDL.LU R27, [R1+0x1fec] ;  /* 0x001fec00011b7983 */ /* 0x000ee20000300800 */
[----:B------:R-:W-:-:S02]  /*51d20*/  IMAD.MOV.U32 R22, RZ, RZ, R3 ;  /* 0x000000ffff167224 */ /* 0x000fc400078e0003 */
[----:B------:R-:W-:Y:S01]  /*51d30*/  IMAD.MOV.U32 R23, RZ, RZ, R2 ;  /* 0x000000ffff177224 */ /* 0x000fe200078e0002 */
[----:B------:R-:W4:Y:S04]  /*51d40*/  LDL.LU R3, [R1+0x73c0] ;  /* 0x0073c00001037983 */ /* 0x000f280000300800 */
[----:B------:R-:W4:Y:S04]  /*51d50*/  LDL.LU R2, [R1+0x73bc] ;  /* 0x0073bc0001027983 */ /* 0x000f280000300800 */
[----:B------:R-:W-:Y:S04]  /*51d60*/  STL.64 [R1+0x7268], R22 ;  /* 0x0072681601007387 */ /* 0x000fe80000100a00 */
[----:B---3--:R-:W-:Y:S04]  /*51d70*/  STL.64 [R1+0x7248], R26 ;  /* 0x0072481a01007387 */ /* 0x008fe80000100a00 */
[----:B--2---:R0:W-:Y:S04]  /*51d80*/  STL.64 [R1+0x7240], R24 ;  /* 0x0072401801007387 */ /* 0x0041e80000100a00 */
[----:B0-----:R-:W2:Y:S04]  /*51d90*/  LDL.LU R24, [R1+0x1ff0] ;  /* 0x001ff00001187983 */ /* 0x001ea80000300800 */
[----:B------:R-:W2:Y:S04]  /*51da0*/  LDL.LU R25, [R1+0x1ff4] ;  /* 0x001ff40001197983 */ /* 0x000ea80000300800 */
[----:B------:R-:W3:Y:S04]  /*51db0*/  LDL.LU R26, [R1+0x1ff8] ;  /* 0x001ff800011a7983 */ /* 0x000ee80000300800 */
[----:B------:R-:W3:Y:S04]  /*51dc0*/  LDL.LU R27, [R1+0x1ffc] ;  /* 0x001ffc00011b7983 */ /* 0x000ee80000300800 */
[----:B------:R-:W2:Y:S01]  /*51dd0*/  LDL R20, [R1+0x58] ;  /* 0x0000580001147983 */ /* 0x000ea20000100800 */
[----:B------:R-:W-:-:S03]  /*51de0*/  IMAD.MOV.U32 R21, RZ, RZ, R0 ;  /* 0x000000ffff157224 */ /* 0x000fc600078e0000 */
[----:B------:R-:W3:Y:S01]  /*51df0*/  LDL.LU R0, [R1+0x73b8] ;  /* 0x0073b80001007983 */ /* 0x000ee20000300800 */
[----:B----4-:R-:W-:Y:S02]  /*51e00*/  IMAD.MOV.U32 R22, RZ, RZ, R2 ;  /* 0x000000ffff167224 */ /* 0x010fe400078e0002 */
[----:B------:R-:W-:Y:S01]  /*51e10*/  IMAD.MOV.U32 R23, RZ, RZ, R3 ;  /* 0x000000ffff177224 */ /* 0x000fe200078e0003 */
[----:B--2---:R-:W-:Y:S04]  /*51e20*/  STL.64 [R1+0x7280], R20 ;  /* 0x0072801401007387 */ /* 0x004fe80000100a00 */
[----:B---3--:R-:W-:Y:S04]  /*51e30*/  STL.64 [R1+0x7260], R26 ;  /* 0x0072601a01007387 */ /* 0x008fe80000100a00 */
[----:B------:R0:W-:Y:S04]  /*51e40*/  STL.64 [R1+0x7258], R24 ;  /* 0x0072581801007387 */ /* 0x0001e80000100a00 */
[----:B0-----:R-:W2:Y:S04]  /*51e50*/  LDL.LU R24, [R1+0x2000] ;  /* 0x0020000001187983 */ /* 0x001ea80000300800 */
[----:B------:R-:W2:Y:S04]  /*51e60*/  LDL.LU R25, [R1+0x2004] ;  /* 0x0020040001197983 */ /* 0x000ea80000300800 */
[----:B------:R-:W3:Y:S04]  /*51e70*/  LDL.LU R26, [R1+0x2008] ;  /* 0x00200800011a7983 */ /* 0x000ee80000300800 */
[----:B------:R-:W3:Y:S04]  /*51e80*/  LDL.LU R27, [R1+0x200c] ;  /* 0x00200c00011b7983 */ /* 0x000ee80000300800 */
[----:B------:R-:W4:Y:S04]  /*51e90*/  LDL.LU R2, [R1+0x73b4] ;  /* 0x0073b40001027983 */ /* 0x000f280000300800 */
[----:B------:R-:W4:Y:S04]  /*51ea0*/  LDL.LU R3, [R1+0x73b0] ;  /* 0x0073b00001037983 */ /* 0x000f280000300800 */
[----:B------:R-:W2:Y:S01]  /*51eb0*/  LDL R20, [R1+0x68] ;  /* 0x0000680001147983 */ /* 0x000ea20000100800 */
[----:B------:R-:W-:-:S03]  /*51ec0*/  IMAD.MOV.U32 R21, RZ, RZ, R0 ;  /* 0x000000ffff157224 */ /* 0x000fc600078e0000 */
[----:B------:R-:W4:Y:S04]  /*51ed0*/  LDL.LU R0, [R1+0x73ac] ;  /* 0x0073ac0001007983 */ /* 0x000f280000300800 */
[----:B------:R-:W-:Y:S04]  /*51ee0*/  STL.64 [R1+0x7298], R22 ;  /* 0x0072981601007387 */ /* 0x000fe80000100a00 */
[----:B--2---:R-:W-:Y:S04]  /*51ef0*/  STL.64 [R1+0x72b0], R20 ;  /* 0x0072b01401007387 */ /* 0x004fe80000100a00 */
[----:B---3--:R-:W-:Y:S04]  /*51f00*/  STL.64 [R1+0x7278], R26 ;  /* 0x0072781a01007387 */ /* 0x008fe80000100a00 */
[----:B------:R0:W-:Y:S04]  /*51f10*/  STL.64 [R1+0x7270], R24 ;  /* 0x0072701801007387 */ /* 0x0001e80000100a00 */
[----:B0-----:R-:W2:Y:S04]  /*51f20*/  LDL.LU R24, [R1+0x2010] ;  /* 0x0020100001187983 */ /* 0x001ea80000300800 */
[----:B------:R-:W2:Y:S04]  /*51f30*/  LDL.LU R25, [R1+0x2014] ;  /* 0x0020140001197983 */ /* 0x000ea80000300800 */
[----:B------:R-:W3:Y:S04]  /*51f40*/  LDL.LU R26, [R1+0x2018] ;  /* 0x00201800011a7983 */ /* 0x000ee80000300800 */
[----:B------:R-:W3:Y:S01]  /*51f50*/  LDL.LU R27, [R1+0x201c] ;  /* 0x00201c00011b7983 */ /* 0x000ee20000300800 */
[----:B----4-:R-:W-:-:S02]  /*51f60*/  IMAD.MOV.U32 R22, RZ, RZ, R3 ;  /* 0x000000ffff167224 */ /* 0x010fc400078e0003 */
        /* <DEDUP_REMOVED lines=10> */
[----:B------:R-:W4:Y:S01]  /*52010*/  LDL R20, [R1+0x78] ;  /* 0x0000780001147983 */ /* 0x000f220000100800 */
[----:B------:R-:W-:-:S03]  /*52020*/  IMAD.MOV.U32 R21, RZ, RZ, R0 ;  /* 0x000000ffff157224 */ /* 0x000fc600078e0000 */
[----:B------:R-:W2:Y:S04]  /*52030*/  LDL.LU R0, [R1+0x73a0] ;  /* 0x0073a00001007983 */ /* 0x000ea80000300800 */
[----:B----4-:R-:W-:Y:S04]  /*52040*/  STL.64 [R1+0x72e0], R20 ;  /* 0x0072e01401007387 */ /* 0x010fe80000100a00 */
[----:B---3--:R-:W-:Y:S04]  /*52050*/  STL.64 [R1+0x72a8], R26 ;  /* 0x0072a81a01007387 */ /* 0x008fe80000100a00 */
[----:B--2---:R0:W-:Y:S04]  /*52060*/  STL.64 [R1+0x72a0], R24 ;  /* 0x0072a01801007387 */ /* 0x0041e80000100a00 */
        /* <DEDUP_REMOVED lines=51> */
[----:B------:R-:W4:Y:S04]  /*523a0*/  LDL R20, [R1+0xa8] ;  /* 0x0000a80001147983 */ /* 0x000f280000100800 */
[----:B------:R-:W4:Y:S04]  /*523b0*/  LDL.LU R12, [R1+0x970] ;  /* 0x00097000010c7983 */ /* 0x000f280000300800 */
[----:B------:R-:W4:Y:S04]  /*523c0*/  LDL.LU R13, [R1+0x974] ;  /* 0x00097400010d7983 */ /* 0x000f280000300800 */
[----:B------:R-:W4:Y:S04]  /*523d0*/  LDL.LU R14, [R1+0x978] ;  /* 0x00097800010e7983 */ /* 0x000f280000300800 */
[----:B------:R-:W4:Y:S04]  /*523e0*/  LDL.LU R15, [R1+0x97c] ;  /* 0x00097c00010f7983 */ /* 0x000f280000300800 */
[----:B---3--:R-:W-:Y:S04]  /*523f0*/  STL.64 [R1+0x7320], R26 ;  /* 0x0073201a01007387 */ /* 0x008fe80000100a00 */
        /* <DEDUP_REMOVED lines=17> */
[----:B----4-:R-:W-:Y:S03]  /*52510*/  HMMA.16816.F32 R16, R16, R2, R12 ;  /* 0x000000021010723c */ /* 0x010fe6000000180c */
[----:B---3--:R-:W-:Y:S04]  /*52520*/  STL.64 [R1+0x7368], R26 ;  /* 0x0073681a01007387 */ /* 0x008fe80000100a00 */
        /* <DEDUP_REMOVED lines=5056> */
[----:B0-----:R-:W3:Y:S04]  /*66130*/  LDL.LU.64 R22, [R1+0xa0] ;  /* 0x0000a00001167983 */ /* 0x001ee80000300a00 */
        /* <DEDUP_REMOVED lines=70> */
[----:B------:R-:W2:Y:S01]  /*665a0*/  LDL.LU.64 R8, [R1+0x70] ;  /* 0x0000700001087983 */ /* 0x000ea20000300a00 */
        /* <DEDUP_REMOVED lines=13> */
[----:B0-----:R-:W4:Y:S04]  /*66680*/  LDL.LU.64 R8, [R1+0x80] ;  /* 0x0000800001087983 */ /* 0x001f280000300a00 */
[----:B------:R-:W2:Y:S04]  /*66690*/  LDL.LU R10, [R1+0xb08] ;  /* 0x000b0800010a7983 */ /* 0x000ea80000300800 */
[----:B------:R-:W2:Y:S04]  /*666a0*/  LDL.LU R11, [R1+0xb0c] ;  /* 0x000b0c00010b7983 */ /* 0x000ea80000300800 */
[----:B--2---:R-:W-:Y:S04]  /*666b0*/  STL.64 [R1+0x59c0], R10 ;  /* 0x0059c00a01007387 */ /* 0x004fe80000100a00 */
[----:B----4-:R0:W-:Y:S04]  /*666c0*/  STL.64 [R1+0x59b8], R8 ;  /* 0x0059b80801007387 */ /* 0x0101e80000100a00 */
[----:B0-----:R-:W2:Y:S04]  /*666d0*/  LDL.LU R8, [R1+0xb20] ;  /* 0x000b200001087983 */ /* 0x001ea80000300800 */
[----:B------:R-:W2:Y:S04]  /*666e0*/  LDL.LU R9, [R1+0xb24] ;  /* 0x000b240001097983 */ /* 0x000ea80000300800 */
[----:B--2---:R0:W-:Y:S04]  /*666f0*/  STL.64 [R1+0x59c8], R8 ;  /* 0x0059c80801007387 */ /* 0x0041e80000100a00 */
[----:B0-----:R-:W2:Y:S04]  /*66700*/  LDL.LU.64 R8, [R1+0x90] ;  /* 0x0000900001087983 */ /* 0x001ea80000300a00 */
        /* <DEDUP_REMOVED lines=25> */
[----:B------:R-:W3:Y:S01]  /*668a0*/  LDL.LU.64 R22, [R1+0x60] ;  /* 0x0000600001167983 */ /* 0x000ee20000300a00 */
        /* <DEDUP_REMOVED lines=214> */
[----:B------:R-:W2:Y:S04]  /*67610*/  LDL.LU.64 R14, [R1+0x10] ;  /* 0x00001000010e7983 */ /* 0x000ea80000300a00 */
        /* <DEDUP_REMOVED lines=13> */
[----:B------:R-:W4:Y:S04]  /*676f0*/  LDL.LU.64 R28, [R1] ;  /* 0x00000000011c7983 */ /* 0x000f280000300a00 */
        /* <DEDUP_REMOVED lines=109> */
[----:B------:R0:W-:Y:S04]  /*67dd0*/  STL.64 [R1+0x55a8], R10 ;  /* 0x0055a80a01007387 */ /* 0x0001e80000100a00 */
[----:B0-----:R-:W4:Y:S04]  /*67de0*/  LDL.LU R10, [R1+0x31ec] ;  /* 0x0031ec00010a7983 */ /* 0x001f280000300800 */
[----:B------:R-:W3:Y:S04]  /*67df0*/  LDL.LU R11, [R1+0x31f4] ;  /* 0x0031f400010b7983 */ /* 0x000ee80000300800 */
        /* <DEDUP_REMOVED lines=16> */
[----:B------:R1:W-:Y:S04]  /*67f00*/  STL.64 [R1+0x988], R10 ;  /* 0x0009880a01007387 */ /* 0x0003e80000100a00 */
[----:B------:R-:W2:Y:S04]  /*67f10*/  LDL.LU R21, [R1+0x394] ;  /* 0x0003940001157983 */ /* 0x000ea80000300800 */
[----:B------:R-:W3:Y:S04]  /*67f20*/  LDL.LU R22, [R1+0x398] ;  /* 0x0003980001167983 */ /* 0x000ee80000300800 */
[----:B------:R-:W3:Y:S04]  /*67f30*/  LDL.LU R23, [R1+0x39c] ;  /* 0x00039c0001177983 */ /* 0x000ee80000300800 */
[----:B---3--:R3:W-:Y:S04]  /*67f40*/  STL.64 [R1+0x55c8], R22 ;  /* 0x0055c81601007387 */ /* 0x0087e80000100a00 */
[----:B--2---:R-:W-:Y:S04]  /*67f50*/  STL.64 [R1+0x55c0], R20 ;  /* 0x0055c01401007387 */ /* 0x004fe80000100a00 */
[----:B0-----:R-:W2:Y:S04]  /*67f60*/  LDL.LU R8, [R1+0x3b0] ;  /* 0x0003b00001087983 */ /* 0x001ea80000300800 */
[----:B------:R-:W2:Y:S04]  /*67f70*/  LDL.LU R9, [R1+0x3b4] ;  /* 0x0003b40001097983 */ /* 0x000ea80000300800 */
[----:B-1----:R-:W4:Y:S04]  /*67f80*/  LDL.LU R10, [R1+0x3b8] ;  /* 0x0003b800010a7983 */ /* 0x002f280000300800 */
[----:B------:R-:W4:Y:S04]  /*67f90*/  LDL.LU R11, [R1+0x3bc] ;  /* 0x0003bc00010b7983 */ /* 0x000f280000300800 */
[----:B----4-:R-:W-:Y:S04]  /*67fa0*/  STL.64 [R1+0x55d8], R10 ;  /* 0x0055d80a01007387 */ /* 0x010fe80000100a00 */
[----:B--2---:R0:W-:Y:S04]  /*67fb0*/  STL.64 [R1+0x55d0], R8 ;  /* 0x0055d00801007387 */ /* 0x0041e80000100a00 */
[----:B------:R-:W2:Y:S04]  /*67fc0*/  LDL.LU R24, [R1+0x3d0] ;  /* 0x0003d00001187983 */ /* 0x000ea80000300800 */
        /* <DEDUP_REMOVED lines=9> */
[----:B0-----:R-:W4:Y:S04]  /*68060*/  LDL.LU R8, [R1+0x3f0] ;  /* 0x0003f00001087983 */ /* 0x001f280000300800 */
[----:B------:R-:W4:Y:S04]  /*68070*/  LDL.LU R9, [R1+0x3f4] ;  /* 0x0003f40001097983 */ /* 0x000f280000300800 */
[----:B------:R-:W2:Y:S04]  /*68080*/  LDL.LU R10, [R1+0x3f8] ;  /* 0x0003f800010a7983 */ /* 0x000ea80000300800 */
[----:B------:R-:W2:Y:S01]  /*68090*/  LDL.LU R11, [R1+0x3fc] ;  /* 0x0003fc00010b7983 */ /* 0x000ea20000300800 */
[----:B------:R-:W-:-:S03]  /*680a0*/  IMAD.MOV.U32 R21, RZ, RZ, R0 ;  /* 0x000000ffff157224 */ /* 0x000fc600078e0000 */
[----:B--2---:R3:W-:Y:S04]  /*680b0*/  STL.64 [R1+0x55f8], R10 ;  /* 0x0055f80a01007387 */ /* 0x0047e80000100a00 */
[----:B----4-:R0:W-:Y:S04]  /*680c0*/  STL.64 [R1+0x55f0], R8 ;  /* 0x0055f00801007387 */ /* 0x0101e80000100a00 */
[----:B------:R-:W2:Y:S04]  /*680d0*/  LDL.LU R20, [R1+0x8] ;  /* 0x0000080001147983 */ /* 0x000ea80000300800 */
[----:B------:R-:W4:Y:S04]  /*680e0*/  LDL.LU R0, [R1+0x5860] ;  /* 0x0058600001007983 */ /* 0x000f280000300800 */
[----:B------:R-:W-:Y:S04]  /*680f0*/  STL.64 [R1+0x5608], R22 ;  /* 0x0056081601007387 */ /* 0x000fe80000100a00 */
[----:B--2---:R-:W-:Y:S04]  /*68100*/  STL.64 [R1+0x5600], R20 ;  /* 0x0056001401007387 */ /* 0x004fe80000100a00 */
[----:B-1----:R-:W2:Y:S04]  /*68110*/  LDL.LU R24, [R1+0x410] ;  /* 0x0004100001187983 */ /* 0x002ea80000300800 */
        /* <DEDUP_REMOVED lines=9> */
[----:B0-----:R-:W4:Y:S01]  /*681b0*/  LDL.LU R8, [R1+0x18] ;  /* 0x0000180001087983 */ /* 0x001f220000300800 */
[----:B------:R-:W-:-:S03]  /*681c0*/  IMAD.MOV.U32 R9, RZ, RZ, R0 ;  /* 0x000000ffff097224 */ /* 0x000fc600078e0000 */
[----:B------:R-:W2:Y:S04]  /*681d0*/  LDL.LU R0, [R1+0x5854] ;  /* 0x0058540001007983 */ /* 0x000ea80000300800 */
[----:B------:R3:W-:Y:S04]  /*681e0*/  STL.64 [R1+0x5628], R10 ;  /* 0x0056280a01007387 */ /* 0x0007e80000100a00 */
[----:B----4-:R-:W-:Y:S04]  /*681f0*/  STL.64 [R1+0x5620], R8 ;  /* 0x0056200801007387 */ /* 0x010fe80000100a00 */
[----:B-1----:R-:W4:Y:S04]  /*68200*/  LDL.LU R24, [R1+0x450] ;  /* 0x0004500001187983 */ /* 0x002f280000300800 */
        /* <DEDUP_REMOVED lines=17> */
[----:B------:R-:W2:Y:S04]  /*68320*/  LDL.LU R8, [R1+0x28] ;  /* 0x0000280001087983 */ /* 0x000ea80000300800 */
        /* <DEDUP_REMOVED lines=12> */
[----:B-1----:R-:W4:Y:S01]  /*683f0*/  LDL.LU R8, [R1+0x38] ;  /* 0x0000380001087983 */ /* 0x002f220000300800 */
        /* <DEDUP_REMOVED lines=19> */
[----:B------:R-:W3:Y:S01]  /*68530*/  LDL.LU R8, [R1+0x48] ;  /* 0x0000480001087983 */ /* 0x000ee20000300800 */
        /* <DEDUP_REMOVED lines=20> */
[----:B------:R-:W2:Y:S01]  /*68680*/  LDL.LU R8, [R1+0x58] ;  /* 0x0000580001087983 */ /* 0x000ea20000300800 */
        /* <DEDUP_REMOVED lines=13> */
[----:B------:R-:W2:Y:S01]  /*68760*/  LDL.LU R8, [R1+0x68] ;  /* 0x0000680001087983 */ /* 0x000ea20000300800 */
        /* <DEDUP_REMOVED lines=21> */
[----:B------:R-:W4:Y:S01]  /*688c0*/  LDL.LU R8, [R1+0x78] ;  /* 0x0000780001087983 */ /* 0x000f220000300800 */
        /* <DEDUP_REMOVED lines=58> */
[----:B------:R-:W4:Y:S04]  /*68c70*/  LDL.LU R0, [R1+0x57e8] ;  /* 0x0057e80001007983 */ /* 0x000f280000300800 */
        /* <DEDUP_REMOVED lines=40> */
[----:B------:R-:W2:Y:S04]  /*68f00*/  LDL.LU.64 R12, [R1+0x57d8] ;  /* 0x0057d800010c7983 */ /* 0x000ea80000300a00 */
        /* <DEDUP_REMOVED lines=140> */
[----:B------:R-:W3:Y:S04]  /*697d0*/  LDL.LU.64 R22, [R1+0x5608] ;  /* 0x0056080001167983 */ /* 0x000ee80000300a00 */
[----:B------:R-:W2:Y:S04]  /*697e0*/  LDL.LU.64 R20, [R1+0x5600] ;  /* 0x0056000001147983 */ /* 0x000ea80000300a00 */
        /* <DEDUP_REMOVED lines=31> */
[----:B------:R-:W4:Y:S04]  /*699e0*/  LDL.LU.64 R22, [R1+0x5598] ;  /* 0x0055980001167983 */ /* 0x000f280000300a00 */
[----:B------:R-:W2:Y:S04]  /*699f0*/  LDL.LU.64 R20, [R1+0x5590] ;  /* 0x0055900001147983 */ /* 0x000ea80000300a00 */
[----:B------:R-:W-:Y:S04]  /*69a00*/  STL.64 [R1+0x390], R24 ;  /* 0x0003901801007387 */ /* 0x000fe80000100a00 */
[----:B------:R4:W-:Y:S02]  /*69a10*/  STL.64 [R1+0x398], R26 ;  /* 0x0003981a01007387 */ /* 0x0009e40000100a00 */
[C---:B----4-:R-:W-:Y:S06]  /*69a20*/  HMMA.16816.F32 R24, R12.reuse, R22, R16 ;  /* 0x000000160c18723c */ /* 0x050fec0000001810 */
[----:B--2---:R-:W-:Y:S01]  /*69a30*/  HMMA.16816.F32 R16, R12, R20, R4 ;  /* 0x000000140c10723c */ /* 0x004fe20000001804 */
[----:B------:R-:W2:-:S15]  /*69a40*/  LDL.LU R4, [R1+0x310] ;  /* 0x0003100001047983 */ /* 0x000e9e0000300800 */
[----:B------:R-:W-:-:S01]  /*69a50*/  NOP ;  /* 0x0000000000007918 */ /* 0x000fc20000000000 */
[----:B------:R-:W-:Y:S04]  /*69a60*/  STL.64 [R1+0x370], R24 ;  /* 0x0003701801007387 */ /* 0x000fe80000100a00 */
[----:B------:R-:W-:Y:S04]  /*69a70*/  STL.64 [R1+0x378], R26 ;  /* 0x0003781a01007387 */ /* 0x000fe80000100a00 */
[----:B------:R-:W-:Y:S04]  /*69a80*/  STL.64 [R1+0x350], R16 ;  /* 0x0003501001007387 */ /* 0x000fe80000100a00 */
[----:B------:R-:W-:Y:S04]  /*69a90*/  STL.64 [R1+0x358], R18 ;  /* 0x0003581201007387 */ /* 0x000fe80000100a00 */
        /* <DEDUP_REMOVED lines=10> */
[----:B----4-:R0:W-:Y:S04]  /*69b40*/  STL [R1+0x5538], R20 ;  /* 0x0055381401007387 */ /* 0x0101e80000100800 */
[----:B0-----:R-:W4:Y:S04]  /*69b50*/  LDL.LU R20, [R1+0x2428] ;  /* 0x0024280001147983 */ /* 0x001f280000300800 */
[----:B------:R-:W4:Y:S04]  /*69b60*/  LDL.LU R21, [R1+0x2410] ;  /* 0x0024100001157983 */ /* 0x000f280000300800 */
[----:B------:R-:W3:Y:S04]  /*69b70*/  LDL.LU R22, [R1+0x2c04] ;  /* 0x002c040001167983 */ /* 0x000ee80000300800 */
[----:B------:R-:W3:Y:S04]  /*69b80*/  LDL.LU R23, [R1+0x2408] ;  /* 0x0024080001177983 */ /* 0x000ee80000300800 */
[----:B---3--:R-:W-:Y:S04]  /*69b90*/  STL.64 [R1+0x5558], R22 ;  /* 0x0055581601007387 */ /* 0x008fe80000100a00 */
[----:B----4-:R0:W-:Y:S04]  /*69ba0*/  STL.64 [R1+0x5550], R20 ;  /* 0x0055501401007387 */ /* 0x0101e80000100a00 */
[----:B0-----:R-:W3:Y:S04]  /*69bb0*/  LDL.LU R20, [R1+0x1b0] ;  /* 0x0001b00001147983 */ /* 0x001ee80000300800 */
[----:B------:R-:W3:Y:S04]  /*69bc0*/  LDL.LU R21, [R1+0x1b4] ;  /* 0x0001b40001157983 */ /* 0x000ee80000300800 */
[----:B------:R-:W4:Y:S04]  /*69bd0*/  LDL.LU R22, [R1+0x1b8] ;  /* 0x0001b80001167983 */ /* 0x000f280000300800 */
[----:B------:R-:W4:Y:S01]  /*69be0*/  LDL.LU R23, [R1+0x1bc] ;  /* 0x0001bc0001177983 */ /* 0x000f220000300800 */
[----:B--2---:R-:W-:Y:S03]  /*69bf0*/  HMMA.16816.F32 R4, R12, R10, R4 ;  /* 0x0000000a0c04723c */ /* 0x004fe60000001804 */
[----:B----4-:R-:W-:Y:S04]  /*69c00*/  STL.64 [R1+0x5568], R22 ;  /* 0x0055681601007387 */ /* 0x010fe80000100a00 */
[----:B---3--:R0:W-:Y:S04]  /*69c10*/  STL.64 [R1+0x5560], R20 ;  /* 0x0055601401007387 */ /* 0x0081e80000100a00 */
        /* <DEDUP_REMOVED lines=13> */
[----:B------:R-:W4:Y:S04]  /*69cf0*/  LDL.LU R28, [R1+0x2bec] ;  /* 0x002bec00011c7983 */ /* 0x000f280000300800 */
[----:B------:R-:W4:Y:S04]  /*69d00*/  LDL.LU R29, [R1+0x23f0] ;  /* 0x0023f000011d7983 */ /* 0x000f280000300800 */
[----:B------:R-:W4:Y:S04]  /*69d10*/  LDL.LU R16, [R1+0x2be4] ;  /* 0x002be40001107983 */ /* 0x000f280000300800 */
[----:B------:R-:W4:Y:S04]  /*69d20*/  LDL.LU R17, [R1+0x23e8] ;  /* 0x0023e80001117983 */ /* 0x000f280000300800 */
[----:B------:R-:W4:Y:S01]  /*69d30*/  LDL.LU R18, [R1+0x2bdc] ;  /* 0x002bdc0001127983 */ /* 0x000f220000300800 */
[----:B------:R-:W-:-:S03]  /*69d40*/  IMAD.MOV.U32 R27, RZ, RZ, R0 ;  /* 0x000000ffff1b7224 */ /* 0x000fc600078e0000 */
[----:B------:R-:W4:Y:S04]  /*69d50*/  LDL.LU R19, [R1+0x2c00] ;  /* 0x002c000001137983 */ /* 0x000f280000300800 */
[----:B------:R-:W4:Y:S04]  /*69d60*/  LDL.LU R0, [R1+0x2bd4] ;  /* 0x002bd40001007983 */ /* 0x000f280000300800 */
[----:B------:R-:W-:Y:S04]  /*69d70*/  STL.64 [R1+0x330], R4 ;  /* 0x0003300401007387 */ /* 0x000fe80000100a00 */
[----:B------:R0:W-:Y:S04]  /*69d80*/  STL.64 [R1+0x338], R6 ;  /* 0x0003380601007387 */ /* 0x0001e80000100a00 */
[----:B0-----:R-:W2:Y:S04]  /*69d90*/  LDL.LU.64 R6, [R1+0x5588] ;  /* 0x0055880001067983 */ /* 0x001ea80000300a00 */
[----:B------:R-:W2:Y:S04]  /*69da0*/  LDL.LU.64 R4, [R1+0x5580] ;  /* 0x0055800001047983 */ /* 0x000ea80000300a00 */
[----:B------:R-:W4:Y:S04]  /*69db0*/  LDL.LU R10, [R1+0x23f4] ;  /* 0x0023f400010a7983 */ /* 0x000f280000300800 */
[----:B------:R-:W4:Y:S01]  /*69dc0*/  LDL.LU R11, [R1+0x2418] ;  /* 0x00241800010b7983 */ /* 0x000f220000300800 */
[----:B--2---:R-:W-:-:S15]  /*69dd0*/  HMMA.16816.F32 R4, R12, R8, R4 ;  /* 0x000000080c04723c */ /* 0x004fde0000001804 */
[----:B------:R-:W-:-:S08]  /*69de0*/  NOP ;  /* 0x0000000000007918 */ /* 0x000fd00000000000 */
        /* <DEDUP_REMOVED lines=14> */
[C---:B---3--:R-:W-:Y:S06]  /*69ed0*/  HMMA.16816.F32 R20, R12.reuse, R4, R20 ;  /* 0x000000040c14723c */ /* 0x048fec0000001814 */
[----:B------:R-:W-:-:S15]  /*69ee0*/  HMMA.16816.F32 R12, R12, R2, R24 ;  /* 0x000000020c0c723c */ /* 0x000fde0000001818 */
[----:B------:R-:W-:-:S02]  /*69ef0*/  NOP ;  /* 0x0000000000007918 */ /* 0x000fc40000000000 */
[----:B------:R-:W-:Y:S04]  /*69f00*/  STL.64 [R1+0x1b0], R20 ;  /* 0x0001b01401007387 */ /* 0x000fe80000100a00 */
[----:B------:R0:W-:Y:S04]  /*69f10*/  STL.64 [R1+0x1b8], R22 ;  /* 0x0001b81601007387 */ /* 0x0001e80000100a00 */
[----:B0-----:R-:W3:Y:S04]  /*69f20*/  LDL.LU.64 R22, [R1+0x5558] ;  /* 0x0055580001167983 */ /* 0x001ee80000300a00 */
[----:B------:R-:W2:Y:S04]  /*69f30*/  LDL.LU.64 R20, [R1+0x5550] ;  /* 0x0055500001147983 */ /* 0x000ea80000300a00 */
[----:B------:R-:W4:Y:S04]  /*69f40*/  LDL.LU R4, [R1+0x241c] ;  /* 0x00241c0001047983 */ /* 0x000f280000300800 */
[----:B------:R-:W3:Y:S04]  /*69f50*/  LDL.LU R5, [R1+0x2414] ;  /* 0x0024140001057983 */ /* 0x000ee80000300800 */
[----:B------:R-:W3:Y:S04]  /*69f60*/  LDL.LU.64 R26, [R1+0x5548] ;  /* 0x00554800011a7983 */ /* 0x000ee80000300a00 */
[----:B------:R-:W3:Y:S04]  /*69f70*/  LDL.LU.64 R24, [R1+0x5540] ;  /* 0x0055400001187983 */ /* 0x000ee80000300a00 */
[----:B------:R-:W4:Y:S04]  /*69f80*/  LDL R2, [R1+0x31f8] ;  /* 0x0031f80001027983 */ /* 0x000f280000100800 */
[----:B------:R-:W3:Y:S04]  /*69f90*/  LDL.LU R3, [R1+0x2424] ;  /* 0x0024240001037983 */ /* 0x000ee80000300800 */
[----:B------:R-:W-:Y:S04]  /*69fa0*/  STL.64 [R1+0xa0], R12 ;  /* 0x0000a00c01007387 */ /* 0x000fe80000100a00 */
[----:B------:R-:W-:Y:S01]  /*69fb0*/  STL.64 [R1+0xa8], R14 ;  /* 0x0000a80e01007387 */ /* 0x000fe20000100a00 */
[----:B--2---:R-:W-:-:S05]  /*69fc0*/  VIADD R20, R20, 0x1 ;  /* 0x0000000114147836 */ /* 0x004fca0000000000 */
[----:B------:R0:W-:Y:S01]  /*69fd0*/  STL [R1+0x2428], R20 ;  /* 0x0024281401007387 */ /* 0x0001e20000100800 */
[----:B----4-:R-:W-:-:S03]  /*69fe0*/  ISETP.NE.U32.AND P0, PT, R20, R2, PT ;  /* 0x000000021400720c */ /* 0x010fc60003f05070 */
[----:B0-----:R-:W2:Y:S01]  /*69ff0*/  LDL.LU R20, [R1+0x5538] ;  /* 0x0055380001147983 */ /* 0x001ea20000300800 */
[----:B---3--:R-:W-:Y:S02]  /*6a000*/  IADD3 R3, P4, R3, UR30, RZ ;  /* 0x0000001e03037c10 */ /* 0x008fe4000ff9e0ff */
[----:B------:R-:W-:Y:S02]  /*6a010*/  IADD3 R4, P5, R4, UR30, RZ ;  /* 0x0000001e04047c10 */ /* 0x000fe4000ffbe0ff */
[----:B------:R-:W-:Y:S02]  /*6a020*/  IADD3 R5, P6, R5, UR30, RZ ;  /* 0x0000001e05057c10 */ /* 0x000fe4000ffde0ff */
[----:B------:R-:W-:Y:S02]  /*6a030*/  IADD3 R6, P1, R6, UR30, RZ ;  /* 0x0000001e06067c10 */ /* 0x000fe4000ff3e0ff */
[----:B------:R-:W-:Y:S01]  /*6a040*/  IADD3 R7, P2, R7, UR30, RZ ;  /* 0x0000001e07077c10 */ /* 0x000fe2000ff5e0ff */
[----:B------:R-:W-:Y:S01]  /*6a050*/  STL [R1+0x2424], R3 ;  /* 0x0024240301007387 */ /* 0x000fe20000100800 */
[----:B------:R-:W-:-:S03]  /*6a060*/  IADD3 R8, P3, R8, UR30, RZ ;  /* 0x0000001e08087c10 */ /* 0x000fc6000ff7e0ff */
[----:B------:R-:W-:Y:S01]  /*6a070*/  STL [R1+0x241c], R4 ;  /* 0x00241c0401007387 */ /* 0x000fe20000100800 */
[----:B------:R-:W-:-:S03]  /*6a080*/  IADD3.X R9, R9, UR39, RZ, P4, !PT ;  /* 0x0000002709097c10 */ /* 0x000fc6000a7fe4ff */
[----:B------:R-:W-:Y:S01]  /*6a090*/  STL [R1+0x2414], R5 ;  /* 0x0024140501007387 */ /* 0x000fe20000100800 */
[----:B------:R-:W-:-:S03]  /*6a0a0*/  IADD3 R10, P4, R10, UR30, RZ ;  /* 0x0000001e0a0a7c10 */ /* 0x000fc6000ff9e0ff */
[----:B------:R-:W-:Y:S01]  /*6a0b0*/  STL [R1+0x240c], R6 ;  /* 0x00240c0601007387 */ /* 0x000fe20000100800 */
[----:B------:R-:W-:-:S03]  /*6a0c0*/  IADD3.X R11, R11, UR39, RZ, P5, !PT ;  /* 0x000000270b0b7c10 */ /* 0x000fc6000affe4ff */
[----:B------:R-:W-:Y:S04]  /*6a0d0*/  STL [R1+0x2404], R7 ;  /* 0x0024040701007387 */ /* 0x000fe80000100800 */
[----:B------:R-:W-:Y:S01]  /*6a0e0*/  STL [R1+0x23fc], R8 ;  /* 0x0023fc0801007387 */ /* 0x000fe20000100800 */
[----:B------:R-:W-:-:S03]  /*6a0f0*/  IADD3.X R21, R21, UR39, RZ, P6, !PT ;  /* 0x0000002715157c10 */ /* 0x000fc6000b7fe4ff */
[----:B------:R-:W-:Y:S01]  /*6a100*/  STL [R1+0x2420], R9 ;  /* 0x0024200901007387 */ /* 0x000fe20000100800 */
[----:B------:R-:W-:-:S03]  /*6a110*/  IADD3 R22, P6, R22, UR30, RZ ;  /* 0x0000001e16167c10 */ /* 0x000fc6000ffde0ff */
[----:B------:R-:W-:Y:S01]  /*6a120*/  STL [R1+0x23f4], R10 ;  /* 0x0023f40a01007387 */ /* 0x000fe20000100800 */
[----:B------:R-:W-:-:S03]  /*6a130*/  IADD3.X R23, R23, UR39, RZ, P1, !PT ;  /* 0x0000002717177c10 */ /* 0x000fc60008ffe4ff */
[----:B------:R-:W-:Y:S01]  /*6a140*/  STL [R1+0x2418], R11 ;  /* 0x0024180b01007387 */ /* 0x000fe20000100800 */
[----:B------:R-:W-:Y:S02]  /*6a150*/  IADD3 R24, P1, R24, UR30, RZ ;  /* 0x0000001e18187c10 */ /* 0x000fe4000ff3e0ff */
[----:B------:R-:W-:Y:S02]  /*6a160*/  IADD3.X R25, R25, UR39, RZ, P2, !PT ;  /* 0x0000002719197c10 */ /* 0x000fe400097fe4ff */
[----:B------:R-:W-:Y:S02]  /*6a170*/  IADD3 R26, P2, R26, UR30, RZ ;  /* 0x0000001e1a1a7c10 */ /* 0x000fe4000ff5e0ff */
[----:B------:R-:W-:Y:S02]  /*6a180*/  IADD3.X R27, R27, UR39, RZ, P3, !PT ;  /* 0x000000271b1b7c10 */ /* 0x000fe40009ffe4ff */
[----:B------:R-:W-:Y:S02]  /*6a190*/  IADD3 R28, P3, R28, UR30, RZ ;  /* 0x0000001e1c1c7c10 */ /* 0x000fe4000ff7e0ff */
[----:B------:R-:W-:-:S02]  /*6a1a0*/  IADD3.X R29, R29, UR39, RZ, P4, !PT ;  /* 0x000000271d1d7c10 */ /* 0x000fc4000a7fe4ff */
[----:B------:R-:W-:Y:S02]  /*6a1b0*/  IADD3 R16, P4, R16, UR30, RZ ;  /* 0x0000001e10107c10 */ /* 0x000fe4000ff9e0ff */
[----:B--2---:R-:W-:-:S05]  /*6a1c0*/  IADD3 R20, P5, R20, UR30, RZ ;  /* 0x0000001e14147c10 */ /* 0x004fca000ffbe0ff */
[----:B------:R-:W-:Y:S04]  /*6a1d0*/  STL [R1+0x23ec], R20 ;  /* 0x0023ec1401007387 */ /* 0x000fe80000100800 */
[----:B------:R-:W-:Y:S04]  /*6a1e0*/  STL [R1+0x2410], R21 ;  /* 0x0024101501007387 */ /* 0x000fe80000100800 */
[----:B------:R-:W-:Y:S04]  /*6a1f0*/  STL [R1+0x2c04], R22 ;  /* 0x002c041601007387 */ /* 0x000fe80000100800 */
[----:B------:R-:W-:Y:S04]  /*6a200*/  STL [R1+0x2408], R23 ;  /* 0x0024081701007387 */ /* 0x000fe80000100800 */
[----:B------:R-:W-:Y:S04]  /*6a210*/  STL [R1+0x2bfc], R24 ;  /* 0x002bfc1801007387 */ /* 0x000fe80000100800 */
[----:B------:R-:W-:Y:S04]  /*6a220*/  STL [R1+0x2400], R25 ;  /* 0x0024001901007387 */ /* 0x000fe80000100800 */
[----:B------:R-:W-:Y:S01]  /*6a230*/  STL [R1+0x2bf4], R26 ;  /* 0x002bf41a01007387 */ /* 0x000fe20000100800 */
[----:B------:R-:W-:-:S03]  /*6a240*/  IADD3.X R17, R17, UR39, RZ, P5, !PT ;  /* 0x0000002711117c10 */ /* 0x000fc6000affe4ff */
[----:B------:R-:W-:Y:S04]  /*6a250*/  STL [R1+0x23f8], R27 ;  /* 0x0023f81b01007387 */ /* 0x000fe80000100800 */
[----:B------:R-:W-:Y:S04]  /*6a260*/  STL [R1+0x2bec], R28 ;  /* 0x002bec1c01007387 */ /* 0x000fe80000100800 */
[----:B------:R-:W-:Y:S04]  /*6a270*/  STL [R1+0x23f0], R29 ;  /* 0x0023f01d01007387 */ /* 0x000fe80000100800 */
[----:B------:R-:W-:Y:S04]  /*6a280*/  STL [R1+0x2be4], R16 ;  /* 0x002be41001007387 */ /* 0x000fe80000100800 */
[----:B------:R-:W-:Y:S04]  /*6a290*/  STL [R1+0x23e8], R17 ;  /* 0x0023e81101007387 */ /* 0x000fe80000100800 */
[----:B------:R-:W2:Y:S01]  /*6a2a0*/  LDL.LU R12, [R1+0x2bf0] ;  /* 0x002bf000010c7983 */ /* 0x000ea20000300800 */
[----:B------:R-:W-:-:S02]  /*6a2b0*/  IADD3 R18, P5, R18, UR30, RZ ;  /* 0x0000001e12127c10 */ /* 0x000fc4000ffbe0ff */
[----:B------:R-:W-:-:S03]  /*6a2c0*/  IADD3.X R19, R19, UR39, RZ, P6, !PT ;  /* 0x0000002713137c10 */ /* 0x000fc6000b7fe4ff */
[----:B------:R-:W-:Y:S04]  /*6a2d0*/  STL [R1+0x2bdc], R18 ;  /* 0x002bdc1201007387 */ /* 0x000fe80000100800 */
[----:B--2---:R0:W-:Y:S04]  /*6a2e0*/  STL [R1+0x5530], R12 ;  /* 0x0055300c01007387 */ /* 0x0041e80000100800 */
[----:B------:R-:W-:Y:S04]  /*6a2f0*/  STL [R1+0x2c00], R19 ;  /* 0x002c001301007387 */ /* 0x000fe80000100800 */
[----:B0-----:R-:W2:Y:S01]  /*6a300*/  LDL.LU R12, [R1+0x2bcc] ;  /* 0x002bcc00010c7983 */ /* 0x001ea20000300800 */
[----:B------:R-:W-:-:S05]  /*6a310*/  IADD3 R0, P6, R0, UR30, RZ ;  /* 0x0000001e00007c10 */ /* 0x000fca000ffde0ff */
[----:B------:R-:W-:Y:S04]  /*6a320*/  STL [R1+0x2bd4], R0 ;  /* 0x002bd40001007387 */ /* 0x000fe80000100800 */
[----:B--2---:R0:W-:Y:S04]  /*6a330*/  STL [R1+0x5534], R12 ;  /* 0x0055340c01007387 */ /* 0x0041e80000100800 */
[----:B0-----:R-:W2:Y:S04]  /*6a340*/  LDL.LU R12, [R1+0x2bf8] ;  /* 0x002bf800010c7983 */ /* 0x001ea80000300800 */
[----:B------:R-:W3:Y:S04]  /*6a350*/  LDL.LU R13, [R1+0x2bc4] ;  /* 0x002bc400010d7983 */ /* 0x000ee80000300800 */
[----:B------:R-:W4:Y:S04]  /*6a360*/  LDL.LU R14, [R1+0x2be8] ;  /* 0x002be800010e7983 */ /* 0x000f280000300800 */
        /* <DEDUP_REMOVED lines=25> */
[----:B------:R-:W3:Y:S01]  /*6a500*/  LDL.LU R0, [R1+0x2b80] ;  /* 0x002b800001007983 */ /* 0x000ee20000300800 */
[----:B--2---:R-:W-:-:S05]  /*6a510*/  IADD3.X R12, R12, UR39, RZ, P1, !PT ;  /* 0x000000270c0c7c10 */ /* 0x004fca0008ffe4ff */
[----:B------:R0:W-:Y:S04]  /*6a520*/  STL [R1+0x2bf8], R12 ;  /* 0x002bf80c01007387 */ /* 0x0001e80000100800 */
[----:B0-----:R-:W2:Y:S02]  /*6a530*/  LDL.LU R12, [R1+0x5534] ;  /* 0x00553400010c7983 */ /* 0x001ea40000300800 */
[----:B--2---:R-:W-:-:S05]  /*6a540*/  IADD3 R12, P1, R12, UR30, RZ ;  /* 0x0000001e0c0c7c10 */ /* 0x004fca000ff3e0ff */
[----:B------:R0:W-:Y:S04]  /*6a550*/  STL [R1+0x2bcc], R12 ;  /* 0x002bcc0c01007387 */ /* 0x0001e80000100800 */
[----:B0-----:R-:W2:Y:S01]  /*6a560*/  LDL.LU R12, [R1+0x5530] ;  /* 0x00553000010c7983 */ /* 0x001ea20000300800 */
[----:B----4-:R-:W-:Y:S02]  /*6a570*/  IADD3.X R14, R14, UR39, RZ, P3, !PT ;  /* 0x000000270e0e7c10 */ /* 0x010fe40009ffe4ff */
[----:B---3--:R-:W-:Y:S02]  /*6a580*/  IADD3 R15, P3, R15, UR30, RZ ;  /* 0x0000001e0f0f7c10 */ /* 0x008fe4000ff7e0ff */
[----:B------:R-:W-:Y:S02]  /*6a590*/  IADD3.X R2, R2, UR39, RZ, P4, !PT ;  /* 0x0000002702027c10 */ /* 0x000fe4000a7fe4ff */
[----:B------:R-:W-:-:S02]  /*6a5a0*/  IADD3 R3, P4, R3, UR30, RZ ;  /* 0x0000001e03037c10 */ /* 0x000fc4000ff9e0ff */
[----:B------:R-:W-:Y:S02]  /*6a5b0*/  IADD3.X R4, R4, UR39, RZ, P5, !PT ;  /* 0x0000002704047c10 */ /* 0x000fe4000affe4ff */
[----:B------:R-:W-:Y:S02]  /*6a5c0*/  IADD3 R5, P5, R5, UR30, RZ ;  /* 0x0000001e05057c10 */ /* 0x000fe4000ffbe0ff */
[----:B------:R-:W-:Y:S02]  /*6a5d0*/  IADD3.X R6, R6, UR39, RZ, P6, !PT ;  /* 0x0000002706067c10 */ /* 0x000fe4000b7fe4ff */
[----:B------:R-:W-:Y:S02]  /*6a5e0*/  IADD3 R7, P6, R7, UR30, RZ ;  /* 0x0000001e07077c10 */ /* 0x000fe4000ffde0ff */
        /* <DEDUP_REMOVED lines=12> */
[----:B--2---:R-:W-:Y:S02]  /*6a6b0*/  IADD3.X R12, R12, UR39, RZ, P2, !PT ;  /* 0x000000270c0c7c10 */ /* 0x004fe400097fe4ff */
[----:B------:R-:W-:-:S03]  /*6a6c0*/  IADD3 R13, P2, R13, UR30, RZ ;  /* 0x0000001e0d0d7c10 */ /* 0x000fc6000ff5e0ff */
[----:B------:R0:W-:Y:S04]  /*6a6d0*/  STL [R1+0x2bf0], R12 ;  /* 0x002bf00c01007387 */ /* 0x0001e80000100800 */
        /* <DEDUP_REMOVED lines=8> */
[----:B------:R-:W-:Y:S01]  /*6a760*/  STL [R1+0x2bd0], R6 ;  /* 0x002bd00601007387 */ /* 0x000fe20000100800 */
[----:B------:R-:W-:-:S03]  /*6a770*/  IADD3 R11, P2, R11, UR30, RZ ;  /* 0x0000001e0b0b7c10 */ /* 0x000fc6000ff5e0ff */
        /* <DEDUP_REMOVED lines=19> */
[----:B0-----:R-:W2:Y:S01]  /*6a8b0*/  LDL.LU R12, [R1+0x2b4c] ;  /* 0x002b4c00010c7983 */ /* 0x001ea20000300800 */
[----:B------:R-:W-:-:S02]  /*6a8c0*/  IADD3.X R18, R18, UR39, RZ, P3, !PT ;  /* 0x0000002712127c10 */ /* 0x000fc40009ffe4ff */
[----:B------:R-:W-:-:S03]  /*6a8d0*/  IADD3 R19, P3, R19, UR30, RZ ;  /* 0x0000001e13137c10 */ /* 0x000fc6000ff7e0ff */
[----:B------:R-:W-:Y:S04]  /*6a8e0*/  STL [R1+0x2b88], R18 ;  /* 0x002b881201007387 */ /* 0x000fe80000100800 */
[----:B--2---:R0:W-:Y:S04]  /*6a8f0*/  STL [R1+0x5528], R12 ;  /* 0x0055280c01007387 */ /* 0x0041e80000100800 */
[----:B------:R-:W-:Y:S04]  /*6a900*/  STL [R1+0x2b5c], R19 ;  /* 0x002b5c1301007387 */ /* 0x000fe80000100800 */
[----:B0-----:R-:W2:Y:S01]  /*6a910*/  LDL.LU R12, [R1+0x2b78] ;  /* 0x002b7800010c7983 */ /* 0x001ea20000300800 */
[----:B------:R-:W-:-:S05]  /*6a920*/  IADD3.X R0, R0, UR39, RZ, P4, !PT ;  /* 0x0000002700007c10 */ /* 0x000fca000a7fe4ff */
[----:B------:R-:W-:Y:S04]  /*6a930*/  STL [R1+0x2b80], R0 ;  /* 0x002b800001007387 */ /* 0x000fe80000100800 */
        /* <DEDUP_REMOVED lines=30> */
[----:B--2---:R-:W-:-:S05]  /*6ab20*/  IADD3 R12, P4, R12, UR30, RZ ;  /* 0x0000001e0c0c7c10 */ /* 0x004fca000ff9e0ff */
[----:B------:R0:W-:Y:S04]  /*6ab30*/  STL [R1+0x2b54], R12 ;  /* 0x002b540c01007387 */ /* 0x0001e80000100800 */
[----:B0-----:R-:W2:Y:S02]  /*6ab40*/  LDL.LU R12, [R1+0x552c] ;  /* 0x00552c00010c7983 */ /* 0x001ea40000300800 */
[----:B--2---:R-:W-:-:S05]  /*6ab50*/  IADD3.X R12, R12, UR39, RZ, P5, !PT ;  /* 0x000000270c0c7c10 */ /* 0x004fca000affe4ff */
[----:B------:R0:W-:Y:S04]  /*6ab60*/  STL [R1+0x2b78], R12 ;  /* 0x002b780c01007387 */ /* 0x0001e80000100800 */
[----:B0-----:R-:W2:Y:S01]  /*6ab70*/  LDL.LU R12, [R1+0x5528] ;  /* 0x00552800010c7983 */ /* 0x001ea20000300800 */
[----:B---3--:R-:W-:Y:S02]  /*6ab80*/  IADD3.X R13, R13, UR39, RZ, P6, !PT ;  /* 0x000000270d0d7c10 */ /* 0x008fe4000b7fe4ff */
[----:B----4-:R-:W-:Y:S02]  /*6ab90*/  IADD3 R14, P6, R14, UR30, RZ ;  /* 0x0000001e0e0e7c10 */ /* 0x010fe4000ffde0ff */
        /* <DEDUP_REMOVED lines=19> */
[----:B--2---:R-:W-:-:S05]  /*6acd0*/  IADD3 R12, P5, R12, UR30, RZ ;  /* 0x0000001e0c0c7c10 */ /* 0x004fca000ffbe0ff */
[----:B------:R0:W-:Y:S04]  /*6ace0*/  STL [R1+0x2b4c], R12 ;  /* 0x002b4c0c01007387 */ /* 0x0001e80000100800 */
        /* <DEDUP_REMOVED lines=29> */
[----:B0-----:R-:W2:Y:S01]  /*6aec0*/  LDL.LU R12, [R1+0x2af8] ;  /* 0x002af800010c7983 */ /* 0x001ea20000300800 */
        /* <DEDUP_REMOVED lines=2005> */
[----:B------:R-:W-:-:S02]  /*72c20*/  IADD3.X R18, R18, UR48, RZ, P2, !PT ;  /* 0x0000003012127c10 */ /* 0x000fc400097fe4ff */
[----:B--2---:R-:W-:Y:S02]  /*72c30*/  IADD3.X R12, R12, UR48, RZ, P1, !PT ;  /* 0x000000300c0c7c10 */ /* 0x004fe40008ffe4ff */
        /* <DEDUP_REMOVED lines=31> */
[----:B------:R0:W-:Y:S04]  /*72e30*/  STL [R1+0x2f48], R0 ;  /* 0x002f480001007387 */ /* 0x0001e80000100800 */
[----:B------:R-:W-:Y:S04]  /*72e40*/  STL [R1+0x2f40], R18 ;  /* 0x002f401201007387 */ /* 0x000fe80000100800 */
[----:B0-----:R-:W2:Y:S01]  /*72e50*/  LDL.LU R0, [R1+0x2fbc] ;  /* 0x002fbc0001007983 */ /* 0x001ea20000300800 */
[----:B------:R-:W-:-:S05]  /*72e60*/  IADD3 R19, P2, R19, UR5, RZ ;  /* 0x0000000513137c10 */ /* 0x000fca000ff5e0ff */
[----:B------:R-:W-:Y:S04]  /*72e70*/  STL [R1+0x2fac], R19 ;  /* 0x002fac1301007387 */ /* 0x000fe80000100800 */
[----:B--2---:R0:W-:Y:S04]  /*72e80*/  STL [R1+0x5478], R0 ;  /* 0x0054780001007387 */ /* 0x0041e80000100800 */
[----:B0-----:R-:W2:Y:S04]  /*72e90*/  LDL.LU R0, [R1+0x2f50] ;  /* 0x002f500001007983 */ /* 0x001ea80000300800 */
        /* <DEDUP_REMOVED lines=58> */
[----:B------:R-:W-:Y:S02]  /*73240*/  IADD3.X R17, R17, UR48, RZ, P1, !PT ;  /* 0x0000003011117c10 */ /* 0x000fe40008ffe4ff */
[----:B------:R-:W-:Y:S02]  /*73250*/  IADD3.X R19, R19, UR48, RZ, P3, !PT ;  /* 0x0000003013137c10 */ /* 0x000fe40009ffe4ff */
[----:B------:R-:W-:Y:S02]  /*73260*/  IADD3.X R18, R18, UR48, RZ, P2, !PT ;  /* 0x0000003012127c10 */ /* 0x000fe400097fe4ff */
[----:B--2---:R-:W-:-:S05]  /*73270*/  IADD3 R0, P4, R0, UR5, RZ ;  /* 0x0000000500007c10 */ /* 0x004fca000ff9e0ff */
[----:B------:R0:W-:Y:S01]  /*73280*/  STL [R1+0x2fbc], R0 ;  /* 0x002fbc0001007387 */ /* 0x0001e20000100800 */
[----:B------:R-:W-:Y:S02]  /*73290*/  IADD3.X R8, R8, UR48, RZ, P4, !PT ;  /* 0x0000003008087c10 */ /* 0x000fe4000a7fe4ff */
[----:B------:R-:W-:Y:S01]  /*732a0*/  IADD3 R9, P4, R9, UR5, RZ ;  /* 0x0000000509097c10 */ /* 0x000fe2000ff9e0ff */
[----:B0-----:R1:W5:Y:S04]  /*732b0*/  LDL.LU R0, [R1+0x5474] ;  /* 0x0054740001007983 */ /* 0x0013680000300800 */
[----:B------:R1:W-:Y:S04]  /*732c0*/  STL [R1+0x2f58], R12 ;  /* 0x002f580c01007387 */ /* 0x0003e80000100800 */
        /* <DEDUP_REMOVED lines=16> */
[----:B------:R1:W-:Y:S01]  /*733d0*/  STL [R1+0x2ff0], R23 ;  /* 0x002ff01701007387 */ /* 0x0003e20000100800 */
[----:B------:R-:W-:-:S03]  /*733e0*/  IADD3.X R28, R28, UR48, RZ, P4, !PT ;  /* 0x000000301c1c7c10 */ /* 0x000fc6000a7fe4ff */
        /* <DEDUP_REMOVED lines=10> */
[----:B------:R-:W-:Y:S05]  /*73490*/  @P0 BRA `(.L_x_2) ;  /* 0xfffffae0005c0947 */ /* 0x000fea000383ffff */
.L_x_1:
[----:B-1----:R-:W3:Y:S01]  /*734a0*/  LDL R5, [R1+0x21d0] ;  /* 0x0021d00001057983 */ /* 0x002ee20000100800 */
[----:B------:R-:W-:Y:S01]  /*734b0*/  ULDC UR5, c[0x0][0x248] ;  /* 0x0000920000057ab9 */ /* 0x000fe20000000800 */
[----:B------:R-:W-:Y:S01]  /*734c0*/  ULDC UR6, c[0x0][0x248] ;  /* 0x0000920000067ab9 */ /* 0x000fe20000000800 */
[----:B------:R-:W-:Y:S01]  /*734d0*/  ULDC.64 UR26, c[0x0][0x228] ;  /* 0x00008a00001a7ab9 */ /* 0x000fe20000000a00 */
[----:B------:R-:W-:Y:S01]  /*734e0*/  ULDC.64 UR8, c[0x0][0x220] ;  /* 0x0000880000087ab9 */ /* 0x000fe20000000a00 */
[----:B------:R-:W-:Y:S01]  /*734f0*/  ULDC.64 UR10, c[0x0][0x220] ;  /* 0x00008800000a7ab9 */ /* 0x000fe20000000a00 */
[----:B------:R-:W-:Y:S01]  /*73500*/  ULDC UR44, c[0x0][0x248] ;  /* 0x00009200002c7ab9 */ /* 0x000fe20000000800 */
        /* <DEDUP_REMOVED lines=45> */
[----:B---3--:R-:W-:Y:S01]  /*737e0*/  IMAD R18, R5, UR5, RZ ;  /* 0x0000000505127c24 */ /* 0x008fe2000f8e02ff */
[----:B------:R-:W-:Y:S01]  /*737f0*/  ULDC UR5, c[0x0][0x248] ;  /* 0x0000920000057ab9 */ /* 0x000fe20000000800 */
[----:B------:R-:W-:Y:S02]  /*73800*/  STL [R1+0x7c64], R5 ;  /* 0x007c640501007387 */ /* 0x000fe40000100800 */
[----:B--2--5:R-:W-:Y:S01]  /*73810*/  VIADD R0, R18, UR5 ;  /* 0x0000000512007c36 */ /* 0x024fe20008000000 */
[----:B------:R-:W-:Y:S01]  /*73820*/  ULDC UR5, c[0x0][0x248] ;  /* 0x0000920000057ab9 */ /* 0x000fe20000000800 */
[----:B------:R-:W-:Y:S04]  /*73830*/  STL [R1+0x7c68], R18 ;  /* 0x007c681201007387 */ /* 0x000fe80000100800 */
[----:B------:R1:W-:Y:S02]  /*73840*/  STL [R1+0x3b28], R0 ;  /* 0x003b280001007387 */ /* 0x0003e40000100800 */
[----:B-1----:R-:W-:Y:S01]  /*73850*/  VIADD R0, R0, UR5 ;  /* 0x0000000500007c36 */ /* 0x002fe20008000000 */
[----:B------:R-:W-:-:S03]  /*73860*/  ULDC UR5, c[0x0][0x248] ;  /* 0x0000920000057ab9 */ /* 0x000fc60000000800 */
[----:B------:R-:W-:Y:S01]  /*73870*/  VIADD R19, R0, UR5 ;  /* 0x0000000500137c36 */ /* 0x000fe20008000000 */
[----:B------:R-:W-:Y:S01]  /*73880*/  ULDC UR5, c[0x0][0x248] ;  /* 0x0000920000057ab9 */ /* 0x000fe20000000800 */
[----:B------:R1:W-:Y:S02]  /*73890*/  STL [R1+0x2284], R0 ;  /* 0x0022840001007387 */ /* 0x0003e40000100800 */
[----:B------:R-:W-:Y:S01]  /*738a0*/  VIADD R17, R19, UR5 ;  /* 0x0000000513117c36 */ /* 0x000fe20008000000 */
[----:B------:R-:W-:Y:S01]  /*738b0*/  ULDC UR5, c[0x0][0x248] ;  /* 0x0000920000057ab9 */ /* 0x000fe20000000800 */
[----:B------:R-:W-:Y:S04]  /*738c0*/  STL [R1+0x7c6c], R19 ;  /* 0x007c6c1301007387 */ /* 0x000fe80000100800 */
[----:B------:R-:W-:Y:S01]  /*738d0*/  STL [R1+0x7c70], R17 ;  /* 0x007c701101007387 */ /* 0x000fe20000100800 */
[----:B-1----:R-:W-:Y:S01]  /*738e0*/  VIADD R0, R17, UR5 ;  /* 0x0000000511007c36 */ /* 0x002fe20008000000 */
[----:B------:R-:W-:-:S04]  /*738f0*/  ULDC UR5, c[0x0][0x248] ;  /* 0x0000920000057ab9 */ /* 0x000fc80000000800 */
[----:B------:R1:W-:Y:S02]  /*73900*/  STL [R1+0x2278], R0 ;  /* 0x0022780001007387 */ /* 0x0003e40000100800 */
        /* <DEDUP_REMOVED lines=55> */
[----:B------:R-:W-:-:S03]  /*73c80*/  ULDC UR5, c[0x0][0x248] ;  /* 0x0000920000057ab9 */ /* 0x000fc60000000800 */
[----:B------:R-:W-:Y:S01]  /*73c90*/  VIADD R20, R0, UR5 ;  /* 0x0000000500147c36 */ /* 0x000fe20008000000 */
[----:B------:R-:W-:Y:S01]  /*73ca0*/  ULDC UR5, c[0x0][0x248] ;  /* 0x0000920000057ab9 */ /* 0x000fe20000000800 */
[----:B------:R1:W-:Y:S04]  /*73cb0*/  STL [R1+0x222c], R0 ;  /* 0x00222c0001007387 */ /* 0x0003e80000100800 */
        /* <DEDUP_REMOVED lines=36> */
[----:B------:R1:W-:Y:S04]  /*73f00*/  STL [R1+0x21f8], R0 ;  /* 0x0021f80001007387 */ /* 0x0003e80000100800 */
[----:B------:R-:W2:Y:S04]  /*73f10*/  LDL.LU R8, [R1+0x1d0] ;  /* 0x0001d00001087983 */ /* 0x000ea80000300800 */
[----:B------:R-:W2:Y:S01]  /*73f20*/  LDL.LU R2, [R1+0x1d4] ;  /* 0x0001d40001027983 */ /* 0x000ea20000300800 */
[----:B-1----:R-:W-:Y:S01]  /*73f30*/  VIADD R0, R0, UR5 ;  /* 0x0000000500007c36 */ /* 0x002fe20008000000 */
[----:B------:R-:W-:-:S04]  /*73f40*/  ULDC UR5, c[0x0][0x248] ;  /* 0x0000920000057ab9 */ /* 0x000fc80000000800 */
[----:B------:R1:W-:Y:S02]  /*73f50*/  STL [R1+0x21f4], R0 ;  /* 0x0021f40001007387 */ /* 0x0003e40000100800 */
[----:B-1----:R-:W-:Y:S01]  /*73f60*/  VIADD R0, R0, UR5 ;  /* 0x0000000500007c36 */ /* 0x002fe20008000000 */
[----:B------:R-:W-:-:S04]  /*73f70*/  ULDC UR5, c[0x0][0x248] ;  /* 0x0000920000057ab9 */ /* 0x000fc80000000800 */
[----:B------:R1:W-:Y:S04]  /*73f80*/  STL [R1+0x21cc], R0 ;  /* 0x0021cc0001007387 */ /* 0x0003e80000100800 */
[----:B------:R-:W3:Y:S04]  /*73f90*/  LDL.LU R20, [R1+0x1d8] ;  /* 0x0001d80001147983 */ /* 0x000ee80000300800 */
[----:B------:R-:W3:Y:S01]  /*73fa0*/  LDL.LU R17, [R1+0x1dc] ;  /* 0x0001dc0001117983 */ /* 0x000ee20000300800 */
[----:B-1----:R-:W-:Y:S01]  /*73fb0*/  VIADD R0, R0, UR5 ;  /* 0x0000000500007c36 */ /* 0x002fe20008000000 */
[----:B------:R-:W-:-:S02]  /*73fc0*/  ULDC UR5, c[0x0][0x248] ;  /* 0x0000920000057ab9 */ /* 0x000fc40000000800 */
[----:B------:R-:W4:Y:S04]  /*73fd0*/  LDL.LU R19, [R1+0x200] ;  /* 0x0002000001137983 */ /* 0x000f280000300800 */
[----:B------:R1:W-:Y:S04]  /*73fe0*/  STL [R1+0x21c8], R0 ;  /* 0x0021c80001007387 */ /* 0x0003e80000100800 */
[----:B------:R-:W4:Y:S04]  /*73ff0*/  LDL.LU R18, [R1+0x204] ;  /* 0x0002040001127983 */ /* 0x000f280000300800 */
[----:B------:R-:W4:Y:S04]  /*74000*/  LDL.LU R5, [R1+0x208] ;  /* 0x0002080001057983 */ /* 0x000f280000300800 */
        /* <DEDUP_REMOVED lines=16> */
[----:B-1----:R-:W-:Y:S01]  /*74110*/  VIADD R0, R0, UR5 ;  /* 0x0000000500007c36 */ /* 0x002fe20008000000 */
[----:B------:R-:W-:-:S02]  /*74120*/  ULDC UR5, c[0x0][0x248] ;  /* 0x0000920000057ab9 */ /* 0x000fc40000000800 */
[----:B------:R-:W4:Y:S04]  /*74130*/  LDL.LU R6, [R1+0x24c] ;  /* 0x00024c0001067983 */ /* 0x000f280000300800 */
[----:B------:R-:W4:Y:S04]  /*74140*/  LDL.LU R4, [R1+0x250] ;  /* 0x0002500001047983 */ /* 0x000f280000300800 */
[----:B------:R-:W4:Y:S04]  /*74150*/  LDL.LU R3, [R1+0x254] ;  /* 0x0002540001037983 */ /* 0x000f280000300800 */
[----:B------:R-:W4:Y:S04]  /*74160*/  LDL.LU R10, [R1+0x258] ;  /* 0x00025800010a7983 */ /* 0x000f280000300800 */
[----:B------:R-:W4:Y:S01]  /*74170*/  LDL.LU R9, [R1+0x25c] ;  /* 0x00025c0001097983 */ /* 0x000f220000300800 */
[----:B--2---:R-:W-:-:S05]  /*74180*/  F2FP.SATFINITE.E5M2.F32.PACK_AB_MERGE_C R2, R2, R8, RZ ;  /* 0x000000080202723e */ /* 0x004fca00048060ff */
[----:B------:R0:W-:Y:S04]  /*74190*/  STL [R1+0x51c8], R2 ;  /* 0x0051c80201007387 */ /* 0x0001e80000100800 */
[----:B------:R1:W-:Y:S04]  /*741a0*/  STL [R1+0x21c4], R0 ;  /* 0x0021c40001007387 */ /* 0x0003e80000100800 */
[----:B------:R-:W2:Y:S04]  /*741b0*/  LDL.LU R8, [R1+0x260] ;  /* 0x0002600001087983 */ /* 0x000ea80000300800 */
[----:B0-----:R-:W2:Y:S01]  /*741c0*/  LDL.LU R2, [R1+0x264] ;  /* 0x0002640001027983 */ /* 0x001ea20000300800 */
[----:B-1----:R-:W-:Y:S01]  /*741d0*/  VIADD R0, R0, UR5 ;  /* 0x0000000500007c36 */ /* 0x002fe20008000000 */
[----:B------:R-:W-:Y:S01]  /*741e0*/  ULDC UR5, c[0x0][0x248] ;  /* 0x0000920000057ab9 */ /* 0x000fe20000000800 */
[----:B---3--:R-:W-:-:S05]  /*741f0*/  F2FP.SATFINITE.E5M2.F32.PACK_AB_MERGE_C R20, R17, R20, RZ ;  /* 0x000000141114723e */ /* 0x008fca00048060ff */
[----:B------:R-:W-:Y:S01]  /*74200*/  STL [R1+0x51dc], R20 ;  /* 0x0051dc1401007387 */ /* 0x000fe20000100800 */
[----:B----4-:R-:W-:-:S05]  /*74210*/  F2FP.SATFINITE.E5M2.F32.PACK_AB_MERGE_C R17, R18, R19, RZ ;  /* 0x000000131211723e */ /* 0x010fca00048060ff */
[----:B------:R0:W-:Y:S01]  /*74220*/  STL [R1+0x5180], R17 ;  /* 0x0051801101007387 */ /* 0x0001e20000100800 */
[----:B------:R-:W-:-:S03]  /*74230*/  F2FP.SATFINITE.E5M2.F32.PACK_AB_MERGE_C R5, R29, R5, RZ ;  /* 0x000000051d05723e */ /* 0x000fc600048060ff */
[----:B------:R1:W-:Y:S04]  /*74240*/  STL [R1+0x21c0], R0 ;  /* 0x0021c00001007387 */ /* 0x0003e80000100800 */
[----:B------:R3:W-:Y:S01]  /*74250*/  STL [R1+0x5190], R5 ;  /* 0x0051900501007387 */ /* 0x0007e20000100800 */
[----:B0-----:R-:W-:Y:S01]  /*74260*/  F2FP.SATFINITE.E5M2.F32.PACK_AB_MERGE_C R17, R27, R28, RZ ;  /* 0x0000001c1b11723e */ /* 0x001fe200048060ff */
[----:B-1----:R-:W-:Y:S01]  /*74270*/  VIADD R0, R0, UR5 ;  /* 0x0000000500007c36 */ /* 0x002fe20008000000 */
[----:B------:R-:W-:-:S03]  /*74280*/  ULDC UR5, c[0x0][0x248] ;  /* 0x0000920000057ab9 */ /* 0x000fc60000000800 */
[----:B------:R0:W-:Y:S01]  /*74290*/  STL [R1+0x5128], R17 ;  /* 0x0051281101007387 */ /* 0x0001e20000100800 */
[----:B---3--:R-:W-:-:S03]  /*742a0*/  F2FP.SATFINITE.E5M2.F32.PACK_AB_MERGE_C R5, R25, R26, RZ ;  /* 0x0000001a1905723e */ /* 0x008fc600048060ff */
[----:B------:R1:W-:Y:S04]  /*742b0*/  STL [R1+0x1fc], R0 ;  /* 0x0001fc0001007387 */ /* 0x0003e80000100800 */
[----:B------:R3:W-:Y:S01]  /*742c0*/  STL [R1+0x5134], R5 ;  /* 0x0051340501007387 */ /* 0x0007e20000100800 */
[----:B0-----:R-:W-:Y:S01]  /*742d0*/  F2FP.SATFINITE.E5M2.F32.PACK_AB_MERGE_C R17, R23, R24, RZ ;  /* 0x000000181711723e */ /* 0x001fe200048060ff */
[----:B-1----:R-:W-:Y:S01]  /*742e0*/  VIADD R0, R0, UR5 ;  /* 0x0000000500007c36 */ /* 0x002fe20008000000 */
[----:B------:R-:W-:-:S03]  /*742f0*/  ULDC UR5, c[0x0][0x248] ;  /* 0x0000920000057ab9 */ /* 0x000fc60000000800 */
[----:B------:R-:W-:Y:S01]  /*74300*/  STL [R1+0x50b4], R17 ;  /* 0x0050b41101007387 */ /* 0x000fe20000100800 */
[----:B---3--:R-:W-:-:S03]  /*74310*/  F2FP.SATFINITE.E5M2.F32.PACK_AB_MERGE_C R5, R21, R22, RZ ;  /* 0x000000161505723e */ /* 0x008fc600048060ff */
[----:B------:R0:W-:Y:S04]  /*74320*/  STL [R1+0x1f8], R0 ;  /* 0x0001f80001007387 */ /* 0x0001e80000100800 */
[----:B------:R1:W-:Y:S01]  /*74330*/  STL [R1+0x50d8], R5 ;  /* 0x0050d80501007387 */ /* 0x0003e20000100800 */
[----:B------:R-:W-:Y:S01]  /*74340*/  F2FP.SATFINITE.E5M2.F32.PACK_AB_MERGE_C R15, R15, R16, RZ ;  /* 0x000000100f0f723e */ /* 0x000fe200048060ff */
[----:B0-----:R-:W-:Y:S01]  /*74350*/  VIADD R0, R0, UR5 ;  /* 0x0000000500007c36 */ /* 0x001fe20008000000 */
[----:B------:R-:W-:-:S03]  /*74360*/  ULDC UR5, c[0x0][0x248] ;  /* 0x0000920000057ab9 */ /* 0x000fc60000000800 */
[----:B------:R-:W-:Y:S01]  /*74370*/  STL [R1+0x5044], R15 ;  /* 0x0050440f01007387 */ /* 0x000fe20000100800 */
[----:B-1----:R-:W-:-:S03]  /*74380*/  F2FP.SATFINITE.E5M2.F32.PACK_AB_MERGE_C R5, R13, R14, RZ ;  /* 0x0000000e0d05723e */ /* 0x002fc600048060ff */
        /* <DEDUP_REMOVED lines=9> */
[----:B------:R-:W-:-:S03]  /*74420*/  F2FP.SATFINITE.E5M2.F32.PACK_AB_MERGE_C R3, R3, R4, RZ ;  /* 0x000000040303723e */ /* 0x000fc600048060ff */
[----:B------:R-:W3:Y:S01]  /*74430*/  LDL.LU R7, [R1+0x268] ;  /* 0x0002680001077983 */ /* 0x000ee20000300800 */
[----:B0-----:R-:W-:Y:S01]  /*74440*/  VIADD R0, R0, UR5 ;  /* 0x0000000500007c36 */ /* 0x001fe20008000000 */
[----:B------:R-:W-:Y:S02]  /*74450*/  ULDC UR5, c[0x0][0x248] ;  /* 0x0000920000057ab9 */ /* 0x000fe40000000800 */
[----:B------:R-:W3:Y:S01]  /*74460*/  LDL.LU R6, [R1+0x26c] ;  /* 0x00026c0001067983 */ /* 0x000ee20000300800 */
[----:B-1----:R-:W-:-:S03]  /*74470*/  F2FP.SATFINITE.E5M2.F32.PACK_AB_MERGE_C R5, R9, R10, RZ ;  /* 0x0000000a0905723e */ /* 0x002fc600048060ff */
[----:B------:R0:W-:Y:S04]  /*74480*/  STL [R1+0x4f6c], R3 ;  /* 0x004f6c0301007387 */ /* 0x0001e80000100800 */
[----:B------:R1:W-:Y:S04]  /*74490*/  STL [R1+0x1dc], R0 ;  /* 0x0001dc0001007387 */ /* 0x0003e80000100800 */
[----:B------:R-:W4:Y:S04]  /*744a0*/  LDL.LU R4, [R1+0x270] ;  /* 0x0002700001047983 */ /* 0x000f280000300800 */
[----:B0-----:R-:W4:Y:S01]  /*744b0*/  LDL.LU R3, [R1+0x274] ;  /* 0x0002740001037983 */ /* 0x001f220000300800 */
[----:B-1----:R-:W-:Y:S01]  /*744c0*/  VIADD R0, R0, UR5 ;  /* 0x0000000500007c36 */ /* 0x002fe20008000000 */
[----:B------:R-:W-:-:S02]  /*744d0*/  ULDC UR5, c[0x0][0x248] ;  /* 0x0000920000057ab9 */ /* 0x000fc40000000800 */
[----:B------:R0:W-:Y:S04]  /*744e0*/  STL [R1+0x4f74], R5 ;  /* 0x004f740501007387 */ /* 0x0001e80000100800 */
[----:B------:R-:W4:Y:S04]  /*744f0*/  LDL.LU R20, [R1+0x278] ;  /* 0x0002780001147983 */ /* 0x000f280000300800 */
[----:B------:R-:W4:Y:S01]  /*74500*/  LDL.LU R17, [R1+0x27c] ;  /* 0x00027c0001117983 */ /* 0x000f220000300800 */
[----:B--2---:R-:W-:-:S05]  /*74510*/  F2FP.SATFINITE.E5M2.F32.PACK_AB_MERGE_C R2, R2, R8, RZ ;  /* 0x000000080202723e */ /* 0x004fca00048060ff */
[----:B------:R1:W-:Y:S04]  /*74520*/  STL [R1+0x4ee4], R2 ;  /* 0x004ee40201007387 */ /* 0x0003e80000100800 */
        /* <DEDUP_REMOVED lines=22> */
[----:B-1----:R-:W4:Y:S01]  /*74690*/  LDL.LU R2, [R1+0x2d4] ;  /* 0x0002d40001027983 */ /* 0x002f220000300800 */
[----:B--2---:R-:W-:Y:S01]  /*746a0*/  VIADD R0, R0, UR5 ;  /* 0x0000000500007c36 */ /* 0x004fe20008000000 */
[----:B------:R-:W-:Y:S01]  /*746b0*/  ULDC UR5, c[0x0][0x248] ;  /* 0x0000920000057ab9 */ /* 0x000fe20000000800 */
[----:B---3--:R-:W-:-:S05]  /*746c0*/  F2FP.SATFINITE.E5M2.F32.PACK_AB_MERGE_C R6, R6, R7, RZ ;  /* 0x000000070606723e */ /* 0x008fca00048060ff */
[----:B------:R0:W-:Y:S04]  /*746d0*/  STL [R1+0x4ee8], R6 ;  /* 0x004ee80601007387 */ /* 0x0001e80000100800 */
[----:B------:R-:W2:Y:S04]  /*746e0*/  LDL.LU R7, [R1+0x2d8] ;  /* 0x0002d80001077983 */ /* 0x000ea80000300800 */
[----:B0-----:R-:W2:Y:S01]  /*746f0*/  LDL.LU R6, [R1+0x2dc] ;  /* 0x0002dc0001067983 */ /* 0x001ea20000300800 */
[----:B----4-:R-:W-:-:S05]  /*74700*/  F2FP.SATFINITE.E5M2.F32.PACK_AB_MERGE_C R3, R3, R4, RZ ;  /* 0x000000040303723e */ /* 0x010fca00048060ff */
[----:B------:R0:W-:Y:S04]  /*74710*/  STL [R1+0x4e8c], R3 ;  /* 0x004e8c0301007387 */ /* 0x0001e80000100800 */
[----:B------:R1:W-:Y:S01]  /*74720*/  STL [R1+0x1d4], R0 ;  /* 0x0001d40001007387 */ /* 0x0003e20000100800 */
[----:B------:R-:W-:-:S03]  /*74730*/  F2FP.SATFINITE.E5M2.F32.PACK_AB_MERGE_C R20, R17, R20, RZ ;  /* 0x000000141114723e */ /* 0x000fc600048060ff */
[----:B------:R-:W3:Y:S04]  /*74740*/  LDL.LU R4, [R1+0x2e0] ;  /* 0x0002e00001047983 */ /* 0x000ee80000300800 */
[----:B0-----:R-:W3:Y:S01]  /*74750*/  LDL.LU R3, [R1+0x2e4] ;  /* 0x0002e40001037983 */ /* 0x001ee20000300800 */
[----:B-1----:R-:W-:Y:S01]  /*74760*/  VIADD R0, R0, UR5 ;  /* 0x0000000500007c36 */ /* 0x002fe20008000000 */
[----:B------:R-:W-:Y:S02]  /*74770*/  ULDC UR5, c[0x0][0x248] ;  /* 0x0000920000057ab9 */ /* 0x000fe40000000800 */
[----:B------:R-:W-:Y:S01]  /*74780*/  STL [R1+0x4ea8], R20 ;  /* 0x004ea81401007387 */ /* 0x000fe20000100800 */
[----:B------:R-:W-:-:S05]  /*74790*/  F2FP.SATFINITE.E5M2.F32.PACK_AB_MERGE_C R17, R18, R19, RZ ;  /* 0x000000131211723e */ /* 0x000fca00048060ff */
        /* <DEDUP_REMOVED lines=8> */
[----:B----4-:R-:W-:-:S03]  /*74820*/  F2FP.SATFINITE.E5M2.F32.PACK_AB_MERGE_C R5, R25, R26, RZ ;  /* 0x0000001a1905723e */ /* 0x010fc600048060ff */
[----:B------:R1:W-:Y:S04]  /*74830*/  STL [R1+0x1cc], R0 ;  /* 0x0001cc0001007387 */ /* 0x0003e80000100800 */
[----:B------:R4:W-:Y:S01]  /*74840*/  STL [R1+0x4e64], R5 ;  /* 0x004e640501007387 */ /* 0x0009e20000100800 */
[----:B0-----:R-:W-:Y:S01]  /*74850*/  F2FP.SATFINITE.E5M2.F32.PACK_AB_MERGE_C R17, R23, R24, RZ ;  /* 0x000000181711723e */ /* 0x001fe200048060ff */
[----:B-1----:R-:W-:Y:S01]  /*74860*/  VIADD R0, R0, UR5 ;  /* 0x0000000500007c36 */ /* 0x002fe20008000000 */
[----:B------:R-:W-:-:S03]  /*74870*/  ULDC UR5, c[0x0][0x248] ;  /* 0x0000920000057ab9 */ /* 0x000fc60000000800 */
[----:B------:R-:W-:Y:S01]  /*74880*/  STL [R1+0x4e50], R17 ;  /* 0x004e501101007387 */ /* 0x000fe20000100800 */
[----:B----4-:R-:W-:-:S03]  /*74890*/  F2FP.SATFINITE.E5M2.F32.PACK_AB_MERGE_C R5, R21, R22, RZ ;  /* 0x000000161505723e */ /* 0x010fc600048060ff */
        /* <DEDUP_REMOVED lines=15> */
[----:B------:R-:W-:Y:S01]  /*74990*/  STL [R1+0x4e28], R5 ;  /* 0x004e280501007387 */ /* 0x000fe20000100800 */
[----:B------:R-:W-:-:S03]  /*749a0*/  F2FP.SATFINITE.E5M2.F32.PACK_AB_MERGE_C R2, R2, R8, RZ ;  /* 0x000000080202723e */ /* 0x000fc600048060ff */
[----:B------:R-:W4:Y:S01]  /*749b0*/  LDL.LU R10, [R1+0x2e8] ;  /* 0x0002e800010a7983 */ /* 0x000f220000300800 */
[----:B0-----:R-:W-:Y:S01]  /*749c0*/  VIADD R0, R0, UR5 ;  /* 0x0000000500007c36 */ /* 0x001fe20008000000 */
[----:B------:R-:W-:Y:S02]  /*749d0*/  ULDC UR5, c[0x0][0x248] ;  /* 0x0000920000057ab9 */ /* 0x000fe40000000800 */
[----:B------:R-:W4:Y:S04]  /*749e0*/  LDL.LU R9, [R1+0x2ec] ;  /* 0x0002ec0001097983 */ /* 0x000f280000300800 */
[----:B------:R0:W-:Y:S04]  /*749f0*/  STL [R1+0x4e04], R2 ;  /* 0x004e040201007387 */ /* 0x0001e80000100800 */
[----:B------:R1:W-:Y:S04]  /*74a00*/  STL [R1+0x1ac], R0 ;  /* 0x0001ac0001007387 */ /* 0x0003e80000100800 */
[----:B------:R-:W4:Y:S04]  /*74a10*/  LDL.LU R8, [R1+0x2f0] ;  /* 0x0002f00001087983 */ /* 0x000f280000300800 */
[----:B0-----:R-:W4:Y:S01]  /*74a20*/  LDL.LU R2, [R1+0x2f4] ;  /* 0x0002f40001027983 */ /* 0x001f220000300800 */
[----:B-1----:R-:W-:Y:S01]  /*74a30*/  VIADD R0, R0, UR5 ;  /* 0x0000000500007c36 */ /* 0x002fe20008000000 */
[----:B------:R-:W-:Y:S01]  /*74a40*/  ULDC UR5, c[0x0][0x248] ;  /* 0x0000920000057ab9 */ /* 0x000fe20000000800 */
[----:B--2---:R-:W-:-:S05]  /*74a50*/  F2FP.SATFINITE.E5M2.F32.PACK_AB_MERGE_C R5, R6, R7, RZ ;  /* 0x000000070605723e */ /* 0x004fca00048060ff */
[----:B------:R0:W-:Y:S04]  /*74a60*/  STL [R1+0x4e10], R5 ;  /* 0x004e100501007387 */ /* 0x0001e80000100800 */
[----:B------:R-:W2:Y:S04]  /*74a70*/  LDL.LU R20, [R1+0x2f8] ;  /* 0x0002f80001147983 */ /* 0x000ea80000300800 */
[----:B------:R-:W2:Y:S01]  /*74a80*/  LDL.LU R17, [R1+0x2fc] ;  /* 0x0002fc0001117983 */ /* 0x000ea20000300800 */
[----:B---3--:R-:W-:-:S05]  /*74a90*/  F2FP.SATFINITE.E5M2.F32.PACK_AB_MERGE_C R3, R3, R4, RZ ;  /* 0x000000040303723e */ /* 0x008fca00048060ff */
[----:B------:R-:W-:Y:S04]  /*74aa0*/  STL [R1+0x4df0], R3 ;  /* 0x004df00301007387 */ /* 0x000fe80000100800 */
[----:B------:R1:W-:Y:S04]  /*74ab0*/  STL [R1+0x1a8], R0 ;  /* 0x0001a80001007387 */ /* 0x0003e80000100800 */
[----:B------:R-:W3:Y:S04]  /*74ac0*/  LDL.LU R19, [R1+0x300] ;  /* 0x0003000001137983 */ /* 0x000ee80000300800 */
        /* <DEDUP_REMOVED lines=18> */
[----:B-1----:R-:W-:Y:S01]  /*74bf0*/  VIADD R0, R0, UR5 ;  /* 0x0000000500007c36 */ /* 0x002fe20008000000 */
[----:B------:R-:W-:-:S02]  /*74c00*/  ULDC UR5, c[0x0][0x248] ;  /* 0x0000920000057ab9 */ /* 0x000fc40000000800 */
[----:B------:R-:W3:Y:S04]  /*74c10*/  LDL.LU R6, [R1+0x38c] ;  /* 0x00038c0001067983 */ /* 0x000ee80000300800 */
[----:B------:R-:W3:Y:S04]  /*74c20*/  LDL.LU R4, [R1+0x3a0] ;  /* 0x0003a00001047983 */ /* 0x000ee80000300800 */
[----:B------:R-:W3:Y:S01]  /*74c30*/  LDL.LU R3, [R1+0x3a4] ;  /* 0x0003a40001037983 */ /* 0x000ee20000300800 */
[----:B----4-:R-:W-:-:S05]  /*74c40*/  F2FP.SATFINITE.E5M2.F32.PACK_AB_MERGE_C R9, R9, R10, RZ ;  /* 0x0000000a0909723e */ /* 0x010fca00048060ff */
[----:B------:R0:W-:Y:S04]  /*74c50*/  STL [R1+0x4df4], R9 ;  /* 0x004df40901007387 */ /* 0x0001e80000100800 */
[----:B------:R-:W4:Y:S04]  /*74c60*/  LDL.LU R10, [R1+0x3a8] ;  /* 0x0003a800010a7983 */ /* 0x000f280000300800 */
[----:B0-----:R-:W4:Y:S01]  /*74c70*/  LDL.LU R9, [R1+0x3ac] ;  /* 0x0003ac0001097983 */ /* 0x001f220000300800 */
[----:B------:R-:W-:-:S05]  /*74c80*/  F2FP.SATFINITE.E5M2.F32.PACK_AB_MERGE_C R2, R2, R8, RZ ;  /* 0x000000080202723e */ /* 0x000fca00048060ff */
[----:B------:R0:W-:Y:S04]  /*74c90*/  STL [R1+0x4dd8], R2 ;  /* 0x004dd80201007387 */ /* 0x0001e80000100800 */
[----:B------:R1:W-:Y:S04]  /*74ca0*/  STL [R1+0x1a4], R0 ;  /* 0x0001a40001007387 */ /* 0x0003e80000100800 */
[----:B------:R-:W4:Y:S04]  /*74cb0*/  LDL.LU R8, [R1+0x3c0] ;  /* 0x0003c00001087983 */ /* 0x000f280000300800 */
[----:B0-----:R-:W4:Y:S01]  /*74cc0*/  LDL.LU R2, [R1+0x3c4] ;  /* 0x0003c40001027983 */ /* 0x001f220000300800 */
[----:B--2---:R-:W-:Y:S01]  /*74cd0*/  F2FP.SATFINITE.E5M2.F32.PACK_AB_MERGE_C R20, R17, R20, RZ ;  /* 0x000000141114723e */ /* 0x004fe200048060ff */
[----:B-1----:R-:W-:Y:S01]  /*74ce0*/  VIADD R0, R0, UR5 ;  /* 0x0000000500007c36 */ /* 0x002fe20008000000 */
[----:B------:R-:W-:-:S03]  /*74cf0*/  ULDC UR5, c[0x0][0x248] ;  /* 0x0000920000057ab9 */ /* 0x000fc60000000800 */
[----:B------:R-:W-:Y:S01]  /*74d00*/  STL [R1+0x4de4], R20 ;  /* 0x004de41401007387 */ /* 0x000fe20000100800 */
[----:B---3--:R-:W-:-:S05]  /*74d10*/  F2FP.SATFINITE.E5M2.F32.PACK_AB_MERGE_C R17, R18, R19, RZ ;  /* 0x000000131211723e */ /* 0x008fca00048060ff */
        /* <DEDUP_REMOVED lines=8> */
[----:B--2---:R-:W-:-:S03]  /*74da0*/  F2FP.SATFINITE.E5M2.F32.PACK_AB_MERGE_C R5, R25, R26, RZ ;  /* 0x0000001a1905723e */ /* 0x004fc600048060ff */
[----:B------:R1:W-:Y:S04]  /*74db0*/  STL [R1+0x19c], R0 ;  /* 0x00019c0001007387 */ /* 0x0003e80000100800 */
[----:B------:R2:W-:Y:S01]  /*74dc0*/  STL [R1+0x4db8], R5 ;  /* 0x004db80501007387 */ /* 0x0005e20000100800 */
[----:B0-----:R-:W-:Y:S01]  /*74dd0*/  F2FP.SATFINITE.E5M2.F32.PACK_AB_MERGE_C R17, R23, R24, RZ ;  /* 0x000000181711723e */ /* 0x001fe200048060ff */
[----:B-1----:R-:W-:Y:S01]  /*74de0*/  VIADD R0, R0, UR5 ;  /* 0x0000000500007c36 */ /* 0x002fe20008000000 */
[----:B------:R-:W-:-:S03]  /*74df0*/  ULDC UR5, c[0x0][0x248] ;  /* 0x0000920000057ab9 */ /* 0x000fc60000000800 */
[----:B------:R-:W-:Y:S01]  /*74e00*/  STL [R1+0x4da4], R17 ;  /* 0x004da41101007387 */ /* 0x000fe20000100800 */
[----:B--2---:R-:W-:-:S03]  /*74e10*/  F2FP.SATFINITE.E5M2.F32.PACK_AB_MERGE_C R5, R21, R22, RZ ;  /* 0x000000161505723e */ /* 0x004fc600048060ff */
        /* <DEDUP_REMOVED lines=17> */
[----:B------:R-:W2:Y:S01]  /*74f30*/  LDL.LU R7, [R1+0x3c8] ;  /* 0x0003c80001077983 */ /* 0x000ea20000300800 */
[----:B0-----:R-:W-:Y:S01]  /*74f40*/  VIADD R0, R0, UR5 ;  /* 0x0000000500007c36 */ /* 0x001fe20008000000 */
[----:B------:R-:W-:Y:S02]  /*74f50*/  ULDC UR5, c[0x0][0x248] ;  /* 0x0000920000057ab9 */ /* 0x000fe40000000800 */
[----:B------:R-:W2:Y:S04]  /*74f60*/  LDL.LU R6, [R1+0x3cc] ;  /* 0x0003cc0001067983 */ /* 0x000ea80000300800 */
[----:B------:R0:W-:Y:S04]  /*74f70*/  STL [R1+0x4d74], R3 ;  /* 0x004d740301007387 */ /* 0x0001e80000100800 */
[----:B------:R1:W-:Y:S04]  /*74f80*/  STL [R1+0x18c], R0 ;  /* 0x00018c0001007387 */ /* 0x0003e80000100800 */
[----:B------:R-:W3:Y:S04]  /*74f90*/  LDL.LU R4, [R1+0x3e0] ;  /* 0x0003e00001047983 */ /* 0x000ee80000300800 */
[----:B0-----:R-:W3:Y:S01]  /*74fa0*/  LDL.LU R3, [R1+0x3e4] ;  /* 0x0003e40001037983 */ /* 0x001ee20000300800 */
[----:B-1----:R-:W-:Y:S01]  /*74fb0*/  VIADD R0, R0, UR5 ;  /* 0x0000000500007c36 */ /* 0x002fe20008000000 */
[----:B------:R-:W-:Y:S01]  /*74fc0*/  ULDC UR5, c[0x0][0x248] ;  /* 0x0000920000057ab9 */ /* 0x000fe20000000800 */
[----:B----4-:R-:W-:-:S05]  /*74fd0*/  F2FP.SATFINITE.E5M2.F32.PACK_AB_MERGE_C R5, R9, R10, RZ ;  /* 0x0000000a0905723e */ /* 0x010fca00048060ff */
[----:B------:R0:W-:Y:S04]  /*74fe0*/  STL [R1+0x4d78], R5 ;  /* 0x004d780501007387 */ /* 0x0001e80000100800 */
[----:B------:R-:W4:Y:S04]  /*74ff0*/  LDL.LU R20, [R1+0x3e8] ;  /* 0x0003e80001147983 */ /* 0x000f280000300800 */
[----:B------:R-:W4:Y:S01]  /*75000*/  LDL.LU R17, [R1+0x3ec] ;  /* 0x0003ec0001117983 */ /* 0x000f220000300800 */
[----:B------:R-:W-:-:S05]  /*75010*/  F2FP.SATFINITE.E5M2.F32.PACK_AB_MERGE_C R2, R2, R8, RZ ;  /* 0x000000080202723e */ /* 0x000fca00048060ff */
        /* <DEDUP_REMOVED lines=18> */
[----:B------:R-:W4:Y:S04]  /*75140*/  LDL R12, [R1+0x480] ;  /* 0x00048000010c7983 */ /* 0x000f280000100800 */
[----:B------:R-:W4:Y:S04]  /*75150*/  LDL R11, [R1+0x484] ;  /* 0x00048400010b7983 */ /* 0x000f280000100800 */
[----:B------:R-:W4:Y:S04]  /*75160*/  LDL R10, [R1+0x488] ;  /* 0x00048800010a7983 */ /* 0x000f280000100800 */
[----:B------:R-:W4:Y:S04]  /*75170*/  LDL R9, [R1+0x48c] ;  /* 0x00048c0001097983 */ /* 0x000f280000100800 */
[----:B------:R-:W4:Y:S04]  /*75180*/  LDL R8, [R1+0x4c0] ;  /* 0x0004c00001087983 */ /* 0x000f280000100800 */
[----:B-1----:R-:W4:Y:S01]  /*75190*/  LDL R2, [R1+0x4c4] ;  /* 0x0004c40001027983 */ /* 0x002f220000100800 */
[----:B------:R-:W-:Y:S01]  /*751a0*/  VIADD R0, R0, UR5 ;  /* 0x0000000500007c36 */ /* 0x000fe20008000000 */
[----:B------:R-:W-:Y:S01]  /*751b0*/  ULDC UR5, c[0x0][0x248] ;  /* 0x0000920000057ab9 */ /* 0x000fe20000000800 */
[----:B--2---:R-:W-:-:S05]  /*751c0*/  F2FP.SATFINITE.E5M2.F32.PACK_AB_MERGE_C R6, R6, R7, RZ ;  /* 0x000000070606723e */ /* 0x004fca00048060ff */
[----:B------:R0:W-:Y:S04]  /*751d0*/  STL [R1+0x4d68], R6 ;  /* 0x004d680601007387 */ /* 0x0001e80000100800 */
[----:B------:R-:W2:Y:S04]  /*751e0*/  LDL R7, [R1+0x4c8] ;  /* 0x0004c80001077983 */ /* 0x000ea80000100800 */
[----:B0-----:R-:W2:Y:S01]  /*751f0*/  LDL.LU R6, [R1+0x4cc] ;  /* 0x0004cc0001067983 */ /* 0x001ea20000300800 */
[----:B---3--:R-:W-:-:S05]  /*75200*/  F2FP.SATFINITE.E5M2.F32.PACK_AB_MERGE_C R3, R3, R4, RZ ;  /* 0x000000040303723e */ /* 0x008fca00048060ff */
[----:B------:R0:W-:Y:S04]  /*75210*/  STL [R1+0x4d58], R3 ;  /* 0x004d580301007387 */ /* 0x0001e80000100800 */
[----:B------:R1:W-:Y:S04]  /*75220*/  STL [R1+0x184], R0 ;  /* 0x0001840001007387 */ /* 0x0003e80000100800 */
[----:B------:R-:W3:Y:S04]  /*75230*/  LDL R4, [R1+0x4b0] ;  /* 0x0004b00001047983 */ /* 0x000ee80000100800 */
[----:B0-----:R-:W3:Y:S01]  /*75240*/  LDL R3, [R1+0x4b4] ;  /* 0x0004b40001037983 */ /* 0x001ee20000100800 */
[----:B-1----:R-:W-:Y:S01]  /*75250*/  VIADD R0, R0, UR5 ;  /* 0x0000000500007c36 */ /* 0x002fe20008000000 */
[----:B------:R-:W-:Y:S01]  /*75260*/  ULDC UR5, c[0x0][0x248] ;  /* 0x0000920000057ab9 */ /* 0x000fe20000000800 */
[----:B----4-:R-:W-:-:S05]  /*75270*/  F2FP.SATFINITE.E5M2.F32.PACK_AB_MERGE_C R20, R17, R20, RZ ;  /* 0x000000141114723e */ /* 0x010fca00048060ff */
        /* <DEDUP_REMOVED lines=35> */
[----:B------:R-:W4:Y:S01]  /*754b0*/  LDL R10, [R1+0x4b8] ;  /* 0x0004b800010a7983 */ /* 0x000f220000100800 */
[----:B0-----:R-:W-:Y:S01]  /*754c0*/  VIADD R0, R0, UR5 ;  /* 0x0000000500007c36 */ /* 0x001fe20008000000 */
[----:B------:R-:W-:Y:S02]  /*754d0*/  ULDC UR5, c[0x0][0x248] ;  /* 0x0000920000057ab9 */ /* 0x000fe40000000800 */
[----:B------:R-:W4:Y:S04]  /*754e0*/  LDL R9, [R1+0x4bc] ;  /* 0x0004bc0001097983 */ /* 0x000f280000100800 */
        /* <DEDUP_REMOVED lines=123> */
[----:B------:R-:W-:Y:S01]  /*75ca0*/  VIADD R0, R0, UR5 ;  /* 0x0000000500007c36 */ /* 0x000fe20008000000 */
[----:B------:R-:W-:Y:S01]  /*75cb0*/  ULDC UR5, c[0x0][0x248] ;  /* 0x0000920000057ab9 */ /* 0x000fe20000000800 */
[----:B--2---:R-:W-:-:S05]  /*75cc0*/  F2FP.SATFINITE.E5M2.F32.PACK_AB_MERGE_C R6, R6, R7, RZ ;  /* 0x000000070606723e */ /* 0x004fca00048060ff */
[----:B------:R0:W-:Y:S04]  /*75cd0*/  STL [R1+0x4eac], R6 ;  /* 0x004eac0601007387 */ /* 0x0001e80000100800 */
[----:B------:R-:W2:Y:S04]  /*75ce0*/  LDL.LU R7, [R1+0x6d8] ;  /* 0x0006d80001077983 */ /* 0x000ea80000300800 */
[----:B0-----:R-:W2:Y:S01]  /*75cf0*/  LDL.LU R6, [R1+0x6dc] ;  /* 0x0006dc0001067983 */ /* 0x001ea20000300800 */
[----:B---3--:R-:W-:-:S05]  /*75d00*/  F2FP.SATFINITE.E5M2.F32.PACK_AB_MERGE_C R3, R3, R4, RZ ;  /* 0x000000040303723e */ /* 0x008fca00048060ff */
[----:B------:R0:W-:Y:S04]  /*75d10*/  STL [R1+0x4e80], R3 ;  /* 0x004e800301007387 */ /* 0x0001e80000100800 */
[----:B------:R1:W-:Y:S04]  /*75d20*/  STL [R1+0x144], R0 ;  /* 0x0001440001007387 */ /* 0x0003e80000100800 */
[----:B------:R-:W3:Y:S04]  /*75d30*/  LDL.LU R4, [R1+0x6c0] ;  /* 0x0006c00001047983 */ /* 0x000ee80000300800 */
[----:B0-----:R-:W3:Y:S01]  /*75d40*/  LDL.LU R3, [R1+0x6c4] ;  /* 0x0006c40001037983 */ /* 0x001ee20000300800 */
        /* <DEDUP_REMOVED lines=340> */
[----:B------:R-:W-:-:S02]  /*77290*/  ULDC UR5, c[0x0][0x248] ;  /* 0x0000920000057ab9 */ /* 0x000fc40000000800 */
[----:B------:R-:W4:Y:S01]  /*772a0*/  LDL.LU R9, [R1+0x4e0] ;  /* 0x0004e00001097983 */ /* 0x000f220000300800 */
[----:B--2---:R-:W-:-:S03]  /*772b0*/  F2FP.SATFINITE.E5M2.F32.PACK_AB_MERGE_C R7, R4, R7, RZ ;  /* 0x000000070407723e */ /* 0x004fc600048060ff */
[----:B------:R-:W2:Y:S04]  /*772c0*/  LDL.LU R4, [R1+0x4e4] ;  /* 0x0004e40001047983 */ /* 0x000ea80000300800 */
[----:B------:R0:W-:Y:S04]  /*772d0*/  STL [R1+0x4e78], R7 ;  /* 0x004e780701007387 */ /* 0x0001e80000100800 */
[----:B------:R-:W2:Y:S01]  /*772e0*/  LDL.LU R8, [R1+0x4e8] ;  /* 0x0004e80001087983 */ /* 0x000ea20000300800 */
[----:B---3--:R-:W-:-:S03]  /*772f0*/  F2FP.SATFINITE.E5M2.F32.PACK_AB_MERGE_C R3, R3, R6, RZ ;  /* 0x000000060303723e */ /* 0x008fc600048060ff */
[----:B0-----:R-:W3:Y:S04]  /*77300*/  LDL.LU R7, [R1+0x4ec] ;  /* 0x0004ec0001077983 */ /* 0x001ee80000300800 */
[----:B------:R0:W-:Y:S04]  /*77310*/  STL [R1+0x4e60], R3 ;  /* 0x004e600301007387 */ /* 0x0001e80000100800 */
[----:B------:R1:W-:Y:S04]  /*77320*/  STL [R1+0xc4], R0 ;  /* 0x0000c40001007387 */ /* 0x0003e80000100800 */
[----:B------:R-:W3:Y:S04]  /*77330*/  LDL.LU R6, [R1+0x21b0] ;  /* 0x0021b00001067983 */ /* 0x000ee80000300800 */
[----:B0-----:R-:W3:Y:S01]  /*77340*/  LDL.LU R3, [R1+0x21b4] ;  /* 0x0021b40001037983 */ /* 0x001ee20000300800 */
[----:B-1----:R-:W-:Y:S01]  /*77350*/  VIADD R0, R0, UR5 ;  /* 0x0000000500007c36 */ /* 0x002fe20008000000 */
[----:B------:R-:W-:Y:S01]  /*77360*/  ULDC UR5, c[0x0][0x248] ;  /* 0x0000920000057ab9 */ /* 0x000fe20000000800 */
[----:B----4-:R-:W-:-:S02]  /*77370*/  F2FP.SATFINITE.E5M2.F32.PACK_AB_MERGE_C R17, R17, R20, RZ ;  /* 0x000000141111723e */ /* 0x010fc400048060ff */
[----:B------:R-:W4:Y:S04]  /*77380*/  LDL.LU R20, [R1+0x7c74] ;  /* 0x007c740001147983 */ /* 0x000f280000300800 */
[----:B------:R0:W-:Y:S04]  /*77390*/  STL [R1+0x4e68], R17 ;  /* 0x004e681101007387 */ /* 0x0001e80000100800 */
[----:B0-----:R-:W4:Y:S01]  /*773a0*/  LDL.LU R17, [R1+0x7c70] ;  /* 0x007c700001117983 */ /* 0x001f220000300800 */
[----:B------:R-:W-:-:S03]  /*773b0*/  F2FP.SATFINITE.E5M2.F32.PACK_AB_MERGE_C R18, R18, R19, RZ ;  /* 0x000000131212723e */ /* 0x000fc600048060ff */
[----:B------:R-:W4:Y:S04]  /*773c0*/  LDL.LU R19, [R1+0x7c6c] ;  /* 0x007c6c0001137983 */ /* 0x000f280000300800 */
[----:B------:R0:W-:Y:S01]  /*773d0*/  STL [R1+0x4e44], R18 ;  /* 0x004e441201007387 */ /* 0x0001e20000100800 */
[----:B------:R-:W-:-:S03]  /*773e0*/  F2FP.SATFINITE.E5M2.F32.PACK_AB_MERGE_C R29, R29, R5, RZ ;  /* 0x000000051d1d723e */ /* 0x000fc600048060ff */
[----:B0-----:R-:W4:Y:S01]  /*773f0*/  LDL.LU R18, [R1+0x7c68] ;  /* 0x007c680001127983 */ /* 0x001f220000300800 */
[----:B------:R-:W-:-:S03]  /*77400*/  F2FP.SATFINITE.E5M2.F32.PACK_AB_MERGE_C R27, R27, R28, RZ ;  /* 0x0000001c1b1b723e */ /* 0x000fc600048060ff */
[----:B------:R-:W4:Y:S04]  /*77410*/  LDL.LU R5, [R1+0x7c64] ;  /* 0x007c640001057983 */ /* 0x000f280000300800 */
[----:B------:R0:W-:Y:S01]  /*77420*/  STL [R1+0xc0], R0 ;  /* 0x0000c00001007387 */ /* 0x0001e20000100800 */
[----:B------:R-:W-:-:S03]  /*77430*/  F2FP.SATFINITE.E5M2.F32.PACK_AB_MERGE_C R25, R25, R26, RZ ;  /* 0x0000001a1919723e */ /* 0x000fc600048060ff */
[----:B------:R-:W-:Y:S01]  /*77440*/  STL [R1+0x4e4c], R29 ;  /* 0x004e4c1d01007387 */ /* 0x000fe20000100800 */
[----:B0-----:R-:W-:Y:S01]  /*77450*/  VIADD R0, R0, UR5 ;  /* 0x0000000500007c36 */ /* 0x001fe20008000000 */
[----:B------:R-:W-:Y:S02]  /*77460*/  ULDC UR5, c[0x0][0x248] ;  /* 0x0000920000057ab9 */ /* 0x000fe40000000800 */
[----:B------:R-:W-:Y:S01]  /*77470*/  STL [R1+0x4e2c], R27 ;  /* 0x004e2c1b01007387 */ /* 0x000fe20000100800 */
[----:B------:R-:W-:-:S03]  /*77480*/  F2FP.SATFINITE.E5M2.F32.PACK_AB_MERGE_C R23, R23, R24, RZ ;  /* 0x000000181717723e */ /* 0x000fc600048060ff */
[----:B------:R0:W-:Y:S01]  /*77490*/  STL [R1+0xbc], R0 ;  /* 0x0000bc0001007387 */ /* 0x0001e20000100800 */
[----:B------:R-:W-:-:S03]  /*774a0*/  F2FP.SATFINITE.E5M2.F32.PACK_AB_MERGE_C R21, R21, R22, RZ ;  /* 0x000000161515723e */ /* 0x000fc600048060ff */
[----:B------:R-:W-:Y:S01]  /*774b0*/  STL [R1+0x4e30], R25 ;  /* 0x004e301901007387 */ /* 0x000fe20000100800 */
[----:B0-----:R-:W-:Y:S01]  /*774c0*/  VIADD R0, R0, UR5 ;  /* 0x0000000500007c36 */ /* 0x001fe20008000000 */
[----:B------:R-:W-:Y:S02]  /*774d0*/  ULDC UR5, c[0x0][0x248] ;  /* 0x0000920000057ab9 */ /* 0x000fe40000000800 */
[----:B------:R-:W-:Y:S01]  /*774e0*/  STL [R1+0x4e1c], R23 ;  /* 0x004e1c1701007387 */ /* 0x000fe20000100800 */
[----:B------:R-:W-:Y:S02]  /*774f0*/  F2FP.SATFINITE.E5M2.F32.PACK_AB_MERGE_C R15, R15, R16, RZ ;  /* 0x000000100f0f723e */ /* 0x000fe400048060ff */
[----:B------:R-:W0:Y:S01]  /*77500*/  LDC R16, c[0x0][0x244] ;  /* 0x00009100ff107b82 */ /* 0x000e220000000800 */
[----:B------:R1:W-:Y:S01]  /*77510*/  STL [R1+0xb8], R0 ;  /* 0x0000b80001007387 */ /* 0x0003e20000100800 */
[----:B------:R-:W-:-:S03]  /*77520*/  F2FP.SATFINITE.E5M2.F32.PACK_AB_MERGE_C R13, R13, R14, RZ ;  /* 0x0000000e0d0d723e */ /* 0x000fc600048060ff */
[----:B------:R-:W-:Y:S01]  /*77530*/  STL [R1+0x4e18], R21 ;  /* 0x004e181501007387 */ /* 0x000fe20000100800 */
[----:B-1----:R-:W-:Y:S01]  /*77540*/  VIADD R0, R0, UR5 ;  /* 0x0000000500007c36 */ /* 0x002fe20008000000 */
[----:B------:R-:W-:Y:S02]  /*77550*/  ULDC UR5, c[0x0][0x248] ;  /* 0x0000920000057ab9 */ /* 0x000fe40000000800 */
[----:B------:R1:W-:Y:S01]  /*77560*/  STL [R1+0x4e00], R15 ;  /* 0x004e000f01007387 */ /* 0x0003e20000100800 */
[----:B------:R-:W-:Y:S02]  /*77570*/  F2FP.SATFINITE.E5M2.F32.PACK_AB_MERGE_C R11, R11, R12, RZ ;  /* 0x0000000c0b0b723e */ /* 0x000fe400048060ff */
[----:B------:R-:W0:Y:S01]  /*77580*/  LDC R12, c[0x0][0x244] ;  /* 0x00009100ff0c7b82 */ /* 0x000e220000000800 */
[----:B------:R1:W-:Y:S01]  /*77590*/  STL [R1+0xb4], R0 ;  /* 0x0000b40001007387 */ /* 0x0003e20000100800 */
[----:B------:R-:W-:-:S03]  /*775a0*/  F2FP.SATFINITE.E5M2.F32.PACK_AB_MERGE_C R10, R2, R10, RZ ;  /* 0x0000000a020a723e */ /* 0x000fc600048060ff */
[----:B------:R-:W-:Y:S03]  /*775b0*/  STL [R1+0x4e08], R13 ;  /* 0x004e080d01007387 */ /* 0x000fe60000100800 */
[----:B-1----:R-:W1:Y:S01]  /*775c0*/  LDC R15, c[0x0][0x244] ;  /* 0x00009100ff0f7b82 */ /* 0x002e620000000800 */
[----:B------:R-:W-:Y:S01]  /*775d0*/  VIADD R0, R0, UR5 ;  /* 0x0000000500007c36 */ /* 0x000fe20008000000 */
[----:B------:R-:W-:Y:S01]  /*775e0*/  STL [R1+0x4de8], R11 ;  /* 0x004de80b01007387 */ /* 0x000fe20000100800 */
[----:B------:R-:W-:-:S03]  /*775f0*/  ULDC UR5, c[0x0][0x248] ;  /* 0x0000920000057ab9 */ /* 0x000fc60000000800 */
[----:B------:R2:W-:Y:S04]  /*77600*/  STL [R1+0xb0], R0 ;  /* 0x0000b00001007387 */ /* 0x0005e80000100800 */
[----:B------:R-:W4:Y:S01]  /*77610*/  LDL R2, [R1+0x21d4] ;  /* 0x0021d40001027983 */ /* 0x000f220000100800 */
[----:B--2---:R-:W-:Y:S01]  /*77620*/  F2FP.SATFINITE.E5M2.F32.PACK_AB_MERGE_C R9, R4, R9, RZ ;  /* 0x000000090409723e */ /* 0x004fe200048060ff */
[----:B------:R-:W-:Y:S02]  /*77630*/  VIADD R0, R0, UR5 ;  /* 0x0000000500007c36 */ /* 0x000fe40008000000 */
[----:B------:R2:W-:Y:S01]  /*77640*/  STL [R1+0x4dec], R10 ;  /* 0x004dec0a01007387 */ /* 0x0005e20000100800 */
[----:B------:R-:W-:Y:S01]  /*77650*/  ULDC UR5, c[0x0][0x248] ;  /* 0x0000920000057ab9 */ /* 0x000fe20000000800 */
[----:B------:R-:W0:Y:S02]  /*77660*/  LDC R4, c[0x0][0x244] ;  /* 0x00009100ff047b82 */ /* 0x000e240000000800 */
[----:B------:R-:W-:Y:S04]  /*77670*/  STL [R1+0x4dd0], R9 ;  /* 0x004dd00901007387 */ /* 0x000fe80000100800 */
[----:B------:R1:W-:Y:S02]  /*77680*/  STL [R1+0x9c], R0 ;  /* 0x00009c0001007387 */ /* 0x0003e40000100800 */
[----:B--2---:R-:W2:Y:S01]  /*77690*/  LDC R10, c[0x0][0x244] ;  /* 0x00009100ff0a7b82 */ /* 0x004ea20000000800 */
[----:B---3--:R-:W-:Y:S01]  /*776a0*/  F2FP.SATFINITE.E5M2.F32.PACK_AB_MERGE_C R7, R7, R8, RZ ;  /* 0x000000080707723e */ /* 0x008fe200048060ff */
[----:B-1----:R-:W-:Y:S01]  /*776b0*/  VIADD R0, R0, UR5 ;  /* 0x0000000500007c36 */ /* 0x002fe20008000000 */
[----:B------:R-:W-:-:S03]  /*776c0*/  ULDC UR5, c[0x0][0x248] ;  /* 0x0000920000057ab9 */ /* 0x000fc60000000800 */
[----:B------:R-:W-:Y:S02]  /*776d0*/  STL [R1+0x4dd4], R7 ;  /* 0x004dd40701007387 */ /* 0x000fe40000100800 */
[----:B------:R-:W1:Y:S02]  /*776e0*/  LDC R8, c[0x0][0x244] ;  /* 0x00009100ff087b82 */ /* 0x000e640000000800 */
[----:B------:R-:W-:Y:S01]  /*776f0*/  STL [R1+0x98], R0 ;  /* 0x0000980001007387 */ /* 0x000fe20000100800 */
[----:B------:R-:W-:Y:S01]  /*77700*/  F2FP.SATFINITE.E5M2.F32.PACK_AB_MERGE_C R6, R3, R6, RZ ;  /* 0x000000060306723e */ /* 0x000fe200048060ff */
[----:B------:R-:W-:Y:S01]  /*77710*/  VIADD R3, R0, UR5 ;  /* 0x0000000500037c36 */ /* 0x000fe20008000000 */
[----:B------:R-:W-:-:S03]  /*77720*/  ULDC UR5, c[0x0][0x248] ;  /* 0x0000920000057ab9 */ /* 0x000fc60000000800 */
[----:B------:R3:W-:Y:S04]  /*77730*/  STL [R1+0x4dc0], R6 ;  /* 0x004dc00601007387 */ /* 0x0007e80000100800 */
[----:B------:R0:W-:Y:S01]  /*77740*/  STL [R1+0x94], R3 ;  /* 0x0000940301007387 */ /* 0x0001e20000100800 */
[----:B---3--:R-:W3:Y:S01]  /*77750*/  LDC R6, c[0x0][0x244] ;  /* 0x00009100ff067b82 */ /* 0x008ee20000000800 */
[----:B0-----:R-:W-:Y:S01]  /*77760*/  VIADD R3, R3, UR5 ;  /* 0x0000000503037c36 */ /* 0x001fe20008000000 */
[----:B------:R-:W-:-:S04]  /*77770*/  ULDC UR5, c[0x0][0x244] ;  /* 0x0000910000057ab9 */ /* 0x000fc80000000800 */
[----:B------:R0:W-:Y:S02]  /*77780*/  STL [R1+0x90], R3 ;  /* 0x0000900301007387 */ /* 0x0001e40000100800 */
[----:B0-----:R-:W-:Y:S01]  /*77790*/  VIADD R3, R3, UR6 ;  /* 0x0000000603037c36 */ /* 0x001fe20008000000 */
[----:B------:R-:W-:-:S04]  /*777a0*/  ULDC UR6, c[0x0][0x248] ;  /* 0x0000920000067ab9 */ /* 0x000fc80000000800 */
[----:B------:R0:W-:Y:S01]  /*777b0*/  STL [R1+0x8c], R3 ;  /* 0x00008c0301007387 */ /* 0x0001e20000100800 */
[----:B----4-:R-:W-:-:S05]  /*777c0*/  VIADD R0, R5, 0xd5 ;  /* 0x000000d505007836 */ /* 0x010fca0000000000 */
[----:B------:R-:W-:Y:S01]  /*777d0*/  ISETP.GE.AND P0, PT, R0, UR27, PT ;  /* 0x0000001b00007c0c */ /* 0x000fe2000bf06270 */
[----:B------:R-:W-:Y:S01]  /*777e0*/  VIADD R0, R3, UR6 ;  /* 0x0000000603007c36 */ /* 0x000fe20008000000 */
[----:B------:R-:W-:Y:S01]  /*777f0*/  ULDC.64 UR6, c[0x0][0x220] ;  /* 0x0000880000067ab9 */ /* 0x000fe20000000a00 */
[----:B------:R-:W-:-:S03]  /*77800*/  ULDC UR27, c[0x0][0x228] ;  /* 0x00008a00001b7ab9 */ /* 0x000fc60000000800 */
[----:B------:R4:W-:Y:S01]  /*77810*/  STL [R1+0x88], R0 ;  /* 0x0000880001007387 */ /* 0x0009e20000100800 */
[----:B------:R-:W-:Y:S01]  /*77820*/  IMAD R2, R2, UR5, RZ ;  /* 0x0000000502027c24 */ /* 0x000fe2000f8e02ff */
[----:B------:R-:W-:Y:S02]  /*77830*/  ULDC UR5, c[0x0][0x248] ;  /* 0x0000920000057ab9 */ /* 0x000fe40000000800 */
[----:B0-----:R-:W-:Y:S01]  /*77840*/  VIADD R3, R0, UR5 ;  /* 0x0000000500037c36 */ /* 0x001fe20008000000 */
[----:B------:R-:W-:Y:S01]  /*77850*/  ULDC UR5, c[0x0][0x248] ;  /* 0x0000920000057ab9 */ /* 0x000fe20000000800 */
[----:B----4-:R-:W-:Y:S01]  /*77860*/  IADD3 R0, P1, R2, UR6, RZ ;  /* 0x0000000602007c10 */ /* 0x010fe2000ff3e0ff */
[----:B------:R-:W-:Y:S01]  /*77870*/  IMAD R4, R4, 0x40, R2 ;  /* 0x0000004004047824 */ /* 0x000fe200078e0202 */
[----:B------:R-:W-:-:S03]  /*77880*/  ULDC UR6, c[0x0][0x248] ;  /* 0x0000920000067ab9 */ /* 0x000fc60000000800 */
[----:B------:R-:W-:Y:S01]  /*77890*/  STL [R1+0x7bb0], R0 ;  /* 0x007bb00001007387 */ /* 0x000fe20000100800 */
[----:B------:R-:W-:-:S03]  /*778a0*/  LEA.HI.X.SX32 R2, R2, UR7, 0x1, P1 ;  /* 0x0000000702027c11 */ /* 0x000fc600088f0eff */
[----:B------:R0:W-:Y:S02]  /*778b0*/  STL [R1+0x84], R3 ;  /* 0x0000840301007387 */ /* 0x0001e40000100800 */
[----:B0-----:R-:W-:Y:S01]  /*778c0*/  VIADD R3, R3, UR5 ;  /* 0x0000000503037c36 */ /* 0x001fe20008000000 */
[----:B------:R-:W-:-:S03]  /*778d0*/  ULDC UR5, c[0x0][0x248] ;  /* 0x0000920000057ab9 */ /* 0x000fc60000000800 */
[----:B------:R-:W-:Y:S01]  /*778e0*/  VIADD R0, R3, UR5 ;  /* 0x0000000503007c36 */ /* 0x000fe20008000000 */
[----:B------:R-:W-:Y:S01]  /*778f0*/  STL [R1+0x7bb4], R2 ;  /* 0x007bb40201007387 */ /* 0x000fe20000100800 */
[----:B------:R-:W-:-:S03]  /*77900*/  ULDC UR5, c[0x0][0x248] ;  /* 0x0000920000057ab9 */ /* 0x000fc60000000800 */
[----:B------:R0:W-:Y:S04]  /*77910*/  STL [R1+0x80], R3 ;  /* 0x0000800301007387 */ /* 0x0001e80000100800 */
[----:B------:R4:W-:Y:S01]  /*77920*/  STL [R1+0x7c], R0 ;  /* 0x00007c0001007387 */ /* 0x0009e20000100800 */
[----:B---3--:R-:W-:Y:S01]  /*77930*/  IMAD R6, R6, 0x40, R4 ;  /* 0x0000004006067824 */ /* 0x008fe200078e0204 */
[----:B0-----:R-:W-:Y:S01]  /*77940*/  IADD3 R3, P1, R4, UR8, RZ ;  /* 0x0000000804037c10 */ /* 0x001fe2000ff3e0ff */
[----:B----4-:R-:W-:-:S04]  /*77950*/  VIADD R0, R0, UR6 ;  /* 0x0000000600007c36 */ /* 0x010fc80008000000 */
[----:B------:R-:W-:Y:S01]  /*77960*/  STL [R1+0x7bb8], R3 ;  /* 0x007bb80301007387 */ /* 0x000fe20000100800 */
[----:B------:R-:W-:Y:S01]  /*77970*/  LEA.HI.X.SX32 R4, R4, UR9, 0x1, P1 ;  /* 0x0000000904047c11 */ /* 0x000fe200088f0eff */
[----:B------:R-:W-:Y:S01]  /*77980*/  ULDC.64 UR6, c[0x0][0x220] ;  /* 0x0000880000067ab9 */ /* 0x000fe20000000a00 */
[----:B-1----:R-:W-:Y:S01]  /*77990*/  IMAD R8, R8, 0x40, R6 ;  /* 0x0000004008087824 */ /* 0x002fe200078e0206 */
[----:B------:R0:W-:Y:S01]  /*779a0*/  STL [R1+0x78], R0 ;  /* 0x0000780001007387 */ /* 0x0001e20000100800 */
[----:B------:R-:W-:Y:S01]  /*779b0*/  IADD3 R5, P1, R6, UR6, RZ ;  /* 0x0000000606057c10 */ /* 0x000fe2000ff3e0ff */
[----:B------:R-:W-:Y:S01]  /*779c0*/  ULDC.64 UR8, c[0x0][0x220] ;  /* 0x0000880000087ab9 */ /* 0x000fe20000000a00 */
[----:B------:R-:W-:Y:S01]  /*779d0*/  ULDC UR6, c[0x0][0x248] ;  /* 0x0000920000067ab9 */ /* 0x000fe20000000800 */
[----:B------:R-:W-:Y:S01]  /*779e0*/  STL [R1+0x7bbc], R4 ;  /* 0x007bbc0401007387 */ /* 0x000fe20000100800 */
[----:B0-----:R-:W-:Y:S01]  /*779f0*/  VIADD R0, R0, UR5 ;  /* 0x0000000500007c36 */ /* 0x001fe20008000000 */
[----:B------:R-:W-:-:S04]  /*77a00*/  ULDC UR5, c[0x0][0x248] ;  /* 0x0000920000057ab9 */ /* 0x000fc80000000800 */
[----:B------:R0:W-:Y:S01]  /*77a10*/  STL [R1+0x74], R0 ;  /* 0x0000740001007387 */ /* 0x0001e20000100800 */
[----:B------:R-:W-:-:S03]  /*77a20*/  LEA.HI.X.SX32 R6, R6, UR7, 0x1, P1 ;  /* 0x0000000706067c11 */ /* 0x000fc600088f0eff */
[----:B------:R-:W-:Y:S01]  /*77a30*/  STL [R1+0x7bc0], R5 ;  /* 0x007bc00501007387 */ /* 0x000fe20000100800 */
[----:B0-----:R-:W-:Y:S01]  /*77a40*/  VIADD R0, R0, UR5 ;  /* 0x0000000500007c36 */ /* 0x001fe20008000000 */
[----:B------:R-:W-:-:S04]  /*77a50*/  ULDC UR5, c[0x0][0x248] ;  /* 0x0000920000057ab9 */ /* 0x000fc80000000800 */
[----:B------:R0:W-:Y:S04]  /*77a60*/  STL [R1+0x70], R0 ;  /* 0x0000700001007387 */ /* 0x0001e80000100800 */
[----:B------:R-:W-:Y:S01]  /*77a70*/  STL [R1+0x7bc4], R6 ;  /* 0x007bc40601007387 */ /* 0x000fe20000100800 */
[----:B0-----:R-:W-:Y:S01]  /*77a80*/  VIADD R0, R0, UR5 ;  /* 0x0000000500007c36 */ /* 0x001fe20008000000 */
[----:B------:R-:W-:-:S04]  /*77a90*/  ULDC UR5, c[0x0][0x248] ;  /* 0x0000920000057ab9 */ /* 0x000fc80000000800 */
[----:B------:R0:W-:Y:S01]  /*77aa0*/  STL [R1+0x6c], R0 ;  /* 0x00006c0001007387 */ /* 0x0001e20000100800 */
[----:B------:R-:W-:Y:S01]  /*77ab0*/  IADD3 R7, P1, R8, UR8, RZ ;  /* 0x0000000808077c10 */ /* 0x000fe2000ff3e0ff */
[----:B0-----:R-:W-:Y:S01]  /*77ac0*/  VIADD R0, R0, UR5 ;  /* 0x0000000500007c36 */ /* 0x001fe20008000000 */
[----:B------:R-:W-:-:S04]  /*77ad0*/  ULDC UR5, c[0x0][0x248] ;  /* 0x0000920000057ab9 */ /* 0x000fc80000000800 */
[----:B------:R0:W-:Y:S01]  /*77ae0*/  STL [R1+0x68], R0 ;  /* 0x0000680001007387 */ /* 0x0001e20000100800 */
[----:B--2---:R-:W-:Y:S01]  /*77af0*/  IMAD R10, R10, 0x40, R8 ;  /* 0x000000400a0a7824 */ /* 0x004fe200078e0208 */
[----:B------:R-:W-:Y:S01]  /*77b00*/  LEA.HI.X.SX32 R8, R8, UR9, 0x1, P1 ;  /* 0x0000000908087c11 */ /* 0x000fe200088f0eff */
[----:B------:R-:W-:Y:S01]  /*77b10*/  ULDC.64 UR8, c[0x0][0x220] ;  /* 0x0000880000087ab9 */ /* 0x000fe20000000a00 */
[----:B------:R-:W-:Y:S01]  /*77b20*/  STL [R1+0x7bc8], R7 ;  /* 0x007bc80701007387 */ /* 0x000fe20000100800 */
[----:B0-----:R-:W-:Y:S01]  /*77b30*/  VIADD R0, R0, UR5 ;  /* 0x0000000500007c36 */ /* 0x001fe20008000000 */
[----:B------:R-:W-:-:S04]  /*77b40*/  ULDC UR5, c[0x0][0x248] ;  /* 0x0000920000057ab9 */ /* 0x000fc80000000800 */
[----:B------:R0:W-:Y:S04]  /*77b50*/  STL [R1+0x64], R0 ;  /* 0x0000640001007387 */ /* 0x0001e80000100800 */
[----:B------:R-:W-:Y:S01]  /*77b60*/  STL [R1+0x7bcc], R8 ;  /* 0x007bcc0801007387 */ /* 0x000fe20000100800 */
[----:B0-----:R-:W-:Y:S01]  /*77b70*/  VIADD R0, R0, UR6 ;  /* 0x0000000600007c36 */ /* 0x001fe20008000000 */
[----:B------:R-:W-:Y:S02]  /*77b80*/  ULDC.64 UR6, c[0x0][0x220] ;  /* 0x0000880000067ab9 */ /* 0x000fe40000000a00 */
[----:B------:R-:W-:Y:S02]  /*77b90*/  IADD3 R9, P1, R10, UR6, RZ ;  /* 0x000000060a097c10 */ /* 0x000fe4000ff3e0ff */
[----:B------:R0:W-:Y:S01]  /*77ba0*/  STL [R1+0x60], R0 ;  /* 0x0000600001007387 */ /* 0x0001e20000100800 */
[----:B------:R-:W-:Y:S01]  /*77bb0*/  IMAD R12, R12, 0x40, R10 ;  /* 0x000000400c0c7824 */ /* 0x000fe200078e020a */
[----:B------:R-:W-:Y:S01]  /*77bc0*/  LEA.HI.X.SX32 R10, R10, UR7, 0x1, P1 ;  /* 0x000000070a0a7c11 */ /* 0x000fe200088f0eff */
[----:B------:R-:W-:Y:S01]  /*77bd0*/  ULDC.64 UR6, c[0x0][0x220] ;  /* 0x0000880000067ab9 */ /* 0x000fe20000000a00 */
[----:B------:R-:W-:Y:S01]  /*77be0*/  STL [R1+0x7bd0], R9 ;  /* 0x007bd00901007387 */ /* 0x000fe20000100800 */
[----:B0-----:R-:W-:Y:S01]  /*77bf0*/  VIADD R0, R0, UR5 ;  /* 0x0000000500007c36 */ /* 0x001fe20008000000 */
[----:B------:R-:W-:-:S04]  /*77c00*/  ULDC UR5, c[0x0][0x248] ;  /* 0x0000920000057ab9 */ /* 0x000fc80000000800 */
[----:B------:R0:W-:Y:S01]  /*77c10*/  STL [R1+0x5c], R0 ;  /* 0x00005c0001007387 */ /* 0x0001e20000100800 */
[----:B------:R-:W-:Y:S01]  /*77c20*/  IADD3 R11, P1, R12, UR6, RZ ;  /* 0x000000060c0b7c10 */ /* 0x000fe2000ff3e0ff */
[----:B------:R-:W-:Y:S01]  /*77c30*/  IMAD R15, R15, 0x40, R12 ;  /* 0x000000400f0f7824 */ /* 0x000fe200078e020c */
[----:B------:R-:W-:Y:S01]  /*77c40*/  ULDC UR6, c[0x0][0x248] ;  /* 0x0000920000067ab9 */ /* 0x000fe20000000800 */
[----:B------:R-:W-:Y:S01]  /*77c50*/  STL [R1+0x7b80], R10 ;  /* 0x007b800a01007387 */ /* 0x000fe20000100800 */
[----:B0-----:R-:W-:Y:S01]  /*77c60*/  VIADD R0, R0, UR5 ;  /* 0x0000000500007c36 */ /* 0x001fe20008000000 */
[----:B------:R-:W-:-:S04]  /*77c70*/  ULDC UR5, c[0x0][0x248] ;  /* 0x0000920000057ab9 */ /* 0x000fc80000000800 */
[----:B------:R0:W-:Y:S04]  /*77c80*/  STL [R1+0x58], R0 ;  /* 0x0000580001007387 */ /* 0x0001e80000100800 */
[----:B------:R-:W-:Y:S01]  /*77c90*/  STL [R1+0x7bd4], R11 ;  /* 0x007bd40b01007387 */ /* 0x000fe20000100800 */
[----:B0-----:R-:W-:Y:S01]  /*77ca0*/  VIADD R0, R0, UR5 ;  /* 0x0000000500007c36 */ /* 0x001fe20008000000 */
[----:B------:R-:W-:-:S04]  /*77cb0*/  ULDC UR5, c[0x0][0x248] ;  /* 0x0000920000057ab9 */ /* 0x000fc80000000800 */
[----:B------:R0:W-:Y:S02]  /*77cc0*/  STL [R1+0x54], R0 ;  /* 0x0000540001007387 */ /* 0x0001e40000100800 */
[----:B0-----:R-:W-:Y:S01]  /*77cd0*/  VIADD R0, R0, UR5 ;  /* 0x0000000500007c36 */ /* 0x001fe20008000000 */
[----:B------:R-:W-:-:S04]  /*77ce0*/  ULDC UR5, c[0x0][0x248] ;  /* 0x0000920000057ab9 */ /* 0x000fc80000000800 */
[----:B------:R0:W-:Y:S01]  /*77cf0*/  STL [R1+0x50], R0 ;  /* 0x0000500001007387 */ /* 0x0001e20000100800 */
[----:B------:R-:W-:Y:S01]  /*77d00*/  LEA.HI.X.SX32 R12, R12, UR7, 0x1, P1 ;  /* 0x000000070c0c7c11 */ /* 0x000fe200088f0eff */
[----:B------:R-:W-:Y:S01]  /*77d10*/  IMAD R16, R16, 0x40, R15 ;  /* 0x0000004010107824 */ /* 0x000fe200078e020f */
[----:B------:R-:W-:Y:S01]  /*77d20*/  IADD3 R13, P2, R15, UR10, RZ ;  /* 0x0000000a0f0d7c10 */ /* 0x000fe2000ff5e0ff */
[----:B------:R-:W-:Y:S01]  /*77d30*/  IMAD.MOV.U32 R10, RZ, RZ, R17 ;  /* 0x000000ffff0a7224 */ /* 0x000fe200078e0011 */
[----:B------:R-:W-:Y:S01]  /*77d40*/  ULDC UR7, c[0x0][0x228] ;  /* 0x00008a0000077ab9 */ /* 0x000fe20000000800 */
[----:B------:R-:W-:Y:S01]  /*77d50*/  ULDC UR10, c[0x0][0x228] ;  /* 0x00008a00000a7ab9 */ /* 0x000fe20000000800 */
[----:B0-----:R-:W-:Y:S01]  /*77d60*/  VIADD R0, R0, UR5 ;  /* 0x0000000500007c36 */ /* 0x001fe20008000000 */
[----:B------:R-:W-:-:S04]  /*77d70*/  ULDC UR5, c[0x0][0x248] ;  /* 0x0000920000057ab9 */ /* 0x000fc80000000800 */
[----:B------:R0:W-:Y:S01]  /*77d80*/  STL [R1+0x4c], R0 ;  /* 0x00004c0001007387 */ /* 0x0001e20000100800 */
[----:B------:R-:W-:Y:S01]  /*77d90*/  IADD3 R14, P1, R16, UR8, RZ ;  /* 0x00000008100e7c10 */ /* 0x000fe2000ff3e0ff */
[----:B------:R-:W-:Y:S01]  /*77da0*/  ULDC UR8, c[0x0][0x248] ;  /* 0x0000920000087ab9 */ /* 0x000fe20000000800 */
[----:B------:R-:W-:Y:S01]  /*77db0*/  LEA.HI.X.SX32 R15, R15, UR11, 0x1, P2 ;  /* 0x0000000b0f0f7c11 */ /* 0x000fe200090f0eff */
[----:B------:R-:W-:Y:S01]  /*77dc0*/  STL.64 [R1+0x7b88], R12 ;  /* 0x007b880c01007387 */ /* 0x000fe20000100a00 */
[----:B0-----:R-:W-:Y:S01]  /*77dd0*/  VIADD R0, R0, UR6 ;  /* 0x0000000600007c36 */ /* 0x001fe20008000000 */
[----:B------:R-:W-:Y:S01]  /*77de0*/  LEA.HI.X.SX32 R16, R16, UR9, 0x1, P1 ;  /* 0x0000000910107c11 */ /* 0x000fe200088f0eff */
[----:B------:R-:W-:Y:S01]  /*77df0*/  ULDC UR6, c[0x0][0x228] ;  /* 0x00008a0000067ab9 */ /* 0x000fe20000000800 */
[----:B------:R-:W-:Y:S02]  /*77e00*/  ULDC UR11, c[0x0][0x228] ;  /* 0x00008a00000b7ab9 */ /* 0x000fe40000000800 */
[----:B------:R0:W-:Y:S04]  /*77e10*/  STL [R1+0x48], R0 ;  /* 0x0000480001007387 */ /* 0x0001e80000100800 */
[----:B------:R1:W-:Y:S01]  /*77e20*/  STL.64 [R1+0x7b98], R14 ;  /* 0x007b980e01007387 */ /* 0x0003e20000100a00 */
[----:B0-----:R-:W-:Y:S01]  /*77e30*/  VIADD R0, R0, UR5 ;  /* 0x0000000500007c36 */ /* 0x001fe20008000000 */
[----:B------:R-:W-:-:S04]  /*77e40*/  ULDC UR5, c[0x0][0x248] ;  /* 0x0000920000057ab9 */ /* 0x000fc80000000800 */
[----:B------:R0:W-:Y:S04]  /*77e50*/  STL [R1+0x44], R0 ;  /* 0x0000440001007387 */ /* 0x0001e80000100800 */
[----:B-1----:R-:W2:Y:S01]  /*77e60*/  LDL R15, [R1+0x21d8] ;  /* 0x0021d800010f7983 */ /* 0x002ea20000100800 */
[----:B0-----:R-:W-:-:S03]  /*77e70*/  VIADD R0, R0, UR5 ;  /* 0x0000000500007c36 */ /* 0x001fc60008000000 */
[----:B------:R-:W-:Y:S01]  /*77e80*/  STL [R1+0x7bd8], R16 ;  /* 0x007bd81001007387 */ /* 0x000fe20000100800 */
[----:B------:R-:W-:-:S03]  /*77e90*/  ULDC UR5, c[0x0][0x248] ;  /* 0x0000920000057ab9 */ /* 0x000fc60000000800 */
[----:B------:R0:W-:Y:S02]  /*77ea0*/  STL [R1+0x40], R0 ;  /* 0x0000400001007387 */ /* 0x0001e40000100800 */
[----:B0-----:R-:W-:Y:S01]  /*77eb0*/  VIADD R0, R0, UR5 ;  /* 0x0000000500007c36 */ /* 0x001fe20008000000 */
[----:B------:R-:W-:-:S04]  /*77ec0*/  ULDC UR5, c[0x0][0x248] ;  /* 0x0000920000057ab9 */ /* 0x000fc80000000800 */
        /* <DEDUP_REMOVED lines=11> */
[----:B------:R-:W-:-:S03]  /*77f80*/  ULDC UR5, c[0x0][0x248] ;  /* 0x0000920000057ab9 */ /* 0x000fc60000000800 */
[----:B------:R-:W-:Y:S01]  /*77f90*/  VIADD R16, R0, UR5 ;  /* 0x0000000500107c36 */ /* 0x000fe20008000000 */
        /* <DEDUP_REMOVED lines=18> */
[----:B------:R-:W-:Y:S01]  /*780c0*/  ULDC UR5, c[0x0][0x248] ;  /* 0x0000920000057ab9 */ /* 0x000fe20000000800 */
[----:B------:R0:W-:Y:S04]  /*780d0*/  STL [R1+0x2c], R0 ;  /* 0x00002c0001007387 */ /* 0x0001e80000100800 */
[----:B------:R-:W3:Y:S04]  /*780e0*/  LDL R12, [R1+0x21e4] ;  /* 0x0021e400010c7983 */ /* 0x000ee80000100800 */
[----:B------:R-:W4:Y:S01]  /*780f0*/  LDL.LU R17, [R1+0x4c8] ;  /* 0x0004c80001117983 */ /* 0x000f220000300800 */
[----:B0-----:R-:W-:Y:S01]  /*78100*/  VIADD R0, R2, UR5 ;  /* 0x0000000502007c36 */ /* 0x001fe20008000000 */
[----:B------:R-:W-:-:S03]  /*78110*/  ULDC UR5, c[0x0][0x248] ;  /* 0x0000920000057ab9 */ /* 0x000fc60000000800 */
[----:B------:R-:W-:Y:S01]  /*78120*/  VIADD R29, R0, UR5 ;  /* 0x00000005001d7c36 */ /* 0x000fe20008000000 */
[----:B------:R-:W-:Y:S01]  /*78130*/  STL [R1+0x28], R16 ;  /* 0x0000281001007387 */ /* 0x000fe20000100800 */
[----:B------:R-:W-:Y:S01]  /*78140*/  IMAD.MOV.U32 R14, RZ, RZ, R20 ;  /* 0x000000ffff0e7224 */ /* 0x000fe200078e0014 */
[----:B------:R-:W-:Y:S01]  /*78150*/  ULDC UR5, c[0x0][0x228] ;  /* 0x00008a0000057ab9 */ /* 0x000fe20000000800 */
[----:B------:R-:W-:Y:S01]  /*78160*/  VIADD R28, R29, UR8 ;  /* 0x000000081d1c7c36 */ /* 0x000fe20008000000 */
[----:B------:R-:W-:Y:S01]  /*78170*/  ULDC UR8, c[0x0][0x248] ;  /* 0x0000920000087ab9 */ /* 0x000fe20000000800 */
[----:B------:R-:W-:Y:S02]  /*78180*/  STL [R1+0x7bdc], R16 ;  /* 0x007bdc1001007387 */ /* 0x000fe40000100800 */
[----:B------:R-:W-:Y:S01]  /*78190*/  VIADD R27, R28, UR8 ;  /* 0x000000081c1b7c36 */ /* 0x000fe20008000000 */
[----:B------:R-:W-:Y:S01]  /*781a0*/  ULDC UR8, c[0x0][0x248] ;  /* 0x0000920000087ab9 */ /* 0x000fe20000000800 */
[----:B------:R-:W-:Y:S02]  /*781b0*/  STL [R1+0x24], R11 ;  /* 0x0000240b01007387 */ /* 0x000fe40000100800 */
[----:B------:R-:W-:Y:S01]  /*781c0*/  VIADD R26, R27, UR8 ;  /* 0x000000081b1a7c36 */ /* 0x000fe20008000000 */
[----:B------:R-:W-:Y:S01]  /*781d0*/  ULDC UR8, c[0x0][0x248] ;  /* 0x0000920000087ab9 */ /* 0x000fe20000000800 */
[----:B------:R-:W-:Y:S04]  /*781e0*/  STL [R1+0x7be0], R11 ;  /* 0x007be00b01007387 */ /* 0x000fe80000100800 */
[----:B------:R-:W-:Y:S04]  /*781f0*/  STL [R1+0x20], R9 ;  /* 0x0000200901007387 */ /* 0x000fe80000100800 */
[----:B------:R-:W-:Y:S01]  /*78200*/  STL [R1+0x7be4], R9 ;  /* 0x007be40901007387 */ /* 0x000fe20000100800 */
[----:B------:R-:W-:Y:S01]  /*78210*/  VIADD R25, R26, UR8 ;  /* 0x000000081a197c36 */ /* 0x000fe20008000000 */
[----:B------:R-:W-:-:S02]  /*78220*/  ULDC UR8, c[0x0][0x248] ;  /* 0x0000920000087ab9 */ /* 0x000fc40000000800 */
[----:B------:R-:W-:Y:S04]  /*78230*/  STL [R1+0x1c], R8 ;  /* 0x00001c0801007387 */ /* 0x000fe80000100800 */
        /* <DEDUP_REMOVED lines=19> */
[----:B------:R-:W-:Y:S04]  /*78370*/  STL [R1], R0 ;  /* 0x0000000001007387 */ /* 0x000fe80000100800 */
[----:B------:R-:W-:Y:S01]  /*78380*/  STL [R1+0x7c04], R0 ;  /* 0x007c040001007387 */ /* 0x000fe20000100800 */
[----:B------:R-:W-:Y:S01]  /*78390*/  VIADD R21, R22, UR8 ;  /* 0x0000000816157c36 */ /* 0x000fe20008000000 */
[----:B------:R-:W-:-:S02]  /*783a0*/  ULDC.64 UR8, c[0x0][0x228] ;  /* 0x00008a0000087ab9 */ /* 0x000fc40000000a00 */
[----:B------:R-:W-:Y:S04]  /*783b0*/  STL [R1+0x7c08], R29 ;  /* 0x007c081d01007387 */ /* 0x000fe80000100800 */
[----:B------:R-:W-:Y:S04]  /*783c0*/  STL [R1+0x7c0c], R28 ;  /* 0x007c0c1c01007387 */ /* 0x000fe80000100800 */
[----:B------:R-:W-:Y:S04]  /*783d0*/  STL [R1+0x7c10], R27 ;  /* 0x007c101b01007387 */ /* 0x000fe80000100800 */
[----:B------:R0:W-:Y:S04]  /*783e0*/  STL [R1+0x7c14], R26 ;  /* 0x007c141a01007387 */ /* 0x0001e80000100800 */
[----:B------:R-:W-:Y:S01]  /*783f0*/  STL [R1+0x7c18], R25 ;  /* 0x007c181901007387 */ /* 0x000fe20000100800 */
[----:B------:R-:W-:Y:S01]  /*78400*/  VIADD R20, R21, UR44 ;  /* 0x0000002c15147c36 */ /* 0x000fe20008000000 */
[----:B------:R-:W-:-:S02]  /*78410*/  ULDC UR44, c[0x0][0x228] ;  /* 0x00008a00002c7ab9 */ /* 0x000fc40000000800 */
[----:B------:R-:W-:Y:S04]  /*78420*/  STL [R1+0x7c1c], R24 ;  /* 0x007c1c1801007387 */ /* 0x000fe80000100800 */
[----:B------:R-:W-:Y:S04]  /*78430*/  STL [R1+0x7c20], R23 ;  /* 0x007c201701007387 */ /* 0x000fe80000100800 */
[----:B------:R-:W-:Y:S04]  /*78440*/  STL [R1+0x7c24], R22 ;  /* 0x007c241601007387 */ /* 0x000fe80000100800 */
[----:B------:R1:W-:Y:S04]  /*78450*/  STL [R1+0x7c28], R21 ;  /* 0x007c281501007387 */ /* 0x0003e80000100800 */
[----:B0-----:R-:W4:Y:S04]  /*78460*/  LDL R26, [R1+0x223c] ;  /* 0x00223c00011a7983 */ /* 0x001f280000100800 */
[----:B------:R-:W4:Y:S04]  /*78470*/  LDL R27, [R1+0x2238] ;  /* 0x00223800011b7983 */ /* 0x000f280000100800 */
[----:B-1----:R-:W4:Y:S04]  /*78480*/  LDL R21, [R1+0x21dc] ;  /* 0x0021dc0001157983 */ /* 0x002f280000100800 */
[----:B------:R-:W4:Y:S04]  /*78490*/  LDL R28, [R1+0x2234] ;  /* 0x00223400011c7983 */ /* 0x000f280000100800 */
        /* <DEDUP_REMOVED lines=9> */
[----:B------:R-:W4:Y:S01]  /*78530*/  LDL R9, [R1+0x2208] ;  /* 0x0022080001097983 */ /* 0x000f220000100800 */
[----:B------:R-:W-:-:S02]  /*78540*/  IMAD.MOV.U32 R13, RZ, RZ, R10 ;  /* 0x000000ffff0d7224 */ /* 0x000fc400078e000a */
[----:B------:R-:W-:Y:S01]  /*78550*/  IMAD.MOV.U32 R10, RZ, RZ, R19 ;  /* 0x000000ffff0a7224 */ /* 0x000fe200078e0013 */
[----:B------:R-:W4:Y:S04]  /*78560*/  LDL R11, [R1+0x2204] ;  /* 0x00220400010b7983 */ /* 0x000f280000100800 */
[----:B------:R-:W4:Y:S04]  /*78570*/  LDL R16, [R1+0x2200] ;  /* 0x0022000001107983 */ /* 0x000f280000100800 */
[----:B------:R-:W-:Y:S04]  /*78580*/  STL [R1+0x7c2c], R20 ;  /* 0x007c2c1401007387 */ /* 0x000fe80000100800 */
[----:B--2---:R0:W-:Y:S01]  /*78590*/  STL [R1+0x7c30], R15 ;  /* 0x007c300f01007387 */ /* 0x0041e20000100800 */
[----:B---3--:R-:W-:Y:S01]  /*785a0*/  ISETP.LT.AND P1, PT, R12, UR8, !P0 ;  /* 0x000000080c007c0c */ /* 0x008fe2000c721270 */
[----:B------:R-:W-:Y:S01]  /*785b0*/  ULDC UR8, c[0x0][0x248] ;  /* 0x0000920000087ab9 */ /* 0x000fe20000000800 */
[----:B----4-:R-:W-:-:S11]  /*785c0*/  LOP3.LUT R17, R17, 0xfffffeff, RZ, 0xc0, !PT ;  /* 0xfffffeff11117812 */ /* 0x010fd600078ec0ff */
[----:B------:R-:W-:Y:S02]  /*785d0*/  @P1 LOP3.LUT R17, R17, 0x100, RZ, 0xfc, !PT ;  /* 0x0000010011111812 */ /* 0x000fe400078efcff */
[----:B------:R-:W-:Y:S01]  /*785e0*/  ISETP.LT.AND P1, PT, R15, UR45, !P0 ;  /* 0x0000002d0f007c0c */ /* 0x000fe2000c721270 */
[----:B------:R-:W-:Y:S01]  /*785f0*/  VIADD R19, R20, UR8 ;  /* 0x0000000814137c36 */ /* 0x000fe20008000000 */
[----:B------:R-:W-:Y:S01]  /*78600*/  LOP3.LUT R17, R17, 0xfffff7ff, RZ, 0xc0, !PT ;  /* 0xfffff7ff11117812 */ /* 0x000fe200078ec0ff */
[----:B------:R-:W-:Y:S01]  /*78610*/  ULDC UR8, c[0x0][0x248] ;  /* 0x0000920000087ab9 */ /* 0x000fe20000000800 */
[----:B------:R-:W-:Y:S01]  /*78620*/  IMAD.MOV.U32 R12, RZ, RZ, R18 ;  /* 0x000000ffff0c7224 */ /* 0x000fe200078e0012 */
[----:B------:R-:W-:-:S08]  /*78630*/  ULDC UR45, c[0x0][0x228] ;  /* 0x00008a00002d7ab9 */ /* 0x000fd00000000800 */
[----:B------:R-:W-:-:S04]  /*78640*/  @P1 LOP3.LUT R17, R17, 0x800, RZ, 0xfc, !PT ;  /* 0x0000080011111812 */ /* 0x000fc800078efcff */
[----:B------:R-:W-:Y:S01]  /*78650*/  LOP3.LUT R17, R17, 0xfffffbff, RZ, 0xc0, !PT ;  /* 0xfffffbff11117812 */ /* 0x000fe200078ec0ff */
[----:B------:R-:W-:Y:S01]  /*78660*/  VIADD R18, R19, UR8 ;  /* 0x0000000813127c36 */ /* 0x000fe20008000000 */
[----:B------:R-:W-:Y:S01]  /*78670*/  STL [R1+0x7c34], R19 ;  /* 0x007c341301007387 */ /* 0x000fe20000100800 */
[----:B------:R-:W-:Y:S01]  /*78680*/  ULDC UR8, c[0x0][0x248] ;  /* 0x0000920000087ab9 */ /* 0x000fe20000000800 */
[----:B------:R-:W-:Y:S01]  /*78690*/  ISETP.LT.AND P1, PT, R21, UR46, !P0 ;  /* 0x0000002e15007c0c */ /* 0x000fe2000c721270 */
[----:B------:R-:W-:Y:S01]  /*786a0*/  ULDC UR46, c[0x0][0x228] ;  /* 0x00008a00002e7ab9 */ /* 0x000fe20000000800 */
[----:B0-----:R-:W-:-:S11]  /*786b0*/  SHF.R.S32.HI R15, RZ, 0x1f, R26 ;  /* 0x0000001fff0f7819 */ /* 0x001fd6000001141a */
[----:B------:R-:W-:-:S05]  /*786c0*/  @P1 LOP3.LUT R17, R17, 0x400, RZ, 0xfc, !PT ;  /* 0x0000040011111812 */ /* 0x000fca00078efcff */
[----:B------:R0:W-:Y:S02]  /*786d0*/  STL [R1+0x4c8], R17 ;  /* 0x0004c81101007387 */ /* 0x0001e40000100800 */
[----:B0-----:R-:W-:Y:S01]  /*786e0*/  VIADD R17, R18, UR8 ;  /* 0x0000000812117c36 */ /* 0x001fe20008000000 */
[----:B------:R-:W-:Y:S01]  /*786f0*/  SHF.R.S32.HI R0, RZ, 0x1f, R0 ;  /* 0x0000001fff007819 */ /* 0x000fe20000011400 */
[----:B------:R-:W-:-:S03]  /*78700*/  ULDC UR8, c[0x0][0x248] ;  /* 0x0000920000087ab9 */ /* 0x000fc60000000800 */
[----:B------:R0:W-:Y:S04]  /*78710*/  STL [R1+0x7c3c], R17 ;  /* 0x007c3c1101007387 */ /* 0x0001e80000100800 */
[----:B------:R1:W-:Y:S04]  /*78720*/  STL [R1+0x7c38], R18 ;  /* 0x007c381201007387 */ /* 0x0003e80000100800 */
[----:B------:R2:W-:Y:S01]  /*78730*/  STL [R1+0x200], R15 ;  /* 0x0002000f01007387 */ /* 0x0005e20000100800 */
[----:B0-----:R-:W-:Y:S02]  /*78740*/  SHF.R.S32.HI R17, RZ, 0x1f, R28 ;  /* 0x0000001fff117819 */ /* 0x001fe4000001141c */
[----:B-1----:R-:W-:-:S02]  /*78750*/  SHF.R.S32.HI R18, RZ, 0x1f, R27 ;  /* 0x0000001fff127819 */ /* 0x002fc4000001141b */
[----:B--2---:R-:W-:-:S03]  /*78760*/  SHF.R.S32.HI R15, RZ, 0x1f, R29 ;  /* 0x0000001fff0f7819 */ /* 0x004fc6000001141d */
[----:B------:R-:W-:Y:S04]  /*78770*/  STL [R1+0x204], R18 ;  /* 0x0002041201007387 */ /* 0x000fe80000100800 */
[----:B------:R-:W-:Y:S04]  /*78780*/  STL [R1+0x208], R17 ;  /* 0x0002081101007387 */ /* 0x000fe80000100800 */
[----:B------:R0:W-:Y:S01]  /*78790*/  STL [R1+0x20c], R15 ;  /* 0x00020c0f01007387 */ /* 0x0001e20000100800 */
[----:B------:R-:W-:-:S03]  /*787a0*/  SHF.R.S32.HI R3, RZ, 0x1f, R3 ;  /* 0x0000001fff037819 */ /* 0x000fc60000011403 */
[----:B------:R-:W-:Y:S04]  /*787b0*/  STL [R1+0x7c40], R14 ;  /* 0x007c400e01007387 */ /* 0x000fe80000100800 */
[----:B------:R1:W-:Y:S01]  /*787c0*/  STL [R1+0x210], R0 ;  /* 0x0002100001007387 */ /* 0x0003e20000100800 */
[----:B0-----:R-:W-:Y:S02]  /*787d0*/  SHF.R.S32.HI R15, RZ, 0x1f, R14 ;  /* 0x0000001fff0f7819 */ /* 0x001fe4000001140e */
[----:B-1----:R-:W-:-:S03]  /*787e0*/  SHF.R.S32.HI R0, RZ, 0x1f, R2 ;  /* 0x0000001fff007819 */ /* 0x002fc60000011402 */
[----:B------:R-:W-:Y:S01]  /*787f0*/  STL [R1+0x214], R15 ;  /* 0x0002140f01007387 */ /* 0x000fe20000100800 */
[----:B------:R-:W-:-:S03]  /*78800*/  SHF.R.S32.HI R2, RZ, 0x1f, R4 ;  /* 0x0000001fff027819 */ /* 0x000fc60000011404 */
[----:B------:R0:W-:Y:S04]  /*78810*/  STL [R1+0x218], R0 ;  /* 0x0002180001007387 */ /* 0x0001e80000100800 */
[----:B------:R1:W-:Y:S01]  /*78820*/  STL [R1+0x21c], R3 ;  /* 0x00021c0301007387 */ /* 0x0003e20000100800 */
[----:B0-----:R-:W-:-:S03]  /*78830*/  SHF.R.S32.HI R0, RZ, 0x1f, R5 ;  /* 0x0000001fff007819 */ /* 0x001fc60000011405 */
[----:B------:R0:W-:Y:S01]  /*78840*/  STL [R1+0x220], R2 ;  /* 0x0002200201007387 */ /* 0x0001e20000100800 */
[----:B-1----:R-:W-:-:S03]  /*78850*/  SHF.R.S32.HI R3, RZ, 0x1f, R6 ;  /* 0x0000001fff037819 */ /* 0x002fc60000011406 */
[----:B------:R1:W-:Y:S04]  /*78860*/  STL [R1+0x224], R0 ;  /* 0x0002240001007387 */ /* 0x0003e80000100800 */
[----:B------:R2:W-:Y:S01]  /*78870*/  STL [R1+0x228], R3 ;  /* 0x0002280301007387 */ /* 0x0005e20000100800 */
[----:B0-----:R-:W-:Y:S02]  /*78880*/  SHF.R.S32.HI R2, RZ, 0x1f, R7 ;  /* 0x0000001fff027819 */ /* 0x001fe40000011407 */
[----:B-1----:R-:W-:-:S03]  /*78890*/  SHF.R.S32.HI R0, RZ, 0x1f, R8 ;  /* 0x0000001fff007819 */ /* 0x002fc60000011408 */
[----:B------:R0:W-:Y:S01]  /*788a0*/  STL [R1+0x22c], R2 ;  /* 0x00022c0201007387 */ /* 0x0001e20000100800 */
[----:B--2---:R-:W-:-:S03]  /*788b0*/  SHF.R.S32.HI R3, RZ, 0x1f, R9 ;  /* 0x0000001fff037819 */ /* 0x004fc60000011409 */
[----:B------:R1:W-:Y:S04]  /*788c0*/  STL [R1+0x230], R0 ;  /* 0x0002300001007387 */ /* 0x0003e80000100800 */
[----:B------:R-:W-:Y:S04]  /*788d0*/  STL [R1+0x234], R3 ;  /* 0x0002340301007387 */ /* 0x000fe80000100800 */
[----:B------:R-:W2:Y:S01]  /*788e0*/  LDL R14, [R1+0x21f4] ;  /* 0x0021f400010e7983 */ /* 0x000ea20000100800 */
[----:B0-----:R-:W-:Y:S02]  /*788f0*/  SHF.R.S32.HI R2, RZ, 0x1f, R11 ;  /* 0x0000001fff027819 */ /* 0x001fe4000001140b */
[----:B-1----:R-:W-:-:S03]  /*78900*/  SHF.R.S32.HI R0, RZ, 0x1f, R16 ;  /* 0x0000001fff007819 */ /* 0x002fc60000011410 */
[----:B------:R-:W-:Y:S04]  /*78910*/  STL [R1+0x238], R2 ;  /* 0x0002380201007387 */ /* 0x000fe80000100800 */
[----:B--2---:R0:W-:Y:S04]  /*78920*/  STL [R1+0x7c5c], R14 ;  /* 0x007c5c0e01007387 */ /* 0x0041e80000100800 */
[----:B------:R-:W-:Y:S04]  /*78930*/  STL [R1+0x23c], R0 ;  /* 0x00023c0001007387 */ /* 0x000fe80000100800 */
[----:B0-----:R-:W2:Y:S04]  /*78940*/  LDL R14, [R1+0x21f8] ;  /* 0x0021f800010e7983 */ /* 0x001ea80000100800 */
[----:B--2---:R0:W-:Y:S04]  /*78950*/  STL [R1+0x7c60], R14 ;  /* 0x007c600e01007387 */ /* 0x0041e80000100800 */
[----:B------:R-:W2:Y:S04]  /*78960*/  LDL R18, [R1+0x21cc] ;  /* 0x0021cc0001127983 */ /* 0x000ea80000100800 */
[----:B------:R-:W3:Y:S04]  /*78970*/  LDL R17, [R1+0x21c8] ;  /* 0x0021c80001117983 */ /* 0x000ee80000100800 */
[----:B0-----:R-:W4:Y:S04]  /*78980*/  LDL R14, [R1+0x21fc] ;  /* 0x0021fc00010e7983 */ /* 0x001f280000100800 */
[----:B------:R-:W2:Y:S04]  /*78990*/  LDL R19, [R1+0x21c4] ;  /* 0x0021c40001137983 */ /* 0x000ea80000100800 */
        /* <DEDUP_REMOVED lines=21> */
[----:B------:R-:W2:Y:S01]  /*78af0*/  LDL R16, [R1+0x18c] ;  /* 0x00018c0001107983 */ /* 0x000ea20000100800 */
[----:B----4-:R-:W-:-:S05]  /*78b00*/  SHF.R.S32.HI R14, RZ, 0x1f, R14 ;  /* 0x0000001fff0e7819 */ /* 0x010fca000001140e */
[----:B------:R0:W-:Y:S04]  /*78b10*/  STL [R1+0x240], R14 ;  /* 0x0002400e01007387 */ /* 0x0001e80000100800 */
[----:B0-----:R-:W4:Y:S02]  /*78b20*/  LDL.LU R14, [R1+0x7c60] ;  /* 0x007c6000010e7983 */ /* 0x001f240000300800 */
[----:B----4-:R-:W-:-:S05]  /*78b30*/  SHF.R.S32.HI R14, RZ, 0x1f, R14 ;  /* 0x0000001fff0e7819 */ /* 0x010fca000001140e */
[----:B------:R0:W-:Y:S04]  /*78b40*/  STL [R1+0x244], R14 ;  /* 0x0002440e01007387 */ /* 0x0001e80000100800 */
[----:B0-----:R-:W4:Y:S01]  /*78b50*/  LDL.LU R14, [R1+0x7c5c] ;  /* 0x007c5c00010e7983 */ /* 0x001f220000300800 */
[----:B---3--:R-:W-:Y:S02]  /*78b60*/  SHF.R.S32.HI R17, RZ, 0x1f, R17 ;  /* 0x0000001fff117819 */ /* 0x008fe40000011411 */
[----:B--2---:R-:W-:Y:S02]  /*78b70*/  SHF.R.S32.HI R2, RZ, 0x1f, R2 ;  /* 0x0000001fff027819 */ /* 0x004fe40000011402 */
[----:B----4-:R-:W-:-:S05]  /*78b80*/  SHF.R.S32.HI R14, RZ, 0x1f, R14 ;  /* 0x0000001fff0e7819 */ /* 0x010fca000001140e */
[----:B------:R0:W-:Y:S02]  /*78b90*/  STL [R1+0x248], R14 ;  /* 0x0002480e01007387 */ /* 0x0001e40000100800 */
[----:B0-----:R-:W-:Y:S02]  /*78ba0*/  SHF.R.S32.HI R14, RZ, 0x1f, R18 ;  /* 0x0000001fff0e7819 */ /* 0x001fe40000011412 */
[----:B------:R-:W-:-:S03]  /*78bb0*/  SHF.R.S32.HI R18, RZ, 0x1f, R19 ;  /* 0x0000001fff127819 */ /* 0x000fc60000011413 */
[----:B------:R0:W-:Y:S04]  /*78bc0*/  STL [R1+0x24c], R14 ;  /* 0x00024c0e01007387 */ /* 0x0001e80000100800 */
[----:B------:R1:W-:Y:S01]  /*78bd0*/  STL [R1+0x250], R17 ;  /* 0x0002501101007387 */ /* 0x0003e20000100800 */
[----:B0-----:R-:W-:-:S03]  /*78be0*/  SHF.R.S32.HI R14, RZ, 0x1f, R15 ;  /* 0x0000001fff0e7819 */ /* 0x001fc6000001140f */
[----:B------:R-:W-:Y:S01]  /*78bf0*/  STL [R1+0x254], R18 ;  /* 0x0002541201007387 */ /* 0x000fe20000100800 */
[----:B------:R-:W-:Y:S02]  /*78c00*/  SHF.R.S32.HI R15, RZ, 0x1f, R21 ;  /* 0x0000001fff0f7819 */ /* 0x000fe40000011415 */
[----:B-1----:R-:W-:Y:S01]  /*78c10*/  SHF.R.S32.HI R17, RZ, 0x1f, R20 ;  /* 0x0000001fff117819 */ /* 0x002fe20000011414 */
[----:B------:R0:W-:Y:S04]  /*78c20*/  STL [R1+0x258], R14 ;  /* 0x0002580e01007387 */ /* 0x0001e80000100800 */
[----:B------:R1:W-:Y:S01]  /*78c30*/  STL [R1+0x25c], R17 ;  /* 0x00025c1101007387 */ /* 0x0003e20000100800 */
[----:B0-----:R-:W-:-:S03]  /*78c40*/  SHF.R.S32.HI R14, RZ, 0x1f, R22 ;  /* 0x0000001fff0e7819 */ /* 0x001fc60000011416 */
[----:B------:R0:W-:Y:S01]  /*78c50*/  STL [R1+0x260], R15 ;  /* 0x0002600f01007387 */ /* 0x0001e20000100800 */
[----:B-1----:R-:W-:-:S03]  /*78c60*/  SHF.R.S32.HI R17, RZ, 0x1f, R23 ;  /* 0x0000001fff117819 */ /* 0x002fc60000011417 */
[----:B------:R1:W-:Y:S01]  /*78c70*/  STL [R1+0x264], R14 ;  /* 0x0002640e01007387 */ /* 0x0003e20000100800 */
[----:B0-----:R-:W-:-:S03]  /*78c80*/  SHF.R.S32.HI R15, RZ, 0x1f, R24 ;  /* 0x0000001fff0f7819 */ /* 0x001fc60000011418 */
[----:B------:R-:W-:Y:S01]  /*78c90*/  STL [R1+0x268], R17 ;  /* 0x0002681101007387 */ /* 0x000fe20000100800 */
[----:B-1----:R-:W-:-:S03]  /*78ca0*/  SHF.R.S32.HI R14, RZ, 0x1f, R25 ;  /* 0x0000001fff0e7819 */ /* 0x002fc60000011419 */
[----:B------:R0:W-:Y:S04]  /*78cb0*/  STL [R1+0x26c], R15 ;  /* 0x00026c0f01007387 */ /* 0x0001e80000100800 */
[----:B------:R1:W-:Y:S01]  /*78cc0*/  STL [R1+0x270], R14 ;  /* 0x0002700e01007387 */ /* 0x0003e20000100800 */
[----:B0-----:R-:W-:Y:S02]  /*78cd0*/  SHF.R.S32.HI R15, RZ, 0x1f, R26 ;  /* 0x0000001fff0f7819 */ /* 0x001fe4000001141a */
[----:B-1----:R-:W-:-:S03]  /*78ce0*/  SHF.R.S32.HI R14, RZ, 0x1f, R27 ;  /* 0x0000001fff0e7819 */ /* 0x002fc6000001141b */
[----:B------:R0:W-:Y:S01]  /*78cf0*/  STL [R1+0x274], R15 ;  /* 0x0002740f01007387 */ /* 0x0001e20000100800 */
[----:B------:R-:W-:-:S03]  /*78d00*/  SHF.R.S32.HI R17, RZ, 0x1f, R28 ;  /* 0x0000001fff117819 */ /* 0x000fc6000001141c */
[----:B------:R1:W-:Y:S01]  /*78d10*/  STL [R1+0x278], R14 ;  /* 0x0002780e01007387 */ /* 0x0003e20000100800 */
[----:B0-----:R-:W-:-:S03]  /*78d20*/  SHF.R.S32.HI R15, RZ, 0x1f, R29 ;  /* 0x0000001fff0f7819 */ /* 0x001fc6000001141d */
[----:B------:R-:W-:Y:S01]  /*78d30*/  STL [R1+0x27c], R17 ;  /* 0x00027c1101007387 */ /* 0x000fe20000100800 */
[----:B-1----:R-:W-:Y:S02]  /*78d40*/  SHF.R.S32.HI R14, RZ, 0x1f, R0 ;  /* 0x0000001fff0e7819 */ /* 0x002fe40000011400 */
[----:B------:R-:W-:Y:S01]  /*78d50*/  SHF.R.S32.HI R0, RZ, 0x1f, R3 ;  /* 0x0000001fff007819 */ /* 0x000fe20000011403 */
[----:B------:R-:W-:Y:S01]  /*78d60*/  STL [R1+0x280], R15 ;  /* 0x0002800f01007387 */ /* 0x000fe20000100800 */
[----:B------:R-:W-:-:S03]  /*78d70*/  SHF.R.S32.HI R3, RZ, 0x1f, R4 ;  /* 0x0000001fff037819 */ /* 0x000fc60000011404 */
[----:B------:R-:W-:Y:S04]  /*78d80*/  STL [R1+0x284], R14 ;  /* 0x0002840e01007387 */ /* 0x000fe80000100800 */
        /* <DEDUP_REMOVED lines=8> */
[----:B-1----:R-:W-:Y:S02]  /*78e10*/  SHF.R.S32.HI R2, RZ, 0x1f, R7 ;  /* 0x0000001fff027819 */ /* 0x002fe40000011407 */
[----:B--2---:R-:W-:-:S03]  /*78e20*/  SHF.R.S32.HI R0, RZ, 0x1f, R8 ;  /* 0x0000001fff007819 */ /* 0x004fc60000011408 */
[----:B------:R0:W-:Y:S04]  /*78e30*/  STL [R1+0x29c], R2 ;  /* 0x00029c0201007387 */ /* 0x0001e80000100800 */
[----:B------:R1:W-:Y:S04]  /*78e40*/  STL [R1+0x2a0], R0 ;  /* 0x0002a00001007387 */ /* 0x0003e80000100800 */
[----:B------:R-:W-:Y:S04]  /*78e50*/  STL [R1+0x2a4], R3 ;  /* 0x0002a40301007387 */ /* 0x000fe80000100800 */
[----:B------:R-:W2:Y:S01]  /*78e60*/  LDL R14, [R1+0x180] ;  /* 0x00018000010e7983 */ /* 0x000ea20000100800 */
[----:B0-----:R-:W-:-:S02]  /*78e70*/  SHF.R.S32.HI R2, RZ, 0x1f, R11 ;  /* 0x0000001fff027819 */ /* 0x001fc4000001140b */
        /* <DEDUP_REMOVED lines=9> */
[----:B------:R-:W3:Y:S04]  /*78f10*/  LDL R19, [R1+0x174] ;  /* 0x0001740001137983 */ /* 0x000ee80000100800 */
        /* <DEDUP_REMOVED lines=21> */
[----:B------:R-:W3:Y:S01]  /*79070*/  LDL R16, [R1+0x11c] ;  /* 0x00011c0001107983 */ /* 0x000ee20000100800 */
[----:B----4-:R-:W-:-:S05]  /*79080*/  SHF.R.S32.HI R14, RZ, 0x1f, R14 ;  /* 0x0000001fff0e7819 */ /* 0x010fca000001140e */
[----:B------:R0:W-:Y:S04]  /*79090*/  STL [R1+0x2b0], R14 ;  /* 0x0002b00e01007387 */ /* 0x0001e80000100800 */
[----:B0-----:R-:W4:Y:S02]  /*790a0*/  LDL.LU R14, [R1+0x7c58] ;  /* 0x007c5800010e7983 */ /* 0x001f240000300800 */
[----:B----4-:R-:W-:-:S05]  /*790b0*/  SHF.R.S32.HI R14, RZ, 0x1f, R14 ;  /* 0x0000001fff0e7819 */ /* 0x010fca000001140e */
[----:B------:R0:W-:Y:S04]  /*790c0*/  STL [R1+0x2b4], R14 ;  /* 0x0002b40e01007387 */ /* 0x0001e80000100800 */
[----:B0-----:R-:W4:Y:S01]  /*790d0*/  LDL.LU R14, [R1+0x7c54] ;  /* 0x007c5400010e7983 */ /* 0x001f220000300800 */
[----:B--2---:R-:W-:Y:S02]  /*790e0*/  SHF.R.S32.HI R18, RZ, 0x1f, R18 ;  /* 0x0000001fff127819 */ /* 0x004fe40000011412 */
[----:B---3--:R-:W-:Y:S02]  /*790f0*/  SHF.R.S32.HI R15, RZ, 0x1f, R15 ;  /* 0x0000001fff0f7819 */ /* 0x008fe4000001140f */
[----:B----4-:R-:W-:-:S05]  /*79100*/  SHF.R.S32.HI R14, RZ, 0x1f, R14 ;  /* 0x0000001fff0e7819 */ /* 0x010fca000001140e */
[----:B------:R0:W-:Y:S04]  /*79110*/  STL [R1+0x2b8], R14 ;  /* 0x0002b80e01007387 */ /* 0x0001e80000100800 */
[----:B------:R-:W-:Y:S01]  /*79120*/  STL [R1+0x2bc], R18 ;  /* 0x0002bc1201007387 */ /* 0x000fe20000100800 */
[----:B0-----:R-:W-:Y:S02]  /*79130*/  SHF.R.S32.HI R14, RZ, 0x1f, R17 ;  /* 0x0000001fff0e7819 */ /* 0x001fe40000011411 */
[----:B------:R-:W-:-:S03]  /*79140*/  SHF.R.S32.HI R17, RZ, 0x1f, R19 ;  /* 0x0000001fff117819 */ /* 0x000fc60000011413 */
        /* <DEDUP_REMOVED lines=23> */
[----:B------:R-:W-:Y:S02]  /*792c0*/  SHF.R.S32.HI R0, RZ, 0x1f, R3 ;  /* 0x0000001fff007819 */ /* 0x000fe40000011403 */
[----:B--2---:R-:W-:Y:S01]  /*792d0*/  SHF.R.S32.HI R14, RZ, 0x1f, R2 ;  /* 0x0000001fff0e7819 */ /* 0x004fe20000011402 */
[----:B------:R-:W-:Y:S01]  /*792e0*/  STL [R1+0x2f0], R17 ;  /* 0x0002f01101007387 */ /* 0x000fe20000100800 */
[----:B------:R-:W-:-:S03]  /*792f0*/  SHF.R.S32.HI R2, RZ, 0x1f, R4 ;  /* 0x0000001fff027819 */ /* 0x000fc60000011404 */
[----:B------:R-:W-:Y:S01]  /*79300*/  STL [R1+0x2f4], R15 ;  /* 0x0002f40f01007387 */ /* 0x000fe20000100800 */
[----:B------:R-:W-:-:S03]  /*79310*/  SHF.R.S32.HI R3, RZ, 0x1f, R6 ;  /* 0x0000001fff037819 */ /* 0x000fc60000011406 */
[----:B------:R-:W-:Y:S04]  /*79320*/  STL [R1+0x2f8], R14 ;  /* 0x0002f80e01007387 */ /* 0x000fe80000100800 */
[----:B------:R0:W-:Y:S04]  /*79330*/  STL [R1+0x2fc], R0 ;  /* 0x0002fc0001007387 */ /* 0x0001e80000100800 */
[----:B------:R1:W-:Y:S01]  /*79340*/  STL [R1+0x300], R2 ;  /* 0x0003000201007387 */ /* 0x0003e20000100800 */
[----:B0-----:R-:W-:Y:S02]  /*79350*/  SHF.R.S32.HI R0, RZ, 0x1f, R5 ;  /* 0x0000001fff007819 */ /* 0x001fe40000011405 */
[----:B-1----:R-:W-:-:S03]  /*79360*/  SHF.R.S32.HI R2, RZ, 0x1f, R7 ;  /* 0x0000001fff027819 */ /* 0x002fc60000011407 */
[----:B------:R0:W-:Y:S04]  /*79370*/  STL [R1+0x304], R0 ;  /* 0x0003040001007387 */ /* 0x0001e80000100800 */
[----:B------:R1:W-:Y:S01]  /*79380*/  STL [R1+0x308], R3 ;  /* 0x0003080301007387 */ /* 0x0003e20000100800 */
[----:B0-----:R-:W-:-:S03]  /*79390*/  SHF.R.S32.HI R0, RZ, 0x1f, R8 ;  /* 0x0000001fff007819 */ /* 0x001fc60000011408 */
[----:B------:R0:W-:Y:S01]  /*793a0*/  STL [R1+0x30c], R2 ;  /* 0x00030c0201007387 */ /* 0x0001e20000100800 */
[----:B-1----:R-:W-:-:S03]  /*793b0*/  SHF.R.S32.HI R3, RZ, 0x1f, R9 ;  /* 0x0000001fff037819 */ /* 0x002fc60000011409 */
        /* <DEDUP_REMOVED lines=27> */
[----:B------:R-:W2:Y:S04]  /*79570*/  LDL R3, [R1+0xcc] ;  /* 0x0000cc0001037983 */ /* 0x000ea80000100800 */
        /* <DEDUP_REMOVED lines=15> */
[----:B----4-:R-:W-:-:S05]  /*79670*/  SHF.R.S32.HI R14, RZ, 0x1f, R14 ;  /* 0x0000001fff0e7819 */ /* 0x010fca000001140e */
[----:B------:R0:W-:Y:S02]  /*79680*/  STL [R1+0x348], R14 ;  /* 0x0003480e01007387 */ /* 0x0001e40000100800 */
[----:B0-----:R-:W-:Y:S02]  /*79690*/  SHF.R.S32.HI R14, RZ, 0x1f, R18 ;  /* 0x0000001fff0e7819 */ /* 0x001fe40000011412 */
[----:B---3--:R-:W-:-:S03]  /*796a0*/  SHF.R.S32.HI R18, RZ, 0x1f, R17 ;  /* 0x0000001fff127819 */ /* 0x008fc60000011411 */
[----:B------:R0:W-:Y:S01]  /*796b0*/  STL [R1+0x34c], R14 ;  /* 0x00034c0e01007387 */ /* 0x0001e20000100800 */
[----:B------:R-:W-:Y:S02]  /*796c0*/  SHF.R.S32.HI R17, RZ, 0x1f, R15 ;  /* 0x0000001fff117819 */ /* 0x000fe4000001140f */
[----:B------:R-:W-:Y:S01]  /*796d0*/  SHF.R.S32.HI R15, RZ, 0x1f, R20 ;  /* 0x0000001fff0f7819 */ /* 0x000fe20000011414 */
[----:B------:R-:W-:Y:S01]  /*796e0*/  STL [R1+0x360], R18 ;  /* 0x0003601201007387 */ /* 0x000fe20000100800 */
[----:B0-----:R-:W-:-:S05]  /*796f0*/  SHF.R.S32.HI R14, RZ, 0x1f, R19 ;  /* 0x0000001fff0e7819 */ /* 0x001fca0000011413 */
[----:B------:R0:W-:Y:S04]  /*79700*/  STL [R1+0x364], R14 ;  /* 0x0003640e01007387 */ /* 0x0001e80000100800 */
[----:B------:R1:W-:Y:S01]  /*79710*/  STL [R1+0x368], R17 ;  /* 0x0003681101007387 */ /* 0x0003e20000100800 */
[----:B0-----:R-:W-:-:S03]  /*79720*/  SHF.R.S32.HI R14, RZ, 0x1f, R21 ;  /* 0x0000001fff0e7819 */ /* 0x001fc60000011415 */
[----:B------:R0:W-:Y:S01]  /*79730*/  STL [R1+0x36c], R15 ;  /* 0x00036c0f01007387 */ /* 0x0001e20000100800 */
[----:B-1----:R-:W-:-:S03]  /*79740*/  SHF.R.S32.HI R17, RZ, 0x1f, R22 ;  /* 0x0000001fff117819 */ /* 0x002fc60000011416 */
        /* <DEDUP_REMOVED lines=11> */
[----:B------:R2:W-:Y:S01]  /*79800*/  STL [R1+0x3a8], R14 ;  /* 0x0003a80e01007387 */ /* 0x0005e20000100800 */
[----:B0-----:R-:W-:Y:S02]  /*79810*/  SHF.R.S32.HI R17, RZ, 0x1f, R28 ;  /* 0x0000001fff117819 */ /* 0x001fe4000001141c */
[----:B-1----:R-:W-:-:S03]  /*79820*/  SHF.R.S32.HI R15, RZ, 0x1f, R29 ;  /* 0x0000001fff0f7819 */ /* 0x002fc6000001141d */
[----:B------:R-:W-:Y:S01]  /*79830*/  STL [R1+0x3ac], R17 ;  /* 0x0003ac1101007387 */ /* 0x000fe20000100800 */
[----:B--2---:R-:W-:Y:S02]  /*79840*/  SHF.R.S32.HI R14, RZ, 0x1f, R0 ;  /* 0x0000001fff0e7819 */ /* 0x004fe40000011400 */
        /* <DEDUP_REMOVED lines=59> */
[----:B------:R-:W-:Y:S02]  /*79c00*/  SHF.R.S32.HI R19, RZ, 0x1f, R19 ;  /* 0x0000001fff137819 */ /* 0x000fe40000011413 */
[----:B------:R-:W-:-:S02]  /*79c10*/  SHF.R.S32.HI R15, RZ, 0x1f, R15 ;  /* 0x0000001fff0f7819 */ /* 0x000fc4000001140f */
[----:B------:R-:W-:Y:S02]  /*79c20*/  SHF.R.S32.HI R20, RZ, 0x1f, R20 ;  /* 0x0000001fff147819 */ /* 0x000fe40000011414 */
[----:B------:R-:W-:Y:S02]  /*79c30*/  SHF.R.S32.HI R21, RZ, 0x1f, R21 ;  /* 0x0000001fff157819 */ /* 0x000fe40000011415 */
[----:B------:R-:W-:Y:S02]  /*79c40*/  SHF.R.S32.HI R22, RZ, 0x1f, R22 ;  /* 0x0000001fff167819 */ /* 0x000fe40000011416 */
[----:B------:R-:W-:Y:S02]  /*79c50*/  SHF.R.S32.HI R23, RZ, 0x1f, R23 ;  /* 0x0000001fff177819 */ /* 0x000fe40000011417 */
        /* <DEDUP_REMOVED lines=17> */
[----:B----4-:R-:W-:-:S05]  /*79d70*/  SHF.R.S32.HI R14, RZ, 0x1f, R14 ;  /* 0x0000001fff0e7819 */ /* 0x010fca000001140e */
[----:B------:R0:W-:Y:S04]  /*79d80*/  STL [R1+0x428], R14 ;  /* 0x0004280e01007387 */ /* 0x0001e80000100800 */
[----:B0-----:R-:W2:Y:S04]  /*79d90*/  LDL.LU R14, [R1+0x7c40] ;  /* 0x007c4000010e7983 */ /* 0x001ea80000300800 */
[----:B------:R0:W-:Y:S04]  /*79da0*/  STL [R1+0x42c], R17 ;  /* 0x00042c1101007387 */ /* 0x0001e80000100800 */
[----:B0-----:R-:W3:Y:S04]  /*79db0*/  LDL.LU R17, [R1+0x7c3c] ;  /* 0x007c3c0001117983 */ /* 0x001ee80000300800 */
        /* <DEDUP_REMOVED lines=19> */
[----:B0-----:R-:W4:Y:S04]  /*79ef0*/  LDL.LU R26, [R1+0x7c14] ;  /* 0x007c1400011a7983 */ /* 0x001f280000300800 */
[----:B------:R0:W-:Y:S04]  /*79f00*/  STL [R1+0x4e4], R27 ;  /* 0x0004e41b01007387 */ /* 0x0001e80000100800 */
[----:B0-----:R-:W2:Y:S04]  /*79f10*/  LDL.LU R27, [R1+0x7c10] ;  /* 0x007c1000011b7983 */ /* 0x001ea80000300800 */
[----:B------:R0:W-:Y:S04]  /*79f20*/  STL [R1+0x4e8], R28 ;  /* 0x0004e81c01007387 */ /* 0x0001e80000100800 */
[----:B0-----:R-:W3:Y:S04]  /*79f30*/  LDL.LU R28, [R1+0x7c0c] ;  /* 0x007c0c00011c7983 */ /* 0x001ee80000300800 */
        /* <DEDUP_REMOVED lines=23> */
[----:B0-----:R-:W3:Y:S01]  /*7a0b0*/  LDL.LU R16, [R1+0x7bdc] ;  /* 0x007bdc0001107983 */ /* 0x001ee20000300800 */
[----:B----4-:R-:W-:-:S02]  /*7a0c0*/  SHF.R.S32.HI R0, RZ, 0x1f, R0 ;  /* 0x0000001fff007819 */ /* 0x010fc40000011400 */
[----:B--2---:R-:W-:Y:S02]  /*7a0d0*/  SHF.R.S32.HI R2, RZ, 0x1f, R2 ;  /* 0x0000001fff027819 */ /* 0x004fe40000011402 */
[----:B---3--:R-:W-:Y:S02]  /*7a0e0*/  SHF.R.S32.HI R3, RZ, 0x1f, R3 ;  /* 0x0000001fff037819 */ /* 0x008fe40000011403 */
[----:B------:R-:W-:Y:S02]  /*7a0f0*/  SHF.R.S32.HI R4, RZ, 0x1f, R4 ;  /* 0x0000001fff047819 */ /* 0x000fe40000011404 */
[----:B------:R-:W-:Y:S02]  /*7a100*/  SHF.R.S32.HI R5, RZ, 0x1f, R5 ;  /* 0x0000001fff057819 */ /* 0x000fe40000011405 */
[----:B------:R-:W-:Y:S02]  /*7a110*/  SHF.R.S32.HI R6, RZ, 0x1f, R6 ;  /* 0x0000001fff067819 */ /* 0x000fe40000011406 */
[----:B------:R-:W-:-:S02]  /*7a120*/  SHF.R.S32.HI R7, RZ, 0x1f, R7 ;  /* 0x0000001fff077819 */ /* 0x000fc40000011407 */
[----:B------:R-:W-:Y:S02]  /*7a130*/  SHF.R.S32.HI R8, RZ, 0x1f, R8 ;  /* 0x0000001fff087819 */ /* 0x000fe40000011408 */
[----:B------:R-:W-:Y:S02]  /*7a140*/  SHF.R.S32.HI R9, RZ, 0x1f, R9 ;  /* 0x0000001fff097819 */ /* 0x000fe40000011409 */
[----:B------:R-:W-:Y:S02]  /*7a150*/  SHF.R.S32.HI R11, RZ, 0x1f, R11 ;  /* 0x0000001fff0b7819 */ /* 0x000fe4000001140b */
[----:B------:R-:W-:-:S05]  /*7a160*/  SHF.R.S32.HI R16, RZ, 0x1f, R16 ;  /* 0x0000001fff107819 */ /* 0x000fca0000011410 */
        /* <DEDUP_REMOVED lines=20> */
[----:B------:R0:W-:Y:S04]  /*7a2b0*/  STL.64 [R1+0x7a08], R28 ;  /* 0x007a081c01007387 */ /* 0x0001e80000100a00 */
[----:B------:R1:W-:Y:S01]  /*7a2c0*/  STL [R1+0x544], R0 ;  /* 0x0005440001007387 */ /* 0x0003e20000100800 */
[----:B0-----:R-:W-:-:S03]  /*7a2d0*/  IMAD.MOV.U32 R29, RZ, RZ, R0 ;  /* 0x000000ffff1d7224 */ /* 0x001fc600078e0000 */
[----:B-1----:R-:W4:Y:S04]  /*7a2e0*/  LDL.LU R0, [R1+0x7bb0] ;  /* 0x007bb00001007983 */ /* 0x002f280000300800 */
[----:B------:R-:W2:Y:S04]  /*7a2f0*/  LDL.LU R28, [R1+0x3b28] ;  /* 0x003b2800011c7983 */ /* 0x000ea80000300800 */
[----:B------:R0:W-:Y:S02]  /*7a300*/  STL [R1+0x7a5c], R27 ;  /* 0x007a5c1b01007387 */ /* 0x0001e40000100800 */
[----:B0-----:R-:W-:-:S05]  /*7a310*/  SHF.R.S32.HI R27, RZ, 0x1f, R25 ;  /* 0x0000001fff1b7819 */ /* 0x001fca0000011419 */
[----:B------:R0:W-:Y:S04]  /*7a320*/  STL.64 [R1+0x7a90], R26 ;  /* 0x007a901a01007387 */ /* 0x0001e80000100a00 */
[----:B0-----:R-:W3:Y:S04]  /*7a330*/  LDL.LU R27, [R1+0x2274] ;  /* 0x00227400011b7983 */ /* 0x001ee80000300800 */
[----:B------:R-:W3:Y:S04]  /*7a340*/  LDL.LU R26, [R1+0x226c] ;  /* 0x00226c00011a7983 */ /* 0x000ee80000300800 */
[----:B---3--:R0:W-:Y:S04]  /*7a350*/  STL.64 [R1+0x7ba0], R26 ;  /* 0x007ba01a01007387 */ /* 0x0081e80000100a00 */
[----:B0-----:R-:W3:Y:S04]  /*7a360*/  LDL.LU R26, [R1+0x2250] ;  /* 0x00225000011a7983 */ /* 0x001ee80000300800 */
[----:B---3--:R-:W-:Y:S04]  /*7a370*/  STL.64 [R1+0x7ba8], R26 ;  /* 0x007ba81a01007387 */ /* 0x008fe80000100a00 */
[----:B------:R2:W-:Y:S02]  /*7a380*/  STL.64 [R1+0x7ac0], R24 ;  /* 0x007ac01801007387 */ /* 0x0005e40000100a00 */
[----:B--2---:R-:W-:-:S02]  /*7a390*/  IMAD.MOV.U32 R25, RZ, RZ, R28 ;  /* 0x000000ffff197224 */ /* 0x004fc400078e001c */
[----:B------:R-:W-:Y:S01]  /*7a3a0*/  IMAD.MOV.U32 R28, RZ, RZ, R14 ;  /* 0x000000ffff1c7224 */ /* 0x000fe200078e000e */
[----:B------:R-:W-:-:S04]  /*7a3b0*/  IADD3 R26, P3, R17, R7, RZ ;  /* 0x00000007111a7210 */ /* 0x000fc80007f7e0ff */
[----:B------:R-:W-:Y:S04]  /*7a3c0*/  STL.64 [R1+0x7b90], R28 ;  /* 0x007b901c01007387 */ /* 0x000fe80000100a00 */
[----:B------:R0:W-:Y:S02]  /*7a3d0*/  STL.64 [R1+0x7b08], R22 ;  /* 0x007b081601007387 */ /* 0x0001e40000100a00 */
[----:B0-----:R-:W-:Y:S01]  /*7a3e0*/  IMAD.MOV.U32 R23, RZ, RZ, R10 ;  /* 0x000000ffff177224 */ /* 0x001fe200078e000a */
[----:B------:R-:W-:Y:S01]  /*7a3f0*/  SHF.R.S32.HI R10, RZ, 0x1f, R17 ;  /* 0x0000001fff0a7819 */ /* 0x000fe20000011411 */
[----:B------:R-:W-:Y:S04]  /*7a400*/  STL [R1+0x7b40], R21 ;  /* 0x007b401501007387 */ /* 0x000fe80000100800 */
[----:B------:R-:W-:Y:S01]  /*7a410*/  IMAD.X R27, R10, 0x1, R8, P3 ;  /* 0x000000010a1b7824 */ /* 0x000fe200018e0608 */
[----:B------:R-:W-:Y:S04]  /*7a420*/  STL [R1+0x7b68], R20 ;  /* 0x007b681401007387 */ /* 0x000fe80000100800 */
[----:B------:R0:W-:Y:S04]  /*7a430*/  STL.64 [R1+0x4d18], R26 ;  /* 0x004d181a01007387 */ /* 0x0001e80000100a00 */
[----:B0-----:R-:W2:Y:S01]  /*7a440*/  LDL.LU.64 R26, [R1+0x7ba8] ;  /* 0x007ba800011a7983 */ /* 0x001ea20000300a00 */
[----:B------:R-:W-:Y:S01]  /*7a450*/  IMAD.MOV.U32 R24, RZ, RZ, R12 ;  /* 0x000000ffff187224 */ /* 0x000fe200078e000c */
[----:B----4-:R-:W-:Y:S01]  /*7a460*/  IADD3 R14, P1, R17, R5, RZ ;  /* 0x00000005110e7210 */ /* 0x010fe20007f3e0ff */
[----:B------:R-:W-:-:S02]  /*7a470*/  IMAD.MOV.U32 R28, RZ, RZ, R15 ;  /* 0x000000ffff1c7224 */ /* 0x000fc400078e000f */
[----:B------:R-:W-:Y:S01]  /*7a480*/  IMAD.MOV.U32 R15, RZ, RZ, R13 ;  /* 0x000000ffff0f7224 */ /* 0x000fe200078e000d */
[----:B------:R0:W-:Y:S03]  /*7a490*/  STL.64 [R1+0x7b78], R24 ;  /* 0x007b781801007387 */ /* 0x0001e60000100a00 */
[----:B0-----:R-:W-:Y:S02]  /*7a4a0*/  IMAD.MOV.U32 R24, RZ, RZ, R15 ;  /* 0x000000ffff187224 */ /* 0x001fe400078e000f */
[----:B------:R-:W-:Y:S02]  /*7a4b0*/  IMAD.X R15, R10, 0x1, R6, P1 ;  /* 0x000000010a0f7824 */ /* 0x000fe400008e0606 */
[----:B--2---:R-:W-:Y:S01]  /*7a4c0*/  IMAD.MOV.U32 R25, RZ, RZ, R26 ;  /* 0x000000ffff197224 */ /* 0x004fe200078e001a */
[----:B------:R-:W-:-:S05]  /*7a4d0*/  IADD3 R26, P3, R17, R0, RZ ;  /* 0x00000000111a7210 */ /* 0x000fca0007f7e0ff */
[----:B------:R0:W-:Y:S04]  /*7a4e0*/  STL [R1+0x4d00], R26 ;  /* 0x004d001a01007387 */ /* 0x0001e80000100800 */
[----:B0-----:R-:W2:Y:S04]  /*7a4f0*/  LDL.LU.64 R26, [R1+0x7ba0] ;  /* 0x007ba000011a7983 */ /* 0x001ea80000300a00 */
[----:B------:R-:W-:Y:S04]  /*7a500*/  STL [R1+0x56c0], R17 ;  /* 0x0056c01101007387 */ /* 0x000fe80000100800 */
[----:B------:R0:W-:Y:S04]  /*7a510*/  STL.64 [R1+0x4d10], R14 ;  /* 0x004d100e01007387 */ /* 0x0001e80000100a00 */
[----:B0-----:R-:W3:Y:S01]  /*7a520*/  LDL.LU.64 R14, [R1+0x7b98] ;  /* 0x007b9800010e7983 */ /* 0x001ee20000300a00 */
[----:B------:R-:W-:Y:S01]  /*7a530*/  IADD3 R12, P2, R17, R3, RZ ;  /* 0x00000003110c7210 */ /* 0x000fe20007f5e0ff */
[----:B------:R-:W-:Y:S01]  /*7a540*/  IMAD.MOV.U32 R17, RZ, RZ, R28 ;  /* 0x000000ffff117224 */ /* 0x000fe200078e001c */
[----:B---3--:R-:W-:-:S05]  /*7a550*/  IADD3 R28, P1, R18, R14, RZ ;  /* 0x0000000e121c7210 */ /* 0x008fca0007f3e0ff */
[----:B------:R0:W-:Y:S04]  /*7a560*/  STL [R1+0x4cf8], R28 ;  /* 0x004cf81c01007387 */ /* 0x0001e80000100800 */
[----:B0-----:R-:W3:Y:S01]  /*7a570*/  LDL.LU.64 R28, [R1+0x7b90] ;  /* 0x007b9000011c7983 */ /* 0x001ee20000300a00 */
[----:B------:R-:W-:-:S05]  /*7a580*/  IMAD.X R13, R10, 0x1, R4, P2 ;  /* 0x000000010a0d7824 */ /* 0x000fca00010e0604 */
[----:B------:R0:W-:Y:S04]  /*7a590*/  STL.64 [R1+0x4d08], R12 ;  /* 0x004d080c01007387 */ /* 0x0001e80000100a00 */
[----:B0-----:R-:W4:Y:S04]  /*7a5a0*/  LDL.LU.64 R12, [R1+0x7b88] ;  /* 0x007b8800010c7983 */ /* 0x001f280000300a00 */
[----:B--2---:R0:W-:Y:S04]  /*7a5b0*/  STL.64 [R1+0x7b70], R26 ;  /* 0x007b701a01007387 */ /* 0x0041e80000100a00 */
[----:B0-----:R0:W2:Y:S04]  /*7a5c0*/  LDL.64 R26, [R1+0x4cf8] ;  /* 0x004cf800011a7983 */ /* 0x0010a80000100a00 */
[----:B---3--:R1:W-:Y:S04]  /*7a5d0*/  STL.64 [R1+0x7b58], R28 ;  /* 0x007b581c01007387 */ /* 0x0083e80000100a00 */
[----:B-1----:R0:W3:Y:S01]  /*7a5e0*/  LDL.64 R28, [R1+0x4d00] ;  /* 0x004d0000011c7983 */ /* 0x0020e20000100a00 */
[----:B------:R-:W-:-:S02]  /*7a5f0*/  SHF.R.S32.HI R22, RZ, 0x1f, R20 ;  /* 0x0000001fff167819 */ /* 0x000fc40000011414 */
[----:B------:R-:W-:Y:S01]  /*7a600*/  SHF.R.S32.HI R20, RZ, 0x1f, R18 ;  /* 0x0000001fff147819 */ /* 0x000fe20000011412 */
[----:B--2---:R-:W-:Y:S02]  /*7a610*/  IMAD.MOV.U32 R27, RZ, RZ, R17 ;  /* 0x000000ffff1b7224 */ /* 0x004fe400078e0011 */
[----:B------:R-:W-:Y:S01]  /*7a620*/  IMAD.MOV.U32 R17, RZ, RZ, R24 ;  /* 0x000000ffff117224 */ /* 0x000fe200078e0018 */
[----:B----4-:R-:W-:Y:S01]  /*7a630*/  IADD3 R24, P2, R18, R13, RZ ;  /* 0x0000000d12187210 */ /* 0x010fe20007f5e0ff */
[----:B---3--:R-:W-:-:S04]  /*7a640*/  IMAD.MOV.U32 R29, RZ, RZ, R25 ;  /* 0x000000ffff1d7224 */ /* 0x008fc800078e0019 */
[----:B------:R-:W-:Y:S02]  /*7a650*/  IMAD.MOV.U32 R25, RZ, RZ, R29 ;  /* 0x000000ffff197224 */ /* 0x000fe400078e001d */
[----:B------:R-:W-:Y:S02]  /*7a660*/  IMAD.X R29, R10, 0x1, R2, P3 ;  /* 0x000000010a1d7824 */ /* 0x000fe400018e0602 */
[----:B------:R-:W2:Y:S04]  /*7a670*/  LDL.LU R10, [R1+0x7b80] ;  /* 0x007b8000010a7983 */ /* 0x000ea80000300800 */
[----:B------:R1:W-:Y:S04]  /*7a680*/  STL [R1+0x4d04], R29 ;  /* 0x004d041d01007387 */ /* 0x0003e80000100800 */
[----:B------:R-:W-:Y:S01]  /*7a690*/  STL.64 [R1+0x7b60], R22 ;  /* 0x007b601601007387 */ /* 0x000fe20000100a00 */
[----:B-1----:R-:W-:-:S02]  /*7a6a0*/  IMAD.MOV.U32 R29, RZ, RZ, R27 ;  /* 0x000000ffff1d7224 */ /* 0x002fc400078e001b */
[----:B------:R-:W-:-:S05]  /*7a6b0*/  IMAD.X R27, R20, 0x1, R16, P1 ;  /* 0x00000001141b7824 */ /* 0x000fca00008e0610 */
[----:B------:R1:W-:Y:S02]  /*7a6c0*/  STL [R1+0x4cfc], R27 ;  /* 0x004cfc1b01007387 */ /* 0x0003e40000100800 */
[----:B-1----:R-:W-:Y:S02]  /*7a6d0*/  IMAD.MOV.U32 R27, RZ, RZ, R25 ;  /* 0x000000ffff1b7224 */ /* 0x002fe400078e0019 */
[----:B------:R-:W-:-:S05]  /*7a6e0*/  IMAD.X R25, R20, 0x1, R15, P2 ;  /* 0x0000000114197824 */ /* 0x000fca00010e060f */
[----:B------:R1:W-:Y:S04]  /*7a6f0*/  STL.64 [R1+0x4cf0], R24 ;  /* 0x004cf01801007387 */ /* 0x0003e80000100a00 */
[----:B-1----:R-:W3:Y:S01]  /*7a700*/  LDL.LU.64 R24, [R1+0x7b78] ;  /* 0x007b780001187983 */ /* 0x002ee20000300a00 */
[C---:B------:R-:W-:Y:S01]  /*7a710*/  IADD3 R28, P3, R18.reuse, R11, RZ ;  /* 0x0000000b121c7210 */ /* 0x040fe20007f7e0ff */
[----:B------:R-:W-:Y:S01]  /*7a720*/  IMAD.MOV.U32 R23, RZ, RZ, R29 ;  /* 0x000000ffff177224 */ /* 0x000fe200078e001d */
[----:B------:R-:W-:-:S03]  /*7a730*/  IADD3 R26, P1, R18, R9, RZ ;  /* 0x00000009121a7210 */ /* 0x000fc60007f3e0ff */
[----:B------:R-:W-:Y:S01]  /*7a740*/  IMAD.X R29, R20, 0x1, R12, P3 ;  /* 0x00000001141d7824 */ /* 0x000fe200018e060c */
[----:B------:R-:W-:-:S04]  /*7a750*/  IADD3 R22, P2, R18, R7, RZ ;  /* 0x0000000712167210 */ /* 0x000fc80007f5e0ff */
[----:B------:R1:W-:Y:S02]  /*7a760*/  STL.64 [R1+0x4ce8], R28 ;  /* 0x004ce81c01007387 */ /* 0x0003e40000100a00 */
[----:B-1----:R-:W-:Y:S01]  /*7a770*/  IMAD.MOV.U32 R29, RZ, RZ, R27 ;  /* 0x000000ffff1d7224 */ /* 0x002fe200078e001b */
[----:B------:R-:W-:Y:S02]  /*7a780*/  IADD3 R28, P3, R18, R5, RZ ;  /* 0x00000005121c7210 */ /* 0x000fe40007f7e0ff */
[----:B------:R-:W-:Y:S01]  /*7a790*/  SHF.R.S32.HI R21, RZ, 0x1f, R19 ;  /* 0x0000001fff157819 */ /* 0x000fe20000011413 */
[----:B--2---:R-:W-:-:S05]  /*7a7a0*/  IMAD.X R27, R20, 0x1, R10, P1 ;  /* 0x00000001141b7824 */ /* 0x004fca00008e060a */
[----:B------:R1:W-:Y:S02]  /*7a7b0*/  STL.64 [R1+0x4ce0], R26 ;  /* 0x004ce01a01007387 */ /* 0x0003e40000100a00 */
[----:B-1----:R-:W-:Y:S02]  /*7a7c0*/  IMAD.MOV.U32 R27, RZ, RZ, R23 ;  /* 0x000000ffff1b7224 */ /* 0x002fe400078e0017 */
[----:B------:R-:W-:Y:S01]  /*7a7d0*/  IMAD.X R23, R20, 0x1, R8, P2 ;  /* 0x0000000114177824 */ /* 0x000fe200010e0608 */
[----:B------:R-:W-:-:S04]  /*7a7e0*/  IADD3 R26, P1, R18, R3, RZ ;  /* 0x00000003121a7210 */ /* 0x000fc80007f3e0ff */
[----:B------:R1:W-:Y:S02]  /*7a7f0*/  STL.64 [R1+0x4cd8], R22 ;  /* 0x004cd81601007387 */ /* 0x0003e40000100a00 */
[----:B-1----:R-:W-:Y:S01]  /*7a800*/  IADD3 R22, P2, R18, R0, RZ ;  /* 0x0000000012167210 */ /* 0x002fe20007f5e0ff */
[----:B------:R-:W-:Y:S02]  /*7a810*/  IMAD.MOV.U32 R18, RZ, RZ, R29 ;  /* 0x000000ffff127224 */ /* 0x000fe400078e001d */
[C---:B------:R-:W-:Y:S02]  /*7a820*/  IMAD.X R29, R20.reuse, 0x1, R6, P3 ;  /* 0x00000001141d7824 */ /* 0x040fe400018e0606 */
[C---:B------:R-:W-:Y:S01]  /*7a830*/  IMAD.X R23, R20.reuse, 0x1, R2, P2 ;  /* 0x0000000114177824 */ /* 0x040fe200010e0602 */
[----:B---3--:R-:W-:Y:S04]  /*7a840*/  STL.64 [R1+0x7b50], R24 ;  /* 0x007b501801007387 */ /* 0x008fe80000100a00 */
[----:B------:R1:W-:Y:S02]  /*7a850*/  STL.64 [R1+0x4cd0], R28 ;  /* 0x004cd01c01007387 */ /* 0x0003e40000100a00 */
[----:B-1----:R-:W-:Y:S01]  /*7a860*/  IMAD.MOV.U32 R29, RZ, RZ, R27 ;  /* 0x000000ffff1d7224 */ /* 0x002fe200078e001b */
[C---:B------:R-:W-:Y:S01]  /*7a870*/  IADD3 R28, P3, R19.reuse, R14, RZ ;  /* 0x0000000e131c7210 */ /* 0x040fe20007f7e0ff */
[----:B------:R-:W-:Y:S01]  /*7a880*/  IMAD.X R27, R20, 0x1, R4, P1 ;  /* 0x00000001141b7824 */ /* 0x000fe200008e0604 */
[----:B------:R-:W-:Y:S01]  /*7a890*/  IADD3 R24, P1, R19, R13, RZ ;  /* 0x0000000d13187210 */ /* 0x000fe20007f3e0ff */
[----:B------:R-:W-:-:S02]  /*7a8a0*/  IMAD.MOV.U32 R25, RZ, RZ, R29 ;  /* 0x000000ffff197224 */ /* 0x000fc400078e001d */
[----:B------:R-:W-:Y:S01]  /*7a8b0*/  IMAD.X R29, R21, 0x1, R16, P3 ;  /* 0x00000001151d7824 */ /* 0x000fe200018e0610 */
[----:B------:R1:W-:Y:S04]  /*7a8c0*/  STL.64 [R1+0x4cc8], R26 ;  /* 0x004cc81a01007387 */ /* 0x0003e80000100a00 */
[----:B-1----:R-:W2:Y:S04]  /*7a8d0*/  LDL.LU.64 R26, [R1+0x7b70] ;  /* 0x007b7000011a7983 */ /* 0x002ea80000300a00 */
[----:B------:R-:W3:Y:S04]  /*7a8e0*/  LDL.LU R20, [R1+0x7b68] ;  /* 0x007b680001147983 */ /* 0x000ee80000300800 */
[----:B------:R-:W-:Y:S04]  /*7a8f0*/  STL [R1+0x4cb0], R24 ;  /* 0x004cb01801007387 */ /* 0x000fe80000100800 */
[----:B------:R1:W-:Y:S04]  /*7a900*/  STL.64 [R1+0x4cc0], R22 ;  /* 0x004cc01601007387 */ /* 0x0003e80000100a00 */
[----:B-1----:R-:W4:Y:S04]  /*7a910*/  LDL.LU.64 R22, [R1+0x7b60] ;  /* 0x007b600001167983 */ /* 0x002f280000300a00 */
[----:B------:R1:W-:Y:S04]  /*7a920*/  STL.64 [R1+0x4cb8], R28 ;  /* 0x004cb81c01007387 */ /* 0x0003e80000100a00 */
[----:B-1----:R-:W2:Y:S04]  /*7a930*/  LDL.LU.64 R28, [R1+0x7b58] ;  /* 0x007b5800011c7983 */ /* 0x002ea80000300a00 */
[----:B------:R-:W-:Y:S04]  /*7a940*/  STL.64 [R1+0x7b48], R16 ;  /* 0x007b481001007387 */ /* 0x000fe80000100a00 */
[----:B--2---:R1:W-:Y:S04]  /*7a950*/  STL.64 [R1+0x7b28], R28 ;  /* 0x007b281c01007387 */ /* 0x0043e80000100a00 */
[----:B-1----:R0:W2:Y:S01]  /*7a960*/  LDL.64 R28, [R1+0x4cb0] ;  /* 0x004cb000011c7983 */ /* 0x0020a20000100a00 */
[----:B------:R-:W-:-:S02]  /*7a970*/  IADD3 R24, P2, R19, R11, RZ ;  /* 0x0000000b13187210 */ /* 0x000fc40007f5e0ff */
[----:B------:R-:W-:-:S05]  /*7a980*/  IADD3 R16, P3, R19, R9, RZ ;  /* 0x0000000913107210 */ /* 0x000fca0007f7e0ff */
[C---:B------:R-:W-:Y:S02]  /*7a990*/  IMAD.X R17, R21.reuse, 0x1, R10, P3 ;  /* 0x0000000115117824 */ /* 0x040fe400018e060a */
[----:B--2---:R-:W-:-:S05]  /*7a9a0*/  IMAD.X R29, R21, 0x1, R15, P1 ;  /* 0x00000001151d7824 */ /* 0x004fca00008e060f */
[----:B------:R1:W-:Y:S01]  /*7a9b0*/  STL [R1+0x4cb4], R29 ;  /* 0x004cb41d01007387 */ /* 0x0003e20000100800 */
[----:B------:R-:W-:Y:S01]  /*7a9c0*/  IADD3 R28, P1, R19, R7, RZ ;  /* 0x00000007131c7210 */ /* 0x000fe20007f3e0ff */
[----:B-1----:R-:W-:Y:S02]  /*7a9d0*/  IMAD.MOV.U32 R29, RZ, RZ, R25 ;  /* 0x000000ffff1d7224 */ /* 0x002fe400078e0019 */
[----:B------:R-:W-:-:S05]  /*7a9e0*/  IMAD.X R25, R21, 0x1, R12, P2 ;  /* 0x0000000115197824 */ /* 0x000fca00010e060c */
[----:B------:R1:W-:Y:S04]  /*7a9f0*/  STL.64 [R1+0x4ca8], R24 ;  /* 0x004ca81801007387 */ /* 0x0003e80000100a00 */
[----:B------:R2:W-:Y:S01]  /*7aa00*/  STL.64 [R1+0x4ca0], R16 ;  /* 0x004ca01001007387 */ /* 0x0005e20000100a00 */
[----:B-1----:R-:W-:Y:S01]  /*7aa10*/  IADD3 R24, P2, R19, R5, RZ ;  /* 0x0000000513187210 */ /* 0x002fe20007f5e0ff */
[----:B--2---:R-:W-:Y:S02]  /*7aa20*/  IMAD.MOV.U32 R17, RZ, RZ, R29 ;  /* 0x000000ffff117224 */ /* 0x004fe400078e001d */
[C---:B------:R-:W-:Y:S02]  /*7aa30*/  IMAD.X R29, R21.reuse, 0x1, R8, P1 ;  /* 0x00000001151d7824 */ /* 0x040fe400008e0608 */
[----:B------:R-:W-:-:S03]  /*7aa40*/  IMAD.X R25, R21, 0x1, R6, P2 ;  /* 0x0000000115197824 */ /* 0x000fc600010e0606 */
[----:B------:R-:W-:Y:S04]  /*7aa50*/  STL.64 [R1+0x4c98], R28 ;  /* 0x004c981c01007387 */ /* 0x000fe80000100a00 */
[----:B------:R1:W-:Y:S04]  /*7aa60*/  STL.64 [R1+0x4c90], R24 ;  /* 0x004c901801007387 */ /* 0x0003e80000100a00 */
[----:B-1----:R-:W2:Y:S01]  /*7aa70*/  LDL.LU.64 R24, [R1+0x7b50] ;  /* 0x007b500001187983 */ /* 0x002ea20000300a00 */
[C---:B------:R-:W-:Y:S02]  /*7aa80*/  IADD3 R16, P3, R19.reuse, R3, RZ ;  /* 0x0000000313107210 */ /* 0x040fe40007f7e0ff */
[----:B------:R-:W-:Y:S01]  /*7aa90*/  IADD3 R28, P1, R19, R0, RZ ;  /* 0x00000000131c7210 */ /* 0x000fe20007f3e0ff */
[----:B------:R-:W-:Y:S01]  /*7aaa0*/  IMAD.MOV.U32 R19, RZ, RZ, R17 ;  /* 0x000000ffff137224 */ /* 0x000fe200078e0011 */
[----:B------:R3:W-:Y:S01]  /*7aab0*/  STL.64 [R1+0x7b38], R6 ;  /* 0x007b380601007387 */ /* 0x0007e20000100a00 */
[----:B------:R-:W-:-:S05]  /*7aac0*/  IMAD.X R17, R21, 0x1, R4, P3 ;  /* 0x0000000115117824 */ /* 0x000fca00018e0604 */
[----:B------:R1:W-:Y:S01]  /*7aad0*/  STL.64 [R1+0x4c88], R16 ;  /* 0x004c881001007387 */ /* 0x0003e20000100a00 */
[----:B---3--:R-:W-:-:S05]  /*7aae0*/  IADD3 R6, P2, R20, R14, RZ ;  /* 0x0000000e14067210 */ /* 0x008fca0007f5e0ff */
[----:B------:R-:W-:Y:S04]  /*7aaf0*/  STL [R1+0x4c78], R6 ;  /* 0x004c780601007387 */ /* 0x000fe80000100800 */
[----:B-1----:R-:W3:Y:S04]  /*7ab00*/  LDL.LU.64 R16, [R1+0x7b48] ;  /* 0x007b480001107983 */ /* 0x002ee80000300a00 */
[----:B------:R-:W-:Y:S04]  /*7ab10*/  STL.64 [R1+0x7b30], R4 ;  /* 0x007b300401007387 */ /* 0x000fe80000100a00 */
[----:B--2---:R-:W-:Y:S04]  /*7ab20*/  STL.64 [R1+0x7b18], R24 ;  /* 0x007b181801007387 */ /* 0x004fe80000100a00 */
[----:B------:R1:W-:Y:S04]  /*7ab30*/  STL [R1+0x7b20], R25 ;  /* 0x007b201901007387 */ /* 0x0003e80000100800 */
[----:B-1----:R0:W3:Y:S01]  /*7ab40*/  LDL.64 R24, [R1+0x4c78] ;  /* 0x004c780001187983 */ /* 0x0020e20000100a00 */
[----:B------:R-:W-:Y:S01]  /*7ab50*/  IADD3 R6, P3, R20, R13, RZ ;  /* 0x0000000d14067210 */ /* 0x000fe20007f7e0ff */
[----:B------:R-:W-:-:S02]  /*7ab60*/  IMAD.X R29, R21, 0x1, R2, P1 ;  /* 0x00000001151d7824 */ /* 0x000fc400008e0602 */
[----:B------:R-:W2:Y:S02]  /*7ab70*/  LDL.LU R21, [R1+0x7b40] ;  /* 0x007b400001157983 */ /* 0x000ea40000300800 */
[C---:B----4-:R-:W-:Y:S02]  /*7ab80*/  IMAD.X R7, R22.reuse, 0x1, R15, P3 ;  /* 0x0000000116077824 */ /* 0x050fe400018e060f */
[----:B------:R-:W-:Y:S01]  /*7ab90*/  STL.64 [R1+0x4c80], R28 ;  /* 0x004c801c01007387 */ /* 0x000fe20000100a00 */
[----:B---3--:R-:W-:-:S05]  /*7aba0*/  IMAD.X R25, R22, 0x1, R16, P2 ;  /* 0x0000000116197824 */ /* 0x008fca00010e0610 */
[----:B------:R-:W-:Y:S04]  /*7abb0*/  STL [R1+0x4c7c], R25 ;  /* 0x004c7c1901007387 */ /* 0x000fe80000100800 */
[----:B------:R1:W-:Y:S04]  /*7abc0*/  STL.64 [R1+0x4c70], R6 ;  /* 0x004c700601007387 */ /* 0x0003e80000100a00 */
[----:B-1----:R-:W3:Y:S01]  /*7abd0*/  LDL.LU.64 R6, [R1+0x7b38] ;  /* 0x007b380001067983 */ /* 0x002ee20000300a00 */
[----:B------:R-:W-:-:S05]  /*7abe0*/  IADD3 R28, P1, R20, R11, RZ ;  /* 0x0000000b141c7210 */ /* 0x000fca0007f3e0ff */
[----:B------:R-:W-:Y:S01]  /*7abf0*/  IMAD.X R29, R22, 0x1, R12, P1 ;  /* 0x00000001161d7824 */ /* 0x000fe200008e060c */
[----:B---3--:R-:W-:-:S05]  /*7ac00*/  IADD3 R4, P3, R20, R7, RZ ;  /* 0x0000000714047210 */ /* 0x008fca0007f7e0ff */
[----:B------:R1:W-:Y:S04]  /*7ac10*/  STL [R1+0x4c58], R4 ;  /* 0x004c580401007387 */ /* 0x0003e80000100800 */
[----:B-1----:R-:W3:Y:S04]  /*7ac20*/  LDL.LU.64 R4, [R1+0x7b30] ;  /* 0x007b300001047983 */ /* 0x002ee80000300a00 */
[----:B------:R1:W-:Y:S04]  /*7ac30*/  STL.64 [R1+0x4c68], R28 ;  /* 0x004c681c01007387 */ /* 0x0003e80000100a00 */
[----:B-1----:R-:W4:Y:S04]  /*7ac40*/  LDL.LU.64 R28, [R1+0x7b28] ;  /* 0x007b2800011c7983 */ /* 0x002f280000300a00 */
[----:B----4-:R1:W-:Y:S04]  /*7ac50*/  STL.64 [R1+0x7b10], R28 ;  /* 0x007b101c01007387 */ /* 0x0103e80000100a00 */
[----:B-1----:R0:W4:Y:S01]  /*7ac60*/  LDL.64 R28, [R1+0x4c58] ;  /* 0x004c5800011c7983 */ /* 0x0021220000100a00 */
[----:B------:R-:W-:-:S02]  /*7ac70*/  IADD3 R24, P2, R20, R9, RZ ;  /* 0x0000000914187210 */ /* 0x000fc40007f5e0ff */
[----:B---3--:R-:W-:Y:S01]  /*7ac80*/  IADD3 R22, P1, R20, R5, RZ ;  /* 0x0000000514167210 */ /* 0x008fe20007f3e0ff */
[----:B----4-:R-:W-:Y:S01]  /*7ac90*/  IMAD.MOV.U32 R29, RZ, RZ, R23 ;  /* 0x000000ffff1d7224 */ /* 0x010fe200078e0017 */
[----:B------:R-:W-:-:S05]  /*7aca0*/  SHF.R.S32.HI R23, RZ, 0x1f, R20 ;  /* 0x0000001fff177819 */ /* 0x000fca0000011414 */
[----:B------:R-:W-:-:S05]  /*7acb0*/  IMAD.X R25, R23, 0x1, R10, P2 ;  /* 0x0000000117197824 */ /* 0x000fca00010e060a */
[----:B------:R1:W-:Y:S02]  /*7acc0*/  STL.64 [R1+0x4c60], R24 ;  /* 0x004c601801007387 */ /* 0x0003e40000100a00 */
[----:B-1----:R-:W-:Y:S01]  /*7acd0*/  IMAD.MOV.U32 R25, RZ, RZ, R29 ;  /* 0x000000ffff197224 */ /* 0x002fe200078e001d */
[C---:B------:R-:W-:Y:S01]  /*7ace0*/  IADD3 R24, P2, R20.reuse, R3, RZ ;  /* 0x0000000314187210 */ /* 0x040fe20007f5e0ff */
[----:B------:R-:W-:Y:S01]  /*7acf0*/  IMAD.X R29, R23, 0x1, R8, P3 ;  /* 0x00000001171d7824 */ /* 0x000fe200018e0608 */
[----:B------:R-:W-:Y:S01]  /*7ad00*/  IADD3 R28, P3, R20, R0, RZ ;  /* 0x00000000141c7210 */ /* 0x000fe20007f7e0ff */
[----:B------:R-:W-:-:S04]  /*7ad10*/  IMAD.MOV.U32 R20, RZ, RZ, R23 ;  /* 0x000000ffff147224 */ /* 0x000fc800078e0017 */
[C---:B------:R-:W-:Y:S01]  /*7ad20*/  IMAD.X R23, R20.reuse, 0x1, R6, P1 ;  /* 0x0000000114177824 */ /* 0x040fe200008e0606 */
[----:B------:R-:W-:Y:S04]  /*7ad30*/  STL [R1+0x4c5c], R29 ;  /* 0x004c5c1d01007387 */ /* 0x000fe80000100800 */
[----:B------:R1:W-:Y:S02]  /*7ad40*/  STL.64 [R1+0x4c50], R22 ;  /* 0x004c501601007387 */ /* 0x0003e40000100a00 */
[----:B-1----:R-:W-:Y:S02]  /*7ad50*/  IMAD.MOV.U32 R23, RZ, RZ, R25 ;  /* 0x000000ffff177224 */ /* 0x002fe400078e0019 */
[----:B------:R-:W-:-:S05]  /*7ad60*/  IMAD.X R25, R20, 0x1, R4, P2 ;  /* 0x0000000114197824 */ /* 0x000fca00010e0604 */
[----:B------:R1:W-:Y:S04]  /*7ad70*/  STL.64 [R1+0x4c48], R24 ;  /* 0x004c481801007387 */ /* 0x0003e80000100a00 */
[----:B-1----:R0:W3:Y:S01]  /*7ad80*/  LDL.LU R25, [R1+0x7b20] ;  /* 0x007b200001197983 */ /* 0x0020e20000300800 */
[----:B--2---:R-:W-:-:S05]  /*7ad90*/  IADD3 R24, P2, R21, R13, RZ ;  /* 0x0000000d15187210 */ /* 0x004fca0007f5e0ff */
[----:B------:R3:W-:Y:S01]  /*7ada0*/  STL [R1+0x4c30], R24 ;  /* 0x004c301801007387 */ /* 0x0007e20000100800 */
[----:B------:R-:W-:Y:S01]  /*7adb0*/  IMAD.X R29, R20, 0x1, R2, P3 ;  /* 0x00000001141d7824 */ /* 0x000fe200018e0602 */
[----:B------:R-:W-:Y:S02]  /*7adc0*/  IADD3 R22, P1, R21, R14, RZ ;  /* 0x0000000e15167210 */ /* 0x000fe40007f3e0ff */
[----:B---3--:R-:W2:Y:S01]  /*7add0*/  LDL.LU.64 R24, [R1+0x7b18] ;  /* 0x007b180001187983 */ /* 0x008ea20000300a00 */
[----:B------:R-:W-:-:S03]  /*7ade0*/  SHF.R.S32.HI R20, RZ, 0x1f, R21 ;  /* 0x0000001fff147819 */ /* 0x000fc60000011415 */
[----:B------:R1:W-:Y:S02]  /*7adf0*/  STL.64 [R1+0x4c40], R28 ;  /* 0x004c401c01007387 */ /* 0x0003e40000100a00 */
[----:B-1----:R-:W-:Y:S02]  /*7ae00*/  IMAD.MOV.U32 R29, RZ, RZ, R23 ;  /* 0x000000ffff1d7224 */ /* 0x002fe400078e0017 */
[C---:B------:R-:W-:Y:S01]  /*7ae10*/  IMAD.X R23, R20.reuse, 0x1, R16, P1 ;  /* 0x0000000114177824 */ /* 0x040fe200008e0610 */
[----:B--2---:R-:W-:Y:S04]  /*7ae20*/  STL.64 [R1+0x7af8], R24 ;  /* 0x007af81801007387 */ /* 0x004fe80000100a00 */
[----:B------:R-:W-:Y:S04]  /*7ae30*/  STL.64 [R1+0x4c38], R22 ;  /* 0x004c381601007387 */ /* 0x000fe80000100a00 */
[----:B------:R1:W-:Y:S04]  /*7ae40*/  STL [R1+0x7b00], R25 ;  /* 0x007b001901007387 */ /* 0x0003e80000100800 */
[----:B-1----:R0:W2:Y:S01]  /*7ae50*/  LDL.64 R24, [R1+0x4c30] ;  /* 0x004c300001187983 */ /* 0x0020a20000100a00 */
[----:B------:R-:W-:Y:S01]  /*7ae60*/  IADD3 R28, P3, R21, R11, RZ ;  /* 0x0000000b151c7210 */ /* 0x000fe20007f7e0ff */
[----:B--2---:R-:W-:-:S05]  /*7ae70*/  IMAD.X R25, R20, 0x1, R15, P2 ;  /* 0x0000000114197824 */ /* 0x004fca00010e060f */
[----:B------:R1:W-:Y:S02]  /*7ae80*/  STL [R1+0x4c34], R25 ;  /* 0x004c341901007387 */ /* 0x0003e40000100800 */
[----:B-1----:R-:W-:Y:S02]  /*7ae90*/  IMAD.MOV.U32 R25, RZ, RZ, R29 ;  /* 0x000000ffff197224 */ /* 0x002fe400078e001d */
[----:B------:R-:W-:-:S05]  /*7aea0*/  IMAD.X R29, R20, 0x1, R12, P3 ;  /* 0x00000001141d7824 */ /* 0x000fca00018e060c */
[----:B------:R1:W-:Y:S04]  /*7aeb0*/  STL.64 [R1+0x4c28], R28 ;  /* 0x004c281c01007387 */ /* 0x0003e80000100a00 */
[----:B-1----:R-:W2:Y:S01]  /*7aec0*/  LDL.LU.64 R28, [R1+0x7b10] ;  /* 0x007b1000011c7983 */ /* 0x002ea20000300a00 */
[----:B------:R-:W-:-:S03]  /*7aed0*/  IADD3 R22, P1, R21, R9, RZ ;  /* 0x0000000915167210 */ /* 0x000fc60007f3e0ff */
[----:B------:R1:W-:Y:S02]  /*7aee0*/  STL.64 [R1+0x7af0], R26 ;  /* 0x007af01a01007387 */ /* 0x0003e40000100a00 */
[----:B------:R-:W-:Y:S01]  /*7aef0*/  IMAD.X R23, R20, 0x1, R10, P1 ;  /* 0x0000000114177824 */ /* 0x000fe200008e060a */
[----:B------:R-:W-:-:S04]  /*7af00*/  IADD3 R24, P2, R21, R7, RZ ;  /* 0x0000000715187210 */ /* 0x000fc80007f5e0ff */
[----:B------:R3:W-:Y:S01]  /*7af10*/  STL.64 [R1+0x4c20], R22 ;  /* 0x004c201601007387 */ /* 0x0007e20000100a00 */
[----:B-1----:R-:W-:-:S05]  /*7af20*/  IADD3 R26, P3, R21, R5, RZ ;  /* 0x00000005151a7210 */ /* 0x002fca0007f7e0ff */
[----:B------:R1:W-:Y:S04]  /*7af30*/  STL [R1+0x4c10], R26 ;  /* 0x004c101a01007387 */ /* 0x0003e80000100800 */
[----:B---3--:R-:W3:Y:S01]  /*7af40*/  LDL.LU.64 R22, [R1+0x7b08] ;  /* 0x007b080001167983 */ /* 0x008ee20000300a00 */
[----:B-1----:R-:W-:-:S03]  /*7af50*/  IADD3 R26, P1, R21, R3, RZ ;  /* 0x00000003151a7210 */ /* 0x002fc60007f3e0ff */
[----:B--2---:R1:W-:Y:S02]  /*7af60*/  STL.64 [R1+0x7ae8], R28 ;  /* 0x007ae81c01007387 */ /* 0x0043e40000100a00 */
[----:B-1----:R-:W-:Y:S02]  /*7af70*/  IMAD.MOV.U32 R29, RZ, RZ, R25 ;  /* 0x000000ffff1d7224 */ /* 0x002fe400078e0019 */
[----:B------:R-:W-:-:S05]  /*7af80*/  IMAD.X R25, R20, 0x1, R8, P2 ;  /* 0x0000000114197824 */ /* 0x000fca00010e0608 */
[----:B------:R1:W-:Y:S04]  /*7af90*/  STL.64 [R1+0x4c18], R24 ;  /* 0x004c181801007387 */ /* 0x0003e80000100a00 */
[----:B------:R2:W-:Y:S01]  /*7afa0*/  STL [R1+0x5474], R21 ;  /* 0x0054741501007387 */ /* 0x0005e20000100800 */
[----:B-1----:R-:W-:Y:S01]  /*7afb0*/  IADD3 R24, P2, R21, R0, RZ ;  /* 0x0000000015187210 */ /* 0x002fe20007f5e0ff */
[----:B------:R-:W-:Y:S02]  /*7afc0*/  IMAD.MOV.U32 R25, RZ, RZ, R20 ;  /* 0x000000ffff197224 */ /* 0x000fe400078e0014 */
[----:B--2---:R0:W2:Y:S02]  /*7afd0*/  LDL.64 R20, [R1+0x4c10] ;  /* 0x004c100001147983 */ /* 0x0040a40000100a00 */
[----:B------:R-:W-:-:S02]  /*7afe0*/  IMAD.X R27, R25, 0x1, R4, P1 ;  /* 0x00000001191b7824 */ /* 0x000fc400008e0604 */
[C---:B--2---:R-:W-:Y:S02]  /*7aff0*/  IMAD.X R21, R25.reuse, 0x1, R6, P3 ;  /* 0x0000000119157824 */ /* 0x044fe400018e0606 */
[----:B------:R-:W-:-:S03]  /*7b000*/  IMAD.X R25, R25, 0x1, R2, P2 ;  /* 0x0000000119197824 */ /* 0x000fc600010e0602 */
[----:B------:R-:W-:Y:S04]  /*7b010*/  STL [R1+0x4c14], R21 ;  /* 0x004c141501007387 */ /* 0x000fe80000100800 */
[----:B------:R-:W-:Y:S04]  /*7b020*/  STL.64 [R1+0x4c08], R26 ;  /* 0x004c081a01007387 */ /* 0x000fe80000100a00 */
[----:B------:R1:W-:Y:S04]  /*7b030*/  STL.64 [R1+0x4c00], R24 ;  /* 0x004c001801007387 */ /* 0x0003e80000100a00 */
[----:B-1----:R0:W2:Y:S01]  /*7b040*/  LDL.LU R25, [R1+0x7b00] ;  /* 0x007b000001197983 */ /* 0x0020a20000300800 */
[----:B---3--:R-:W-:-:S05]  /*7b050*/  IADD3 R24, P2, R22, R11, RZ ;  /* 0x0000000b16187210 */ /* 0x008fca0007f5e0ff */
[----:B------:R2:W-:Y:S01]  /*7b060*/  STL [R1+0x4be8], R24 ;  /* 0x004be81801007387 */ /* 0x0005e20000100800 */
[----:B------:R-:W-:Y:S02]  /*7b070*/  IADD3 R20, P3, R22, R14, RZ ;  /* 0x0000000e16147210 */ /* 0x000fe40007f7e0ff */
[----:B------:R-:W-:-:S05]  /*7b080*/  SHF.R.S32.HI R28, RZ, 0x1f, R22 ;  /* 0x0000001fff1c7819 */ /* 0x000fca0000011416 */
[----:B------:R-:W-:Y:S01]  /*7b090*/  IMAD.X R21, R28, 0x1, R16, P3 ;  /* 0x000000011c157824 */ /* 0x000fe200018e0610 */
[----:B--2---:R-:W2:Y:S01]  /*7b0a0*/  LDL.LU.64 R24, [R1+0x7af8] ;  /* 0x007af80001187983 */ /* 0x004ea20000300a00 */
[----:B------:R-:W-:-:S03]  /*7b0b0*/  IADD3 R26, P1, R22, R13, RZ ;  /* 0x0000000d161a7210 */ /* 0x000fc60007f3e0ff */
[----:B------:R1:W-:Y:S02]  /*7b0c0*/  STL.64 [R1+0x4bf8], R20 ;  /* 0x004bf81401007387 */ /* 0x0003e40000100a00 */
[----:B-1----:R-:W-:-:S05]  /*7b0d0*/  SHF.R.S32.HI R21, RZ, 0x1f, R22 ;  /* 0x0000001fff157819 */ /* 0x002fca0000011416 */
[----:B------:R-:W-:-:S05]  /*7b0e0*/  IMAD.X R27, R21, 0x1, R15, P1 ;  /* 0x00000001151b7824 */ /* 0x000fca00008e060f */
[----:B------:R1:W-:Y:S04]  /*7b0f0*/  STL.64 [R1+0x4bf0], R26 ;  /* 0x004bf01a01007387 */ /* 0x0003e80000100a00 */
[----:B-1----:R-:W3:Y:S04]  /*7b100*/  LDL.LU.64 R26, [R1+0x7af0] ;  /* 0x007af000011a7983 */ /* 0x002ee80000300a00 */
[----:B--2---:R-:W-:Y:S04]  /*7b110*/  STL.64 [R1+0x7ad8], R24 ;  /* 0x007ad81801007387 */ /* 0x004fe80000100a00 */
[----:B------:R1:W-:Y:S04]  /*7b120*/  STL [R1+0x7ae0], R25 ;  /* 0x007ae01901007387 */ /* 0x0003e80000100800 */
[----:B-1----:R0:W2:Y:S01]  /*7b130*/  LDL.64 R24, [R1+0x4be8] ;  /* 0x004be80001187983 */ /* 0x0020a20000100a00 */
[----:B------:R-:W-:-:S02]  /*7b140*/  IADD3 R20, P3, R22, R9, RZ ;  /* 0x0000000916147210 */ /* 0x000fc40007f7e0ff */
[----:B------:R-:W-:Y:S01]  /*7b150*/  IADD3 R28, P1, R22, R7, RZ ;  /* 0x00000007161c7210 */ /* 0x000fe20007f3e0ff */
[----:B--2---:R-:W-:-:S04]  /*7b160*/  IMAD.MOV.U32 R25, RZ, RZ, R29 ;  /* 0x000000ffff197224 */ /* 0x004fc800078e001d */
[----:B------:R-:W-:Y:S02]  /*7b170*/  IMAD.MOV.U32 R29, RZ, RZ, R25 ;  /* 0x000000ffff1d7224 */ /* 0x000fe400078e0019 */
[C---:B------:R-:W-:Y:S02]  /*7b180*/  IMAD.X R25, R21.reuse, 0x1, R12, P2 ;  /* 0x0000000115197824 */ /* 0x040fe400010e060c */
[----:B------:R-:W-:-:S03]  /*7b190*/  IMAD.X R21, R21, 0x1, R10, P3 ;  /* 0x0000000115157824 */ /* 0x000fc600018e060a */
[----:B------:R1:W-:Y:S04]  /*7b1a0*/  STL [R1+0x4bec], R25 ;  /* 0x004bec1901007387 */ /* 0x0003e80000100800 */
[----:B------:R2:W-:Y:S01]  /*7b1b0*/  STL.64 [R1+0x4be0], R20 ;  /* 0x004be01401007387 */ /* 0x0005e20000100a00 */
[----:B-1----:R-:W-:Y:S01]  /*7b1c0*/  IMAD.MOV.U32 R25, RZ, RZ, R29 ;  /* 0x000000ffff197224 */ /* 0x002fe200078e001d */
[----:B--2---:R-:W-:-:S05]  /*7b1d0*/  SHF.R.S32.HI R21, RZ, 0x1f, R22 ;  /* 0x0000001fff157819 */ /* 0x004fca0000011416 */
[----:B------:R-:W-:-:S05]  /*7b1e0*/  IMAD.X R29, R21, 0x1, R8, P1 ;  /* 0x00000001151d7824 */ /* 0x000fca00008e0608 */
[----:B------:R1:W-:Y:S04]  /*7b1f0*/  STL.64 [R1+0x4bd8], R28 ;  /* 0x004bd81c01007387 */ /* 0x0003e80000100a00 */
[----:B-1----:R-:W2:Y:S04]  /*7b200*/  LDL.LU.64 R28, [R1+0x7ae8] ;  /* 0x007ae800011c7983 */ /* 0x002ea80000300a00 */
[----:B--2---:R1:W-:Y:S04]  /*7b210*/  STL.64 [R1+0x7ac8], R28 ;  /* 0x007ac81c01007387 */ /* 0x0043e80000100a00 */
[----:B-1----:R-:W2:Y:S01]  /*7b220*/  LDL.LU R28, [R1+0x2284] ;  /* 0x00228400011c7983 */ /* 0x002ea20000300800 */
[----:B------:R-:W-:-:S02]  /*7b230*/  IADD3 R24, P2, R22, R5, RZ ;  /* 0x0000000516187210 */ /* 0x000fc40007f5e0ff */
[C---:B------:R-:W-:Y:S01]  /*7b240*/  IADD3 R20, P3, R22.reuse, R3, RZ ;  /* 0x0000000316147210 */ /* 0x040fe20007f7e0ff */
[----:B--2---:R1:W-:Y:S04]  /*7b250*/  STL.64 [R1+0x7ad0], R28 ;  /* 0x007ad01c01007387 */ /* 0x0043e80000100a00 */
[----:B------:R2:W-:Y:S01]  /*7b260*/  STL [R1+0x5478], R22 ;  /* 0x0054781601007387 */ /* 0x0005e20000100800 */
[----:B-1----:R-:W-:Y:S01]  /*7b270*/  IMAD.MOV.U32 R29, RZ, RZ, R21 ;  /* 0x000000ffff1d7224 */ /* 0x002fe200078e0015 */
[----:B------:R-:W-:Y:S01]  /*7b280*/  IADD3 R28, P1, R22, R0, RZ ;  /* 0x00000000161c7210 */ /* 0x000fe20007f3e0ff */
[----:B--2---:R-:W-:Y:S02]  /*7b290*/  IMAD.MOV.U32 R22, RZ, RZ, R25 ;  /* 0x000000ffff167224 */ /* 0x004fe400078e0019 */
[----:B------:R-:W-:-:S02]  /*7b2a0*/  IMAD.X R25, R29, 0x1, R6, P2 ;  /* 0x000000011d197824 */ /* 0x000fc400010e0606 */
[----:B------:R-:W-:-:S03]  /*7b2b0*/  IMAD.X R21, R29, 0x1, R4, P3 ;  /* 0x000000011d157824 */ /* 0x000fc600018e0604 */
[----:B------:R1:W-:Y:S04]  /*7b2c0*/  STL.64 [R1+0x4bd0], R24 ;  /* 0x004bd01801007387 */ /* 0x0003e80000100a00 */
[----:B------:R2:W-:Y:S01]  /*7b2d0*/  STL.64 [R1+0x4bc8], R20 ;  /* 0x004bc81401007387 */ /* 0x0005e20000100a00 */
[----:B------:R-:W-:Y:S01]  /*7b2e0*/  IMAD.X R29, R29, 0x1, R2, P1 ;  /* 0x000000011d1d7824 */ /* 0x000fe200008e0602 */
[----:B-1----:R-:W-:Y:S02]  /*7b2f0*/  IADD3 R24, P2, R23, R14, RZ ;  /* 0x0000000e17187210 */ /* 0x002fe40007f5e0ff */
[----:B--2---:R-:W-:Y:S02]  /*7b300*/  SHF.R.S32.HI R21, RZ, 0x1f, R23 ;  /* 0x0000001fff157819 */ /* 0x004fe40000011417 */
[----:B------:R-:W-:Y:S03]  /*7b310*/  STL.64 [R1+0x4bc0], R28 ;  /* 0x004bc01c01007387 */ /* 0x000fe60000100a00 */
[----:B------:R-:W-:-:S05]  /*7b320*/  IMAD.X R25, R21, 0x1, R16, P2 ;  /* 0x0000000115197824 */ /* 0x000fca00010e0610 */
[----:B------:R1:W-:Y:S04]  /*7b330*/  STL.64 [R1+0x4bb8], R24 ;  /* 0x004bb81801007387 */ /* 0x0003e80000100a00 */
[----:B-1----:R0:W2:Y:S01]  /*7b340*/  LDL.LU R25, [R1+0x7ae0] ;  /* 0x007ae00001197983 */ /* 0x0020a20000300800 */
[----:B------:R-:W-:-:S05]  /*7b350*/  IADD3 R24, P2, R23, R9, RZ ;  /* 0x0000000917187210 */ /* 0x000fca0007f5e0ff */
[----:B------:R2:W-:Y:S01]  /*7b360*/  STL [R1+0x4ba0], R24 ;  /* 0x004ba01801007387 */ /* 0x0005e20000100800 */
[----:B------:R-:W-:-:S03]  /*7b370*/  IADD3 R20, P3, R23, R13, RZ ;  /* 0x0000000d17147210 */ /* 0x000fc60007f7e0ff */
[----:B--2---:R-:W2:Y:S02]  /*7b380*/  LDL.LU.64 R24, [R1+0x7ad8] ;  /* 0x007ad80001187983 */ /* 0x004ea40000300a00 */
[----:B------:R-:W-:-:S05]  /*7b390*/  IMAD.X R21, R21, 0x1, R15, P3 ;  /* 0x0000000115157824 */ /* 0x000fca00018e060f */
[----:B------:R2:W-:Y:S02]  /*7b3a0*/  STL.64 [R1+0x4bb0], R20 ;  /* 0x004bb01401007387 */ /* 0x0005e40000100a00 */
[----:B--2---:R-:W-:-:S05]  /*7b3b0*/  IMAD.MOV.U32 R20, RZ, RZ, R24 ;  /* 0x000000ffff147224 */ /* 0x004fca00078e0018 */
[----:B------:R1:W-:Y:S04]  /*7b3c0*/  STL [R1+0x7aa8], R20 ;  /* 0x007aa81401007387 */ /* 0x0003e80000100800 */
[----:B-1----:R0:W2:Y:S01]  /*7b3d0*/  LDL.64 R20, [R1+0x4ba0] ;  /* 0x004ba00001147983 */ /* 0x0020a20000100a00 */
[----:B------:R-:W-:Y:S01]  /*7b3e0*/  IADD3 R28, P1, R23, R11, RZ ;  /* 0x0000000b171c7210 */ /* 0x000fe20007f3e0ff */
[----:B--2---:R-:W-:Y:S01]  /*7b3f0*/  IMAD.MOV.U32 R21, RZ, RZ, R25 ;  /* 0x000000ffff157224 */ /* 0x004fe200078e0019 */
[----:B------:R-:W-:-:S05]  /*7b400*/  SHF.R.S32.HI R25, RZ, 0x1f, R23 ;  /* 0x0000001fff197819 */ /* 0x000fca0000011417 */
[----:B------:R-:W-:-:S05]  /*7b410*/  IMAD.X R29, R25, 0x1, R12, P1 ;  /* 0x00000001191d7824 */ /* 0x000fca00008e060c */
[----:B------:R1:W-:Y:S04]  /*7b420*/  STL.64 [R1+0x4ba8], R28 ;  /* 0x004ba81c01007387 */ /* 0x0003e80000100a00 */
[----:B-1----:R-:W2:Y:S04]  /*7b430*/  LDL.LU.64 R28, [R1+0x7ad0] ;  /* 0x007ad000011c7983 */ /* 0x002ea80000300a00 */
[----:B---3--:R-:W-:Y:S04]  /*7b440*/  STL.64 [R1+0x7ab0], R26 ;  /* 0x007ab01a01007387 */ /* 0x008fe80000100a00 */
[----:B------:R1:W-:Y:S02]  /*7b450*/  STL [R1+0x7ab8], R27 ;  /* 0x007ab81b01007387 */ /* 0x0003e40000100800 */
[----:B-1----:R-:W-:-:S02]  /*7b460*/  IMAD.MOV.U32 R27, RZ, RZ, R22 ;  /* 0x000000ffff1b7224 */ /* 0x002fc400078e0016 */
[----:B--2---:R-:W-:Y:S01]  /*7b470*/  IMAD.MOV.U32 R22, RZ, RZ, R28 ;  /* 0x000000ffff167224 */ /* 0x004fe200078e001c */
[----:B------:R-:W-:-:S05]  /*7b480*/  IADD3 R28, P1, R23, R5, RZ ;  /* 0x00000005171c7210 */ /* 0x000fca0007f3e0ff */
[----:B------:R1:W-:Y:S04]  /*7b490*/  STL [R1+0x4b90], R28 ;  /* 0x004b901c01007387 */ /* 0x0003e80000100800 */
[----:B-1----:R-:W2:Y:S01]  /*7b4a0*/  LDL.LU.64 R28, [R1+0x7ac8] ;  /* 0x007ac800011c7983 */ /* 0x002ea20000300a00 */
[----:B------:R-:W-:Y:S01]  /*7b4b0*/  IADD3 R24, P3, R23, R7, RZ ;  /* 0x0000000717187210 */ /* 0x000fe20007f7e0ff */
[----:B------:R-:W-:Y:S02]  /*7b4c0*/  IMAD.MOV.U32 R26, RZ, RZ, R21 ;  /* 0x000000ffff1a7224 */ /* 0x000fe400078e0015 */
[C---:B------:R-:W-:Y:S02]  /*7b4d0*/  IMAD.X R21, R25.reuse, 0x1, R10, P2 ;  /* 0x0000000119157824 */ /* 0x040fe400010e060a */
[----:B------:R-:W-:-:S03]  /*7b4e0*/  IMAD.X R25, R25, 0x1, R8, P3 ;  /* 0x0000000119197824 */ /* 0x000fc600018e0608 */
[----:B------:R-:W-:Y:S04]  /*7b4f0*/  STL [R1+0x4ba4], R21 ;  /* 0x004ba41501007387 */ /* 0x000fe80000100800 */
[----:B------:R1:W-:Y:S04]  /*7b500*/  STL.64 [R1+0x4b98], R24 ;  /* 0x004b981801007387 */ /* 0x0003e80000100a00 */
[----:B-1----:R-:W3:Y:S04]  /*7b510*/  LDL.LU.64 R24, [R1+0x7ac0] ;  /* 0x007ac00001187983 */ /* 0x002ee80000300a00 */
[----:B--2---:R1:W-:Y:S02]  /*7b520*/  STL.64 [R1+0x7a98], R28 ;  /* 0x007a981c01007387 */ /* 0x0043e40000100a00 */
[----:B-1----:R-:W-:-:S05]  /*7b530*/  IMAD.MOV.U32 R28, RZ, RZ, R26 ;  /* 0x000000ffff1c7224 */ /* 0x002fca00078e001a */
[----:B------:R1:W-:Y:S04]  /*7b540*/  STL.64 [R1+0x7aa0], R28 ;  /* 0x007aa01c01007387 */ /* 0x0003e80000100a00 */
[----:B-1----:R0:W2:Y:S01]  /*7b550*/  LDL.64 R28, [R1+0x4b90] ;  /* 0x004b9000011c7983 */ /* 0x0020a20000100a00 */
[----:B------:R-:W-:Y:S01]  /*7b560*/  IMAD.MOV.U32 R21, RZ, RZ, R27 ;  /* 0x000000ffff157224 */ /* 0x000fe200078e001b */
[C---:B------:R-:W-:Y:S02]  /*7b570*/  IADD3 R20, P2, R23.reuse, R3, RZ ;  /* 0x0000000317147210 */ /* 0x040fe40007f5e0ff */
[----:B------:R-:W-:Y:S01]  /*7b580*/  IADD3 R26, P3, R23, R0, RZ ;  /* 0x00000000171a7210 */ /* 0x000fe20007f7e0ff */
[----:B------:R1:W-:Y:S01]  /*7b590*/  STL [R1+0x547c], R23 ;  /* 0x00547c1701007387 */ /* 0x0003e20000100800 */
[----:B--2---:R-:W-:Y:S01]  /*7b5a0*/  SHF.R.S32.HI R29, RZ, 0x1f, R23 ;  /* 0x0000001fff1d7819 */ /* 0x004fe20000011417 */
[----:B-1----:R-:W-:-:S04]  /*7b5b0*/  IMAD.MOV.U32 R23, RZ, RZ, R21 ;  /* 0x000000ffff177224 */ /* 0x002fc800078e0015 */
[----:B------:R-:W-:-:S04]  /*7b5c0*/  IMAD.MOV.U32 R27, RZ, RZ, R29 ;  /* 0x000000ffff1b7224 */ /* 0x000fc800078e001d */
[C---:B------:R-:W-:Y:S02]  /*7b5d0*/  IMAD.X R29, R27.reuse, 0x1, R6, P1 ;  /* 0x000000011b1d7824 */ /* 0x040fe400008e0606 */
[C---:B------:R-:W-:Y:S02]  /*7b5e0*/  IMAD.X R21, R27.reuse, 0x1, R4, P2 ;  /* 0x000000011b157824 */ /* 0x040fe400010e0604 */
[----:B------:R-:W-:Y:S01]  /*7b5f0*/  IMAD.X R27, R27, 0x1, R2, P3 ;  /* 0x000000011b1b7824 */ /* 0x000fe200018e0602 */
[----:B------:R-:W-:Y:S04]  /*7b600*/  STL [R1+0x4b94], R29 ;  /* 0x004b941d01007387 */ /* 0x000fe80000100800 */
[----:B------:R-:W-:Y:S04]  /*7b610*/  STL.64 [R1+0x4b88], R20 ;  /* 0x004b881401007387 */ /* 0x000fe80000100a00 */
[----:B------:R1:W-:Y:S04]  /*7b620*/  STL.64 [R1+0x4b80], R26 ;  /* 0x004b801a01007387 */ /* 0x0003e80000100a00 */
[----:B-1----:R0:W2:Y:S01]  /*7b630*/  LDL.LU R27, [R1+0x7ab8] ;  /* 0x007ab800011b7983 */ /* 0x0020a20000300800 */
[----:B---3--:R-:W-:-:S02]  /*7b640*/  IADD3 R28, P1, R24, R14, RZ ;  /* 0x0000000e181c7210 */ /* 0x008fc40007f3e0ff */
[----:B------:R-:W-:Y:S02]  /*7b650*/  SHF.R.S32.HI R29, RZ, 0x1f, R24 ;  /* 0x0000001fff1d7819 */ /* 0x000fe40000011418 */
[----:B------:R-:W-:-:S03]  /*7b660*/  IADD3 R26, P3, R24, R11, RZ ;  /* 0x0000000b181a7210 */ /* 0x000fc60007f7e0ff */
[----:B------:R-:W-:Y:S02]  /*7b670*/  IMAD.X R29, R29, 0x1, R16, P1 ;  /* 0x000000011d1d7824 */ /* 0x000fe400008e0610 */
[----:B------:R2:W-:Y:S01]  /*7b680*/  STL [R1+0x4b68], R26 ;  /* 0x004b681a01007387 */ /* 0x0005e20000100800 */
[----:B------:R-:W-:-:S03]  /*7b690*/  IADD3 R20, P2, R24, R13, RZ ;  /* 0x0000000d18147210 */ /* 0x000fc60007f5e0ff */
[----:B--2---:R-:W2:Y:S04]  /*7b6a0*/  LDL.LU.64 R26, [R1+0x7ab0] ;  /* 0x007ab000011a7983 */ /* 0x004ea80000300a00 */
[----:B------:R1:W-:Y:S02]  /*7b6b0*/  STL.64 [R1+0x4b78], R28 ;  /* 0x004b781c01007387 */ /* 0x0003e40000100a00 */
[----:B-1----:R-:W-:-:S05]  /*7b6c0*/  SHF.R.S32.HI R29, RZ, 0x1f, R24 ;  /* 0x0000001fff1d7819 */ /* 0x002fca0000011418 */
[----:B------:R-:W-:-:S05]  /*7b6d0*/  IMAD.X R21, R29, 0x1, R15, P2 ;  /* 0x000000011d157824 */ /* 0x000fca00010e060f */
[----:B------:R1:W-:Y:S04]  /*7b6e0*/  STL.64 [R1+0x4b70], R20 ;  /* 0x004b701401007387 */ /* 0x0003e80000100a00 */
[----:B-1----:R-:W3:Y:S01]  /*7b6f0*/  LDL.LU R20, [R1+0x7aa8] ;  /* 0x007aa80001147983 */ /* 0x002ee20000300800 */
[----:B--2---:R-:W-:-:S05]  /*7b700*/  IMAD.MOV.U32 R21, RZ, RZ, R26 ;  /* 0x000000ffff157224 */ /* 0x004fca00078e001a */
[----:B---3--:R1:W-:Y:S04]  /*7b710*/  STL.64 [R1+0x7a88], R20 ;  /* 0x007a881401007387 */ /* 0x0083e80000100a00 */
[----:B-1----:R0:W2:Y:S01]  /*7b720*/  LDL.64 R20, [R1+0x4b68] ;  /* 0x004b680001147983 */ /* 0x0020a20000100a00 */
[----:B------:R-:W-:Y:S01]  /*7b730*/  IADD3 R28, P1, R24, R9, RZ ;  /* 0x00000009181c7210 */ /* 0x000fe20007f3e0ff */
[----:B--2---:R-:W-:-:S04]  /*7b740*/  IMAD.MOV.U32 R21, RZ, RZ, R27 ;  /* 0x000000ffff157224 */ /* 0x004fc800078e001b */
[----:B------:R-:W-:Y:S02]  /*7b750*/  IMAD.MOV.U32 R27, RZ, RZ, R21 ;  /* 0x000000ffff1b7224 */ /* 0x000fe400078e0015 */
[C---:B------:R-:W-:Y:S02]  /*7b760*/  IMAD.X R21, R29.reuse, 0x1, R12, P3 ;  /* 0x000000011d157824 */ /* 0x040fe400018e060c */
[----:B------:R-:W-:-:S03]  /*7b770*/  IMAD.X R29, R29, 0x1, R10, P1 ;  /* 0x000000011d1d7824 */ /* 0x000fc600008e060a */
[----:B------:R-:W-:Y:S04]  /*7b780*/  STL [R1+0x4b6c], R21 ;  /* 0x004b6c1501007387 */ /* 0x000fe80000100800 */
[----:B------:R1:W-:Y:S04]  /*7b790*/  STL.64 [R1+0x4b60], R28 ;  /* 0x004b601c01007387 */ /* 0x0003e80000100a00 */
[----:B-1----:R-:W2:Y:S04]  /*7b7a0*/  LDL.LU.64 R28, [R1+0x7aa0] ;  /* 0x007aa000011c7983 */ /* 0x002ea80000300a00 */
[----:B------:R2:W-:Y:S01]  /*7b7b0*/  STL.64 [R1+0x7a70], R22 ;  /* 0x007a701601007387 */ /* 0x0005e20000100a00 */
[C---:B------:R-:W-:Y:S01]  /*7b7c0*/  IADD3 R26, P2, R24.reuse, R7, RZ ;  /* 0x00000007181a7210 */ /* 0x040fe20007f5e0ff */
[----:B--2---:R-:W-:Y:S01]  /*7b7d0*/  IMAD.MOV.U32 R23, RZ, RZ, R28 ;  /* 0x000000ffff177224 */ /* 0x004fe200078e001c */
[----:B------:R-:W-:-:S05]  /*7b7e0*/  IADD3 R28, P1, R24, R3, RZ ;  /* 0x00000003181c7210 */ /* 0x000fca0007f3e0ff */
[----:B------:R1:W-:Y:S04]  /*7b7f0*/  STL [R1+0x4b48], R28 ;  /* 0x004b481c01007387 */ /* 0x0003e80000100800 */
[----:B-1----:R-:W2:Y:S01]  /*7b800*/  LDL.LU.64 R28, [R1+0x7a98] ;  /* 0x007a9800011c7983 */ /* 0x002ea20000300a00 */
[----:B------:R-:W-:Y:S01]  /*7b810*/  SHF.R.S32.HI R22, RZ, 0x1f, R24 ;  /* 0x0000001fff167819 */ /* 0x000fe20000011418 */
[----:B------:R-:W-:-:S04]  /*7b820*/  IMAD.MOV.U32 R21, RZ, RZ, R27 ;  /* 0x000000ffff157224 */ /* 0x000fc800078e001b */
[----:B------:R-:W-:-:S05]  /*7b830*/  IMAD.X R27, R22, 0x1, R8, P2 ;  /* 0x00000001161b7824 */ /* 0x000fca00010e0608 */
[----:B------:R1:W-:Y:S04]  /*7b840*/  STL.64 [R1+0x4b58], R26 ;  /* 0x004b581a01007387 */ /* 0x0003e80000100a00 */
[----:B-1----:R-:W3:Y:S04]  /*7b850*/  LDL.LU.64 R26, [R1+0x7a90] ;  /* 0x007a9000011a7983 */ /* 0x002ee80000300a00 */
[----:B--2---:R1:W-:Y:S04]  /*7b860*/  STL.64 [R1+0x7a68], R28 ;  /* 0x007a681c01007387 */ /* 0x0043e80000100a00 */
[----:B-1----:R-:W2:Y:S01]  /*7b870*/  LDL.LU R28, [R1+0x2258] ;  /* 0x00225800011c7983 */ /* 0x002ea20000300800 */
[----:B------:R-:W-:-:S03]  /*7b880*/  IADD3 R20, P3, R24, R5, RZ ;  /* 0x0000000518147210 */ /* 0x000fc60007f7e0ff */
[----:B--2---:R1:W-:Y:S04]  /*7b890*/  STL.64 [R1+0x7a78], R28 ;  /* 0x007a781c01007387 */ /* 0x0043e80000100a00 */
[----:B------:R-:W-:Y:S04]  /*7b8a0*/  STL [R1+0x5480], R24 ;  /* 0x0054801801007387 */ /* 0x000fe80000100800 */
[----:B------:R2:W-:Y:S01]  /*7b8b0*/  STL.64 [R1+0x7a80], R6 ;  /* 0x007a800601007387 */ /* 0x0005e20000100a00 */
[----:B-1----:R-:W-:Y:S02]  /*7b8c0*/  IMAD.MOV.U32 R29, RZ, RZ, R21 ;  /* 0x000000ffff1d7224 */ /* 0x002fe400078e0015 */
[----:B------:R-:W-:-:S02]  /*7b8d0*/  IMAD.X R21, R22, 0x1, R6, P3 ;  /* 0x0000000116157824 */ /* 0x000fc400018e0606 */
[----:B--2---:R0:W2:Y:S01]  /*7b8e0*/  LDL.64 R6, [R1+0x4b48] ;  /* 0x004b480001067983 */ /* 0x0040a20000100a00 */
[----:B------:R-:W-:-:S03]  /*7b8f0*/  IADD3 R28, P2, R24, R0, RZ ;  /* 0x00000000181c7210 */ /* 0x000fc60007f5e0ff */
[----:B------:R1:W-:Y:S02]  /*7b900*/  STL.64 [R1+0x4b50], R20 ;  /* 0x004b501401007387 */ /* 0x0003e40000100a00 */
[----:B-1----:R-:W-:-:S05]  /*7b910*/  IADD3 R20, P3, R25, R14, RZ ;  /* 0x0000000e19147210 */ /* 0x002fca0007f7e0ff */
[----:B---3--:R-:W-:Y:S02]  /*7b920*/  IMAD.X R21, R27, 0x1, R16, P3 ;  /* 0x000000011b157824 */ /* 0x008fe400018e0610 */
[----:B--2---:R-:W-:-:S05]  /*7b930*/  IMAD.X R7, R22, 0x1, R4, P1 ;  /* 0x0000000116077824 */ /* 0x004fca00008e0604 */
[----:B------:R1:W-:Y:S02]  /*7b940*/  STL [R1+0x4b4c], R7 ;  /* 0x004b4c0701007387 */ /* 0x0003e40000100800 */
[----:B-1----:R-:W-:Y:S02]  /*7b950*/  IMAD.MOV.U32 R7, RZ, RZ, R29 ;  /* 0x000000ffff077224 */ /* 0x002fe400078e001d */
[----:B------:R-:W-:-:S05]  /*7b960*/  IMAD.X R29, R22, 0x1, R2, P2 ;  /* 0x00000001161d7824 */ /* 0x000fca00010e0602 */
[----:B------:R-:W-:Y:S04]  /*7b970*/  STL.64 [R1+0x4b40], R28 ;  /* 0x004b401c01007387 */ /* 0x000fe80000100a00 */
[----:B------:R1:W-:Y:S04]  /*7b980*/  STL.64 [R1+0x4b38], R20 ;  /* 0x004b381401007387 */ /* 0x0003e80000100a00 */
[----:B-1----:R-:W2:Y:S01]  /*7b990*/  LDL.LU.64 R20, [R1+0x7a88] ;  /* 0x007a880001147983 */ /* 0x002ea20000300a00 */
[----:B------:R-:W-:Y:S01]  /*7b9a0*/  IADD3 R6, P1, R25, R13, RZ ;  /* 0x0000000d19067210 */ /* 0x000fe20007f3e0ff */
[----:B------:R-:W-:-:S02]  /*7b9b0*/  IMAD.MOV.U32 R24, RZ, RZ, R23 ;  /* 0x000000ffff187224 */ /* 0x000fc400078e0017 */
[----:B------:R-:W-:Y:S02]  /*7b9c0*/  IMAD.MOV.U32 R23, RZ, RZ, R7 ;  /* 0x000000ffff177224 */ /* 0x000fe400078e0007 */
[----:B------:R-:W-:Y:S01]  /*7b9d0*/  IMAD.X R7, R27, 0x1, R15, P1 ;  /* 0x000000011b077824 */ /* 0x000fe200008e060f */
[----:B--2---:R-:W-:Y:S04]  /*7b9e0*/  STL.64 [R1+0x7a60], R20 ;  /* 0x007a601401007387 */ /* 0x004fe80000100a00 */
[----:B------:R1:W-:Y:S04]  /*7b9f0*/  STL.64 [R1+0x4b30], R6 ;  /* 0x004b300601007387 */ /* 0x0003e80000100a00 */
[----:B-1----:R-:W2:Y:S01]  /*7ba00*/  LDL.LU.64 R6, [R1+0x7a80] ;  /* 0x007a800001067983 */ /* 0x002ea20000300a00 */
[----:B------:R-:W-:-:S02]  /*7ba10*/  IADD3 R28, P2, R25, R11, RZ ;  /* 0x0000000b191c7210 */ /* 0x000fc40007f5e0ff */
[----:B------:R-:W-:Y:S01]  /*7ba20*/  IADD3 R22, P3, R25, R9, RZ ;  /* 0x0000000919167210 */ /* 0x000fe20007f7e0ff */
[----:B------:R-:W-:Y:S02]  /*7ba30*/  IMAD.MOV.U32 R21, RZ, RZ, R23 ;  /* 0x000000ffff157224 */ /* 0x000fe400078e0017 */
[C---:B------:R-:W-:Y:S02]  /*7ba40*/  IMAD.X R29, R27.reuse, 0x1, R12, P2 ;  /* 0x000000011b1d7824 */ /* 0x040fe400010e060c */
[----:B------:R-:W-:-:S03]  /*7ba50*/  IMAD.X R23, R27, 0x1, R10, P3 ;  /* 0x000000011b177824 */ /* 0x000fc600018e060a */
[----:B------:R1:W-:Y:S01]  /*7ba60*/  STL.64 [R1+0x4b28], R28 ;  /* 0x004b281c01007387 */ /* 0x0003e20000100a00 */
[----:B--2---:R-:W-:-:S05]  /*7ba70*/  IADD3 R20, P1, R25, R7, RZ ;  /* 0x0000000719147210 */ /* 0x004fca0007f3e0ff */
[----:B------:R-:W-:Y:S04]  /*7ba80*/  STL [R1+0x4b18], R20 ;  /* 0x004b181401007387 */ /* 0x000fe80000100800 */
[----:B-1----:R-:W2:Y:S04]  /*7ba90*/  LDL.LU.64 R28, [R1+0x7a78] ;  /* 0x007a7800011c7983 */ /* 0x002ea80000300a00 */
[----:B------:R1:W-:Y:S04]  /*7baa0*/  STL.64 [R1+0x4b20], R22 ;  /* 0x004b201601007387 */ /* 0x0003e80000100a00 */
[----:B-1----:R-:W3:Y:S04]  /*7bab0*/  LDL.LU.64 R22, [R1+0x7a70] ;  /* 0x007a700001167983 */ /* 0x002ee80000300a00 */
[----:B---3--:R2:W-:Y:S02]  /*7bac0*/  STL.64 [R1+0x7a40], R22 ;  /* 0x007a401601007387 */ /* 0x0085e40000100a00 */
[----:B--2---:R-:W-:Y:S01]  /*7bad0*/  IMAD.MOV.U32 R23, RZ, RZ, R28 ;  /* 0x000000ffff177224 */ /* 0x004fe200078e001c */
[----:B------:R-:W-:-:S04]  /*7bae0*/  IADD3 R28, P3, R25, R3, RZ ;  /* 0x00000003191c7210 */ /* 0x000fc80007f7e0ff */
[----:B------:R1:W-:Y:S04]  /*7baf0*/  STL [R1+0x7a58], R23 ;  /* 0x007a581701007387 */ /* 0x0003e80000100800 */
[----:B-1----:R0:W2:Y:S04]  /*7bb00*/  LDL.64 R22, [R1+0x4b18] ;  /* 0x004b180001167983 */ /* 0x0020a80000100a00 */
[----:B------:R1:W-:Y:S04]  /*7bb10*/  STL [R1+0x4b08], R28 ;  /* 0x004b081c01007387 */ /* 0x0003e80000100800 */
[----:B-1----:R-:W3:Y:S01]  /*7bb20*/  LDL.LU.64 R28, [R1+0x7a68] ;  /* 0x007a6800011c7983 */ /* 0x002ee20000300a00 */
[----:B------:R-:W-:Y:S01]  /*7bb30*/  IADD3 R20, P2, R25, R5, RZ ;  /* 0x0000000519147210 */ /* 0x000fe20007f5e0ff */
[----:B--2---:R-:W-:-:S02]  /*7bb40*/  IMAD.X R23, R27, 0x1, R8, P1 ;  /* 0x000000011b177824 */ /* 0x004fc400008e0608 */
[----:B---3--:R1:W-:Y:S04]  /*7bb50*/  STL.64 [R1+0x7a48], R28 ;  /* 0x007a481c01007387 */ /* 0x0083e80000100a00 */
[----:B------:R-:W-:Y:S01]  /*7bb60*/  STL [R1+0x4b1c], R23 ;  /* 0x004b1c1701007387 */ /* 0x000fe20000100800 */
[----:B-1----:R-:W-:Y:S02]  /*7bb70*/  IMAD.MOV.U32 R29, RZ, RZ, R21 ;  /* 0x000000ffff1d7224 */ /* 0x002fe400078e0015 */
[----:B------:R-:W-:Y:S01]  /*7bb80*/  IMAD.X R21, R27, 0x1, R6, P2 ;  /* 0x000000011b157824 */ /* 0x000fe200010e0606 */
[----:B------:R-:W-:Y:S04]  /*7bb90*/  STL [R1+0x5484], R25 ;  /* 0x0054841901007387 */ /* 0x000fe80000100800 */
[----:B------:R1:W-:Y:S04]  /*7bba0*/  STL.64 [R1+0x4b10], R20 ;  /* 0x004b101401007387 */ /* 0x0003e80000100a00 */
[----:B-1----:R-:W2:Y:S04]  /*7bbb0*/  LDL.LU.64 R20, [R1+0x7a60] ;  /* 0x007a600001147983 */ /* 0x002ea80000300a00 */
[----:B------:R1:W-:Y:S04]  /*7bbc0*/  STL.64 [R1+0x7a50], R18 ;  /* 0x007a501201007387 */ /* 0x0003e80000100a00 */
[----:B-1----:R0:W3:Y:S01]  /*7bbd0*/  LDL.64 R18, [R1+0x4b08] ;  /* 0x004b080001127983 */ /* 0x0020e20000100a00 */
[----:B------:R-:W-:Y:S01]  /*7bbe0*/  IADD3 R28, P1, R25, R0, RZ ;  /* 0x00000000191c7210 */ /* 0x000fe20007f3e0ff */
[----:B------:R-:W-:Y:S01]  /*7bbf0*/  IMAD.MOV.U32 R23, RZ, RZ, R29 ;  /* 0x000000ffff177224 */ /* 0x000fe200078e001d */
[----:B------:R-:W-:-:S03]  /*7bc00*/  IADD3 R22, P2, R26, R14, RZ ;  /* 0x0000000e1a167210 */ /* 0x000fc60007f5e0ff */
[C---:B------:R-:W-:Y:S01]  /*7bc10*/  IMAD.X R29, R27.reuse, 0x1, R2, P1 ;  /* 0x000000011b1d7824 */ /* 0x040fe200008e0602 */
[----:B------:R-:W-:Y:S01]  /*7bc20*/  SHF.R.S32.HI R25, RZ, 0x1f, R26 ;  /* 0x0000001fff197819 */ /* 0x000fe2000001141a */
[----:B---3--:R-:W-:-:S05]  /*7bc30*/  IMAD.X R19, R27, 0x1, R4, P3 ;  /* 0x000000011b137824 */ /* 0x008fca00018e0604 */
[----:B------:R-:W-:Y:S04]  /*7bc40*/  STL [R1+0x4b0c], R19 ;  /* 0x004b0c1301007387 */ /* 0x000fe80000100800 */
[----:B------:R-:W3:Y:S04]  /*7bc50*/  LDL.LU R27, [R1+0x7a5c] ;  /* 0x007a5c00011b7983 */ /* 0x000ee80000300800 */
[----:B------:R1:W-:Y:S02]  /*7bc60*/  STL.64 [R1+0x4b00], R28 ;  /* 0x004b001c01007387 */ /* 0x0003e40000100a00 */
[----:B-1----:R-:W-:-:S02]  /*7bc70*/  IMAD.MOV.U32 R29, RZ, RZ, R23 ;  /* 0x000000ffff1d7224 */ /* 0x002fc400078e0017 */
[----:B------:R-:W-:-:S05]  /*7bc80*/  IMAD.X R23, R25, 0x1, R16, P2 ;  /* 0x0000000119177824 */ /* 0x000fca00010e0610 */
[----:B------:R1:W-:Y:S04]  /*7bc90*/  STL.64 [R1+0x4af8], R22 ;  /* 0x004af81601007387 */ /* 0x0003e80000100a00 */
[----:B-1----:R-:W4:Y:S01]  /*7bca0*/  LDL.LU R23, [R1+0x7a58] ;  /* 0x007a580001177983 */ /* 0x002f220000300800 */
[C---:B------:R-:W-:Y:S02]  /*7bcb0*/  IADD3 R18, P3, R26.reuse, R13, RZ ;  /* 0x0000000d1a127210 */ /* 0x040fe40007f7e0ff */
[C---:B------:R-:W-:Y:S01]  /*7bcc0*/  IADD3 R28, P1, R26.reuse, R11, RZ ;  /* 0x0000000b1a1c7210 */ /* 0x040fe20007f3e0ff */
[----:B--2---:R-:W-:Y:S01]  /*7bcd0*/  STL.64 [R1+0x7a38], R20 ;  /* 0x007a381401007387 */ /* 0x004fe20000100a00 */
[----:B------:R-:W-:Y:S01]  /*7bce0*/  IADD3 R22, P2, R26, R9, RZ ;  /* 0x000000091a167210 */ /* 0x000fe20007f5e0ff */
[----:B----4-:R-:W-:Y:S01]  /*7bcf0*/  IMAD.MOV.U32 R25, RZ, RZ, R23 ;  /* 0x000000ffff197224 */ /* 0x010fe200078e0017 */
[----:B------:R-:W-:-:S04]  /*7bd00*/  SHF.R.S32.HI R23, RZ, 0x1f, R26 ;  /* 0x0000001fff177819 */ /* 0x000fc8000001141a */
[----:B------:R1:W-:Y:S01]  /*7bd10*/  STL.64 [R1+0x7a30], R24 ;  /* 0x007a301801007387 */ /* 0x0003e20000100a00 */
[----:B------:R-:W-:-:S05]  /*7bd20*/  IMAD.X R19, R23, 0x1, R15, P3 ;  /* 0x0000000117137824 */ /* 0x000fca00018e060f */
[----:B------:R2:W-:Y:S01]  /*7bd30*/  STL.64 [R1+0x4af0], R18 ;  /* 0x004af01201007387 */ /* 0x0005e20000100a00 */
[----:B-1----:R-:W-:Y:S02]  /*7bd40*/  IMAD.MOV.U32 R25, RZ, RZ, R29 ;  /* 0x000000ffff197224 */ /* 0x002fe400078e001d */
[C---:B------:R-:W-:Y:S02]  /*7bd50*/  IMAD.X R29, R23.reuse, 0x1, R12, P1 ;  /* 0x00000001171d7824 */ /* 0x040fe400008e060c */
[----:B------:R-:W-:Y:S01]  /*7bd60*/  IMAD.X R23, R23, 0x1, R10, P2 ;  /* 0x0000000117177824 */ /* 0x000fe200010e060a */
[----:B--2---:R-:W2:Y:S04]  /*7bd70*/  LDL.LU.64 R18, [R1+0x7a50] ;  /* 0x007a500001127983 */ /* 0x004ea80000300a00 */
[----:B------:R1:W-:Y:S04]  /*7bd80*/  STL.64 [R1+0x4ae8], R28 ;  /* 0x004ae81c01007387 */ /* 0x0003e80000100a00 */
[----:B-1----:R-:W4:Y:S04]  /*7bd90*/  LDL.LU.64 R28, [R1+0x7a48] ;  /* 0x007a4800011c7983 */ /* 0x002f280000300a00 */
[----:B------:R-:W3:Y:S04]  /*7bda0*/  LDL.LU R21, [R1+0x2270] ;  /* 0x0022700001157983 */ /* 0x000ee80000300800 */
[----:B------:R1:W-:Y:S04]  /*7bdb0*/  STL.64 [R1+0x4ae0], R22 ;  /* 0x004ae01601007387 */ /* 0x0003e80000100a00 */
[----:B-1----:R-:W2:Y:S01]  /*7bdc0*/  LDL.LU.64 R22, [R1+0x7a40] ;  /* 0x007a400001167983 */ /* 0x002ea20000300a00 */
[----:B------:R-:W-:-:S02]  /*7bdd0*/  IADD3 R24, P3, R26, R7, RZ ;  /* 0x000000071a187210 */ /* 0x000fc40007f7e0ff */
[----:B------:R-:W-:Y:S01]  /*7bde0*/  IADD3 R20, P1, R26, R5, RZ ;  /* 0x000000051a147210 */ /* 0x000fe20007f3e0ff */
[----:B--2---:R1:W-:Y:S04]  /*7bdf0*/  STL.64 [R1+0x7a18], R22 ;  /* 0x007a181601007387 */ /* 0x0043e80000100a00 */
[----:B----4-:R2:W-:Y:S01]  /*7be00*/  STL.64 [R1+0x7a20], R28 ;  /* 0x007a201c01007387 */ /* 0x0105e20000100a00 */
[----:B-1----:R-:W-:Y:S01]  /*7be10*/  SHF.R.S32.HI R22, RZ, 0x1f, R26 ;  /* 0x0000001fff167819 */ /* 0x002fe2000001141a */
[----:B--2---:R-:W-:-:S04]  /*7be20*/  IMAD.MOV.U32 R29, RZ, RZ, R25 ;  /* 0x000000ffff1d7224 */ /* 0x004fc800078e0019 */
[----:B------:R-:W-:Y:S01]  /*7be30*/  IMAD.X R25, R22, 0x1, R8, P3 ;  /* 0x0000000116197824 */ /* 0x000fe200018e0608 */
[----:B------:R-:W-:Y:S01]  /*7be40*/  STL.64 [R1+0x7a28], R18 ;  /* 0x007a281201007387 */ /* 0x000fe20000100a00 */
[----:B------:R-:W-:Y:S01]  /*7be50*/  IADD3 R28, P2, R26, R3, RZ ;  /* 0x000000031a1c7210 */ /* 0x000fe20007f5e0ff */
[----:B---3--:R-:W-:Y:S02]  /*7be60*/  IMAD.MOV.U32 R23, RZ, RZ, R21 ;  /* 0x000000ffff177224 */ /* 0x008fe400078e0015 */
[----:B------:R1:W-:Y:S01]  /*7be70*/  STL.64 [R1+0x4ad8], R24 ;  /* 0x004ad81801007387 */ /* 0x0003e20000100a00 */
[----:B------:R-:W-:-:S03]  /*7be80*/  IMAD.X R21, R22, 0x1, R6, P1 ;  /* 0x0000000116157824 */ /* 0x000fc600008e0606 */
[----:B------:R2:W-:Y:S01]  /*7be90*/  STL [R1+0x5488], R26 ;  /* 0x0054881a01007387 */ /* 0x0005e20000100800 */
[----:B-1----:R-:W-:Y:S01]  /*7bea0*/  IADD3 R24, P3, R26, R0, RZ ;  /* 0x000000001a187210 */ /* 0x002fe20007f7e0ff */
[----:B--2---:R-:W-:Y:S02]  /*7beb0*/  IMAD.MOV.U32 R26, RZ, RZ, R29 ;  /* 0x000000ffff1a7224 */ /* 0x004fe400078e001d */
[C---:B------:R-:W-:Y:S02]  /*7bec0*/  IMAD.X R29, R22.reuse, 0x1, R4, P2 ;  /* 0x00000001161d7824 */ /* 0x040fe400010e0604 */
[----:B------:R-:W-:Y:S01]  /*7bed0*/  IMAD.X R25, R22, 0x1, R2, P3 ;  /* 0x0000000116197824 */ /* 0x000fe200018e0602 */
[----:B------:R1:W-:Y:S04]  /*7bee0*/  STL.64 [R1+0x4ad0], R20 ;  /* 0x004ad01401007387 */ /* 0x0003e80000100a00 */
[----:B-1----:R-:W2:Y:S04]  /*7bef0*/  LDL.LU.64 R20, [R1+0x7a38] ;  /* 0x007a380001147983 */ /* 0x002ea80000300a00 */
[----:B------:R-:W-:Y:S04]  /*7bf00*/  STL.64 [R1+0x4ac8], R28 ;  /* 0x004ac81c01007387 */ /* 0x000fe80000100a00 */
[----:B------:R1:W-:Y:S04]  /*7bf10*/  STL.64 [R1+0x4ac0], R24 ;  /* 0x004ac01801007387 */ /* 0x0003e80000100a00 */
[----:B-1----:R-:W3:Y:S01]  /*7bf20*/  LDL.LU.64 R24, [R1+0x7a30] ;  /* 0x007a300001187983 */ /* 0x002ee20000300a00 */
[----:B------:R-:W-:-:S05]  /*7bf30*/  IADD3 R18, P1, R27, R14, RZ ;  /* 0x0000000e1b127210 */ /* 0x000fca0007f3e0ff */
[----:B------:R-:W-:Y:S04]  /*7bf40*/  STL [R1+0x4ab8], R18 ;  /* 0x004ab81201007387 */ /* 0x000fe80000100800 */
[----:B------:R1:W-:Y:S01]  /*7bf50*/  STL.64 [R1+0x7a10], R2 ;  /* 0x007a100201007387 */ /* 0x0003e20000100a00 */
[C---:B------:R-:W-:Y:S02]  /*7bf60*/  IADD3 R28, P2, R27.reuse, R13, RZ ;  /* 0x0000000d1b1c7210 */ /* 0x040fe40007f5e0ff */
[----:B------:R-:W-:Y:S01]  /*7bf70*/  IADD3 R22, P3, R27, R11, RZ ;  /* 0x0000000b1b167210 */ /* 0x000fe20007f7e0ff */
[----:B-1----:R-:W-:Y:S02]  /*7bf80*/  IMAD.MOV.U32 R2, RZ, RZ, R18 ;  /* 0x000000ffff027224 */ /* 0x002fe400078e0012 */
[----:B------:R-:W-:-:S02]  /*7bf90*/  IMAD.MOV.U32 R3, RZ, RZ, R19 ;  /* 0x000000ffff037224 */ /* 0x000fc400078e0013 */
[----:B------:R-:W4:Y:S04]  /*7bfa0*/  LDL.LU.64 R18, [R1+0x7a28] ;  /* 0x007a280001127983 */ /* 0x000f280000300a00 */
[----:B---3--:R1:W-:Y:S02]  /*7bfb0*/  STL.64 [R1+0x7a00], R24 ;  /* 0x007a001801007387 */ /* 0x0083e40000100a00 */
[----:B-1----:R-:W-:Y:S01]  /*7bfc0*/  SHF.R.S32.HI R24, RZ, 0x1f, R27 ;  /* 0x0000001fff187819 */ /* 0x002fe2000001141b */
[----:B------:R-:W-:-:S04]  /*7bfd0*/  IMAD.MOV.U32 R25, RZ, RZ, R23 ;  /* 0x000000ffff197224 */ /* 0x000fc800078e0017 */
[C---:B------:R-:W-:Y:S02]  /*7bfe0*/  IMAD.X R3, R24.reuse, 0x1, R16, P1 ;  /* 0x0000000118037824 */ /* 0x040fe400008e0610 */
[C---:B------:R-:W-:Y:S02]  /*7bff0*/  IMAD.X R29, R24.reuse, 0x1, R15, P2 ;  /* 0x00000001181d7824 */ /* 0x040fe400010e060f */
[----:B------:R-:W-:Y:S01]  /*7c000*/  IMAD.X R23, R24, 0x1, R12, P3 ;  /* 0x0000000118177824 */ /* 0x000fe200018e060c */
[----:B------:R-:W-:Y:S04]  /*7c010*/  STL [R1+0x4abc], R3 ;  /* 0x004abc0301007387 */ /* 0x000fe80000100800 */
[----:B------:R1:W-:Y:S04]  /*7c020*/  STL.64 [R1+0x4ab0], R28 ;  /* 0x004ab01c01007387 */ /* 0x0003e80000100a00 */
[----:B-1----:R-:W3:Y:S04]  /*7c030*/  LDL.LU.64 R28, [R1+0x7a20] ;  /* 0x007a2000011c7983 */ /* 0x002ee80000300a00 */
[----:B------:R-:W-:Y:S04]  /*7c040*/  STL.64 [R1+0x79f8], R16 ;  /* 0x0079f81001007387 */ /* 0x000fe80000100a00 */
[----:B------:R1:W-:Y:S04]  /*7c050*/  STL.64 [R1+0x4aa8], R22 ;  /* 0x004aa81601007387 */ /* 0x0003e80000100a00 */
[----:B-1----:R-:W2:Y:S01]  /*7c060*/  LDL.LU.64 R22, [R1+0x7a18] ;  /* 0x007a180001167983 */ /* 0x002ea20000300a00 */
[----:B------:R-:W-:-:S03]  /*7c070*/  IADD3 R2, P1, R27, R9, RZ ;  /* 0x000000091b027210 */ /* 0x000fc60007f3e0ff */
[----:B--2---:R3:W-:Y:S02]  /*7c080*/  STL.64 [R1+0x79e8], R22 ;  /* 0x0079e81601007387 */ /* 0x0047e40000100a00 */
[----:B---3--:R-:W-:Y:S01]  /*7c090*/  IMAD.MOV.U32 R23, RZ, RZ, R29 ;  /* 0x000000ffff177224 */ /* 0x008fe200078e001d */
[----:B------:R-:W-:-:S05]  /*7c0a0*/  SHF.R.S32.HI R29, RZ, 0x1f, R27 ;  /* 0x0000001fff1d7819 */ /* 0x000fca000001141b */
[----:B------:R-:W-:-:S05]  /*7c0b0*/  IMAD.X R3, R29, 0x1, R10, P1 ;  /* 0x000000011d037824 */ /* 0x000fca00008e060a */
[----:B------:R1:W-:Y:S04]  /*7c0c0*/  STL.64 [R1+0x4aa0], R2 ;  /* 0x004aa00201007387 */ /* 0x0003e80000100a00 */
[----:B-1----:R-:W2:Y:S01]  /*7c0d0*/  LDL.LU.64 R2, [R1+0x7a10] ;  /* 0x007a100001027983 */ /* 0x002ea20000300a00 */
[----:B------:R-:W-:Y:S01]  /*7c0e0*/  IADD3 R16, P2, R27, R7, RZ ;  /* 0x000000071b107210 */ /* 0x000fe20007f5e0ff */
[----:B------:R-:W-:-:S04]  /*7c0f0*/  IMAD.MOV.U32 R22, RZ, RZ, R28 ;  /* 0x000000ffff167224 */ /* 0x000fc800078e001c */
[----:B------:R-:W-:Y:S01]  /*7c100*/  IMAD.X R17, R29, 0x1, R8, P2 ;  /* 0x000000011d117824 */ /* 0x000fe200010e0608 */
[----:B----4-:R-:W-:Y:S01]  /*7c110*/  STL.64 [R1+0x79f0], R18 ;  /* 0x0079f01201007387 */ /* 0x010fe20000100a00 */
[----:B------:R-:W-:-:S03]  /*7c120*/  IADD3 R28, P3, R27, R5, RZ ;  /* 0x000000051b1c7210 */ /* 0x000fc60007f7e0ff */
[----:B------:R1:W-:Y:S04]  /*7c130*/  STL.64 [R1+0x4a98], R16 ;  /* 0x004a981001007387 */ /* 0x0003e80000100a00 */
[----:B------:R-:W-:Y:S01]  /*7c140*/  STL [R1+0x548c], R27 ;  /* 0x00548c1b01007387 */ /* 0x000fe20000100800 */
[----:B-1----:R-:W-:Y:S02]  /*7c150*/  IMAD.MOV.U32 R17, RZ, RZ, R29 ;  /* 0x000000ffff117224 */ /* 0x002fe400078e001d */
[----:B------:R-:W-:Y:S02]  /*7c160*/  IMAD.MOV.U32 R19, RZ, RZ, R25 ;  /* 0x000000ffff137224 */ /* 0x000fe400078e0019 */
[----:B------:R-:W-:-:S05]  /*7c170*/  IMAD.X R29, R17, 0x1, R6, P3 ;  /* 0x00000001111d7824 */ /* 0x000fca00018e0606 */
[----:B------:R1:W-:Y:S04]  /*7c180*/  STL.64 [R1+0x4a90], R28 ;  /* 0x004a901c01007387 */ /* 0x0003e80000100a00 */
[----:B-1----:R-:W3:Y:S01]  /*7c190*/  LDL.LU.64 R28, [R1+0x7a08] ;  /* 0x007a0800011c7983 */ /* 0x002ee20000300a00 */
[----:B--2---:R-:W-:-:S05]  /*7c1a0*/  IADD3 R24, P1, R27, R3, RZ ;  /* 0x000000031b187210 */ /* 0x004fca0007f3e0ff */
[----:B------:R-:W-:-:S05]  /*7c1b0*/  IMAD.X R25, R17, 0x1, R4, P1 ;  /* 0x0000000111197824 */ /* 0x000fca00008e0604 */
[----:B------:R1:W-:Y:S04]  /*7c1c0*/  STL.64 [R1+0x4a88], R24 ;  /* 0x004a881801007387 */ /* 0x0003e80000100a00 */
[----:B-1----:R-:W2:Y:S01]  /*7c1d0*/  LDL.LU.64 R24, [R1+0x7a00] ;  /* 0x007a000001187983 */ /* 0x002ea20000300a00 */
[----:B------:R-:W-:-:S05]  /*7c1e0*/  IADD3 R16, P2, R27, R0, RZ ;  /* 0x000000001b107210 */ /* 0x000fca0007f5e0ff */
[----:B------:R-:W-:Y:S01]  /*7c1f0*/  IMAD.X R17, R17, 0x1, R2, P2 ;  /* 0x0000000111117824 */ /* 0x000fe200010e0602 */
[----:B--2---:R-:W-:Y:S04]  /*7c200*/  STL.64 [R1+0x79d8], R24 ;  /* 0x0079d81801007387 */ /* 0x004fe80000100a00 */
[----:B------:R1:W-:Y:S04]  /*7c210*/  STL.64 [R1+0x4a80], R16 ;  /* 0x004a801001007387 */ /* 0x0003e80000100a00 */
[----:B-1----:R-:W2:Y:S01]  /*7c220*/  LDL.LU.64 R16, [R1+0x79f8] ;  /* 0x0079f80001107983 */ /* 0x002ea20000300a00 */
[----:B------:R-:W-:Y:S01]  /*7c230*/  IMAD.MOV.U32 R27, RZ, RZ, R19 ;  /* 0x000000ffff1b7224 */ /* 0x000fe200078e0013 */
[C---:B---3--:R-:W-:Y:S01]  /*7c240*/  IADD3 R18, P3, R28.reuse, R14, RZ ;  /* 0x0000000e1c127210 */ /* 0x048fe20007f7e0ff */
[----:B------:R-:W-:Y:S01]  /*7c250*/  IMAD.MOV.U32 R24, RZ, RZ, R23 ;  /* 0x000000ffff187224 */ /* 0x000fe200078e0017 */
[----:B------:R-:W-:Y:S01]  /*7c260*/  SHF.R.S32.HI R23, RZ, 0x1f, R28 ;  /* 0x0000001fff177819 */ /* 0x000fe2000001141c */
[----:B------:R-:W-:Y:S01]  /*7c270*/  IMAD.MOV.U32 R19, RZ, RZ, R22 ;  /* 0x000000ffff137224 */ /* 0x000fe200078e0016 */
[----:B------:R1:W-:Y:S01]  /*7c280*/  STL.64 [R1+0x79e0], R2 ;  /* 0x0079e00201007387 */ /* 0x0003e20000100a00 */
[----:B------:R-:W-:-:S02]  /*7c290*/  IADD3 R22, P1, R28, R13, RZ ;  /* 0x0000000d1c167210 */ /* 0x000fc40007f3e0ff */
[----:B-1----:R-:W-:Y:S02]  /*7c2a0*/  IMAD.MOV.U32 R3, RZ, RZ, R19 ;  /* 0x000000ffff037224 */ /* 0x002fe400078e0013 */
[----:B------:R-:W-:Y:S01]  /*7c2b0*/  IMAD.MOV.U32 R2, RZ, RZ, R24 ;  /* 0x000000ffff027224 */ /* 0x000fe200078e0018 */
[----:B------:R-:W-:Y:S01]  /*7c2c0*/  IADD3 R24, P2, R28, R11, RZ ;  /* 0x0000000b1c187210 */ /* 0x000fe20007f5e0ff */
[C---:B--2---:R-:W-:Y:S02]  /*7c2d0*/  IMAD.X R19, R23.reuse, 0x1, R16, P3 ;  /* 0x0000000117137824 */ /* 0x044fe400018e0610 */
[----:B------:R-:W-:-:S03]  /*7c2e0*/  IMAD.X R23, R23, 0x1, R15, P1 ;  /* 0x0000000117177824 */ /* 0x000fc600008e060f */
[----:B------:R1:W-:Y:S04]  /*7c2f0*/  STL.64 [R1+0x4a78], R18 ;  /* 0x004a781201007387 */ /* 0x0003e80000100a00 */
[----:B-1----:R-:W2:Y:S04]  /*7c300*/  LDL.LU.64 R18, [R1+0x79f0] ;  /* 0x0079f00001127983 */ /* 0x002ea80000300a00 */
[----:B------:R-:W-:Y:S04]  /*7c310*/  STL [R1+0x4a68], R24 ;  /* 0x004a681801007387 */ /* 0x000fe80000100800 */
[----:B------:R-:W-:Y:S04]  /*7c320*/  STL.64 [R1+0x79d0], R16 ;  /* 0x0079d01001007387 */ /* 0x000fe80000100a00 */
[----:B------:R1:W-:Y:S04]  /*7c330*/  STL.64 [R1+0x4a70], R22 ;  /* 0x004a701601007387 */ /* 0x0003e80000100a00 */
[----:B-1----:R-:W3:Y:S01]  /*7c340*/  LDL.LU.64 R22, [R1+0x79e8] ;  /* 0x0079e80001167983 */ /* 0x002ee20000300a00 */
[----:B------:R-:W-:Y:S01]  /*7c350*/  IMAD.MOV.U32 R16, RZ, RZ, R2 ;  /* 0x000000ffff107224 */ /* 0x000fe200078e0002 */
[----:B------:R-:W-:Y:S01]  /*7c360*/  IADD3 R2, P3, R28, R9, RZ ;  /* 0x000000091c027210 */ /* 0x000fe20007f7e0ff */
[----:B------:R-:W-:Y:S01]  /*7c370*/  IMAD.MOV.U32 R17, RZ, RZ, R3 ;  /* 0x000000ffff117224 */ /* 0x000fe200078e0003 */
[----:B---3--:R1:W-:Y:S02]  /*7c380*/  STL.64 [R1+0x79b8], R22 ;  /* 0x0079b81601007387 */ /* 0x0083e40000100a00 */
[----:B-1----:R-:W-:Y:S01]  /*7c390*/  IMAD.MOV.U32 R23, RZ, RZ, R25 ;  /* 0x000000ffff177224 */ /* 0x002fe200078e0019 */
[----:B------:R-:W-:-:S05]  /*7c3a0*/  SHF.R.S32.HI R25, RZ, 0x1f, R28 ;  /* 0x0000001fff197819 */ /* 0x000fca000001141c */
[C---:B------:R-:W-:Y:S02]  /*7c3b0*/  IMAD.X R23, R25.reuse, 0x1, R12, P2 ;  /* 0x0000000119177824 */ /* 0x040fe400010e060c */
[----:B------:R-:W-:-:S03]  /*7c3c0*/  IMAD.X R3, R25, 0x1, R10, P3 ;  /* 0x0000000119037824 */ /* 0x000fc600018e060a */
[----:B------:R-:W-:Y:S04]  /*7c3d0*/  STL [R1+0x4a6c], R23 ;  /* 0x004a6c1701007387 */ /* 0x000fe80000100800 */
[----:B------:R1:W-:Y:S04]  /*7c3e0*/  STL.64 [R1+0x4a60], R2 ;  /* 0x004a600201007387 */ /* 0x0003e80000100a00 */
[----:B-1----:R-:W3:Y:S01]  /*7c3f0*/  LDL.LU.64 R2, [R1+0x79e0] ;  /* 0x0079e00001027983 */ /* 0x002ee20000300a00 */
[----:B------:R-:W-:Y:S01]  /*7c400*/  IMAD.MOV.U32 R22, RZ, RZ, R24 ;  /* 0x000000ffff167224 */ /* 0x000fe200078e0018 */
[----:B------:R-:W-:-:S05]  /*7c410*/  IADD3 R24, P1, R28, R7, RZ ;  /* 0x000000071c187210 */ /* 0x000fca0007f3e0ff */
[----:B------:R-:W-:Y:S01]  /*7c420*/  IMAD.X R25, R25, 0x1, R8, P1 ;  /* 0x0000000119197824 */ /* 0x000fe200008e0608 */
[----:B------:R-:W-:Y:S01]  /*7c430*/  STL.64 [R1+0x79c8], R10 ;  /* 0x0079c80a01007387 */ /* 0x000fe20000100a00 */
[----:B------:R-:W-:-:S03]  /*7c440*/  IADD3 R22, P2, R28, R5, RZ ;  /* 0x000000051c167210 */ /* 0x000fc60007f5e0ff */
[----:B------:R1:W-:Y:S01]  /*7c450*/  STL.64 [R1+0x4a58], R24 ;  /* 0x004a581801007387 */ /* 0x0003e20000100a00 */
[----:B------:R-:W-:-:S03]  /*7c460*/  IMAD.MOV.U32 R23, RZ, RZ, R16 ;  /* 0x000000ffff177224 */ /* 0x000fc600078e0010 */
[----:B-1----:R-:W4:Y:S04]  /*7c470*/  LDL.LU.64 R24, [R1+0x79d8] ;  /* 0x0079d80001187983 */ /* 0x002f280000300a00 */
[----:B------:R1:W-:Y:S01]  /*7c480*/  STL.64 [R1+0x79c0], R8 ;  /* 0x0079c00801007387 */ /* 0x0003e20000100a00 */
[----:B------:R-:W-:Y:S01]  /*7c490*/  IMAD.MOV.U32 R11, RZ, RZ, R17 ;  /* 0x000000ffff0b7224 */ /* 0x000fe200078e0011 */
[----:B------:R-:W-:Y:S02]  /*7c4a0*/  IADD3 R10, P1, R28, R0, RZ ;  /* 0x000000001c0a7210 */ /* 0x000fe40007f3e0ff */
[----:B------:R0:W-:Y:S04]  /*7c4b0*/  STL.64 [R1+0x79a8], R26 ;  /* 0x0079a81a01007387 */ /* 0x0001e80000100a00 */
[----:B------:R2:W-:Y:S01]  /*7c4c0*/  STL.64 [R1+0x79b0], R20 ;  /* 0x0079b01401007387 */ /* 0x0005e20000100a00 */
[----:B-1----:R-:W-:-:S03]  /*7c4d0*/  SHF.R.S32.HI R8, RZ, 0x1f, R28 ;  /* 0x0000001fff087819 */ /* 0x002fc6000001141c */
[----:B------:R-:W-:Y:S01]  /*7c4e0*/  STL [R1+0x5490], R28 ;  /* 0x0054901c01007387 */ /* 0x000fe20000100800 */
[----:B0-----:R-:W-:Y:S02]  /*7c4f0*/  IMAD.MOV.U32 R27, RZ, RZ, R11 ;  /* 0x000000ffff1b7224 */ /* 0x001fe400078e000b */
[----:B--2---:R-:W-:Y:S02]  /*7c500*/  IMAD.MOV.U32 R20, RZ, RZ, R23 ;  /* 0x000000ffff147224 */ /* 0x004fe400078e0017 */
[----:B------:R-:W-:-:S05]  /*7c510*/  IMAD.X R23, R8, 0x1, R6, P2 ;  /* 0x0000000108177824 */ /* 0x000fca00010e0606 */
[----:B------:R-:W-:Y:S01]  /*7c520*/  STL.64 [R1+0x4a50], R22 ;  /* 0x004a501601007387 */ /* 0x000fe20000100a00 */
[----:B---3--:R-:W-:Y:S01]  /*7c530*/  IADD3 R16, P3, R28, R3, RZ ;  /* 0x000000031c107210 */ /* 0x008fe20007f7e0ff */
[----:B------:R-:W-:-:S04]  /*7c540*/  IMAD.X R11, R8, 0x1, R2, P1 ;  /* 0x00000001080b7824 */ /* 0x000fc800008e0602 */
[----:B------:R-:W-:-:S05]  /*7c550*/  IMAD.X R17, R8, 0x1, R4, P3 ;  /* 0x0000000108117824 */ /* 0x000fca00018e0604 */
[----:B------:R0:W-:Y:S04]  /*7c560*/  STL.64 [R1+0x4a48], R16 ;  /* 0x004a481001007387 */ /* 0x0001e80000100a00 */
[----:B0-----:R-:W2:Y:S04]  /*7c570*/  LDL.LU.64 R16, [R1+0x79d0] ;  /* 0x0079d00001107983 */ /* 0x001ea80000300a00 */
[----:B------:R0:W-:Y:S04]  /*7c580*/  STL.64 [R1+0x4a40], R10 ;  /* 0x004a400a01007387 */ /* 0x0001e80000100a00 */
[----:B0-----:R-:W3:Y:S01]  /*7c590*/  LDL.LU.64 R10, [R1+0x79c8] ;  /* 0x0079c800010a7983 */ /* 0x001ee20000300a00 */
[----:B------:R-:W-:Y:S01]  /*7c5a0*/  IMAD.MOV.U32 R28, RZ, RZ, R27 ;  /* 0x000000ffff1c7224 */ /* 0x000fe200078e001b */
[----:B------:R-:W-:-:S02]  /*7c5b0*/  IADD3 R22, P2, R29, R14, RZ ;  /* 0x0000000e1d167210 */ /* 0x000fc40007f5e0ff */
[----:B------:R-:W-:-:S05]  /*7c5c0*/  SHF.R.S32.HI R27, RZ, 0x1f, R29 ;  /* 0x0000001fff1b7819 */ /* 0x000fca000001141d */
[----:B--2---:R-:W-:Y:S01]  /*7c5d0*/  IMAD.X R23, R27, 0x1, R16, P2 ;  /* 0x000000011b177824 */ /* 0x004fe200010e0610 */
[----:B---3--:R-:W-:-:S05]  /*7c5e0*/  IADD3 R8, P1, R29, R11, RZ ;  /* 0x0000000b1d087210 */ /* 0x008fca0007f3e0ff */
[----:B------:R0:W-:Y:S04]  /*7c5f0*/  STL [R1+0x4a28], R8 ;  /* 0x004a280801007387 */ /* 0x0001e80000100800 */
[----:B0-----:R-:W2:Y:S04]  /*7c600*/  LDL.LU.64 R8, [R1+0x79c0] ;  /* 0x0079c00001087983 */ /* 0x001ea80000300a00 */
[----:B------:R0:W-:Y:S04]  /*7c610*/  STL.64 [R1+0x4a38], R22 ;  /* 0x004a381601007387 */ /* 0x0001e80000100a00 */
[----:B0-----:R-:W3:Y:S01]  /*7c620*/  LDL.LU.64 R22, [R1+0x79b8] ;  /* 0x0079b80001167983 */ /* 0x001ee20000300a00 */
[----:B------:R-:W-:-:S03]  /*7c630*/  IADD3 R26, P3, R29, R13, RZ ;  /* 0x0000000d1d1a7210 */ /* 0x000fc60007f7e0ff */
[----:B------:R0:W-:Y:S02]  /*7c640*/  STL.64 [R1+0x79a0], R16 ;  /* 0x0079a01001007387 */ /* 0x0001e40000100a00 */
[----:B------:R-:W-:Y:S02]  /*7c650*/  IMAD.X R27, R27, 0x1, R15, P3 ;  /* 0x000000011b1b7824 */ /* 0x000fe400018e060f */
[----:B0-----:R-:W-:Y:S01]  /*7c660*/  IMAD.MOV.U32 R17, RZ, RZ, R20 ;  /* 0x000000ffff117224 */ /* 0x001fe200078e0014 */
[----:B--2---:R-:W-:-:S05]  /*7c670*/  IADD3 R20, P2, R29, R9, RZ ;  /* 0x000000091d147210 */ /* 0x004fca0007f5e0ff */
[----:B------:R0:W-:Y:S04]  /*7c680*/  STL [R1+0x4a20], R20 ;  /* 0x004a201401007387 */ /* 0x0001e80000100800 */
[----:B0-----:R-:W2:Y:S04]  /*7c690*/  LDL.LU.64 R20, [R1+0x79b0] ;  /* 0x0079b00001147983 */ /* 0x001ea80000300a00 */
[----:B------:R0:W-:Y:S04]  /*7c6a0*/  STL.64 [R1+0x4a30], R26 ;  /* 0x004a301a01007387 */ /* 0x0001e80000100a00 */
[----:B0-----:R-:W2:Y:S04]  /*7c6b0*/  LDL.LU.64 R26, [R1+0x79a8] ;  /* 0x0079a800011a7983 */ /* 0x001ea80000300a00 */
[----:B---3--:R0:W-:Y:S04]  /*7c6c0*/  STL.64 [R1+0x7990], R22 ;  /* 0x0079901601007387 */ /* 0x0081e80000100a00 */
[----:B0-----:R0:W3:Y:S04]  /*7c6d0*/  LDL.64 R22, [R1+0x4a28] ;  /* 0x004a280001167983 */ /* 0x0010e80000100a00 */
[----:B------:R1:W-:Y:S04]  /*7c6e0*/  STL [R1+0x7980], R15 ;  /* 0x0079800f01007387 */ /* 0x0003e80000100800 */
[----:B------:R-:W-:Y:S01]  /*7c6f0*/  STL.64 [R1+0x7998], R6 ;  /* 0x0079980601007387 */ /* 0x000fe20000100a00 */
[----:B-1----:R-:W-:-:S03]  /*7c700*/  SHF.R.S32.HI R15, RZ, 0x1f, R29 ;  /* 0x0000001fff0f7819 */ /* 0x002fc6000001141d */
[----:B------:R1:W-:Y:S01]  /*7c710*/  STL.64 [R1+0x7988], R12 ;  /* 0x0079880c01007387 */ /* 0x0003e20000100a00 */
[----:B---3--:R-:W-:-:S04]  /*7c720*/  IMAD.MOV.U32 R23, RZ, RZ, R17 ;  /* 0x000000ffff177224 */ /* 0x008fc800078e0011 */
[----:B------:R-:W-:Y:S02]  /*7c730*/  IMAD.MOV.U32 R17, RZ, RZ, R23 ;  /* 0x000000ffff117224 */ /* 0x000fe400078e0017 */
[----:B------:R-:W-:Y:S02]  /*7c740*/  IMAD.X R23, R15, 0x1, R12, P1 ;  /* 0x000000010f177824 */ /* 0x000fe400008e060c */
[----:B-1----:R0:W3:Y:S01]  /*7c750*/  LDL.64 R12, [R1+0x4a20] ;  /* 0x004a2000010c7983 */ /* 0x0020e20000100a00 */
[----:B------:R-:W-:-:S03]  /*7c760*/  IADD3 R16, P3, R29, R7, RZ ;  /* 0x000000071d107210 */ /* 0x000fc60007f7e0ff */
[----:B------:R1:W-:Y:S02]  /*7c770*/  STL [R1+0x4a2c], R23 ;  /* 0x004a2c1701007387 */ /* 0x0003e40000100800 */
[----:B-1----:R-:W-:Y:S02]  /*7c780*/  IMAD.MOV.U32 R23, RZ, RZ, R17 ;  /* 0x000000ffff177224 */ /* 0x002fe400078e0011 */
[----:B------:R-:W-:Y:S01]  /*7c790*/  IMAD.X R17, R15, 0x1, R8, P3 ;  /* 0x000000010f117824 */ /* 0x000fe200018e0608 */
[C---:B------:R-:W-:Y:S02]  /*7c7a0*/  IADD3 R6, P3, R29.reuse, R0, RZ ;  /* 0x000000001d067210 */ /* 0x040fe40007f7e0ff */
[----:B------:R-:W-:Y:S01]  /*7c7b0*/  IADD3 R22, P1, R29, R5, RZ ;  /* 0x000000051d167210 */ /* 0x000fe20007f3e0ff */
[----:B---3--:R-:W-:-:S05]  /*7c7c0*/  IMAD.X R13, R15, 0x1, R10, P2 ;  /* 0x000000010f0d7824 */ /* 0x008fca00010e060a */
[----:B------:R1:W-:Y:S01]  /*7c7d0*/  STL [R1+0x4a24], R13 ;  /* 0x004a240d01007387 */ /* 0x0003e20000100800 */
[----:B------:R-:W-:-:S03]  /*7c7e0*/  IADD3 R12, P2, R29, R3, RZ ;  /* 0x000000031d0c7210 */ /* 0x000fc60007f5e0ff */
[----:B-1----:R-:W3:Y:S04]  /*7c7f0*/  LDL R13, [R1] ;  /* 0x00000000010d7983 */ /* 0x002ee80000100800 */
[----:B------:R1:W-:Y:S04]  /*7c800*/  STL.64 [R1+0x4a18], R16 ;  /* 0x004a181001007387 */ /* 0x0003e80000100a00 */
[----:B-1----:R-:W4:Y:S04]  /*7c810*/  LDL.LU.64 R16, [R1+0x79a0] ;  /* 0x0079a00001107983 */ /* 0x002f280000300a00 */
[----:B------:R1:W-:Y:S04]  /*7c820*/  STL [R1+0x4a00], R6 ;  /* 0x004a000601007387 */ /* 0x0003e80000100800 */
[----:B-1----:R-:W2:Y:S04]  /*7c830*/  LDL.LU.64 R6, [R1+0x7998] ;  /* 0x0079980001067983 */ /* 0x002ea80000300a00 */
[----:B------:R1:W-:Y:S04]  /*7c840*/  STL [R1+0x5494], R29 ;  /* 0x0054941d01007387 */ /* 0x0003e80000100800 */
[----:B-1----:R-:W3:Y:S04]  /*7c850*/  LDL.LU R29, [R1+0x222c] ;  /* 0x00222c00011d7983 */ /* 0x002ee80000300800 */
[----:B---3--:R1:W-:Y:S04]  /*7c860*/  STL.64 [R1+0x7970], R28 ;  /* 0x0079701c01007387 */ /* 0x0083e80000100a00 */
[----:B-1----:R0:W3:Y:S02]  /*7c870*/  LDL.64 R28, [R1+0x4a00] ;  /* 0x004a0000011c7983 */ /* 0x0020e40000100a00 */
[----:B---3--:R-:W-:-:S02]  /*7c880*/  IMAD.MOV.U32 R29, RZ, RZ, R23 ;  /* 0x000000ffff1d7224 */ /* 0x008fc400078e0017 */
[----:B--2---:R-:W-:-:S05]  /*7c890*/  IMAD.X R23, R15, 0x1, R6, P1 ;  /* 0x000000010f177824 */ /* 0x004fca00008e0606 */
[----:B------:R1:W-:Y:S04]  /*7c8a0*/  STL.64 [R1+0x4a10], R22 ;  /* 0x004a101601007387 */ /* 0x0003e80000100a00 */
[----:B-1----:R-:W2:Y:S04]  /*7c8b0*/  LDL.LU.64 R22, [R1+0x7990] ;  /* 0x0079900001167983 */ /* 0x002ea80000300a00 */
[----:B------:R1:W-:Y:S04]  /*7c8c0*/  STL.64 [R1+0x7978], R6 ;  /* 0x0079780601007387 */ /* 0x0003e80000100a00 */
[----:B------:R3:W-:Y:S01]  /*7c8d0*/  STL [R1+0x795c], R14 ;  /* 0x00795c0e01007387 */ /* 0x0007e20000100800 */
[----:B-1----:R-:W-:-:S05]  /*7c8e0*/  IADD3 R6, P1, R13, R14, RZ ;  /* 0x0000000e0d067210 */ /* 0x002fca0007f3e0ff */
[----:B------:R-:W-:Y:S04]  /*7c8f0*/  STL [R1+0x49f8], R6 ;  /* 0x0049f80601007387 */ /* 0x000fe80000100800 */
[----:B---3--:R-:W3:Y:S01]  /*7c900*/  LDL.LU R14, [R1] ;  /* 0x00000000010e7983 */ /* 0x008ee20000300800 */
[----:B------:R-:W-:-:S05]  /*7c910*/  IMAD.X R13, R15, 0x1, R4, P2 ;  /* 0x000000010f0d7824 */ /* 0x000fca00010e0604 */
[----:B------:R1:W-:Y:S04]  /*7c920*/  STL.64 [R1+0x4a08], R12 ;  /* 0x004a080c01007387 */ /* 0x0003e80000100a00 */
[----:B-1----:R-:W3:Y:S04]  /*7c930*/  LDL.LU.64 R12, [R1+0x7988] ;  /* 0x00798800010c7983 */ /* 0x002ee80000300a00 */
[----:B--2---:R1:W-:Y:S02]  /*7c940*/  STL.64 [R1+0x7968], R22 ;  /* 0x0079681601007387 */ /* 0x0043e40000100a00 */
[----:B-1----:R-:W-:-:S02]  /*7c950*/  IMAD.MOV.U32 R23, RZ, RZ, R7 ;  /* 0x000000ffff177224 */ /* 0x002fc400078e0007 */
[----:B------:R-:W-:Y:S02]  /*7c960*/  IMAD.MOV.U32 R23, RZ, RZ, R29 ;  /* 0x000000ffff177224 */ /* 0x000fe400078e001d */
[----:B------:R-:W-:Y:S02]  /*7c970*/  IMAD.X R29, R15, 0x1, R2, P3 ;  /* 0x000000010f1d7824 */ /* 0x000fe400018e0602 */
[----:B----4-:R-:W-:Y:S01]  /*7c980*/  IMAD.X R23, R23, 0x1, R16, P1 ;  /* 0x0000000117177824 */ /* 0x010fe200008e0610 */
[----:B------:R-:W2:Y:S01]  /*7c990*/  LDL.LU R15, [R1+0x7980] ;  /* 0x00798000010f7983 */ /* 0x000ea20000300800 */
[----:B------:R-:W-:-:S03]  /*7c9a0*/  IMAD.MOV.U32 R22, RZ, RZ, R6 ;  /* 0x000000ffff167224 */ /* 0x000fc600078e0006 */
[----:B------:R-:W-:Y:S01]  /*7c9b0*/  STL [R1+0x4a04], R29 ;  /* 0x004a041d01007387 */ /* 0x000fe20000100800 */
[----:B---3--:R-:W-:-:S03]  /*7c9c0*/  IADD3 R22, P1, R14, R9, RZ ;  /* 0x000000090e167210 */ /* 0x008fc60007f3e0ff */
[----:B------:R-:W-:Y:S04]  /*7c9d0*/  STL.64 [R1+0x7960], R24 ;  /* 0x0079601801007387 */ /* 0x000fe80000100a00 */
[----:B------:R-:W-:Y:S04]  /*7c9e0*/  STL [R1+0x49fc], R23 ;  /* 0x0049fc1701007387 */ /* 0x000fe80000100800 */
[----:B------:R1:W-:Y:S04]  /*7c9f0*/  STL [R1+0x7958], R9 ;  /* 0x0079580901007387 */ /* 0x0003e80000100800 */
[----:B-1----:R-:W2:Y:S01]  /*7ca00*/  LDL.LU R9, [R1+0x544] ;  /* 0x0005440001097983 */ /* 0x002ea20000300800 */
[----:B------:R-:W-:-:S02]  /*7ca10*/  IADD3 R6, P2, R14, R13, RZ ;  /* 0x0000000d0e067210 */ /* 0x000fc40007f5e0ff */
[----:B------:R-:W-:-:S03]  /*7ca20*/  IADD3 R28, P3, R14, R11, RZ ;  /* 0x0000000b0e1c7210 */ /* 0x000fc60007f7e0ff */
[C---:B--2---:R-:W-:Y:S02]  /*7ca30*/  IMAD.X R7, R9.reuse, 0x1, R15, P2 ;  /* 0x0000000109077824 */ /* 0x044fe400010e060f */
[----:B------:R-:W-:-:S03]  /*7ca40*/  IMAD.X R29, R9, 0x1, R12, P3 ;  /* 0x00000001091d7824 */ /* 0x000fc600018e060c */
[----:B------:R1:W-:Y:S04]  /*7ca50*/  STL.64 [R1+0x49f0], R6 ;  /* 0x0049f00601007387 */ /* 0x0003e80000100a00 */
[----:B-1----:R-:W2:Y:S04]  /*7ca60*/  LDL.LU.64 R6, [R1+0x7978] ;  /* 0x0079780001067983 */ /* 0x002ea80000300a00 */
[----:B------:R-:W-:Y:S04]  /*7ca70*/  STL.64 [R1+0x7950], R16 ;  /* 0x0079501001007387 */ /* 0x000fe80000100a00 */
[----:B------:R1:W-:Y:S04]  /*7ca80*/  STL.64 [R1+0x49e8], R28 ;  /* 0x0049e81c01007387 */ /* 0x0003e80000100a00 */
[----:B-1----:R-:W3:Y:S01]  /*7ca90*/  LDL.LU.64 R28, [R1+0x7970] ;  /* 0x00797000011c7983 */ /* 0x002ee20000300a00 */
[----:B------:R-:W-:Y:S01]  /*7caa0*/  IMAD.X R23, R9, 0x1, R10, P1 ;  /* 0x0000000109177824 */ /* 0x000fe200008e060a */
[----:B------:R-:W-:-:S02]  /*7cab0*/  IADD3 R24, P1, R14, R3, RZ ;  /* 0x000000030e187210 */ /* 0x000fc40007f3e0ff */
[----:B--2---:R-:W-:-:S05]  /*7cac0*/  IADD3 R16, P2, R14, R7, RZ ;  /* 0x000000070e107210 */ /* 0x004fca0007f5e0ff */
[----:B------:R-:W-:Y:S01]  /*7cad0*/  IMAD.X R17, R9, 0x1, R8, P2 ;  /* 0x0000000109117824 */ /* 0x000fe200010e0608 */
[----:B---3--:R1:W-:Y:S04]  /*7cae0*/  STL.64 [R1+0x7940], R28 ;  /* 0x0079401c01007387 */ /* 0x0083e80000100a00 */
[----:B------:R2:W-:Y:S01]  /*7caf0*/  STL.64 [R1+0x49e0], R22 ;  /* 0x0049e01601007387 */ /* 0x0005e20000100a00 */
[----:B-1----:R-:W-:-:S03]  /*7cb00*/  IADD3 R28, P3, R14, R5, RZ ;  /* 0x000000050e1c7210 */ /* 0x002fc60007f7e0ff */
[----:B--2---:R-:W2:Y:S04]  /*7cb10*/  LDL.LU.64 R22, [R1+0x7968] ;  /* 0x0079680001167983 */ /* 0x004ea80000300a00 */
[----:B------:R1:W-:Y:S01]  /*7cb20*/  STL.64 [R1+0x7948], R18 ;  /* 0x0079481201007387 */ /* 0x0003e20000100a00 */
[----:B------:R-:W-:-:S03]  /*7cb30*/  IMAD.X R29, R9, 0x1, R6, P3 ;  /* 0x00000001091d7824 */ /* 0x000fc600018e0606 */
[----:B-1----:R-:W3:Y:S04]  /*7cb40*/  LDL R18, [R1+0x4] ;  /* 0x0000040001127983 */ /* 0x002ee80000100800 */
[----:B------:R1:W-:Y:S04]  /*7cb50*/  STL [R1+0x49c8], R24 ;  /* 0x0049c81801007387 */ /* 0x0003e80000100800 */
[----:B-1----:R-:W4:Y:S04]  /*7cb60*/  LDL.LU.64 R24, [R1+0x7960] ;  /* 0x0079600001187983 */ /* 0x002f280000300a00 */
[----:B------:R1:W-:Y:S02]  /*7cb70*/  STL.64 [R1+0x49d8], R16 ;  /* 0x0049d81001007387 */ /* 0x0003e40000100a00 */
[----:B-1----:R-:W-:-:S02]  /*7cb80*/  IADD3 R16, P2, R14, R0, RZ ;  /* 0x000000000e107210 */ /* 0x002fc40007f5e0ff */
[----:B------:R-:W2:Y:S04]  /*7cb90*/  LDL.LU R14, [R1+0x795c] ;  /* 0x00795c00010e7983 */ /* 0x000ea80000300800 */
[----:B------:R1:W-:Y:S04]  /*7cba0*/  STL.64 [R1+0x7938], R6 ;  /* 0x0079380601007387 */ /* 0x0003e80000100a00 */
[----:B-1----:R0:W3:Y:S01]  /*7cbb0*/  LDL.64 R6, [R1+0x49c8] ;  /* 0x0049c80001067983 */ /* 0x0020e20000100a00 */
[----:B------:R-:W-:-:S03]  /*7cbc0*/  IMAD.X R17, R9, 0x1, R2, P2 ;  /* 0x0000000109117824 */ /* 0x000fc600010e0602 */
[----:B------:R1:W-:Y:S04]  /*7cbd0*/  STL.64 [R1+0x49d0], R28 ;  /* 0x0049d01c01007387 */ /* 0x0003e80000100a00 */
[----:B-1----:R-:W4:Y:S01]  /*7cbe0*/  LDL R29, [R1+0x540] ;  /* 0x00054000011d7983 */ /* 0x002f220000100800 */
[----:B---3--:R-:W-:Y:S01]  /*7cbf0*/  IMAD.X R7, R9, 0x1, R4, P1 ;  /* 0x0000000109077824 */ /* 0x008fe200008e0604 */
[----:B------:R-:W-:-:S04]  /*7cc00*/  IADD3 R6, P1, R18, R13, RZ ;  /* 0x0000000d12067210 */ /* 0x000fc80007f3e0ff */
[----:B------:R-:W-:Y:S04]  /*7cc10*/  STL [R1+0x49cc], R7 ;  /* 0x0049cc0701007387 */ /* 0x000fe80000100800 */
[----:B------:R1:W-:Y:S04]  /*7cc20*/  STL [R1+0x7928], R13 ;  /* 0x0079280d01007387 */ /* 0x0003e80000100800 */
[----:B-1----:R-:W3:Y:S04]  /*7cc30*/  LDL.LU R13, [R1+0x4] ;  /* 0x00000400010d7983 */ /* 0x002ee80000300800 */
[----:B------:R-:W4:Y:S04]  /*7cc40*/  LDL.LU R9, [R1+0x7958] ;  /* 0x0079580001097983 */ /* 0x000f280000300800 */
[----:B------:R1:W-:Y:S04]  /*7cc50*/  STL.64 [R1+0x49c0], R16 ;  /* 0x0049c01001007387 */ /* 0x0003e80000100a00 */
[----:B-1----:R-:W4:Y:S01]  /*7cc60*/  LDL.LU.64 R16, [R1+0x7950] ;  /* 0x0079500001107983 */ /* 0x002f220000300a00 */
[----:B--2---:R-:W-:-:S02]  /*7cc70*/  IADD3 R28, P3, R18, R14, RZ ;  /* 0x0000000e121c7210 */ /* 0x004fc40007f7e0ff */
[----:B---3--:R-:W-:-:S05]  /*7cc80*/  IADD3 R18, P2, R13, R11, RZ ;  /* 0x0000000b0d127210 */ /* 0x008fca0007f5e0ff */
[----:B------:R1:W-:Y:S04]  /*7cc90*/  STL [R1+0x49a8], R18 ;  /* 0x0049a81201007387 */ /* 0x0003e80000100800 */
[----:B-1----:R-:W2:Y:S01]  /*7cca0*/  LDL.LU.64 R18, [R1+0x7948] ;  /* 0x0079480001127983 */ /* 0x002ea20000300a00 */
[----:B----4-:R-:W-:-:S05]  /*7ccb0*/  IMAD.X R29, R29, 0x1, R16, P3 ;  /* 0x000000011d1d7824 */ /* 0x010fca00018e0610 */
[----:B------:R1:W-:Y:S04]  /*7ccc0*/  STL.64 [R1+0x49b8], R28 ;  /* 0x0049b81c01007387 */ /* 0x0003e80000100a00 */
[----:B-1----:R-:W3:Y:S04]  /*7ccd0*/  LDL.LU.64 R28, [R1+0x7940] ;  /* 0x00794000011c7983 */ /* 0x002ee80000300a00 */
[----:B------:R1:W-:Y:S04]  /*7cce0*/  STL.64 [R1+0x7930], R16 ;  /* 0x0079301001007387 */ /* 0x0003e80000100a00 */
[----:B------:R4:W-:Y:S01]  /*7ccf0*/  STL [R1+0x7910], R9 ;  /* 0x0079100901007387 */ /* 0x0009e20000100800 */
[----:B-1----:R-:W-:-:S03]  /*7cd00*/  IADD3 R16, P3, R13, R9, RZ ;  /* 0x000000090d107210 */ /* 0x002fc60007f7e0ff */
[----:B----4-:R-:W4:Y:S04]  /*7cd10*/  LDL.LU R9, [R1+0x540] ;  /* 0x0005400001097983 */ /* 0x010f280000300800 */
[----:B------:R-:W-:Y:S01]  /*7cd20*/  STL [R1+0x49a0], R16 ;  /* 0x0049a01001007387 */ /* 0x000fe20000100800 */
[----:B----4-:R-:W-:-:S05]  /*7cd30*/  IMAD.X R7, R9, 0x1, R15, P1 ;  /* 0x0000000109077824 */ /* 0x010fca00008e060f */
[----:B------:R1:W-:Y:S04]  /*7cd40*/  STL.64 [R1+0x49b0], R6 ;  /* 0x0049b00601007387 */ /* 0x0003e80000100a00 */
[----:B-1----:R-:W4:Y:S04]  /*7cd50*/  LDL.LU.64 R6, [R1+0x7938] ;  /* 0x0079380001067983 */ /* 0x002f280000300a00 */
[----:B---3--:R1:W-:Y:S04]  /*7cd60*/  STL.64 [R1+0x7918], R28 ;  /* 0x0079181c01007387 */ /* 0x0083e80000100a00 */
[----:B-1----:R0:W3:Y:S04]  /*7cd70*/  LDL.64 R28, [R1+0x49a0] ;  /* 0x0049a000011c7983 */ /* 0x0020e80000100a00 */
[----:B--2---:R1:W-:Y:S04]  /*7cd80*/  STL.64 [R1+0x7920], R18 ;  /* 0x0079201201007387 */ /* 0x0043e80000100a00 */
[----:B-1----:R0:W2:Y:S01]  /*7cd90*/  LDL.64 R18, [R1+0x49a8] ;  /* 0x0049a80001127983 */ /* 0x0020a20000100a00 */
[----:B----4-:R-:W-:-:S05]  /*7cda0*/  IADD3 R16, P1, R13, R7, RZ ;  /* 0x000000070d107210 */ /* 0x010fca0007f3e0ff */
[C---:B------:R-:W-:Y:S02]  /*7cdb0*/  IMAD.X R17, R9.reuse, 0x1, R8, P1 ;  /* 0x0000000109117824 */ /* 0x040fe400008e0608 */
[----:B---3--:R-:W-:Y:S01]  /*7cdc0*/  IMAD.X R29, R9, 0x1, R10, P3 ;  /* 0x00000001091d7824 */ /* 0x008fe200018e060a */
[----:B------:R-:W-:Y:S01]  /*7cdd0*/  IADD3 R28, P3, R13, R3, RZ ;  /* 0x000000030d1c7210 */ /* 0x000fe20007f7e0ff */
[----:B--2---:R-:W-:Y:S01]  /*7cde0*/  IMAD.X R19, R9, 0x1, R12, P2 ;  /* 0x0000000109137824 */ /* 0x004fe200010e060c */
[----:B------:R-:W-:-:S04]  /*7cdf0*/  IADD3 R18, P2, R13, R5, RZ ;  /* 0x000000050d127210 */ /* 0x000fc80007f5e0ff */
[----:B------:R1:W-:Y:S04]  /*7ce00*/  STL [R1+0x49ac], R19 ;  /* 0x0049ac1301007387 */ /* 0x0003e80000100800 */
[----:B------:R-:W-:Y:S04]  /*7ce10*/  STL [R1+0x49a4], R29 ;  /* 0x0049a41d01007387 */ /* 0x000fe80000100800 */
[----:B------:R2:W-:Y:S01]  /*7ce20*/  STL.64 [R1+0x7908], R24 ;  /* 0x0079081801007387 */ /* 0x0005e20000100a00 */
[----:B-1----:R-:W-:-:S03]  /*7ce30*/  IMAD.X R19, R9, 0x1, R6, P2 ;  /* 0x0000000109137824 */ /* 0x002fc600010e0606 */
[----:B------:R1:W-:Y:S01]  /*7ce40*/  STL.64 [R1+0x4998], R16 ;  /* 0x0049981001007387 */ /* 0x0003e20000100a00 */
[----:B--2---:R-:W-:-:S03]  /*7ce50*/  IADD3 R24, P1, R13, R0, RZ ;  /* 0x000000000d187210 */ /* 0x004fc60007f3e0ff */
[----:B-1----:R-:W2:Y:S04]  /*7ce60*/  LDL.LU.64 R16, [R1+0x7930] ;  /* 0x0079300001107983 */ /* 0x002ea80000300a00 */
[----:B------:R-:W3:Y:S04]  /*7ce70*/  LDL.LU R13, [R1+0x7928] ;  /* 0x00792800010d7983 */ /* 0x000ee80000300800 */
[----:B------:R1:W-:Y:S04]  /*7ce80*/  STL.64 [R1+0x4990], R18 ;  /* 0x0049901201007387 */ /* 0x0003e80000100a00 */
[----:B------:R-:W-:Y:S04]  /*7ce90*/  STL [R1+0x4980], R24 ;  /* 0x0049801801007387 */ /* 0x000fe80000100800 */
[----:B-1----:R-:W4:Y:S04]  /*7cea0*/  LDL.LU.64 R18, [R1+0x7920] ;  /* 0x0079200001127983 */ /* 0x002f280000300a00 */
[----:B------:R1:W-:Y:S04]  /*7ceb0*/  STL.64 [R1+0x78f8], R6 ;  /* 0x0078f80601007387 */ /* 0x0003e80000100a00 */
[----:B-1----:R-:W2:Y:S01]  /*7cec0*/  LDL R7, [R1+0x8] ;  /* 0x0000080001077983 */ /* 0x002ea20000100800 */
[----:B------:R-:W-:-:S03]  /*7ced0*/  IMAD.X R29, R9, 0x1, R4, P3 ;  /* 0x00000001091d7824 */ /* 0x000fc600018e0604 */
[----:B------:R-:W-:Y:S04]  /*7cee0*/  STL.64 [R1+0x7900], R14 ;  /* 0x0079000e01007387 */ /* 0x000fe80000100a00 */
[----:B------:R1:W-:Y:S04]  /*7cef0*/  STL.64 [R1+0x4988], R28 ;  /* 0x0049881c01007387 */ /* 0x0003e80000100a00 */
[----:B-1----:R-:W4:Y:S04]  /*7cf00*/  LDL.LU.64 R28, [R1+0x7918] ;  /* 0x00791800011c7983 */ /* 0x002f280000300a00 */
[----:B------:R1:W-:Y:S04]  /*7cf10*/  STL.64 [R1+0x78e8], R4 ;  /* 0x0078e80401007387 */ /* 0x0003e80000100a00 */
[----:B-1----:R0:W4:Y:S01]  /*7cf20*/  LDL.64 R4, [R1+0x4980] ;  /* 0x0049800001047983 */ /* 0x0021220000100a00 */
[----:B--2---:R-:W-:-:S02]  /*7cf30*/  IADD3 R24, P2, R7, R14, RZ ;  /* 0x0000000e07187210 */ /* 0x004fc40007f5e0ff */
[----:B---3--:R-:W-:Y:S02]  /*7cf40*/  IADD3 R6, P3, R7, R13, RZ ;  /* 0x0000000d07067210 */ /* 0x008fe40007f7e0ff */
[----:B------:R-:W2:Y:S04]  /*7cf50*/  LDL R7, [R1+0x53c] ;  /* 0x00053c0001077983 */ /* 0x000ea80000100800 */
[----:B------:R-:W-:Y:S04]  /*7cf60*/  STL.64 [R1+0x78f0], R12 ;  /* 0x0078f00c01007387 */ /* 0x000fe80000100a00 */
[----:B----4-:R-:W-:Y:S01]  /*7cf70*/  STL.64 [R1+0x78e0], R28 ;  /* 0x0078e01c01007387 */ /* 0x010fe20000100a00 */
[----:B------:R-:W-:-:S03]  /*7cf80*/  IMAD.X R5, R9, 0x1, R2, P1 ;  /* 0x0000000109057824 */ /* 0x000fc600008e0602 */
[----:B------:R-:W3:Y:S04]  /*7cf90*/  LDL.LU R9, [R1+0x7910] ;  /* 0x0079100001097983 */ /* 0x000ee80000300800 */
[----:B------:R1:W-:Y:S04]  /*7cfa0*/  STL [R1+0x78d8], R2 ;  /* 0x0078d80201007387 */ /* 0x0003e80000100800 */
[----:B-1----:R-:W3:Y:S04]  /*7cfb0*/  LDL.LU R2, [R1+0x8] ;  /* 0x0000080001027983 */ /* 0x002ee80000300800 */
[----:B------:R-:W-:Y:S01]  /*7cfc0*/  STL [R1+0x4984], R5 ;  /* 0x0049840501007387 */ /* 0x000fe20000100800 */
[----:B--2---:R-:W-:-:S05]  /*7cfd0*/  IMAD.X R25, R7, 0x1, R16, P2 ;  /* 0x0000000107197824 */ /* 0x004fca00010e0610 */
[----:B------:R1:W-:Y:S04]  /*7cfe0*/  STL.64 [R1+0x4978], R24 ;  /* 0x0049781801007387 */ /* 0x0003e80000100a00 */
[----:B-1----:R-:W2:Y:S01]  /*7cff0*/  LDL.LU.64 R24, [R1+0x7908] ;  /* 0x0079080001187983 */ /* 0x002ea20000300a00 */
[----:B---3--:R-:W-:-:S03]  /*7d000*/  IADD3 R14, P2, R2, R9, RZ ;  /* 0x00000009020e7210 */ /* 0x008fc60007f5e0ff */
[----:B--2---:R1:W-:Y:S04]  /*7d010*/  STL.64 [R1+0x78c8], R24 ;  /* 0x0078c81801007387 */ /* 0x0043e80000100a00 */
[----:B-1----:R-:W2:Y:S04]  /*7d020*/  LDL R24, [R1+0xc] ;  /* 0x00000c0001187983 */ /* 0x002ea80000100800 */
[----:B------:R1:W-:Y:S04]  /*7d030*/  STL [R1+0x4960], R14 ;  /* 0x0049600e01007387 */ /* 0x0003e80000100800 */
[----:B-1----:R-:W3:Y:S02]  /*7d040*/  LDL.LU.64 R14, [R1+0x7900] ;  /* 0x00790000010e7983 */ /* 0x002ee40000300a00 */
[----:B---3--:R-:W-:-:S05]  /*7d050*/  IMAD.X R7, R7, 0x1, R15, P3 ;  /* 0x0000000107077824 */ /* 0x008fca00018e060f */
[----:B------:R1:W-:Y:S04]  /*7d060*/  STL.64 [R1+0x4970], R6 ;  /* 0x0049700601007387 */ /* 0x0003e80000100a00 */
[----:B-1----:R-:W3:Y:S04]  /*7d070*/  LDL.LU.64 R6, [R1+0x78f8] ;  /* 0x0078f80001067983 */ /* 0x002ee80000300a00 */
[----:B------:R1:W-:Y:S04]  /*7d080*/  STL [R1+0x78c0], R15 ;  /* 0x0078c00f01007387 */ /* 0x0003e80000100800 */
[----:B-1----:R-:W4:Y:S01]  /*7d090*/  LDL.LU R15, [R1+0x53c] ;  /* 0x00053c00010f7983 */ /* 0x002f220000300800 */
[----:B---3--:R-:W-:-:S05]  /*7d0a0*/  IADD3 R12, P3, R2, R7, RZ ;  /* 0x00000007020c7210 */ /* 0x008fca0007f7e0ff */
[----:B------:R1:W-:Y:S04]  /*7d0b0*/  STL [R1+0x4958], R12 ;  /* 0x0049580c01007387 */ /* 0x0003e80000100800 */
[----:B-1----:R-:W4:Y:S01]  /*7d0c0*/  LDL.LU.64 R12, [R1+0x78f0] ;  /* 0x0078f000010c7983 */ /* 0x002f220000300a00 */
[----:B------:R-:W-:-:S05]  /*7d0d0*/  IADD3 R4, P1, R2, R11, RZ ;  /* 0x0000000b02047210 */ /* 0x000fca0007f3e0ff */
[----:B----4-:R-:W-:-:S05]  /*7d0e0*/  IMAD.X R5, R15, 0x1, R12, P1 ;  /* 0x000000010f057824 */ /* 0x010fca00008e060c */
[----:B------:R1:W-:Y:S04]  /*7d0f0*/  STL.64 [R1+0x4968], R4 ;  /* 0x0049680401007387 */ /* 0x0003e80000100a00 */
[----:B-1----:R-:W3:Y:S04]  /*7d100*/  LDL.LU.64 R4, [R1+0x78e8] ;  /* 0x0078e80001047983 */ /* 0x002ee80000300a00 */
[----:B------:R1:W-:Y:S04]  /*7d110*/  STL.64 [R1+0x78d0], R12 ;  /* 0x0078d00c01007387 */ /* 0x0003e80000100a00 */
[----:B-1----:R0:W4:Y:S04]  /*7d120*/  LDL.64 R12, [R1+0x4960] ;  /* 0x00496000010c7983 */ /* 0x0021280000100a00 */
[----:B------:R1:W-:Y:S04]  /*7d130*/  STL.64 [R1+0x78b8], R16 ;  /* 0x0078b81001007387 */ /* 0x0003e80000100a00 */
[----:B-1----:R0:W2:Y:S01]  /*7d140*/  LDL.64 R16, [R1+0x4958] ;  /* 0x0049580001107983 */ /* 0x0020a20000100a00 */
[----:B---3--:R-:W-:-:S05]  /*7d150*/  IADD3 R28, P1, R2, R5, RZ ;  /* 0x00000005021c7210 */ /* 0x008fca0007f3e0ff */
[----:B------:R1:W-:Y:S04]  /*7d160*/  STL [R1+0x4950], R28 ;  /* 0x0049501c01007387 */ /* 0x0003e80000100800 */
[----:B-1----:R-:W3:Y:S01]  /*7d170*/  LDL.LU.64 R28, [R1+0x78e0] ;  /* 0x0078e000011c7983 */ /* 0x002ee20000300a00 */
[----:B----4-:R-:W-:Y:S01]  /*7d180*/  IMAD.X R13, R15, 0x1, R10, P2 ;  /* 0x000000010f0d7824 */ /* 0x010fe200010e060a */
[----:B------:R-:W-:-:S04]  /*7d190*/  IADD3 R12, P2, R2, R3, RZ ;  /* 0x00000003020c7210 */ /* 0x000fc80007f5e0ff */
[----:B------:R-:W-:Y:S04]  /*7d1a0*/  STL [R1+0x4964], R13 ;  /* 0x0049640d01007387 */ /* 0x000fe80000100800 */
[----:B------:R1:W-:Y:S01]  /*7d1b0*/  STL [R1+0x78ac], R3 ;  /* 0x0078ac0301007387 */ /* 0x0003e20000100800 */
[----:B--2---:R-:W-:-:S03]  /*7d1c0*/  IMAD.X R17, R15, 0x1, R8, P3 ;  /* 0x000000010f117824 */ /* 0x004fc600018e0608 */
[----:B-1----:R-:W2:Y:S04]  /*7d1d0*/  LDL R3, [R1+0x538] ;  /* 0x0005380001037983 */ /* 0x002ea80000100800 */
[----:B------:R1:W-:Y:S04]  /*7d1e0*/  STL.64 [R1+0x78b0], R8 ;  /* 0x0078b00801007387 */ /* 0x0003e80000100a00 */
[----:B-1----:R0:W4:Y:S01]  /*7d1f0*/  LDL.64 R8, [R1+0x4950] ;  /* 0x0049500001087983 */ /* 0x0021220000100a00 */
[----:B------:R-:W-:Y:S01]  /*7d200*/  IMAD.X R13, R15, 0x1, R4, P2 ;  /* 0x000000010f0d7824 */ /* 0x000fe200010e0604 */
[----:B------:R-:W-:-:S02]  /*7d210*/  IADD3 R16, P3, R2, R0, RZ ;  /* 0x0000000002107210 */ /* 0x000fc40007f7e0ff */
[----:B------:R-:W-:Y:S04]  /*7d220*/  STL [R1+0x495c], R17 ;  /* 0x00495c1101007387 */ /* 0x000fe80000100800 */
[----:B------:R-:W3:Y:S01]  /*7d230*/  LDL.LU R2, [R1+0x78d8] ;  /* 0x0078d80001027983 */ /* 0x000ee20000300800 */
[----:B----4-:R-:W-:-:S05]  /*7d240*/  IMAD.X R9, R15, 0x1, R6, P1 ;  /* 0x000000010f097824 */ /* 0x010fca00008e0606 */
[----:B------:R-:W-:Y:S04]  /*7d250*/  STL [R1+0x4954], R9 ;  /* 0x0049540901007387 */ /* 0x000fe80000100800 */
[----:B------:R1:W-:Y:S04]  /*7d260*/  STL.64 [R1+0x4948], R12 ;  /* 0x0049480c01007387 */ /* 0x0003e80000100a00 */
[----:B-1----:R-:W4:Y:S01]  /*7d270*/  LDL.LU.64 R12, [R1+0x78d0] ;  /* 0x0078d000010c7983 */ /* 0x002f220000300a00 */
[C---:B------:R-:W-:Y:S02]  /*7d280*/  IADD3 R8, P1, R24.reuse, R14, RZ ;  /* 0x0000000e18087210 */ /* 0x040fe40007f3e0ff */
[----:B----4-:R-:W-:-:S05]  /*7d290*/  IADD3 R24, P2, R24, R13, RZ ;  /* 0x0000000d18187210 */ /* 0x010fca0007f5e0ff */
[----:B------:R1:W-:Y:S04]  /*7d2a0*/  STL [R1+0x4930], R24 ;  /* 0x0049301801007387 */ /* 0x0003e80000100800 */
[----:B-1----:R-:W4:Y:S01]  /*7d2b0*/  LDL.LU.64 R24, [R1+0x78c8] ;  /* 0x0078c80001187983 */ /* 0x002f220000300a00 */
[----:B---3--:R-:W-:-:S03]  /*7d2c0*/  IMAD.X R17, R15, 0x1, R2, P3 ;  /* 0x000000010f117824 */ /* 0x008fc600018e0602 */
[----:B----4-:R-:W-:Y:S04]  /*7d2d0*/  STL.64 [R1+0x78a0], R24 ;  /* 0x0078a01801007387 */ /* 0x010fe80000100a00 */
[----:B------:R-:W-:Y:S04]  /*7d2e0*/  STL [R1+0x78a8], R25 ;  /* 0x0078a81901007387 */ /* 0x000fe80000100800 */
[----:B------:R1:W-:Y:S04]  /*7d2f0*/  STL [R1+0x7898], R13 ;  /* 0x0078980d01007387 */ /* 0x0003e80000100800 */
[----:B-1----:R-:W3:Y:S04]  /*7d300*/  LDL.LU R13, [R1+0xc] ;  /* 0x00000c00010d7983 */ /* 0x002ee80000300800 */
[----:B------:R-:W4:Y:S04]  /*7d310*/  LDL.LU R15, [R1+0x78c0] ;  /* 0x0078c000010f7983 */ /* 0x000f280000300800 */
[----:B------:R1:W-:Y:S04]  /*7d320*/  STL.64 [R1+0x4940], R16 ;  /* 0x0049401001007387 */ /* 0x0003e80000100a00 */
[----:B-1----:R-:W2:Y:S01]  /*7d330*/  LDL.LU.64 R16, [R1+0x78b8] ;  /* 0x0078b80001107983 */ /* 0x002ea20000300a00 */
[----:B---3--:R-:W-:Y:S01]  /*7d340*/  IADD3 R24, P3, R13, R11, RZ ;  /* 0x0000000b0d187210 */ /* 0x008fe20007f7e0ff */
[----:B--2---:R-:W-:-:S05]  /*7d350*/  IMAD.X R9, R3, 0x1, R16, P1 ;  /* 0x0000000103097824 */ /* 0x004fca00008e0610 */
[----:B------:R1:W-:Y:S04]  /*7d360*/  STL.64 [R1+0x4938], R8 ;  /* 0x0049380801007387 */ /* 0x0003e80000100a00 */
[----:B------:R-:W-:Y:S04]  /*7d370*/  STL [R1+0x4928], R24 ;  /* 0x0049281801007387 */ /* 0x000fe80000100800 */
[----:B-1----:R-:W2:Y:S04]  /*7d380*/  LDL.LU.64 R8, [R1+0x78b0] ;  /* 0x0078b00001087983 */ /* 0x002ea80000300a00 */
[----:B------:R1:W-:Y:S04]  /*7d390*/  STL.64 [R1+0x7890], R16 ;  /* 0x0078901001007387 */ /* 0x0003e80000100a00 */
[----:B-1----:R0:W3:Y:S04]  /*7d3a0*/  LDL.64 R16, [R1+0x4928] ;  /* 0x0049280001107983 */ /* 0x0020e80000100a00 */
[----:B------:R1:W-:Y:S04]  /*7d3b0*/  STL.64 [R1+0x7880], R22 ;  /* 0x0078801601007387 */ /* 0x0003e80000100a00 */
[----:B-1----:R0:W4:Y:S04]  /*7d3c0*/  LDL.64 R22, [R1+0x4930] ;  /* 0x0049300001167983 */ /* 0x0021280000100a00 */
[----:B------:R1:W-:Y:S04]  /*7d3d0*/  STL.64 [R1+0x7870], R18 ;  /* 0x0078701201007387 */ /* 0x0003e80000100a00 */
[----:B-1----:R-:W3:Y:S01]  /*7d3e0*/  LDL R19, [R1+0x10] ;  /* 0x0000100001137983 */ /* 0x002ee20000100800 */
[----:B----4-:R-:W-:-:S03]  /*7d3f0*/  IMAD.X R23, R3, 0x1, R15, P2 ;  /* 0x0000000103177824 */ /* 0x010fc600010e060f */
[----:B------:R-:W4:Y:S04]  /*7d400*/  LDL.LU R3, [R1+0x78ac] ;  /* 0x0078ac0001037983 */ /* 0x000f280000300800 */
[----:B------:R1:W-:Y:S04]  /*7d410*/  STL [R1+0x7888], R15 ;  /* 0x0078880f01007387 */ /* 0x0003e80000100800 */
[----:B-1----:R-:W3:Y:S01]  /*7d420*/  LDL.LU R15, [R1+0x538] ;  /* 0x00053800010f7983 */ /* 0x002ee20000300800 */
[----:B--2---:R-:W-:-:S03]  /*7d430*/  IADD3 R24, P1, R13, R9, RZ ;  /* 0x000000090d187210 */ /* 0x004fc60007f3e0ff */
[----:B------:R-:W-:Y:S01]  /*7d440*/  STL [R1+0x4934], R23 ;  /* 0x0049341701007387 */ /* 0x000fe20000100800 */
[C---:B---3--:R-:W-:Y:S02]  /*7d450*/  IMAD.X R17, R15.reuse, 0x1, R12, P3 ;  /* 0x000000010f117824 */ /* 0x048fe400018e060c */
[----:B------:R-:W-:-:S03]  /*7d460*/  IMAD.X R25, R15, 0x1, R10, P1 ;  /* 0x000000010f197824 */ /* 0x000fc600008e060a */
[----:B------:R-:W-:Y:S04]  /*7d470*/  STL [R1+0x492c], R17 ;  /* 0x00492c1101007387 */ /* 0x000fe80000100800 */
[----:B------:R1:W-:Y:S04]  /*7d480*/  STL.64 [R1+0x4920], R24 ;  /* 0x0049201801007387 */ /* 0x0003e80000100a00 */
[----:B-1----:R0:W2:Y:S01]  /*7d490*/  LDL.LU R25, [R1+0x78a8] ;  /* 0x0078a80001197983 */ /* 0x0020a20000300800 */
[----:B----4-:R-:W-:-:S05]  /*7d4a0*/  IADD3 R24, P1, R13, R3, RZ ;  /* 0x000000030d187210 */ /* 0x010fca0007f3e0ff */
[----:B------:R2:W-:Y:S01]  /*7d4b0*/  STL [R1+0x4908], R24 ;  /* 0x0049081801007387 */ /* 0x0005e20000100800 */
[----:B------:R-:W-:-:S03]  /*7d4c0*/  IADD3 R22, P2, R13, R7, RZ ;  /* 0x000000070d167210 */ /* 0x000fc60007f5e0ff */
[----:B--2---:R-:W2:Y:S02]  /*7d4d0*/  LDL.LU.64 R24, [R1+0x78a0] ;  /* 0x0078a00001187983 */ /* 0x004ea40000300a00 */
[----:B------:R-:W-:Y:S02]  /*7d4e0*/  IMAD.X R23, R15, 0x1, R8, P2 ;  /* 0x000000010f177824 */ /* 0x000fe400010e0608 */
[----:B------:R-:W-:Y:S04]  /*7d4f0*/  STL.64 [R1+0x7878], R8 ;  /* 0x0078780801007387 */ /* 0x000fe80000100a00 */
[----:B------:R-:W-:Y:S04]  /*7d500*/  STL.64 [R1+0x4918], R22 ;  /* 0x0049181601007387 */ /* 0x000fe80000100a00 */
[----:B--2---:R1:W-:Y:S04]  /*7d510*/  STL.64 [R1+0x7868], R24 ;  /* 0x0078681801007387 */ /* 0x0043e80000100a00 */
[----:B-1----:R0:W2:Y:S01]  /*7d520*/  LDL.64 R24, [R1+0x4908] ;  /* 0x0049080001187983 */ /* 0x0020a20000100a00 */
[----:B------:R-:W-:-:S02]  /*7d530*/  IADD3 R16, P3, R13, R5, RZ ;  /* 0x000000050d107210 */ /* 0x000fc40007f7e0ff */
[----:B------:R-:W-:Y:S02]  /*7d540*/  IADD3 R22, P2, R13, R0, RZ ;  /* 0x000000000d167210 */ /* 0x000fe40007f5e0ff */
[----:B------:R-:W3:Y:S01]  /*7d550*/  LDL.LU R13, [R1+0x7898] ;  /* 0x00789800010d7983 */ /* 0x000ee20000300800 */
[----:B------:R-:W-:Y:S01]  /*7d560*/  IMAD.X R17, R15, 0x1, R6, P3 ;  /* 0x000000010f117824 */ /* 0x000fe200018e0606 */
[----:B------:R-:W-:-:S04]  /*7d570*/  IADD3 R18, P3, R19, R14, RZ ;  /* 0x0000000e13127210 */ /* 0x000fc80007f7e0ff */
[----:B------:R1:W-:Y:S04]  /*7d580*/  STL.64 [R1+0x4910], R16 ;  /* 0x0049101001007387 */ /* 0x0003e80000100a00 */
[----:B-1----:R-:W4:Y:S04]  /*7d590*/  LDL.LU.64 R16, [R1+0x7890] ;  /* 0x0078900001107983 */ /* 0x002f280000300a00 */
[----:B------:R-:W4:Y:S04]  /*7d5a0*/  LDL R19, [R1+0x534] ;  /* 0x0005340001137983 */ /* 0x000f280000100800 */
[----:B------:R1:W-:Y:S01]  /*7d5b0*/  STL [R1+0x7860], R4 ;  /* 0x0078600401007387 */ /* 0x0003e20000100800 */
[----:B--2---:R-:W-:-:S05]  /*7d5c0*/  IMAD.X R25, R15, 0x1, R4, P1 ;  /* 0x000000010f197824 */ /* 0x004fca00008e0604 */
[----:B------:R-:W-:Y:S04]  /*7d5d0*/  STL [R1+0x490c], R25 ;  /* 0x00490c1901007387 */ /* 0x000fe80000100800 */
[----:B-1----:R-:W2:Y:S01]  /*7d5e0*/  LDL.LU R4, [R1+0x10] ;  /* 0x0000100001047983 */ /* 0x002ea20000300800 */
[----:B------:R-:W-:-:S03]  /*7d5f0*/  IMAD.X R23, R15, 0x1, R2, P2 ;  /* 0x000000010f177824 */ /* 0x000fc600010e0602 */
[----:B------:R-:W3:Y:S04]  /*7d600*/  LDL.LU R15, [R1+0x7888] ;  /* 0x00788800010f7983 */ /* 0x000ee80000300800 */
[----:B------:R1:W-:Y:S01]  /*7d610*/  STL.64 [R1+0x4900], R22 ;  /* 0x0049001601007387 */ /* 0x0003e20000100a00 */
[----:B----4-:R-:W-:-:S03]  /*7d620*/  IMAD.X R19, R19, 0x1, R16, P3 ;  /* 0x0000000113137824 */ /* 0x010fc600018e0610 */
[----:B-1----:R-:W4:Y:S01]  /*7d630*/  LDL.LU.64 R22, [R1+0x7880] ;  /* 0x0078800001167983 */ /* 0x002f220000300a00 */
[----:B--2---:R-:W-:-:S05]  /*7d640*/  IADD3 R8, P2, R4, R11, RZ ;  /* 0x0000000b04087210 */ /* 0x004fca0007f5e0ff */
[----:B------:R1:W-:Y:S04]  /*7d650*/  STL [R1+0x48e8], R8 ;  /* 0x0048e80801007387 */ /* 0x0003e80000100800 */
[----:B-1----:R-:W2:Y:S04]  /*7d660*/  LDL.LU.64 R8, [R1+0x7878] ;  /* 0x0078780001087983 */ /* 0x002ea80000300a00 */
[----:B------:R1:W-:Y:S04]  /*7d670*/  STL.64 [R1+0x48f8], R18 ;  /* 0x0048f81201007387 */ /* 0x0003e80000100a00 */
[----:B-1----:R-:W4:Y:S01]  /*7d680*/  LDL.LU.64 R18, [R1+0x7870] ;  /* 0x0078700001127983 */ /* 0x002f220000300a00 */
[----:B---3--:R-:W-:-:S03]  /*7d690*/  IADD3 R24, P1, R4, R13, RZ ;  /* 0x0000000d04187210 */ /* 0x008fc60007f3e0ff */
[----:B----4-:R2:W-:Y:S04]  /*7d6a0*/  STL.64 [R1+0x7838], R18 ;  /* 0x0078381201007387 */ /* 0x0105e80000100a00 */
[----:B------:R1:W-:Y:S01]  /*7d6b0*/  STL.64 [R1+0x7858], R26 ;  /* 0x0078581a01007387 */ /* 0x0003e20000100a00 */
[----:B--2---:R-:W-:-:S03]  /*7d6c0*/  IADD3 R18, P3, R4, R9, RZ ;  /* 0x0000000904127210 */ /* 0x004fc60007f7e0ff */
[----:B-1----:R0:W2:Y:S04]  /*7d6d0*/  LDL.64 R26, [R1+0x48e8] ;  /* 0x0048e800011a7983 */ /* 0x0020a80000100a00 */
[----:B------:R1:W-:Y:S04]  /*7d6e0*/  STL [R1+0x7840], R9 ;  /* 0x0078400901007387 */ /* 0x0003e80000100800 */
[----:B-1----:R-:W3:Y:S02]  /*7d6f0*/  LDL.LU R9, [R1+0x534] ;  /* 0x0005340001097983 */ /* 0x002ee40000300800 */
[----:B---3--:R-:W-:-:S05]  /*7d700*/  IMAD.X R25, R9, 0x1, R15, P1 ;  /* 0x0000000109197824 */ /* 0x008fca00008e060f */
[----:B------:R1:W-:Y:S04]  /*7d710*/  STL.64 [R1+0x48f0], R24 ;  /* 0x0048f01801007387 */ /* 0x0003e80000100a00 */
[----:B-1----:R-:W3:Y:S04]  /*7d720*/  LDL.LU.64 R24, [R1+0x7868] ;  /* 0x0078680001187983 */ /* 0x002ee80000300a00 */
[----:B------:R-:W-:Y:S01]  /*7d730*/  STL [R1+0x48e0], R18 ;  /* 0x0048e01201007387 */ /* 0x000fe20000100800 */
[----:B--2---:R-:W-:Y:S01]  /*7d740*/  IMAD.X R27, R9, 0x1, R12, P2 ;  /* 0x00000001091b7824 */ /* 0x004fe200010e060c */
[----:B------:R-:W-:-:S02]  /*7d750*/  IADD3 R26, P2, R4, R5, RZ ;  /* 0x00000005041a7210 */ /* 0x000fc40007f5e0ff */
[----:B---3--:R1:W-:Y:S04]  /*7d760*/  STL.64 [R1+0x7830], R24 ;  /* 0x0078301801007387 */ /* 0x0083e80000100a00 */
[----:B-1----:R-:W2:Y:S04]  /*7d770*/  LDL R25, [R1+0x14] ;  /* 0x0000140001197983 */ /* 0x002ea80000100800 */
[----:B------:R1:W-:Y:S04]  /*7d780*/  STL.64 [R1+0x7848], R16 ;  /* 0x0078481001007387 */ /* 0x0003e80000100a00 */
[----:B------:R3:W-:Y:S01]  /*7d790*/  STL [R1+0x7850], R17 ;  /* 0x0078501101007387 */ /* 0x0007e20000100800 */
[----:B-1----:R-:W-:Y:S01]  /*7d7a0*/  IMAD.MOV.U32 R16, RZ, RZ, R18 ;  /* 0x000000ffff107224 */ /* 0x002fe200078e0012 */
[----:B------:R-:W-:Y:S01]  /*7d7b0*/  IADD3 R18, P1, R4, R7, RZ ;  /* 0x0000000704127210 */ /* 0x000fe20007f3e0ff */
[----:B---3--:R-:W-:-:S02]  /*7d7c0*/  IMAD.MOV.U32 R17, RZ, RZ, R19 ;  /* 0x000000ffff117224 */ /* 0x008fc400078e0013 */
[C---:B------:R-:W-:Y:S02]  /*7d7d0*/  IMAD.X R17, R9.reuse, 0x1, R10, P3 ;  /* 0x0000000109117824 */ /* 0x040fe400018e060a */
[----:B------:R-:W-:Y:S01]  /*7d7e0*/  IMAD.X R19, R9, 0x1, R8, P1 ;  /* 0x0000000109137824 */ /* 0x000fe200008e0608 */
[----:B------:R-:W-:Y:S01]  /*7d7f0*/  STL [R1+0x48ec], R27 ;  /* 0x0048ec1b01007387 */ /* 0x000fe20000100800 */
[----:B------:R-:W-:-:S03]  /*7d800*/  IADD3 R16, P3, R4, R3, RZ ;  /* 0x0000000304107210 */ /* 0x000fc60007f7e0ff */
[----:B------:R-:W-:Y:S04]  /*7d810*/  STL [R1+0x48e4], R17 ;  /* 0x0048e41101007387 */ /* 0x000fe80000100800 */
[----:B------:R1:W-:Y:S02]  /*7d820*/  STL.64 [R1+0x48d8], R18 ;  /* 0x0048d81201007387 */ /* 0x0003e40000100a00 */
[----:B-1----:R-:W-:Y:S02]  /*7d830*/  IADD3 R18, P1, R4, R0, RZ ;  /* 0x0000000004127210 */ /* 0x002fe40007f3e0ff */
[----:B------:R-:W3:Y:S01]  /*7d840*/  LDL.LU R4, [R1+0x7860] ;  /* 0x0078600001047983 */ /* 0x000ee20000300800 */
[----:B------:R-:W-:-:S05]  /*7d850*/  IMAD.X R27, R9, 0x1, R6, P2 ;  /* 0x00000001091b7824 */ /* 0x000fca00010e0606 */
[----:B------:R1:W-:Y:S04]  /*7d860*/  STL.64 [R1+0x48d0], R26 ;  /* 0x0048d01a01007387 */ /* 0x0003e80000100a00 */
[----:B-1----:R-:W4:Y:S01]  /*7d870*/  LDL.LU.64 R26, [R1+0x7858] ;  /* 0x00785800011a7983 */ /* 0x002f220000300a00 */
[----:B--2---:R-:W-:-:S03]  /*7d880*/  IADD3 R24, P2, R25, R14, RZ ;  /* 0x0000000e19187210 */ /* 0x004fc60007f5e0ff */
[----:B------:R-:W2:Y:S04]  /*7d890*/  LDL R25, [R1+0x530] ;  /* 0x0005300001197983 */ /* 0x000ea80000100800 */
[----:B------:R1:W-:Y:S04]  /*7d8a0*/  STL [R1+0x7828], R14 ;  /* 0x0078280e01007387 */ /* 0x0003e80000100800 */
[----:B-1----:R-:W4:Y:S01]  /*7d8b0*/  LDL.LU R14, [R1+0x14] ;  /* 0x00001400010e7983 */ /* 0x002f220000300800 */
[----:B---3--:R-:W-:-:S05]  /*7d8c0*/  IMAD.X R17, R9, 0x1, R4, P3 ;  /* 0x0000000109117824 */ /* 0x008fca00018e0604 */
[----:B------:R1:W-:Y:S04]  /*7d8d0*/  STL.64 [R1+0x48c8], R16 ;  /* 0x0048c81001007387 */ /* 0x0003e80000100a00 */
[----:B-1----:R0:W3:Y:S01]  /*7d8e0*/  LDL.LU R17, [R1+0x7850] ;  /* 0x0078500001117983 */ /* 0x0020e20000300800 */
[----:B------:R-:W-:Y:S01]  /*7d8f0*/  IMAD.X R19, R9, 0x1, R2, P1 ;  /* 0x0000000109137824 */ /* 0x000fe200008e0602 */
[----:B----4-:R-:W-:-:S05]  /*7d900*/  IADD3 R16, P3, R14, R13, RZ ;  /* 0x0000000d0e107210 */ /* 0x010fca0007f7e0ff */
[----:B------:R3:W-:Y:S04]  /*7d910*/  STL [R1+0x48b0], R16 ;  /* 0x0048b01001007387 */ /* 0x0007e80000100800 */
[----:B---3--:R-:W2:Y:S04]  /*7d920*/  LDL.LU.64 R16, [R1+0x7848] ;  /* 0x0078480001107983 */ /* 0x008ea80000300a00 */
[----:B------:R-:W3:Y:S04]  /*7d930*/  LDL.LU R9, [R1+0x7840] ;  /* 0x0078400001097983 */ /* 0x000ee80000300800 */
[----:B------:R1:W-:Y:S04]  /*7d940*/  STL.64 [R1+0x48c0], R18 ;  /* 0x0048c01201007387 */ /* 0x0003e80000100a00 */
[----:B-1----:R-:W4:Y:S01]  /*7d950*/  LDL.LU.64 R18, [R1+0x7838] ;  /* 0x0078380001127983 */ /* 0x002f220000300a00 */
[----:B--2---:R-:W-:-:S03]  /*7d960*/  IMAD.X R25, R25, 0x1, R16, P2 ;  /* 0x0000000119197824 */ /* 0x004fc600010e0610 */
[----:B----4-:R1:W-:Y:S04]  /*7d970*/  STL.64 [R1+0x7818], R18 ;  /* 0x0078181201007387 */ /* 0x0103e80000100a00 */
[----:B-1----:R-:W2:Y:S04]  /*7d980*/  LDL.LU R19, [R1+0x28] ;  /* 0x0000280001137983 */ /* 0x002ea80000300800 */
[----:B------:R1:W-:Y:S04]  /*7d990*/  STL.64 [R1+0x48b8], R24 ;  /* 0x0048b81801007387 */ /* 0x0003e80000100a00 */
[----:B-1----:R-:W4:Y:S04]  /*7d9a0*/  LDL.LU.64 R24, [R1+0x7830] ;  /* 0x0078300001187983 */ /* 0x002f280000300a00 */
[----:B----4-:R3:W-:Y:S04]  /*7d9b0*/  STL.64 [R1+0x7810], R24 ;  /* 0x0078101801007387 */ /* 0x0107e80000100a00 */
[----:B------:R-:W-:Y:S04]  /*7d9c0*/  STL.64 [R1+0x7820], R16 ;  /* 0x0078201001007387 */ /* 0x000fe80000100a00 */
[----:B------:R1:W-:Y:S01]  /*7d9d0*/  STL [R1+0x782c], R17 ;  /* 0x00782c1101007387 */ /* 0x0003e20000100800 */
[----:B---3--:R-:W-:-:S03]  /*7d9e0*/  IADD3 R24, P2, R14, R9, RZ ;  /* 0x000000090e187210 */ /* 0x008fc60007f5e0ff */
[----:B-1----:R0:W3:Y:S04]  /*7d9f0*/  LDL.64 R16, [R1+0x48b0] ;  /* 0x0048b00001107983 */ /* 0x0020e80000100a00 */
[----:B------:R1:W-:Y:S04]  /*7da00*/  STL [R1+0x7808], R9 ;  /* 0x0078080901007387 */ /* 0x0003e80000100800 */
[----:B-1----:R-:W3:Y:S01]  /*7da10*/  LDL.LU R9, [R1+0x530] ;  /* 0x0005300001097983 */ /* 0x002ee20000300800 */
[C---:B------:R-:W-:Y:S01]  /*7da20*/  IADD3 R18, P1, R14.reuse, R11, RZ ;  /* 0x0000000b0e127210 */ /* 0x040fe20007f3e0ff */
[----:B---3--:R-:W-:Y:S01]  /*7da30*/  IMAD.X R17, R9, 0x1, R15, P3 ;  /* 0x0000000109117824 */ /* 0x008fe200018e060f */
[----:B------:R-:W-:-:S04]  /*7da40*/  IADD3 R16, P3, R14, R7, RZ ;  /* 0x000000070e107210 */ /* 0x000fc80007f7e0ff */
[----:B------:R1:W-:Y:S01]  /*7da50*/  STL [R1+0x48b4], R17 ;  /* 0x0048b41101007387 */ /* 0x0003e20000100800 */
[----:B------:R-:W-:-:S03]  /*7da60*/  IMAD.X R25, R9, 0x1, R10, P2 ;  /* 0x0000000109197824 */ /* 0x000fc600010e060a */
[----:B------:R2:W-:Y:S01]  /*7da70*/  STL.64 [R1+0x7800], R22 ;  /* 0x0078001601007387 */ /* 0x0005e20000100a00 */
[C---:B-1----:R-:W-:Y:S02]  /*7da80*/  IMAD.X R17, R9.reuse, 0x1, R8, P3 ;  /* 0x0000000109117824 */ /* 0x042fe400018e0608 */
[----:B--2---:R-:W-:Y:S02]  /*7da90*/  IMAD.MOV.U32 R23, RZ, RZ, R19 ;  /* 0x000000ffff177224 */ /* 0x004fe400078e0013 */
[----:B------:R-:W-:-:S05]  /*7daa0*/  IMAD.X R19, R9, 0x1, R12, P1 ;  /* 0x0000000109137824 */ /* 0x000fca00008e060c */
[----:B------:R-:W-:Y:S04]  /*7dab0*/  STL.64 [R1+0x48a8], R18 ;  /* 0x0048a81201007387 */ /* 0x000fe80000100a00 */
[----:B------:R-:W-:Y:S04]  /*7dac0*/  STL.64 [R1+0x48a0], R24 ;  /* 0x0048a01801007387 */ /* 0x000fe80000100a00 */
[----:B------:R1:W-:Y:S04]  /*7dad0*/  STL.64 [R1+0x4898], R16 ;  /* 0x0048981001007387 */ /* 0x0003e80000100a00 */
[----:B-1----:R0:W2:Y:S01]  /*7dae0*/  LDL.LU R17, [R1+0x782c] ;  /* 0x00782c0001117983 */ /* 0x0020a20000300800 */
[----:B------:R-:W-:-:S02]  /*7daf0*/  IADD3 R18, P1, R14, R5, RZ ;  /* 0x000000050e127210 */ /* 0x000fc40007f3e0ff */
[C---:B------:R-:W-:Y:S02]  /*7db00*/  IADD3 R16, P3, R14.reuse, R0, RZ ;  /* 0x000000000e107210 */ /* 0x040fe40007f7e0ff */
[----:B------:R-:W-:Y:S01]  /*7db10*/  IADD3 R24, P2, R14, R3, RZ ;  /* 0x000000030e187210 */ /* 0x000fe20007f5e0ff */
[C---:B------:R-:W-:Y:S01]  /*7db20*/  IMAD.X R19, R9.reuse, 0x1, R6, P1 ;  /* 0x0000000109137824 */ /* 0x040fe200008e0606 */
[----:B------:R-:W3:Y:S04]  /*7db30*/  LDL.LU R14, [R1+0x7828] ;  /* 0x00782800010e7983 */ /* 0x000ee80000300800 */
[----:B------:R2:W-:Y:S01]  /*7db40*/  STL [R1+0x4880], R16 ;  /* 0x0048801001007387 */ /* 0x0005e20000100800 */
[----:B------:R-:W-:-:S03]  /*7db50*/  IMAD.X R25, R9, 0x1, R4, P2 ;  /* 0x0000000109197824 */ /* 0x000fc600010e0604 */
[----:B--2---:R-:W2:Y:S04]  /*7db60*/  LDL.LU.64 R16, [R1+0x7820] ;  /* 0x0078200001107983 */ /* 0x004ea80000300a00 */
[----:B------:R1:W-:Y:S04]  /*7db70*/  STL.64 [R1+0x4890], R18 ;  /* 0x0048901201007387 */ /* 0x0003e80000100a00 */
[----:B-1----:R-:W4:Y:S04]  /*7db80*/  LDL.LU.64 R18, [R1+0x7818] ;  /* 0x0078180001127983 */ /* 0x002f280000300a00 */
[----:B------:R1:W-:Y:S02]  /*7db90*/  STL.64 [R1+0x77f8], R6 ;  /* 0x0077f80601007387 */ /* 0x0003e40000100a00 */
[----:B-1----:R-:W-:-:S02]  /*7dba0*/  IMAD.MOV.U32 R6, RZ, RZ, R23 ;  /* 0x000000ffff067224 */ /* 0x002fc400078e0017 */
[----:B------:R-:W3:Y:S04]  /*7dbb0*/  LDL R7, [R1+0x18] ;  /* 0x0000180001077983 */ /* 0x000ee80000100800 */
[----:B------:R-:W2:Y:S04]  /*7dbc0*/  LDL R23, [R1+0x52c] ;  /* 0x00052c0001177983 */ /* 0x000ea80000100800 */
[----:B------:R1:W-:Y:S04]  /*7dbd0*/  STL.64 [R1+0x4888], R24 ;  /* 0x0048881801007387 */ /* 0x0003e80000100a00 */
[----:B-1----:R-:W4:Y:S04]  /*7dbe0*/  LDL.LU.64 R24, [R1+0x7810] ;  /* 0x0078100001187983 */ /* 0x002f280000300a00 */
[----:B------:R1:W-:Y:S04]  /*7dbf0*/  STL.64 [R1+0x77f0], R4 ;  /* 0x0077f00401007387 */ /* 0x0003e80000100a00 */
[----:B-1----:R0:W4:Y:S01]  /*7dc00*/  LDL.64 R4, [R1+0x4880] ;  /* 0x0048800001047983 */ /* 0x0021220000100a00 */
[----:B---3--:R-:W-:-:S05]  /*7dc10*/  IADD3 R22, P1, R7, R14, RZ ;  /* 0x0000000e07167210 */ /* 0x008fca0007f3e0ff */
[----:B--2---:R-:W-:Y:S02]  /*7dc20*/  IMAD.X R23, R23, 0x1, R16, P1 ;  /* 0x0000000117177824 */ /* 0x004fe400008e0610 */
[----:B----4-:R-:W-:Y:S01]  /*7dc30*/  IMAD.MOV.U32 R5, RZ, RZ, R6 ;  /* 0x000000ffff057224 */ /* 0x010fe200078e0006 */
[----:B------:R-:W-:-:S03]  /*7dc40*/  IADD3 R6, P2, R7, R13, RZ ;  /* 0x0000000d07067210 */ /* 0x000fc60007f5e0ff */
[----:B------:R-:W-:Y:S02]  /*7dc50*/  IMAD.MOV.U32 R7, RZ, RZ, R5 ;  /* 0x000000ffff077224 */ /* 0x000fe400078e0005 */
[----:B------:R-:W-:Y:S02]  /*7dc60*/  IMAD.X R5, R9, 0x1, R2, P3 ;  /* 0x0000000109057824 */ /* 0x000fe400018e0602 */
[----:B------:R-:W2:Y:S04]  /*7dc70*/  LDL.LU R9, [R1+0x7808] ;  /* 0x0078080001097983 */ /* 0x000ea80000300800 */
[----:B------:R-:W-:Y:S04]  /*7dc80*/  STL [R1+0x4884], R5 ;  /* 0x0048840501007387 */ /* 0x000fe80000100800 */
[----:B------:R1:W-:Y:S04]  /*7dc90*/  STL [R1+0x77e8], R2 ;  /* 0x0077e80201007387 */ /* 0x0003e80000100800 */
[----:B-1----:R-:W3:Y:S04]  /*7dca0*/  LDL.LU R2, [R1+0x18] ;  /* 0x0000180001027983 */ /* 0x002ee80000300800 */
[----:B------:R1:W-:Y:S04]  /*7dcb0*/  STL.64 [R1+0x4878], R22 ;  /* 0x0048781601007387 */ /* 0x0003e80000100a00 */
[----:B-1----:R-:W4:Y:S04]  /*7dcc0*/  LDL.LU.64 R22, [R1+0x7800] ;  /* 0x0078000001167983 */ /* 0x002f280000300a00 */
[----:B----4-:R3:W-:Y:S04]  /*7dcd0*/  STL.64 [R1+0x77d0], R22 ;  /* 0x0077d01601007387 */ /* 0x0107e80000100a00 */
[----:B--2---:R1:W-:Y:S01]  /*7dce0*/  STL [R1+0x77c8], R9 ;  /* 0x0077c80901007387 */ /* 0x0043e20000100800 */
[----:B---3--:R-:W-:-:S03]  /*7dcf0*/  IADD3 R22, P1, R2, R9, RZ ;  /* 0x0000000902167210 */ /* 0x008fc60007f3e0ff */
[----:B-1----:R-:W2:Y:S01]  /*7dd00*/  LDL.LU R9, [R1+0x52c] ;  /* 0x00052c0001097983 */ /* 0x002ea20000300800 */
[----:B------:R-:W-:Y:S02]  /*7dd10*/  IMAD.MOV.U32 R23, RZ, RZ, R7 ;  /* 0x000000ffff177224 */ /* 0x000fe400078e0007 */
[----:B--2---:R-:W-:-:S05]  /*7dd20*/  IMAD.X R7, R9, 0x1, R15, P2 ;  /* 0x0000000109077824 */ /* 0x004fca00010e060f */
[----:B------:R1:W-:Y:S04]  /*7dd30*/  STL.64 [R1+0x4870], R6 ;  /* 0x0048700601007387 */ /* 0x0003e80000100a00 */
[----:B-1----:R-:W2:Y:S01]  /*7dd40*/  LDL.LU.64 R6, [R1+0x77f8] ;  /* 0x0077f80001067983 */ /* 0x002ea20000300a00 */
[----:B------:R-:W-:-:S03]  /*7dd50*/  IADD3 R4, P3, R2, R11, RZ ;  /* 0x0000000b02047210 */ /* 0x000fc60007f7e0ff */
[----:B------:R2:W-:Y:S02]  /*7dd60*/  STL.64 [R1+0x77e0], R14 ;  /* 0x0077e00e01007387 */ /* 0x0005e40000100a00 */
[----:B------:R-:W-:-:S05]  /*7dd70*/  IMAD.X R5, R9, 0x1, R12, P3 ;  /* 0x0000000109057824 */ /* 0x000fca00018e060c */
[----:B------:R1:W-:Y:S01]  /*7dd80*/  STL.64 [R1+0x4868], R4 ;  /* 0x0048680401007387 */ /* 0x0003e20000100a00 */
[----:B--2---:R-:W-:-:S05]  /*7dd90*/  IADD3 R14, P2, R2, R7, RZ ;  /* 0x00000007020e7210 */ /* 0x004fca0007f5e0ff */
[----:B------:R-:W-:Y:S04]  /*7dda0*/  STL [R1+0x4858], R14 ;  /* 0x0048580e01007387 */ /* 0x000fe80000100800 */
[----:B-1----:R-:W2:Y:S04]  /*7ddb0*/  LDL.LU.64 R4, [R1+0x77f0] ;  /* 0x0077f00001047983 */ /* 0x002ea80000300a00 */
[----:B------:R1:W-:Y:S04]  /*7ddc0*/  STL.64 [R1+0x77d8], R12 ;  /* 0x0077d80c01007387 */ /* 0x0003e80000100a00 */
[----:B-1----:R-:W3:Y:S04]  /*7ddd0*/  LDL R12, [R1+0x1c] ;  /* 0x00001c00010c7983 */ /* 0x002ee80000100800 */
[----:B------:R1:W-:Y:S04]  /*7dde0*/  STL.64 [R1+0x77c0], R18 ;  /* 0x0077c01201007387 */ /* 0x0003e80000100a00 */
[----:B-1----:R0:W4:Y:S04]  /*7ddf0*/  LDL.64 R18, [R1+0x4858] ;  /* 0x0048580001127983 */ /* 0x0021280000100a00 */
[----:B------:R1:W-:Y:S02]  /*7de00*/  STL.64 [R1+0x77b8], R16 ;  /* 0x0077b81001007387 */ /* 0x0003e40000100a00 */
[----:B-1----:R-:W-:-:S02]  /*7de10*/  IMAD.MOV.U32 R16, RZ, RZ, R23 ;  /* 0x000000ffff107224 */ /* 0x002fc400078e0017 */
[----:B------:R-:W-:-:S05]  /*7de20*/  IMAD.X R23, R9, 0x1, R10, P1 ;  /* 0x0000000109177824 */ /* 0x000fca00008e060a */
[----:B------:R1:W-:Y:S02]  /*7de30*/  STL.64 [R1+0x4860], R22 ;  /* 0x0048601601007387 */ /* 0x0003e40000100a00 */
[C---:B-1----:R-:W-:Y:S02]  /*7de40*/  IADD3 R22, P1, R2.reuse, R3, RZ ;  /* 0x0000000302167210 */ /* 0x042fe40007f3e0ff */
[----:B--2---:R-:W-:-:S05]  /*7de50*/  IADD3 R14, P3, R2, R5, RZ ;  /* 0x00000005020e7210 */ /* 0x004fca0007f7e0ff */
[C---:B------:R-:W-:Y:S02]  /*7de60*/  IMAD.X R15, R9.reuse, 0x1, R6, P3 ;  /* 0x00000001090f7824 */ /* 0x040fe400018e0606 */
[----:B----4-:R-:W-:Y:S01]  /*7de70*/  IMAD.X R19, R9, 0x1, R8, P2 ;  /* 0x0000000109137824 */ /* 0x010fe200010e0608 */
[----:B------:R-:W-:-:S04]  /*7de80*/  IADD3 R18, P2, R2, R0, RZ ;  /* 0x0000000002127210 */ /* 0x000fc80007f5e0ff */
[----:B------:R-:W-:Y:S04]  /*7de90*/  STL [R1+0x485c], R19 ;  /* 0x00485c1301007387 */ /* 0x000fe80000100800 */
[----:B------:R-:W2:Y:S04]  /*7dea0*/  LDL.LU R2, [R1+0x77e8] ;  /* 0x0077e80001027983 */ /* 0x000ea80000300800 */
[----:B------:R1:W-:Y:S04]  /*7deb0*/  STL.64 [R1+0x4850], R14 ;  /* 0x0048500e01007387 */ /* 0x0003e80000100a00 */
[----:B-1----:R-:W3:Y:S01]  /*7dec0*/  LDL.LU.64 R14, [R1+0x77e0] ;  /* 0x0077e000010e7983 */ /* 0x002ee20000300a00 */
[----:B------:R-:W-:Y:S01]  /*7ded0*/  IMAD.X R23, R9, 0x1, R4, P1 ;  /* 0x0000000109177824 */ /* 0x000fe200008e0604 */
[----:B---3--:R-:W-:-:S05]  /*7dee0*/  IADD3 R12, P3, R12, R14, RZ ;  /* 0x0000000e0c0c7210 */ /* 0x008fca0007f7e0ff */
[----:B------:R1:W-:Y:S04]  /*7def0*/  STL [R1+0x4838], R12 ;  /* 0x0048380c01007387 */ /* 0x0003e80000100800 */
[----:B-1----:R-:W3:Y:S04]  /*7df00*/  LDL.LU.64 R12, [R1+0x77d8] ;  /* 0x0077d800010c7983 */ /* 0x002ee80000300a00 */
[----:B------:R1:W-:Y:S04]  /*7df10*/  STL [R1+0x7798], R14 ;  /* 0x0077980e01007387 */ /* 0x0003e80000100800 */
[----:B-1----:R-:W4:Y:S04]  /*7df20*/  LDL.LU R14, [R1+0x1c] ;  /* 0x00001c00010e7983 */ /* 0x002f280000300800 */
[----:B------:R1:W-:Y:S04]  /*7df30*/  STL.64 [R1+0x4848], R22 ;  /* 0x0048481601007387 */ /* 0x0003e80000100a00 */
[----:B-1----:R-:W3:Y:S01]  /*7df40*/  LDL.LU.64 R22, [R1+0x77d0] ;  /* 0x0077d00001167983 */ /* 0x002ee20000300a00 */
[----:B--2---:R-:W-:-:S03]  /*7df50*/  IMAD.X R19, R9, 0x1, R2, P2 ;  /* 0x0000000109137824 */ /* 0x004fc600010e0602 */
[----:B---3--:R1:W-:Y:S04]  /*7df60*/  STL.64 [R1+0x77a0], R22 ;  /* 0x0077a01601007387 */ /* 0x0083e80000100a00 */
[----:B-1----:R-:W2:Y:S04]  /*7df70*/  LDL R23, [R1+0x528] ;  /* 0x0005280001177983 */ /* 0x002ea80000100800 */
[----:B------:R-:W3:Y:S04]  /*7df80*/  LDL.LU R9, [R1+0x77c8] ;  /* 0x0077c80001097983 */ /* 0x000ee80000300800 */
[----:B------:R1:W-:Y:S04]  /*7df90*/  STL.64 [R1+0x4840], R18 ;  /* 0x0048401201007387 */ /* 0x0003e80000100a00 */
[----:B-1----:R-:W3:Y:S04]  /*7dfa0*/  LDL.LU.64 R18, [R1+0x77c0] ;  /* 0x0077c00001127983 */ /* 0x002ee80000300a00 */
[----:B------:R1:W-:Y:S04]  /*7dfb0*/  STL.64 [R1+0x77b0], R2 ;  /* 0x0077b00201007387 */ /* 0x0003e80000100a00 */
[----:B-1----:R0:W2:Y:S04]  /*7dfc0*/  LDL.64 R2, [R1+0x4838] ;  /* 0x0048380001027983 */ /* 0x0020a80000100a00 */
[----:B------:R1:W-:Y:S02]  /*7dfd0*/  STL.64 [R1+0x77a8], R26 ;  /* 0x0077a81a01007387 */ /* 0x0003e40000100a00 */
[----:B-1----:R-:W-:Y:S01]  /*7dfe0*/  IMAD.MOV.U32 R26, RZ, RZ, R16 ;  /* 0x000000ffff1a7224 */ /* 0x002fe200078e0010 */
[----:B----4-:R-:W-:-:S05]  /*7dff0*/  IADD3 R16, P2, R14, R11, RZ ;  /* 0x0000000b0e107210 */ /* 0x010fca0007f5e0ff */
[----:B------:R1:W-:Y:S04]  /*7e000*/  STL [R1+0x4828], R16 ;  /* 0x0048281001007387 */ /* 0x0003e80000100800 */
[----:B-1----:R-:W2:Y:S01]  /*7e010*/  LDL.LU.64 R16, [R1+0x77b8] ;  /* 0x0077b80001107983 */ /* 0x002ea20000300a00 */
[----:B------:R-:W-:Y:S01]  /*7e020*/  IADD3 R22, P1, R14, R13, RZ ;  /* 0x0000000d0e167210 */ /* 0x000fe20007f3e0ff */
[----:B--2---:R-:W-:-:S04]  /*7e030*/  IMAD.X R3, R23, 0x1, R16, P3 ;  /* 0x0000000117037824 */ /* 0x004fc800018e0610 */
[----:B------:R-:W-:Y:S01]  /*7e040*/  IMAD.X R23, R23, 0x1, R15, P1 ;  /* 0x0000000117177824 */ /* 0x000fe200008e060f */
[----:B------:R1:W-:Y:S04]  /*7e050*/  STL [R1+0x483c], R3 ;  /* 0x00483c0301007387 */ /* 0x0003e80000100800 */
[----:B-1----:R-:W2:Y:S04]  /*7e060*/  LDL.LU R3, [R1+0x20] ;  /* 0x0000200001037983 */ /* 0x002ea80000300800 */
[----:B------:R-:W-:Y:S04]  /*7e070*/  STL.64 [R1+0x4830], R22 ;  /* 0x0048301601007387 */ /* 0x000fe80000100a00 */
[----:B------:R1:W-:Y:S04]  /*7e080*/  STL [R1+0x7788], R15 ;  /* 0x0077880f01007387 */ /* 0x0003e80000100800 */
[----:B-1----:R-:W4:Y:S04]  /*7e090*/  LDL.LU R15, [R1+0x528] ;  /* 0x00052800010f7983 */ /* 0x002f280000300800 */
[----:B------:R1:W-:Y:S04]  /*7e0a0*/  STL.64 [R1+0x7790], R20 ;  /* 0x0077901401007387 */ /* 0x0003e80000100a00 */
[----:B-1----:R0:W4:Y:S01]  /*7e0b0*/  LDL.64 R20, [R1+0x4828] ;  /* 0x0048280001147983 */ /* 0x0021220000100a00 */
[----:B---3--:R-:W-:Y:S01]  /*7e0c0*/  IADD3 R2, P3, R14, R9, RZ ;  /* 0x000000090e027210 */ /* 0x008fe20007f7e0ff */
[----:B----4-:R-:W-:-:S05]  /*7e0d0*/  IMAD.X R21, R15, 0x1, R12, P2 ;  /* 0x000000010f157824 */ /* 0x010fca00010e060c */
[----:B------:R2:W-:Y:S02]  /*7e0e0*/  STL [R1+0x482c], R21 ;  /* 0x00482c1501007387 */ /* 0x0005e40000100800 */
[----:B--2---:R-:W-:Y:S02]  /*7e0f0*/  IMAD.MOV.U32 R21, RZ, RZ, R3 ;  /* 0x000000ffff157224 */ /* 0x004fe400078e0003 */
[----:B------:R-:W-:-:S05]  /*7e100*/  IMAD.X R3, R15, 0x1, R10, P3 ;  /* 0x000000010f037824 */ /* 0x000fca00018e060a */
[----:B------:R1:W-:Y:S04]  /*7e110*/  STL.64 [R1+0x4820], R2 ;  /* 0x0048200201007387 */ /* 0x0003e80000100a00 */
[----:B-1----:R-:W2:Y:S01]  /*7e120*/  LDL.LU.64 R2, [R1+0x77b0] ;  /* 0x0077b00001027983 */ /* 0x002ea20000300a00 */
[----:B------:R-:W-:-:S03]  /*7e130*/  IADD3 R22, P1, R14, R7, RZ ;  /* 0x000000070e167210 */ /* 0x000fc60007f3e0ff */
[----:B------:R1:W-:Y:S02]  /*7e140*/  STL.64 [R1+0x7780], R10 ;  /* 0x0077800a01007387 */ /* 0x0003e40000100a00 */
[----:B------:R-:W-:Y:S02]  /*7e150*/  IMAD.X R23, R15, 0x1, R8, P1 ;  /* 0x000000010f177824 */ /* 0x000fe400008e0608 */
[----:B-1----:R-:W-:Y:S01]  /*7e160*/  IMAD.MOV.U32 R11, RZ, RZ, R26 ;  /* 0x000000ffff0b7224 */ /* 0x002fe200078e001a */
[----:B--2---:R-:W-:-:S05]  /*7e170*/  IADD3 R26, P3, R14, R3, RZ ;  /* 0x000000030e1a7210 */ /* 0x004fca0007f7e0ff */
[----:B------:R1:W-:Y:S04]  /*7e180*/  STL [R1+0x4808], R26 ;  /* 0x0048081a01007387 */ /* 0x0003e80000100800 */
[----:B-1----:R-:W2:Y:S04]  /*7e190*/  LDL.LU.64 R26, [R1+0x77a8] ;  /* 0x0077a800011a7983 */ /* 0x002ea80000300a00 */
[----:B------:R1:W-:Y:S04]  /*7e1a0*/  STL.64 [R1+0x4818], R22 ;  /* 0x0048181601007387 */ /* 0x0003e80000100a00 */
[----:B-1----:R-:W3:Y:S01]  /*7e1b0*/  LDL.LU.64 R22, [R1+0x77a0] ;  /* 0x0077a00001167983 */ /* 0x002ee20000300a00 */
[----:B------:R-:W-:-:S02]  /*7e1c0*/  IADD3 R20, P2, R14, R5, RZ ;  /* 0x000000050e147210 */ /* 0x000fc40007f5e0ff */
[----:B------:R-:W-:Y:S01]  /*7e1d0*/  IADD3 R10, P1, R14, R0, RZ ;  /* 0x000000000e0a7210 */ /* 0x000fe20007f3e0ff */
[----:B---3--:R1:W-:Y:S04]  /*7e1e0*/  STL.64 [R1+0x7770], R22 ;  /* 0x0077701601007387 */ /* 0x0083e80000100a00 */
[----:B-1----:R0:W3:Y:S04]  /*7e1f0*/  LDL.64 R22, [R1+0x4808] ;  /* 0x0048080001167983 */ /* 0x0020e80000100a00 */
[----:B------:R-:W4:Y:S04]  /*7e200*/  LDL.LU R14, [R1+0x7798] ;  /* 0x00779800010e7983 */ /* 0x000f280000300800 */
[----:B--2---:R4:W-:Y:S01]  /*7e210*/  STL.64 [R1+0x7778], R26 ;  /* 0x0077781a01007387 */ /* 0x0049e20000100a00 */
[----:B---3--:R-:W-:-:S02]  /*7e220*/  IMAD.MOV.U32 R23, RZ, RZ, R11 ;  /* 0x000000ffff177224 */ /* 0x008fc400078e000b */
[----:B------:R-:W-:Y:S02]  /*7e230*/  IMAD.MOV.U32 R11, RZ, RZ, R21 ;  /* 0x000000ffff0b7224 */ /* 0x000fe400078e0015 */
[----:B------:R-:W-:-:S05]  /*7e240*/  IMAD.X R21, R15, 0x1, R6, P2 ;  /* 0x000000010f157824 */ /* 0x000fca00010e0606 */
[----:B------:R1:W-:Y:S01]  /*7e250*/  STL.64 [R1+0x4810], R20 ;  /* 0x0048101401007387 */ /* 0x0003e20000100a00 */
[----:B----4-:R-:W-:-:S03]  /*7e260*/  IADD3 R26, P2, R11, R14, RZ ;  /* 0x0000000e0b1a7210 */ /* 0x010fc60007f5e0ff */
[----:B-1----:R-:W2:Y:S04]  /*7e270*/  LDL.LU.64 R20, [R1+0x7790] ;  /* 0x0077900001147983 */ /* 0x002ea80000300a00 */
[----:B------:R1:W-:Y:S04]  /*7e280*/  STL.64 [R1+0x7768], R18 ;  /* 0x0077681201007387 */ /* 0x0003e80000100a00 */
[----:B------:R-:W3:Y:S01]  /*7e290*/  LDL R27, [R1+0x524] ;  /* 0x00052400011b7983 */ /* 0x000ee20000100800 */
[----:B-1----:R-:W-:Y:S02]  /*7e2a0*/  IMAD.MOV.U32 R18, RZ, RZ, R23 ;  /* 0x000000ffff127224 */ /* 0x002fe400078e0017 */
[----:B------:R-:W-:Y:S01]  /*7e2b0*/  IMAD.X R23, R15, 0x1, R4, P3 ;  /* 0x000000010f177824 */ /* 0x000fe200018e0604 */
[----:B------:R-:W-:Y:S01]  /*7e2c0*/  STL.64 [R1+0x7760], R24 ;  /* 0x0077601801007387 */ /* 0x000fe20000100a00 */
[----:B------:R-:W-:-:S03]  /*7e2d0*/  IADD3 R22, P3, R11, R13, RZ ;  /* 0x0000000d0b167210 */ /* 0x000fc60007f7e0ff */
[----:B------:R1:W-:Y:S02]  /*7e2e0*/  STL [R1+0x480c], R23 ;  /* 0x00480c1701007387 */ /* 0x0003e40000100800 */
[----:B-1----:R-:W-:Y:S02]  /*7e2f0*/  IMAD.MOV.U32 R23, RZ, RZ, R11 ;  /* 0x000000ffff177224 */ /* 0x002fe400078e000b */
[----:B------:R-:W-:Y:S02]  /*7e300*/  IMAD.X R11, R15, 0x1, R2, P1 ;  /* 0x000000010f0b7824 */ /* 0x000fe400008e0602 */
[----:B------:R-:W4:Y:S04]  /*7e310*/  LDL.LU R15, [R1+0x7788] ;  /* 0x00778800010f7983 */ /* 0x000f280000300800 */
[----:B------:R1:W-:Y:S04]  /*7e320*/  STL.64 [R1+0x4800], R10 ;  /* 0x0048000a01007387 */ /* 0x0003e80000100a00 */
[----:B-1----:R-:W2:Y:S01]  /*7e330*/  LDL.LU.64 R10, [R1+0x7780] ;  /* 0x00778000010a7983 */ /* 0x002ea20000300a00 */
[----:B---3--:R-:W-:-:S05]  /*7e340*/  IMAD.X R27, R27, 0x1, R16, P2 ;  /* 0x000000011b1b7824 */ /* 0x008fca00010e0610 */
[----:B------:R1:W-:Y:S01]  /*7e350*/  STL.64 [R1+0x47f8], R26 ;  /* 0x0047f81a01007387 */ /* 0x0003e20000100a00 */
[----:B--2---:R-:W-:-:S05]  /*7e360*/  IADD3 R24, P1, R23, R11, RZ ;  /* 0x0000000b17187210 */ /* 0x004fca0007f3e0ff */
[----:B------:R2:W-:Y:S04]  /*7e370*/  STL [R1+0x47e8], R24 ;  /* 0x0047e81801007387 */ /* 0x0005e80000100800 */
[----:B-1----:R-:W3:Y:S04]  /*7e380*/  LDL.LU.64 R26, [R1+0x7778] ;  /* 0x00777800011a7983 */ /* 0x002ee80000300a00 */
[----:B------:R1:W-:Y:S01]  /*7e390*/  STL [R1+0x7740], R9 ;  /* 0x0077400901007387 */ /* 0x0003e20000100800 */
[----:B--2---:R-:W-:-:S03]  /*7e3a0*/  IADD3 R24, P2, R23, R9, RZ ;  /* 0x0000000917187210 */ /* 0x004fc60007f5e0ff */
[----:B-1----:R-:W4:Y:S01]  /*7e3b0*/  LDL.LU R9, [R1+0x524] ;  /* 0x0005240001097983 */ /* 0x002f220000300800 */
[----:B------:R-:W-:Y:S02]  /*7e3c0*/  IMAD.MOV.U32 R25, RZ, RZ, R23 ;  /* 0x000000ffff197224 */ /* 0x000fe400078e0017 */
[----:B----4-:R-:W-:-:S05]  /*7e3d0*/  IMAD.X R23, R9, 0x1, R15, P3 ;  /* 0x0000000109177824 */ /* 0x010fca00018e060f */
[----:B------:R1:W-:Y:S04]  /*7e3e0*/  STL.64 [R1+0x47f0], R22 ;  /* 0x0047f01601007387 */ /* 0x0003e80000100a00 */
[----:B-1----:R-:W2:Y:S04]  /*7e3f0*/  LDL.LU.64 R22, [R1+0x7770] ;  /* 0x0077700001167983 */ /* 0x002ea80000300a00 */
[----:B------:R1:W-:Y:S04]  /*7e400*/  STL.64 [R1+0x7758], R14 ;  /* 0x0077580e01007387 */ /* 0x0003e80000100a00 */
[----:B-1----:R0:W4:Y:S04]  /*7e410*/  LDL.64 R14, [R1+0x47e8] ;  /* 0x0047e800010e7983 */ /* 0x0021280000100a00 */
[----:B--2---:R1:W-:Y:S02]  /*7e420*/  STL.64 [R1+0x7750], R22 ;  /* 0x0077501601007387 */ /* 0x0043e40000100a00 */
[----:B-1----:R-:W-:Y:S01]  /*7e430*/  IMAD.MOV.U32 R23, RZ, RZ, R18 ;  /* 0x000000ffff177224 */ /* 0x002fe200078e0012 */
[----:B------:R-:W-:Y:S01]  /*7e440*/  IADD3 R18, P3, R25, R7, RZ ;  /* 0x0000000719127210 */ /* 0x000fe20007f7e0ff */
[----:B----4-:R-:W-:-:S04]  /*7e450*/  IMAD.X R15, R9, 0x1, R12, P1 ;  /* 0x00000001090f7824 */ /* 0x010fc800008e060c */
[----:B------:R1:W-:Y:S01]  /*7e460*/  STL [R1+0x47d8], R18 ;  /* 0x0047d81201007387 */ /* 0x0003e20000100800 */
[----:B------:R-:W-:-:S03]  /*7e470*/  IADD3 R14, P1, R25, R5, RZ ;  /* 0x00000005190e7210 */ /* 0x000fc60007f3e0ff */
[----:B-1----:R-:W2:Y:S04]  /*7e480*/  LDL.LU.64 R18, [R1+0x7768] ;  /* 0x0077680001127983 */ /* 0x002ea80000300a00 */
[----:B------:R1:W-:Y:S04]  /*7e490*/  STL [R1+0x47ec], R15 ;  /* 0x0047ec0f01007387 */ /* 0x0003e80000100800 */
[----:B------:R4:W-:Y:S01]  /*7e4a0*/  STL.64 [R1+0x7748], R16 ;  /* 0x0077481001007387 */ /* 0x0009e20000100a00 */
[----:B-1----:R-:W-:Y:S02]  /*7e4b0*/  IMAD.MOV.U32 R15, RZ, RZ, R25 ;  /* 0x000000ffff0f7224 */ /* 0x002fe400078e0019 */
[----:B------:R-:W-:Y:S01]  /*7e4c0*/  IMAD.X R25, R9, 0x1, R10, P2 ;  /* 0x0000000109197824 */ /* 0x000fe200010e060a */
[----:B----4-:R-:W4:Y:S04]  /*7e4d0*/  LDL R16, [R1+0x24] ;  /* 0x0000240001107983 */ /* 0x010f280000100800 */
[----:B------:R1:W-:Y:S04]  /*7e4e0*/  STL.64 [R1+0x47e0], R24 ;  /* 0x0047e01801007387 */ /* 0x0003e80000100a00 */
[----:B-1----:R-:W3:Y:S04]  /*7e4f0*/  LDL.LU.64 R24, [R1+0x7760] ;  /* 0x0077600001187983 */ /* 0x002ee80000300a00 */
[----:B------:R-:W-:Y:S04]  /*7e500*/  STL.64 [R1+0x7738], R28 ;  /* 0x0077381c01007387 */ /* 0x000fe80000100a00 */
[----:B---3--:R1:W-:Y:S04]  /*7e510*/  STL.64 [R1+0x7728], R24 ;  /* 0x0077281801007387 */ /* 0x0083e80000100a00 */
[----:B-1----:R0:W3:Y:S01]  /*7e520*/  LDL.64 R24, [R1+0x47d8] ;  /* 0x0047d80001187983 */ /* 0x0020e20000100a00 */
[----:B------:R-:W-:-:S03]  /*7e530*/  IADD3 R22, P2, R15, R3, RZ ;  /* 0x000000030f167210 */ /* 0x000fc60007f5e0ff */
[----:B------:R1:W-:Y:S04]  /*7e540*/  STL [R1+0x7720], R3 ;  /* 0x0077200301007387 */ /* 0x0003e80000100800 */
[----:B-1----:R-:W2:Y:S01]  /*7e550*/  LDL.LU R3, [R1+0x520] ;  /* 0x0005200001037983 */ /* 0x002ea20000300800 */
[----:B---3--:R-:W-:Y:S01]  /*7e560*/  IMAD.X R25, R9, 0x1, R8, P3 ;  /* 0x0000000109197824 */ /* 0x008fe200018e0608 */
[----:B------:R-:W-:Y:S01]  /*7e570*/  IADD3 R24, P3, R15, R0, RZ ;  /* 0x000000000f187210 */ /* 0x000fe20007f7e0ff */
[----:B------:R-:W-:-:S03]  /*7e580*/  IMAD.X R15, R9, 0x1, R6, P1 ;  /* 0x00000001090f7824 */ /* 0x000fc600008e0606 */
[----:B------:R-:W-:Y:S04]  /*7e590*/  STL [R1+0x47dc], R25 ;  /* 0x0047dc1901007387 */ /* 0x000fe80000100800 */
[----:B------:R1:W-:Y:S04]  /*7e5a0*/  STL.64 [R1+0x47d0], R14 ;  /* 0x0047d00e01007387 */ /* 0x0003e80000100a00 */
[----:B-1----:R-:W4:Y:S01]  /*7e5b0*/  LDL.LU.64 R14, [R1+0x7758] ;  /* 0x00775800010e7983 */ /* 0x002f220000300a00 */
[----:B------:R-:W-:Y:S02]  /*7e5c0*/  IMAD.MOV.U32 R29, RZ, RZ, R23 ;  /* 0x000000ffff1d7224 */ /* 0x000fe400078e0017 */
[----:B------:R-:W-:Y:S01]  /*7e5d0*/  IMAD.X R23, R9, 0x1, R4, P2 ;  /* 0x0000000109177824 */ /* 0x000fe200010e0604 */
[----:B------:R-:W-:Y:S04]  /*7e5e0*/  STL.64 [R1+0x7730], R6 ;  /* 0x0077300601007387 */ /* 0x000fe80000100a00 */
[----:B------:R1:W-:Y:S04]  /*7e5f0*/  STL.64 [R1+0x47c8], R22 ;  /* 0x0047c81601007387 */ /* 0x0003e80000100a00 */
[----:B-1----:R-:W3:Y:S01]  /*7e600*/  LDL.LU.64 R22, [R1+0x7750] ;  /* 0x0077500001167983 */ /* 0x002ee20000300a00 */
[----:B----4-:R-:W-:-:S02]  /*7e610*/  IADD3 R28, P1, R16, R14, RZ ;  /* 0x0000000e101c7210 */ /* 0x010fc40007f3e0ff */
[----:B------:R-:W-:-:S05]  /*7e620*/  IADD3 R16, P2, R16, R13, RZ ;  /* 0x0000000d10107210 */ /* 0x000fca0007f5e0ff */
[----:B------:R1:W-:Y:S04]  /*7e630*/  STL [R1+0x47b0], R16 ;  /* 0x0047b01001007387 */ /* 0x0003e80000100800 */
[----:B-1----:R-:W2:Y:S01]  /*7e640*/  LDL.LU.64 R16, [R1+0x7748] ;  /* 0x0077480001107983 */ /* 0x002ea20000300a00 */
[----:B------:R-:W-:Y:S02]  /*7e650*/  IMAD.MOV.U32 R6, RZ, RZ, R29 ;  /* 0x000000ffff067224 */ /* 0x000fe400078e001d */
[----:B------:R-:W-:Y:S01]  /*7e660*/  IMAD.X R25, R9, 0x1, R2, P3 ;  /* 0x0000000109197824 */ /* 0x000fe200018e0602 */
[----:B------:R1:W-:Y:S04]  /*7e670*/  STL [R1+0x771c], R13 ;  /* 0x00771c0d01007387 */ /* 0x0003e80000100800 */
[----:B-1----:R-:W4:Y:S04]  /*7e680*/  LDL.LU R13, [R1+0x24] ;  /* 0x00002400010d7983 */ /* 0x002f280000300800 */
[----:B------:R-:W4:Y:S04]  /*7e690*/  LDL.LU R9, [R1+0x7740] ;  /* 0x0077400001097983 */ /* 0x000f280000300800 */
[----:B------:R-:W-:Y:S01]  /*7e6a0*/  STL.64 [R1+0x47c0], R24 ;  /* 0x0047c01801007387 */ /* 0x000fe20000100a00 */
[----:B--2---:R-:W-:-:S05]  /*7e6b0*/  IMAD.X R29, R3, 0x1, R16, P1 ;  /* 0x00000001031d7824 */ /* 0x004fca00008e0610 */
[----:B------:R1:W-:Y:S04]  /*7e6c0*/  STL.64 [R1+0x47b8], R28 ;  /* 0x0047b81c01007387 */ /* 0x0003e80000100a00 */
[----:B-1----:R-:W2:Y:S04]  /*7e6d0*/  LDL.LU.64 R28, [R1+0x7738] ;  /* 0x00773800011c7983 */ /* 0x002ea80000300a00 */
[----:B------:R-:W-:Y:S04]  /*7e6e0*/  STL.64 [R1+0x7710], R16 ;  /* 0x0077101001007387 */ /* 0x000fe80000100a00 */
[----:B------:R1:W-:Y:S04]  /*7e6f0*/  STL [R1+0x7718], R17 ;  /* 0x0077181101007387 */ /* 0x0003e80000100800 */
[----:B-1----:R0:W3:Y:S01]  /*7e700*/  LDL.64 R16, [R1+0x47b0] ;  /* 0x0047b00001107983 */ /* 0x0020e20000100a00 */
[----:B------:R-:W-:Y:S01]  /*7e710*/  IMAD.MOV.U32 R25, RZ, RZ, R6 ;  /* 0x000000ffff197224 */ /* 0x000fe200078e0006 */
[----:B----4-:R-:W-:-:S02]  /*7e720*/  IADD3 R6, P1, R13, R9, RZ ;  /* 0x000000090d067210 */ /* 0x010fc40007f3e0ff */
[----:B------:R-:W-:-:S03]  /*7e730*/  IADD3 R24, P3, R13, R11, RZ ;  /* 0x0000000b0d187210 */ /* 0x000fc60007f7e0ff */
[----:B------:R1:W-:Y:S04]  /*7e740*/  STL [R1+0x47a0], R6 ;  /* 0x0047a00601007387 */ /* 0x0003e80000100800 */
[----:B-1----:R-:W4:Y:S01]  /*7e750*/  LDL.LU.64 R6, [R1+0x7730] ;  /* 0x0077300001067983 */ /* 0x002f220000300a00 */
[----:B---3--:R-:W-:-:S05]  /*7e760*/  IMAD.X R17, R3, 0x1, R15, P2 ;  /* 0x0000000103117824 */ /* 0x008fca00010e060f */
[----:B------:R1:W-:Y:S02]  /*7e770*/  STL [R1+0x47b4], R17 ;  /* 0x0047b41101007387 */ /* 0x0003e40000100800 */
[----:B-1----:R-:W-:Y:S02]  /*7e780*/  IMAD.MOV.U32 R17, RZ, RZ, R25 ;  /* 0x000000ffff117224 */ /* 0x002fe400078e0019 */
[----:B------:R-:W-:-:S05]  /*7e790*/  IMAD.X R25, R3, 0x1, R12, P3 ;  /* 0x0000000103197824 */ /* 0x000fca00018e060c */
[----:B------:R1:W-:Y:S04]  /*7e7a0*/  STL.64 [R1+0x47a8], R24 ;  /* 0x0047a81801007387 */ /* 0x0003e80000100a00 */
[----:B-1----:R-:W3:Y:S04]  /*7e7b0*/  LDL.LU.64 R24, [R1+0x7728] ;  /* 0x0077280001187983 */ /* 0x002ee80000300a00 */
[----:B---3--:R1:W-:Y:S04]  /*7e7c0*/  STL.64 [R1+0x7700], R24 ;  /* 0x0077001801007387 */ /* 0x0083e80000100a00 */
[----:B-1----:R0:W3:Y:S01]  /*7e7d0*/  LDL.64 R24, [R1+0x47a0] ;  /* 0x0047a00001187983 */ /* 0x0020e20000100a00 */
[----:B----4-:R-:W-:Y:S01]  /*7e7e0*/  IADD3 R16, P2, R13, R7, RZ ;  /* 0x000000070d107210 */ /* 0x010fe20007f5e0ff */
[----:B---3--:R-:W-:-:S02]  /*7e7f0*/  IMAD.MOV.U32 R25, RZ, RZ, R3 ;  /* 0x000000ffff197224 */ /* 0x008fc400078e0003 */
[----:B------:R-:W3:Y:S04]  /*7e800*/  LDL.LU R3, [R1+0x7720] ;  /* 0x0077200001037983 */ /* 0x000ee80000300800 */
[----:B------:R1:W-:Y:S02]  /*7e810*/  STL.64 [R1+0x7708], R20 ;  /* 0x0077081401007387 */ /* 0x0003e40000100a00 */
[----:B-1----:R-:W-:-:S04]  /*7e820*/  IMAD.MOV.U32 R21, RZ, RZ, R25 ;  /* 0x000000ffff157224 */ /* 0x002fc800078e0019 */
[----:B------:R-:W-:-:S05]  /*7e830*/  IMAD.X R25, R21, 0x1, R10, P1 ;  /* 0x0000000115197824 */ /* 0x000fca00008e060a */
[----:B------:R-:W-:Y:S04]  /*7e840*/  STL [R1+0x47a4], R25 ;  /* 0x0047a41901007387 */ /* 0x000fe80000100800 */
[----:B------:R1:W-:Y:S01]  /*7e850*/  STL.64 [R1+0x76f8], R22 ;  /* 0x0076f81601007387 */ /* 0x0003e20000100a00 */
[----:B------:R-:W-:Y:S01]  /*7e860*/  IADD3 R20, P3, R13, R5, RZ ;  /* 0x000000050d147210 */ /* 0x000fe20007f7e0ff */
[----:B-1----:R-:W-:Y:S02]  /*7e870*/  IMAD.MOV.U32 R22, RZ, RZ, R17 ;  /* 0x000000ffff167224 */ /* 0x002fe400078e0011 */
[----:B------:R-:W-:-:S05]  /*7e880*/  IMAD.X R17, R21, 0x1, R8, P2 ;  /* 0x0000000115117824 */ /* 0x000fca00010e0608 */
[----:B------:R1:W-:Y:S02]  /*7e890*/  STL.64 [R1+0x4798], R16 ;  /* 0x0047981001007387 */ /* 0x0003e40000100a00 */
[----:B-1----:R-:W-:Y:S01]  /*7e8a0*/  IMAD.MOV.U32 R17, RZ, RZ, R21 ;  /* 0x000000ffff117224 */ /* 0x002fe200078e0015 */
[----:B------:R-:W-:-:S03]  /*7e8b0*/  IADD3 R16, P2, R13, R0, RZ ;  /* 0x000000000d107210 */ /* 0x000fc60007f5e0ff */
[----:B------:R-:W-:Y:S01]  /*7e8c0*/  IMAD.X R21, R17, 0x1, R6, P3 ;  /* 0x0000000111157824 */ /* 0x000fe200018e0606 */
[----:B---3--:R-:W-:Y:S02]  /*7e8d0*/  IADD3 R24, P1, R13, R3, RZ ;  /* 0x000000030d187210 */ /* 0x008fe40007f3e0ff */
[----:B------:R-:W3:Y:S03]  /*7e8e0*/  LDL.LU R13, [R1+0x771c] ;  /* 0x00771c00010d7983 */ /* 0x000ee60000300800 */
[C---:B------:R-:W-:Y:S02]  /*7e8f0*/  IMAD.X R25, R17.reuse, 0x1, R4, P1 ;  /* 0x0000000111197824 */ /* 0x040fe400008e0604 */
[----:B------:R-:W-:Y:S01]  /*7e900*/  IMAD.X R17, R17, 0x1, R2, P2 ;  /* 0x0000000111117824 */ /* 0x000fe200010e0602 */
[----:B------:R1:W-:Y:S04]  /*7e910*/  STL.64 [R1+0x4790], R20 ;  /* 0x0047901401007387 */ /* 0x0003e80000100a00 */
[----:B-1----:R-:W4:Y:S04]  /*7e920*/  LDL R21, [R1+0x51c] ;  /* 0x00051c0001157983 */ /* 0x002f280000100800 */
[----:B------:R-:W-:Y:S04]  /*7e930*/  STL.64 [R1+0x4788], R24 ;  /* 0x0047881801007387 */ /* 0x000fe80000100a00 */
[----:B------:R1:W-:Y:S04]  /*7e940*/  STL.64 [R1+0x4780], R16 ;  /* 0x0047801001007387 */ /* 0x0003e80000100a00 */
[----:B-1----:R0:W2:Y:S01]  /*7e950*/  LDL.LU R17, [R1+0x7718] ;  /* 0x0077180001117983 */ /* 0x0020a20000300800 */
[----:B------:R-:W-:-:S05]  /*7e960*/  IADD3 R16, P2, R22, R11, RZ ;  /* 0x0000000b16107210 */ /* 0x000fca0007f5e0ff */
[----:B------:R2:W-:Y:S04]  /*7e970*/  STL [R1+0x4768], R16 ;  /* 0x0047681001007387 */ /* 0x0005e80000100800 */
[----:B--2---:R-:W4:Y:S01]  /*7e980*/  LDL.LU.64 R16, [R1+0x7710] ;  /* 0x0077100001107983 */ /* 0x004f220000300a00 */
[----:B------:R-:W-:-:S05]  /*7e990*/  IADD3 R20, P3, R22, R14, RZ ;  /* 0x0000000e16147210 */ /* 0x000fca0007f7e0ff */
[----:B----4-:R-:W-:-:S05]  /*7e9a0*/  IMAD.X R21, R21, 0x1, R16, P3 ;  /* 0x0000000115157824 */ /* 0x010fca00018e0610 */
[----:B------:R1:W-:Y:S04]  /*7e9b0*/  STL.64 [R1+0x4778], R20 ;  /* 0x0047781401007387 */ /* 0x0003e80000100a00 */
[----:B-1----:R-:W2:Y:S04]  /*7e9c0*/  LDL.LU.64 R20, [R1+0x7708] ;  /* 0x0077080001147983 */ /* 0x002ea80000300a00 */
[----:B------:R1:W-:Y:S04]  /*7e9d0*/  STL.64 [R1+0x76f0], R16 ;  /* 0x0076f01001007387 */ /* 0x0003e80000100a00 */
[----:B------:R4:W-:Y:S01]  /*7e9e0*/  STL [R1+0x76e8], R9 ;  /* 0x0076e80901007387 */ /* 0x0009e20000100800 */
[----:B-1----:R-:W-:-:S03]  /*7e9f0*/  IADD3 R16, P3, R22, R9, RZ ;  /* 0x0000000916107210 */ /* 0x002fc60007f7e0ff */
[----:B----4-:R-:W4:Y:S01]  /*7ea00*/  LDL.LU R9, [R1+0x51c] ;  /* 0x00051c0001097983 */ /* 0x010f220000300800 */
[----:B---3--:R-:W-:-:S05]  /*7ea10*/  IADD3 R24, P1, R22, R13, RZ ;  /* 0x0000000d16187210 */ /* 0x008fca0007f3e0ff */
[----:B----4-:R-:W-:-:S05]  /*7ea20*/  IMAD.X R25, R9, 0x1, R15, P1 ;  /* 0x0000000109197824 */ /* 0x010fca00008e060f */
[----:B------:R1:W-:Y:S04]  /*7ea30*/  STL.64 [R1+0x4770], R24 ;  /* 0x0047701801007387 */ /* 0x0003e80000100a00 */
[----:B-1----:R-:W3:Y:S01]  /*7ea40*/  LDL.LU.64 R24, [R1+0x7700] ;  /* 0x0077000001187983 */ /* 0x002ee20000300a00 */
[----:B------:R-:W-:-:S03]  /*7ea50*/  IMAD.MOV.U32 R17, RZ, RZ, R22 ;  /* 0x000000ffff117224 */ /* 0x000fc600078e0016 */
[----:B---3--:R1:W-:Y:S04]  /*7ea60*/  STL.64 [R1+0x76d8], R24 ;  /* 0x0076d81801007387 */ /* 0x0083e80000100a00 */
[----:B-1----:R0:W3:Y:S01]  /*7ea70*/  LDL.64 R24, [R1+0x4768] ;  /* 0x0047680001187983 */ /* 0x0020e20000100a00 */
[----:B------:R-:W-:-:S05]  /*7ea80*/  IADD3 R22, P1, R17, R7, RZ ;  /* 0x0000000711167210 */ /* 0x000fca0007f3e0ff */
[----:B------:R1:W-:Y:S04]  /*7ea90*/  STL [R1+0x4758], R22 ;  /* 0x0047581601007387 */ /* 0x0003e80000100800 */
[----:B-1----:R-:W4:Y:S01]  /*7eaa0*/  LDL.LU.64 R22, [R1+0x76f8] ;  /* 0x0076f80001167983 */ /* 0x002f220000300a00 */
[----:B---3--:R-:W-:Y:S01]  /*7eab0*/  IMAD.X R25, R9, 0x1, R12, P2 ;  /* 0x0000000109197824 */ /* 0x008fe200010e060c */
[----:B------:R-:W-:-:S04]  /*7eac0*/  IADD3 R24, P2, R17, R5, RZ ;  /* 0x0000000511187210 */ /* 0x000fc80007f5e0ff */
[----:B------:R1:W-:Y:S04]  /*7ead0*/  STL [R1+0x476c], R25 ;  /* 0x00476c1901007387 */ /* 0x0003e80000100800 */
[----:B------:R3:W-:Y:S01]  /*7eae0*/  STL.64 [R1+0x76e0], R26 ;  /* 0x0076e01a01007387 */ /* 0x0007e20000100a00 */
[----:B-1----:R-:W-:Y:S02]  /*7eaf0*/  IMAD.MOV.U32 R25, RZ, RZ, R17 ;  /* 0x000000ffff197224 */ /* 0x002fe400078e0011 */
[----:B------:R-:W-:-:S05]  /*7eb00*/  IMAD.X R17, R9, 0x1, R10, P3 ;  /* 0x0000000109117824 */ /* 0x000fca00018e060a */
[----:B------:R1:W-:Y:S04]  /*7eb10*/  STL.64 [R1+0x4760], R16 ;  /* 0x0047601001007387 */ /* 0x0003e80000100a00 */
[----:B---3--:R0:W3:Y:S01]  /*7eb20*/  LDL.64 R26, [R1+0x4758] ;  /* 0x00475800011a7983 */ /* 0x0080e20000100a00 */
[----:B-1----:R-:W-:-:S05]  /*7eb30*/  IADD3 R16, P3, R25, R3, RZ ;  /* 0x0000000319107210 */ /* 0x002fca0007f7e0ff */
[C---:B------:R-:W-:Y:S02]  /*7eb40*/  IMAD.X R17, R9.reuse, 0x1, R4, P3 ;  /* 0x0000000109117824 */ /* 0x040fe400018e0604 */
[----:B---3--:R-:W-:Y:S01]  /*7eb50*/  IMAD.X R27, R9, 0x1, R8, P1 ;  /* 0x00000001091b7824 */ /* 0x008fe200008e0608 */
[----:B------:R-:W-:Y:S01]  /*7eb60*/  IADD3 R26, P1, R25, R0, RZ ;  /* 0x00000000191a7210 */ /* 0x000fe20007f3e0ff */
[----:B------:R-:W-:-:S03]  /*7eb70*/  IMAD.X R25, R9, 0x1, R6, P2 ;  /* 0x0000000109197824 */ /* 0x000fc600010e0606 */
[----:B------:R1:W-:Y:S04]  /*7eb80*/  STL [R1+0x475c], R27 ;  /* 0x00475c1b01007387 */ /* 0x0003e80000100800 */
[----:B-1----:R-:W3:Y:S04]  /*7eb90*/  LDL R27, [R1+0x2c] ;  /* 0x00002c00011b7983 */ /* 0x002ee80000100800 */
[----:B------:R1:W-:Y:S04]  /*7eba0*/  STL.64 [R1+0x76d0], R18 ;  /* 0x0076d01201007387 */ /* 0x0003e80000100a00 */
[----:B-1----:R-:W2:Y:S04]  /*7ebb0*/  LDL R18, [R1+0x518] ;  /* 0x0005180001127983 */ /* 0x002ea80000100800 */
[----:B------:R-:W-:Y:S04]  /*7ebc0*/  STL.64 [R1+0x4750], R24 ;  /* 0x0047501801007387 */ /* 0x000fe80000100a00 */
[----:B------:R1:W-:Y:S04]  /*7ebd0*/  STL.64 [R1+0x4748], R16 ;  /* 0x0047481001007387 */ /* 0x0003e80000100a00 */
[----:B-1----:R-:W2:Y:S04]  /*7ebe0*/  LDL.LU.64 R16, [R1+0x76f0] ;  /* 0x0076f00001107983 */ /* 0x002ea80000300a00 */
[----:B------:R1:W-:Y:S04]  /*7ebf0*/  STL.64 [R1+0x76c8], R4 ;  /* 0x0076c80401007387 */ /* 0x0003e80000100a00 */
[----:B------:R4:W-:Y:S01]  /*7ec00*/  STL [R1+0x76b8], R13 ;  /* 0x0076b80d01007387 */ /* 0x0009e20000100800 */
[----:B---3--:R-:W-:-:S02]  /*7ec10*/  IADD3 R24, P2, R27, R14, RZ ;  /* 0x0000000e1b187210 */ /* 0x008fc40007f5e0ff */
[----:B-1----:R-:W-:Y:S01]  /*7ec20*/  IADD3 R4, P3, R27, R13, RZ ;  /* 0x0000000d1b047210 */ /* 0x002fe20007f7e0ff */
[----:B------:R-:W-:Y:S01]  /*7ec30*/  IMAD.X R27, R9, 0x1, R2, P1 ;  /* 0x00000001091b7824 */ /* 0x000fe200008e0602 */
[----:B----4-:R-:W3:Y:S04]  /*7ec40*/  LDL.LU R13, [R1+0x2c] ;  /* 0x00002c00010d7983 */ /* 0x010ee80000300800 */
[----:B------:R-:W-:Y:S04]  /*7ec50*/  STL [R1+0x4730], R4 ;  /* 0x0047300401007387 */ /* 0x000fe80000100800 */
[----:B------:R-:W3:Y:S04]  /*7ec60*/  LDL.LU R9, [R1+0x76e8] ;  /* 0x0076e80001097983 */ /* 0x000ee80000300800 */
[----:B------:R1:W-:Y:S04]  /*7ec70*/  STL.64 [R1+0x4740], R26 ;  /* 0x0047401a01007387 */ /* 0x0003e80000100a00 */
[----:B-1----:R-:W4:Y:S01]  /*7ec80*/  LDL.LU.64 R26, [R1+0x76e0] ;  /* 0x0076e000011a7983 */ /* 0x002f220000300a00 */
[----:B--2---:R-:W-:-:S05]  /*7ec90*/  IMAD.X R25, R18, 0x1, R16, P2 ;  /* 0x0000000112197824 */ /* 0x004fca00010e0610 */
[----:B------:R1:W-:Y:S04]  /*7eca0*/  STL.64 [R1+0x4738], R24 ;  /* 0x0047381801007387 */ /* 0x0003e80000100a00 */
[----:B-1----:R-:W2:Y:S01]  /*7ecb0*/  LDL.LU.64 R24, [R1+0x76d8] ;  /* 0x0076d80001187983 */ /* 0x002ea20000300a00 */
[----:B---3--:R-:W-:-:S03]  /*7ecc0*/  IADD3 R18, P2, R13, R9, RZ ;  /* 0x000000090d127210 */ /* 0x008fc60007f5e0ff */
[----:B--2---:R1:W-:Y:S04]  /*7ecd0*/  STL.64 [R1+0x76c0], R24 ;  /* 0x0076c01801007387 */ /* 0x0043e80000100a00 */
[----:B-1----:R0:W2:Y:S04]  /*7ece0*/  LDL.64 R24, [R1+0x4730] ;  /* 0x0047300001187983 */ /* 0x0020a80000100a00 */
[----:B------:R1:W-:Y:S04]  /*7ecf0*/  STL [R1+0x4720], R18 ;  /* 0x0047201201007387 */ /* 0x0003e80000100800 */
[----:B-1----:R-:W3:Y:S04]  /*7ed00*/  LDL.LU.64 R18, [R1+0x76d0] ;  /* 0x0076d00001127983 */ /* 0x002ee80000300a00 */
[----:B------:R1:W-:Y:S04]  /*7ed10*/  STL [R1+0x76a8], R9 ;  /* 0x0076a80901007387 */ /* 0x0003e80000100800 */
[----:B-1----:R-:W2:Y:S01]  /*7ed20*/  LDL.LU R9, [R1+0x518] ;  /* 0x0005180001097983 */ /* 0x002ea20000300800 */
[----:B------:R-:W-:-:S03]  /*7ed30*/  IADD3 R4, P1, R13, R11, RZ ;  /* 0x0000000b0d047210 */ /* 0x000fc60007f3e0ff */
[----:B----4-:R1:W-:Y:S01]  /*7ed40*/  STL.64 [R1+0x76b0], R26 ;  /* 0x0076b01a01007387 */ /* 0x0103e20000100a00 */
[C---:B--2---:R-:W-:Y:S02]  /*7ed50*/  IMAD.X R25, R9.reuse, 0x1, R15, P3 ;  /* 0x0000000109197824 */ /* 0x044fe400018e060f */
[----:B------:R-:W-:-:S03]  /*7ed60*/  IMAD.X R5, R9, 0x1, R12, P1 ;  /* 0x0000000109057824 */ /* 0x000fc600008e060c */
[----:B------:R-:W-:Y:S04]  /*7ed70*/  STL [R1+0x4734], R25 ;  /* 0x0047341901007387 */ /* 0x000fe80000100800 */
[----:B-1----:R0:W2:Y:S04]  /*7ed80*/  LDL.64 R26, [R1+0x4720] ;  /* 0x00472000011a7983 */ /* 0x0020a80000100a00 */
[----:B------:R1:W-:Y:S04]  /*7ed90*/  STL.64 [R1+0x4728], R4 ;  /* 0x0047280401007387 */ /* 0x0003e80000100a00 */
[----:B-1----:R-:W4:Y:S01]  /*7eda0*/  LDL.LU.64 R4, [R1+0x76c8] ;  /* 0x0076c80001047983 */ /* 0x002f220000300a00 */
[----:B------:R-:W-:-:S03]  /*7edb0*/  IADD3 R24, P3, R13, R7, RZ ;  /* 0x000000070d187210 */ /* 0x000fc60007f7e0ff */
[----:B---3--:R-:W-:Y:S02]  /*7edc0*/  STL.64 [R1+0x7698], R18 ;  /* 0x0076981201007387 */ /* 0x008fe40000100a00 */
[----:B------:R-:W-:Y:S02]  /*7edd0*/  IMAD.X R25, R9, 0x1, R8, P3 ;  /* 0x0000000109197824 */ /* 0x000fe400018e0608 */
[----:B------:R1:W-:Y:S02]  /*7ede0*/  STL.64 [R1+0x76a0], R28 ;  /* 0x0076a01c01007387 */ /* 0x0003e40000100a00 */
[----:B-1----:R-:W-:Y:S01]  /*7edf0*/  IADD3 R28, P3, R13, R0, RZ ;  /* 0x000000000d1c7210 */ /* 0x002fe20007f7e0ff */
[----:B--2---:R-:W-:Y:S01]  /*7ee00*/  IMAD.X R27, R9, 0x1, R10, P2 ;  /* 0x00000001091b7824 */ /* 0x004fe200010e060a */
[----:B------:R-:W-:-:S04]  /*7ee10*/  IADD3 R26, P2, R13, R3, RZ ;  /* 0x000000030d1a7210 */ /* 0x000fc80007f5e0ff */
[----:B------:R-:W-:Y:S04]  /*7ee20*/  STL [R1+0x4724], R27 ;  /* 0x0047241b01007387 */ /* 0x000fe80000100800 */
[----:B------:R1:W-:Y:S01]  /*7ee30*/  STL.64 [R1+0x4718], R24 ;  /* 0x0047181801007387 */ /* 0x0003e20000100a00 */
[----:B----4-:R-:W-:-:S03]  /*7ee40*/  IADD3 R18, P1, R13, R5, RZ ;  /* 0x000000050d127210 */ /* 0x010fc60007f3e0ff */
[----:B-1----:R-:W2:Y:S04]  /*7ee50*/  LDL.LU.64 R24, [R1+0x76c0] ;  /* 0x0076c00001187983 */ /* 0x002ea80000300a00 */
[----:B------:R-:W3:Y:S04]  /*7ee60*/  LDL.LU R13, [R1+0x76b8] ;  /* 0x0076b800010d7983 */ /* 0x000ee80000300800 */
[----:B------:R-:W4:Y:S01]  /*7ee70*/  LDL R29, [R1+0x30] ;  /* 0x00003000011d7983 */ /* 0x000f220000100800 */
[C---:B------:R-:W-:Y:S02]  /*7ee80*/  IMAD.X R19, R9.reuse, 0x1, R6, P1 ;  /* 0x0000000109137824 */ /* 0x040fe400008e0606 */
[----:B------:R-:W-:Y:S01]  /*7ee90*/  IMAD.X R27, R9, 0x1, R4, P2 ;  /* 0x00000001091b7824 */ /* 0x000fe200010e0604 */
[----:B------:R-:W-:Y:S04]  /*7eea0*/  STL.64 [R1+0x7688], R6 ;  /* 0x0076880601007387 */ /* 0x000fe80000100a00 */
[----:B------:R1:W-:Y:S04]  /*7eeb0*/  STL.64 [R1+0x4710], R18 ;  /* 0x0047101201007387 */ /* 0x0003e80000100a00 */
[----:B-1----:R-:W2:Y:S04]  /*7eec0*/  LDL R19, [R1+0x514] ;  /* 0x0005140001137983 */ /* 0x002ea80000100800 */
[----:B------:R-:W-:Y:S04]  /*7eed0*/  STL.64 [R1+0x7690], R14 ;  /* 0x0076900e01007387 */ /* 0x000fe80000100a00 */
[----:B------:R1:W-:Y:S04]  /*7eee0*/  STL.64 [R1+0x4708], R26 ;  /* 0x0047081a01007387 */ /* 0x0003e80000100a00 */
[----:B-1----:R-:W2:Y:S04]  /*7eef0*/  LDL.LU.64 R26, [R1+0x76b0] ;  /* 0x0076b000011a7983 */ /* 0x002ea80000300a00 */
[----:B------:R-:W-:Y:S01]  /*7ef00*/  STL.64 [R1+0x7680], R4 ;  /* 0x0076800401007387 */ /* 0x000fe20000100a00 */
[----:B----4-:R-:W-:-:S02]  /*7ef10*/  IADD3 R18, P1, R29, R14, RZ ;  /* 0x0000000e1d127210 */ /* 0x010fc40007f3e0ff */
[----:B---3--:R-:W-:Y:S01]  /*7ef20*/  IADD3 R6, P2, R29, R13, RZ ;  /* 0x0000000d1d067210 */ /* 0x008fe20007f5e0ff */
[----:B------:R-:W-:Y:S02]  /*7ef30*/  IMAD.X R29, R9, 0x1, R2, P3 ;  /* 0x00000001091d7824 */ /* 0x000fe400018e0602 */
[----:B------:R-:W3:Y:S04]  /*7ef40*/  LDL.LU R9, [R1+0x76a8] ;  /* 0x0076a80001097983 */ /* 0x000ee80000300800 */
[----:B------:R1:W-:Y:S04]  /*7ef50*/  STL.64 [R1+0x4700], R28 ;  /* 0x0047001c01007387 */ /* 0x0003e80000100a00 */
[----:B-1----:R-:W4:Y:S04]  /*7ef60*/  LDL.LU.64 R28, [R1+0x76a0] ;  /* 0x0076a000011c7983 */ /* 0x002f280000300a00 */
[----:B------:R1:W-:Y:S04]  /*7ef70*/  STL [R1+0x7678], R2 ;  /* 0x0076780201007387 */ /* 0x0003e80000100800 */
[----:B-1----:R-:W3:Y:S01]  /*7ef80*/  LDL.LU R2, [R1+0x30] ;  /* 0x0000300001027983 */ /* 0x002ee20000300800 */
[----:B--2---:R-:W-:-:S05]  /*7ef90*/  IMAD.X R19, R19, 0x1, R16, P1 ;  /* 0x0000000113137824 */ /* 0x004fca00008e0610 */
[----:B------:R1:W-:Y:S04]  /*7efa0*/  STL.64 [R1+0x46f8], R18 ;  /* 0x0046f81201007387 */ /* 0x0003e80000100a00 */
[----:B-1----:R-:W2:Y:S01]  /*7efb0*/  LDL.LU.64 R18, [R1+0x7698] ;  /* 0x0076980001127983 */ /* 0x002ea20000300a00 */
[----:B---3--:R-:W-:-:S05]  /*7efc0*/  IADD3 R14, P1, R2, R9, RZ ;  /* 0x00000009020e7210 */ /* 0x008fca0007f3e0ff */
[----:B------:R1:W-:Y:S04]  /*7efd0*/  STL [R1+0x46e0], R14 ;  /* 0x0046e00e01007387 */ /* 0x0003e80000100800 */
[----:B-1----:R-:W3:Y:S04]  /*7efe0*/  LDL.LU.64 R14, [R1+0x7690] ;  /* 0x00769000010e7983 */ /* 0x002ee80000300a00 */
[----:B------:R1:W-:Y:S04]  /*7eff0*/  STL [R1+0x7664], R9 ;  /* 0x0076640901007387 */ /* 0x0003e80000100800 */
[----:B-1----:R-:W3:Y:S01]  /*7f000*/  LDL.LU R9, [R1+0x514] ;  /* 0x0005140001097983 */ /* 0x002ee20000300800 */
[----:B------:R-:W-:Y:S01]  /*7f010*/  IADD3 R4, P3, R2, R11, RZ ;  /* 0x0000000b02047210 */ /* 0x000fe20007f7e0ff */
[----:B---3--:R-:W-:-:S04]  /*7f020*/  IMAD.X R7, R9, 0x1, R15, P2 ;  /* 0x0000000109077824 */ /* 0x008fc800010e060f */
[----:B------:R-:W-:Y:S01]  /*7f030*/  IMAD.X R5, R9, 0x1, R12, P3 ;  /* 0x0000000109057824 */ /* 0x000fe200018e060c */
[----:B------:R1:W-:Y:S04]  /*7f040*/  STL.64 [R1+0x46f0], R6 ;  /* 0x0046f00601007387 */ /* 0x0003e80000100a00 */
[----:B-1----:R-:W3:Y:S04]  /*7f050*/  LDL.LU.64 R6, [R1+0x7688] ;  /* 0x0076880001067983 */ /* 0x002ee80000300a00 */
[----:B--2---:R1:W-:Y:S04]  /*7f060*/  STL.64 [R1+0x7668], R18 ;  /* 0x0076681201007387 */ /* 0x0043e80000100a00 */
[----:B-1----:R-:W2:Y:S04]  /*7f070*/  LDL R18, [R1+0x34] ;  /* 0x0000340001127983 */ /* 0x002ea80000100800 */
[----:B------:R-:W-:Y:S04]  /*7f080*/  STL.64 [R1+0x7658], R16 ;  /* 0x0076581001007387 */ /* 0x000fe80000100a00 */
[----:B------:R-:W-:Y:S04]  /*7f090*/  STL [R1+0x7660], R17 ;  /* 0x0076601101007387 */ /* 0x000fe80000100800 */
[----:B------:R1:W-:Y:S04]  /*7f0a0*/  STL.64 [R1+0x46e8], R4 ;  /* 0x0046e80401007387 */ /* 0x0003e80000100a00 */
[----:B-1----:R-:W4:Y:S04]  /*7f0b0*/  LDL.LU.64 R4, [R1+0x7680] ;  /* 0x0076800001047983 */ /* 0x002f280000300a00 */
[----:B------:R1:W-:Y:S04]  /*7f0c0*/  STL.64 [R1+0x7670], R12 ;  /* 0x0076700c01007387 */ /* 0x0003e80000100a00 */
[----:B-1----:R0:W2:Y:S04]  /*7f0d0*/  LDL.64 R12, [R1+0x46e0] ;  /* 0x0046e000010c7983 */ /* 0x0020a80000100a00 */
[----:B------:R4:W-:Y:S01]  /*7f0e0*/  STL.64 [R1+0x7650], R22 ;  /* 0x0076501601007387 */ /* 0x0009e20000100a00 */
[----:B---3--:R-:W-:-:S05]  /*7f0f0*/  IADD3 R16, P2, R2, R7, RZ ;  /* 0x0000000702107210 */ /* 0x008fca0007f5e0ff */
[----:B------:R-:W-:Y:S01]  /*7f100*/  IMAD.X R17, R9, 0x1, R8, P2 ;  /* 0x0000000109117824 */ /* 0x000fe200010e0608 */
[----:B----4-:R-:W-:-:S05]  /*7f110*/  IADD3 R22, P3, R2, R5, RZ ;  /* 0x0000000502167210 */ /* 0x010fca0007f7e0ff */
[C---:B------:R-:W-:Y:S02]  /*7f120*/  IMAD.X R23, R9.reuse, 0x1, R6, P3 ;  /* 0x0000000109177824 */ /* 0x040fe400018e0606 */
[----:B--2---:R-:W-:Y:S01]  /*7f130*/  IMAD.X R13, R9, 0x1, R10, P1 ;  /* 0x00000001090d7824 */ /* 0x004fe200008e060a */
[----:B------:R-:W-:-:S04]  /*7f140*/  IADD3 R12, P1, R2, R3, RZ ;  /* 0x00000003020c7210 */ /* 0x000fc80007f3e0ff */
[----:B------:R1:W-:Y:S04]  /*7f150*/  STL [R1+0x46e4], R13 ;  /* 0x0046e40d01007387 */ /* 0x0003e80000100800 */
[----:B------:R2:W-:Y:S01]  /*7f160*/  STL [R1+0x7648], R3 ;  /* 0x0076480301007387 */ /* 0x0005e20000100800 */
[----:B-1----:R-:W-:-:S03]  /*7f170*/  IMAD.X R13, R9, 0x1, R4, P1 ;  /* 0x00000001090d7824 */ /* 0x002fc600008e0604 */
[----:B--2---:R-:W2:Y:S04]  /*7f180*/  LDL R3, [R1+0x510] ;  /* 0x0005100001037983 */ /* 0x004ea80000100800 */
[----:B------:R1:W-:Y:S02]  /*7f190*/  STL.64 [R1+0x46d8], R16 ;  /* 0x0046d81001007387 */ /* 0x0003e40000100a00 */
[----:B-1----:R-:W-:Y:S02]  /*7f1a0*/  IADD3 R16, P2, R2, R0, RZ ;  /* 0x0000000002107210 */ /* 0x002fe40007f5e0ff */
[----:B------:R-:W3:Y:S04]  /*7f1b0*/  LDL.LU R2, [R1+0x7678] ;  /* 0x0076780001027983 */ /* 0x000ee80000300800 */
[----:B------:R-:W-:Y:S04]  /*7f1c0*/  STL.64 [R1+0x46d0], R22 ;  /* 0x0046d01601007387 */ /* 0x000fe80000100a00 */
[----:B------:R1:W-:Y:S04]  /*7f1d0*/  STL.64 [R1+0x46c8], R12 ;  /* 0x0046c80c01007387 */ /* 0x0003e80000100a00 */
[----:B-1----:R-:W4:Y:S01]  /*7f1e0*/  LDL.LU.64 R12, [R1+0x7670] ;  /* 0x00767000010c7983 */ /* 0x002f220000300a00 */
[C---:B------:R-:W-:Y:S01]  /*7f1f0*/  IADD3 R22, P3, R18.reuse, R14, RZ ;  /* 0x0000000e12167210 */ /* 0x040fe20007f7e0ff */
[----:B---3--:R-:W-:Y:S01]  /*7f200*/  IMAD.X R17, R9, 0x1, R2, P2 ;  /* 0x0000000109117824 */ /* 0x008fe200010e0602 */
[----:B----4-:R-:W-:-:S05]  /*7f210*/  IADD3 R18, P1, R18, R13, RZ ;  /* 0x0000000d12127210 */ /* 0x010fca0007f3e0ff */
[----:B------:R1:W-:Y:S04]  /*7f220*/  STL [R1+0x46b0], R18 ;  /* 0x0046b01201007387 */ /* 0x0003e80000100800 */
[----:B-1----:R-:W3:Y:S04]  /*7f230*/  LDL.LU.64 R18, [R1+0x7668] ;  /* 0x0076680001127983 */ /* 0x002ee80000300a00 */
[----:B------:R1:W-:Y:S04]  /*7f240*/  STL [R1+0x7638], R13 ;  /* 0x0076380d01007387 */ /* 0x0003e80000100800 */
[----:B-1----:R-:W4:Y:S04]  /*7f250*/  LDL.LU R13, [R1+0x34] ;  /* 0x00003400010d7983 */ /* 0x002f280000300800 */
[----:B------:R-:W3:Y:S04]  /*7f260*/  LDL.LU R9, [R1+0x7664] ;  /* 0x0076640001097983 */ /* 0x000ee80000300800 */
[----:B------:R1:W-:Y:S04]  /*7f270*/  STL.64 [R1+0x46c0], R16 ;  /* 0x0046c01001007387 */ /* 0x0003e80000100a00 */
[----:B-1----:R0:W2:Y:S01]  /*7f280*/  LDL.LU R17, [R1+0x7660] ;  /* 0x0076600001117983 */ /* 0x0020a20000300800 */
[----:B----4-:R-:W-:-:S05]  /*7f290*/  IADD3 R16, P2, R13, R11, RZ ;  /* 0x0000000b0d107210 */ /* 0x010fca0007f5e0ff */
[----:B------:R2:W-:Y:S04]  /*7f2a0*/  STL [R1+0x46a8], R16 ;  /* 0x0046a81001007387 */ /* 0x0005e80000100800 */
[----:B--2---:R-:W2:Y:S02]  /*7f2b0*/  LDL.LU.64 R16, [R1+0x7658] ;  /* 0x0076580001107983 */ /* 0x004ea40000300a00 */
[----:B--2---:R-:W-:-:S05]  /*7f2c0*/  IMAD.X R23, R3, 0x1, R16, P3 ;  /* 0x0000000103177824 */ /* 0x004fca00018e0610 */
[----:B------:R1:W-:Y:S04]  /*7f2d0*/  STL.64 [R1+0x46b8], R22 ;  /* 0x0046b81601007387 */ /* 0x0003e80000100a00 */
[----:B-1----:R-:W2:Y:S04]  /*7f2e0*/  LDL.LU.64 R22, [R1+0x7650] ;  /* 0x0076500001167983 */ /* 0x002ea80000300a00 */
[----:B------:R1:W-:Y:S04]  /*7f2f0*/  STL.64 [R1+0x7628], R16 ;  /* 0x0076281001007387 */ /* 0x0003e80000100a00 */
[----:B-1----:R-:W4:Y:S04]  /*7f300*/  LDL.LU R17, [R1+0x38] ;  /* 0x0000380001117983 */ /* 0x002f280000300800 */
[----:B--2---:R1:W-:Y:S04]  /*7f310*/  STL.64 [R1+0x7640], R22 ;  /* 0x0076401601007387 */ /* 0x0043e80000100a00 */
[----:B-1----:R0:W4:Y:S04]  /*7f320*/  LDL.64 R22, [R1+0x46b0] ;  /* 0x0046b00001167983 */ /* 0x0021280000100a00 */
[----:B------:R1:W-:Y:S04]  /*7f330*/  STL.64 [R1+0x7630], R24 ;  /* 0x0076301801007387 */ /* 0x0003e80000100a00 */
[----:B-1----:R0:W2:Y:S01]  /*7f340*/  LDL.64 R24, [R1+0x46a8] ;  /* 0x0046a80001187983 */ /* 0x0020a20000100a00 */
[----:B----4-:R-:W-:-:S04]  /*7f350*/  IMAD.MOV.U32 R23, RZ, RZ, R17 ;  /* 0x000000ffff177224 */ /* 0x010fc800078e0011 */
[----:B------:R-:W-:Y:S02]  /*7f360*/  IMAD.MOV.U32 R17, RZ, RZ, R23 ;  /* 0x000000ffff117224 */ /* 0x000fe400078e0017 */
[----:B------:R-:W-:Y:S02]  /*7f370*/  IMAD.X R23, R3, 0x1, R15, P1 ;  /* 0x0000000103177824 */ /* 0x000fe400008e060f */
[----:B------:R-:W4:Y:S04]  /*7f380*/  LDL.LU R3, [R1+0x7648] ;  /* 0x0076480001037983 */ /* 0x000f280000300800 */
[----:B------:R1:W-:Y:S04]  /*7f390*/  STL [R1+0x7620], R15 ;  /* 0x0076200f01007387 */ /* 0x0003e80000100800 */
[----:B-1----:R-:W2:Y:S01]  /*7f3a0*/  LDL.LU R15, [R1+0x510] ;  /* 0x00051000010f7983 */ /* 0x002ea20000300800 */
[----:B---3--:R-:W-:-:S02]  /*7f3b0*/  IADD3 R16, P3, R13, R9, RZ ;  /* 0x000000090d107210 */ /* 0x008fc40007f7e0ff */
[----:B------:R-:W-:Y:S01]  /*7f3c0*/  IADD3 R22, P1, R13, R7, RZ ;  /* 0x000000070d167210 */ /* 0x000fe20007f3e0ff */
[----:B------:R1:W-:Y:S01]  /*7f3d0*/  STL [R1+0x46b4], R23 ;  /* 0x0046b41701007387 */ /* 0x0003e20000100800 */
[----:B--2---:R-:W-:Y:S01]  /*7f3e0*/  IMAD.X R25, R15, 0x1, R12, P2 ;  /* 0x000000010f197824 */ /* 0x004fe200010e060c */
[----:B------:R-:W-:Y:S02]  /*7f3f0*/  IADD3 R24, P2, R13, R5, RZ ;  /* 0x000000050d187210 */ /* 0x000fe40007f5e0ff */
[----:B-1----:R-:W-:Y:S02]  /*7f400*/  IMAD.X R23, R15, 0x1, R8, P1 ;  /* 0x000000010f177824 */ /* 0x002fe400008e0608 */
[----:B------:R1:W-:Y:S04]  /*7f410*/  STL [R1+0x46ac], R25 ;  /* 0x0046ac1901007387 */ /* 0x0003e80000100800 */
[----:B------:R2:W-:Y:S01]  /*7f420*/  STL.64 [R1+0x7618], R10 ;  /* 0x0076180a01007387 */ /* 0x0005e20000100a00 */
[----:B-1----:R-:W-:-:S02]  /*7f430*/  IMAD.MOV.U32 R25, RZ, RZ, R17 ;  /* 0x000000ffff197224 */ /* 0x002fc400078e0011 */
[----:B------:R-:W-:Y:S02]  /*7f440*/  IMAD.X R17, R15, 0x1, R10, P3 ;  /* 0x000000010f117824 */ /* 0x000fe400018e060a */
[----:B--2---:R-:W-:-:S03]  /*7f450*/  IMAD.MOV.U32 R11, RZ, RZ, R25 ;  /* 0x000000ffff0b7224 */ /* 0x004fc600078e0019 */
[----:B------:R4:W-:Y:S01]  /*7f460*/  STL.64 [R1+0x46a0], R16 ;  /* 0x0046a01001007387 */ /* 0x0009e20000100a00 */
[----:B------:R-:W-:Y:S01]  /*7f470*/  IMAD.X R25, R15, 0x1, R6, P2 ;  /* 0x000000010f197824 */ /* 0x000fe200010e0606 */
[C---:B------:R-:W-:Y:S02]  /*7f480*/  IADD3 R10, P1, R13.reuse, R0, RZ ;  /* 0x000000000d0a7210 */ /* 0x040fe40007f3e0ff */
[----:B------:R1:W-:Y:S01]  /*7f490*/  STL.64 [R1+0x4698], R22 ;  /* 0x0046981601007387 */ /* 0x0003e20000100a00 */
[----:B----4-:R-:W-:-:S03]  /*7f4a0*/  IADD3 R16, P3, R13, R3, RZ ;  /* 0x000000030d107210 */ /* 0x010fc60007f7e0ff */
[----:B-1----:R-:W2:Y:S04]  /*7f4b0*/  LDL.LU.64 R22, [R1+0x7640] ;  /* 0x0076400001167983 */ /* 0x002ea80000300a00 */
[----:B------:R-:W-:Y:S04]  /*7f4c0*/  STL.64 [R1+0x7608], R8 ;  /* 0x0076080801007387 */ /* 0x000fe80000100a00 */
[----:B------:R-:W3:Y:S04]  /*7f4d0*/  LDL.LU R13, [R1+0x7638] ;  /* 0x00763800010d7983 */ /* 0x000ee80000300800 */
[----:B------:R1:W-:Y:S04]  /*7f4e0*/  STL.64 [R1+0x4690], R24 ;  /* 0x0046901801007387 */ /* 0x0003e80000100a00 */
[----:B-1----:R-:W4:Y:S01]  /*7f4f0*/  LDL.LU.64 R24, [R1+0x7630] ;  /* 0x0076300001187983 */ /* 0x002f220000300a00 */
[----:B------:R-:W-:-:S03]  /*7f500*/  IMAD.X R17, R15, 0x1, R4, P3 ;  /* 0x000000010f117824 */ /* 0x000fc600018e0604 */
[----:B------:R-:W-:Y:S04]  /*7f510*/  STL.64 [R1+0x7610], R6 ;  /* 0x0076100601007387 */ /* 0x000fe80000100a00 */
[----:B------:R1:W-:Y:S01]  /*7f520*/  STL.64 [R1+0x4688], R16 ;  /* 0x0046881001007387 */ /* 0x0003e20000100a00 */
[----:B------:R-:W-:-:S03]  /*7f530*/  IADD3 R8, P2, R11, R14, RZ ;  /* 0x0000000e0b087210 */ /* 0x000fc60007f5e0ff */
[----:B-1----:R-:W3:Y:S04]  /*7f540*/  LDL.LU.64 R16, [R1+0x7628] ;  /* 0x0076280001107983 */ /* 0x002ee80000300a00 */
[----:B--2---:R-:W-:Y:S04]  /*7f550*/  STL.64 [R1+0x7600], R22 ;  /* 0x0076001601007387 */ /* 0x004fe80000100a00 */
[----:B----4-:R1:W-:Y:S02]  /*7f560*/  STL.64 [R1+0x75d0], R24 ;  /* 0x0075d01801007387 */ /* 0x0103e40000100a00 */
[----:B-1----:R-:W-:-:S02]  /*7f570*/  IMAD.MOV.U32 R25, RZ, RZ, R11 ;  /* 0x000000ffff197224 */ /* 0x002fc400078e000b */
[----:B------:R-:W-:Y:S02]  /*7f580*/  IMAD.X R11, R15, 0x1, R2, P1 ;  /* 0x000000010f0b7824 */ /* 0x000fe400008e0602 */
[----:B------:R-:W2:Y:S04]  /*7f590*/  LDL.LU R15, [R1+0x7620] ;  /* 0x00762000010f7983 */ /* 0x000ea80000300800 */
[----:B------:R1:W-:Y:S04]  /*7f5a0*/  STL.64 [R1+0x4680], R10 ;  /* 0x0046800a01007387 */ /* 0x0003e80000100a00 */
[----:B-1----:R-:W4:Y:S04]  /*7f5b0*/  LDL.LU.64 R10, [R1+0x7618] ;  /* 0x00761800010a7983 */ /* 0x002f280000300a00 */
[----:B------:R1:W-:Y:S04]  /*7f5c0*/  STL [R1+0x75d8], R21 ;  /* 0x0075d81501007387 */ /* 0x0003e80000100800 */
[----:B-1----:R-:W3:Y:S01]  /*7f5d0*/  LDL.LU R21, [R1+0x50c] ;  /* 0x00050c0001157983 */ /* 0x002ee20000300800 */
[----:B----4-:R-:W-:-:S05]  /*7f5e0*/  IADD3 R6, P1, R25, R11, RZ ;  /* 0x0000000b19067210 */ /* 0x010fca0007f3e0ff */
[----:B------:R1:W-:Y:S01]  /*7f5f0*/  STL [R1+0x4668], R6 ;  /* 0x0046680601007387 */ /* 0x0003e20000100800 */
[----:B---3--:R-:W-:-:S03]  /*7f600*/  IMAD.X R9, R21, 0x1, R16, P2 ;  /* 0x0000000115097824 */ /* 0x008fc600010e0610 */
[----:B-1----:R-:W3:Y:S04]  /*7f610*/  LDL.LU.64 R6, [R1+0x7610] ;  /* 0x0076100001067983 */ /* 0x002ee80000300a00 */
[----:B------:R1:W-:Y:S04]  /*7f620*/  STL.64 [R1+0x4678], R8 ;  /* 0x0046780801007387 */ /* 0x0003e80000100a00 */
[----:B-1----:R-:W4:Y:S04]  /*7f630*/  LDL.LU.64 R8, [R1+0x7608] ;  /* 0x0076080001087983 */ /* 0x002f280000300a00 */
[----:B------:R1:W-:Y:S04]  /*7f640*/  STL.64 [R1+0x75e0], R16 ;  /* 0x0075e01001007387 */ /* 0x0003e80000100a00 */
[----:B-1----:R-:W3:Y:S01]  /*7f650*/  LDL R16, [R1+0x3c] ;  /* 0x00003c0001107983 */ /* 0x002ee20000100800 */
[----:B------:R-:W-:-:S05]  /*7f660*/  IADD3 R22, P3, R25, R13, RZ ;  /* 0x0000000d19167210 */ /* 0x000fca0007f7e0ff */
[----:B--2---:R-:W-:Y:S01]  /*7f670*/  IMAD.X R23, R21, 0x1, R15, P3 ;  /* 0x0000000115177824 */ /* 0x004fe200018e060f */
[----:B---3--:R1:W-:Y:S04]  /*7f680*/  STL.64 [R1+0x75f8], R16 ;  /* 0x0075f81001007387 */ /* 0x0083e80000100a00 */
[----:B-1----:R0:W2:Y:S04]  /*7f690*/  LDL.64 R16, [R1+0x4668] ;  /* 0x0046680001107983 */ /* 0x0020a80000100a00 */
[----:B------:R4:W-:Y:S04]  /*7f6a0*/  STL.64 [R1+0x75e8], R18 ;  /* 0x0075e81201007387 */ /* 0x0009e80000100a00 */
[----:B------:R-:W-:Y:S04]  /*7f6b0*/  STL.64 [R1+0x75f0], R26 ;  /* 0x0075f01a01007387 */ /* 0x000fe80000100a00 */
[----:B------:R1:W-:Y:S01]  /*7f6c0*/  STL.64 [R1+0x4670], R22 ;  /* 0x0046701601007387 */ /* 0x0003e20000100a00 */
[----:B----4-:R-:W-:-:S02]  /*7f6d0*/  IADD3 R18, P2, R25, R9, RZ ;  /* 0x0000000919127210 */ /* 0x010fc40007f5e0ff */
[----:B-1----:R-:W-:-:S03]  /*7f6e0*/  IADD3 R22, P3, R25, R7, RZ ;  /* 0x0000000719167210 */ /* 0x002fc60007f7e0ff */
[C---:B------:R-:W-:Y:S02]  /*7f6f0*/  IMAD.X R19, R21.reuse, 0x1, R10, P2 ;  /* 0x0000000115137824 */ /* 0x040fe400010e060a */
[C---:B------:R-:W-:Y:S02]  /*7f700*/  IMAD.X R23, R21.reuse, 0x1, R8, P3 ;  /* 0x0000000115177824 */ /* 0x040fe400018e0608 */
[----:B--2---:R-:W-:Y:S01]  /*7f710*/  IMAD.X R17, R21, 0x1, R12, P1 ;  /* 0x0000000115117824 */ /* 0x004fe200008e060c */
[----:B------:R-:W-:-:S04]  /*7f720*/  IADD3 R16, P1, R25, R5, RZ ;  /* 0x0000000519107210 */ /* 0x000fc80007f3e0ff */
[----:B------:R1:W-:Y:S04]  /*7f730*/  STL [R1+0x466c], R17 ;  /* 0x00466c1101007387 */ /* 0x0003e80000100800 */
[----:B------:R-:W-:Y:S01]  /*7f740*/  STL.64 [R1+0x4660], R18 ;  /* 0x0046601201007387 */ /* 0x000fe20000100a00 */
[----:B-1----:R-:W-:-:S03]  /*7f750*/  IMAD.X R17, R21, 0x1, R6, P1 ;  /* 0x0000000115117824 */ /* 0x002fc600008e0606 */
[----:B------:R1:W-:Y:S04]  /*7f760*/  STL.64 [R1+0x4658], R22 ;  /* 0x0046581601007387 */ /* 0x0003e80000100a00 */
[----:B-1----:R-:W2:Y:S04]  /*7f770*/  LDL.LU.64 R22, [R1+0x7600] ;  /* 0x0076000001167983 */ /* 0x002ea80000300a00 */
[----:B------:R1:W-:Y:S04]  /*7f780*/  STL.64 [R1+0x4650], R16 ;  /* 0x0046501001007387 */ /* 0x0003e80000100a00 */
[----:B-1----:R-:W3:Y:S01]  /*7f790*/  LDL.LU.64 R16, [R1+0x75f8] ;  /* 0x0075f80001107983 */ /* 0x002ee20000300a00 */
[----:B------:R-:W-:-:S02]  /*7f7a0*/  IADD3 R18, P2, R25, R3, RZ ;  /* 0x0000000319127210 */ /* 0x000fc40007f5e0ff */
[----:B------:R-:W-:-:S03]  /*7f7b0*/  IADD3 R24, P3, R25, R0, RZ ;  /* 0x0000000019187210 */ /* 0x000fc60007f7e0ff */
[C---:B------:R-:W-:Y:S02]  /*7f7c0*/  IMAD.X R19, R21.reuse, 0x1, R4, P2 ;  /* 0x0000000115137824 */ /* 0x040fe400010e0604 */
[----:B------:R-:W-:Y:S01]  /*7f7d0*/  IMAD.X R25, R21, 0x1, R2, P3 ;  /* 0x0000000115197824 */ /* 0x000fe200018e0602 */
[C---:B---3--:R-:W-:Y:S02]  /*7f7e0*/  IADD3 R26, P1, R16.reuse, R14, RZ ;  /* 0x0000000e101a7210 */ /* 0x048fe40007f3e0ff */
[----:B------:R-:W-:-:S03]  /*7f7f0*/  IADD3 R16, P2, R16, R13, RZ ;  /* 0x0000000d10107210 */ /* 0x000fc60007f5e0ff */
[----:B------:R1:W-:Y:S04]  /*7f800*/  STL [R1+0x4638], R26 ;  /* 0x0046381a01007387 */ /* 0x0003e80000100800 */
[----:B-1----:R-:W3:Y:S04]  /*7f810*/  LDL.LU.64 R26, [R1+0x75f0] ;  /* 0x0075f000011a7983 */ /* 0x002ee80000300a00 */
[----:B------:R1:W-:Y:S04]  /*7f820*/  STL.64 [R1+0x4648], R18 ;  /* 0x0046481201007387 */ /* 0x0003e80000100a00 */
[----:B-1----:R-:W4:Y:S04]  /*7f830*/  LDL.LU.64 R18, [R1+0x75e8] ;  /* 0x0075e80001127983 */ /* 0x002f280000300a00 */
[----:B------:R1:W-:Y:S04]  /*7f840*/  STL [R1+0x4630], R16 ;  /* 0x0046301001007387 */ /* 0x0003e80000100800 */
[----:B-1----:R-:W2:Y:S04]  /*7f850*/  LDL.LU.64 R16, [R1+0x75e0] ;  /* 0x0075e00001107983 */ /* 0x002ea80000300a00 */
[----:B------:R-:W3:Y:S04]  /*7f860*/  LDL.LU R21, [R1+0x75d8] ;  /* 0x0075d80001157983 */ /* 0x000ee80000300800 */
[----:B------:R1:W-:Y:S04]  /*7f870*/  STL.64 [R1+0x4640], R24 ;  /* 0x0046401801007387 */ /* 0x0003e80000100a00 */
[----:B-1----:R-:W4:Y:S04]  /*7f880*/  LDL.LU.64 R24, [R1+0x75d0] ;  /* 0x0075d00001187983 */ /* 0x002f280000300a00 */
[----:B----4-:R1:W-:Y:S04]  /*7f890*/  STL.64 [R1+0x75c0], R24 ;  /* 0x0075c01801007387 */ /* 0x0103e80000100a00 */
[----:B-1----:R0:W4:Y:S04]  /*7f8a0*/  LDL.64 R24, [R1+0x4630] ;  /* 0x0046300001187983 */ /* 0x0021280000100a00 */
[----:B----4-:R-:W2:Y:S04]  /*7f8b0*/  LDL R25, [R1+0x508] ;  /* 0x0005080001197983 */ /* 0x010ea80000100800 */
[----:B---3--:R1:W-:Y:S04]  /*7f8c0*/  STL.64 [R1+0x75b8], R20 ;  /* 0x0075b81401007387 */ /* 0x0083e80000100a00 */
[----:B-1----:R-:W3:Y:S04]  /*7f8d0*/  LDL.LU R20, [R1+0x3c] ;  /* 0x00003c0001147983 */ /* 0x002ee80000300800 */
[----:B------:R1:W-:Y:S04]  /*7f8e0*/  STL.64 [R1+0x75b0], R18 ;  /* 0x0075b01201007387 */ /* 0x0003e80000100a00 */
[----:B-1----:R-:W4:Y:S04]  /*7f8f0*/  LDL.LU R19, [R1+0x4e4] ;  /* 0x0004e40001137983 */ /* 0x002f280000300800 */
[----:B------:R1:W-:Y:S04]  /*7f900*/  STL.64 [R1+0x75c8], R28 ;  /* 0x0075c81c01007387 */ /* 0x0003e80000100a00 */
[----:B-1----:R0:W4:Y:S02]  /*7f910*/  LDL.64 R28, [R1+0x4638] ;  /* 0x00463800011c7983 */ /* 0x0021240000100a00 */
[----:B----4-:R-:W-:-:S04]  /*7f920*/  IMAD.MOV.U32 R29, RZ, RZ, R19 ;  /* 0x000000ffff1d7224 */ /* 0x010fc800078e0013 */
[----:B------:R-:W-:Y:S02]  /*7f930*/  IMAD.MOV.U32 R19, RZ, RZ, R29 ;  /* 0x000000ffff137224 */ /* 0x000fe400078e001d */
[C---:B--2---:R-:W-:Y:S02]  /*7f940*/  IMAD.X R29, R25.reuse, 0x1, R16, P1 ;  /* 0x00000001191d7824 */ /* 0x044fe400008e0610 */
[----:B------:R-:W-:-:S03]  /*7f950*/  IMAD.X R25, R25, 0x1, R15, P2 ;  /* 0x0000000119197824 */ /* 0x000fc600010e060f */
[----:B------:R-:W-:Y:S04]  /*7f960*/  STL [R1+0x463c], R29 ;  /* 0x00463c1d01007387 */ /* 0x000fe80000100800 */
[----:B------:R1:W-:Y:S04]  /*7f970*/  STL [R1+0x7598], R15 ;  /* 0x0075980f01007387 */ /* 0x0003e80000100800 */
[----:B-1----:R-:W2:Y:S01]  /*7f980*/  LDL.LU R15, [R1+0x508] ;  /* 0x00050800010f7983 */ /* 0x002ea20000300800 */
[C---:B---3--:R-:W-:Y:S02]  /*7f990*/  IADD3 R18, P3, R20.reuse, R11, RZ ;  /* 0x0000000b14127210 */ /* 0x048fe40007f7e0ff */
[C---:B------:R-:W-:Y:S01]  /*7f9a0*/  IADD3 R28, P1, R20.reuse, R9, RZ ;  /* 0x00000009141c7210 */ /* 0x040fe20007f3e0ff */
[----:B------:R1:W-:Y:S01]  /*7f9b0*/  STL [R1+0x4634], R25 ;  /* 0x0046341901007387 */ /* 0x0003e20000100800 */
[----:B------:R-:W-:-:S03]  /*7f9c0*/  IADD3 R24, P2, R20, R7, RZ ;  /* 0x0000000714187210 */ /* 0x000fc60007f5e0ff */
[----:B------:R-:W-:Y:S01]  /*7f9d0*/  STL.64 [R1+0x75a0], R22 ;  /* 0x0075a01601007387 */ /* 0x000fe20000100a00 */
[----:B-1----:R-:W-:-:S03]  /*7f9e0*/  IMAD.MOV.U32 R25, RZ, RZ, R19 ;  /* 0x000000ffff197224 */ /* 0x002fc600078e0013 */
[----:B------:R1:W-:Y:S02]  /*7f9f0*/  STL [R1+0x75a8], R23 ;  /* 0x0075a81701007387 */ /* 0x0003e40000100800 */
[----:B-1----:R-:W-:Y:S02]  /*7fa00*/  IMAD.MOV.U32 R23, RZ, RZ, R25 ;  /* 0x000000ffff177224 */ /* 0x002fe400078e0019 */
[C---:B--2---:R-:W-:Y:S02]  /*7fa10*/  IMAD.X R19, R15.reuse, 0x1, R12, P3 ;  /* 0x000000010f137824 */ /* 0x044fe400018e060c */
[C---:B------:R-:W-:Y:S02]  /*7fa20*/  IMAD.X R29, R15.reuse, 0x1, R10, P1 ;  /* 0x000000010f1d7824 */ /* 0x040fe400008e060a */
[----:B------:R-:W-:Y:S01]  /*7fa30*/  IMAD.X R25, R15, 0x1, R8, P2 ;  /* 0x000000010f197824 */ /* 0x000fe200010e0608 */
[----:B------:R1:W-:Y:S01]  /*7fa40*/  STL.64 [R1+0x4628], R18 ;  /* 0x0046281201007387 */ /* 0x0003e20000100a00 */
[----:B------:R-:W-:-:S03]  /*7fa50*/  IADD3 R22, P1, R20, R3, RZ ;  /* 0x0000000314167210 */ /* 0x000fc60007f3e0ff */
[----:B------:R2:W-:Y:S01]  /*7fa60*/  STL.64 [R1+0x4620], R28 ;  /* 0x0046201c01007387 */ /* 0x0005e20000100a00 */
[C---:B-1----:R-:W-:Y:S02]  /*7fa70*/  IADD3 R18, P3, R20.reuse, R5, RZ ;  /* 0x0000000514127210 */ /* 0x042fe40007f7e0ff */
[----:B------:R-:W-:Y:S01]  /*7fa80*/  IADD3 R20, P2, R20, R0, RZ ;  /* 0x0000000014147210 */ /* 0x000fe20007f5e0ff */
[----:B--2---:R-:W2:Y:S02]  /*7fa90*/  LDL.LU.64 R28, [R1+0x75c8] ;  /* 0x0075c800011c7983 */ /* 0x004ea40000300a00 */
[----:B------:R-:W-:Y:S02]  /*7faa0*/  IMAD.X R19, R15, 0x1, R6, P3 ;  /* 0x000000010f137824 */ /* 0x000fe400018e0606 */
[----:B------:R1:W-:Y:S04]  /*7fab0*/  STL.64 [R1+0x4618], R24 ;  /* 0x0046181801007387 */ /* 0x0003e80000100a00 */
[----:B-1----:R-:W3:Y:S04]  /*7fac0*/  LDL.LU.64 R24, [R1+0x75c0] ;  /* 0x0075c00001187983 */ /* 0x002ee80000300a00 */
[----:B------:R1:W-:Y:S04]  /*7fad0*/  STL.64 [R1+0x7590], R8 ;  /* 0x0075900801007387 */ /* 0x0003e80000100a00 */
[----:B-1----:R-:W4:Y:S04]  /*7fae0*/  LDL R9, [R1+0x40] ;  /* 0x0000400001097983 */ /* 0x002f280000100800 */
[----:B------:R1:W-:Y:S04]  /*7faf0*/  STL [R1+0x4600], R20 ;  /* 0x0046001401007387 */ /* 0x0003e80000100800 */
[----:B-1----:R-:W2:Y:S04]  /*7fb00*/  LDL.LU.64 R20, [R1+0x75b8] ;  /* 0x0075b80001147983 */ /* 0x002ea80000300a00 */
[----:B------:R1:W-:Y:S04]  /*7fb10*/  STL.64 [R1+0x4610], R18 ;  /* 0x0046101201007387 */ /* 0x0003e80000100a00 */
[----:B-1----:R-:W3:Y:S01]  /*7fb20*/  LDL.LU.64 R18, [R1+0x75b0] ;  /* 0x0075b00001127983 */ /* 0x002ee20000300a00 */
[----:B----4-:R-:W-:Y:S01]  /*7fb30*/  IADD3 R8, P3, R9, R14, RZ ;  /* 0x0000000e09087210 */ /* 0x010fe20007f7e0ff */
[----:B------:R-:W-:-:S02]  /*7fb40*/  IMAD.MOV.U32 R9, RZ, RZ, R23 ;  /* 0x000000ffff097224 */ /* 0x000fc400078e0017 */
[----:B------:R-:W-:Y:S01]  /*7fb50*/  IMAD.X R23, R15, 0x1, R4, P1 ;  /* 0x000000010f177824 */ /* 0x000fe200008e0604 */
[----:B---3--:R1:W-:Y:S04]  /*7fb60*/  STL.64 [R1+0x7588], R18 ;  /* 0x0075881201007387 */ /* 0x0083e80000100a00 */
[----:B-1----:R0:W3:Y:S04]  /*7fb70*/  LDL.64 R18, [R1+0x4600] ;  /* 0x0046000001127983 */ /* 0x0020e80000100a00 */
[----:B------:R1:W-:Y:S04]  /*7fb80*/  STL.64 [R1+0x4608], R22 ;  /* 0x0046081601007387 */ /* 0x0003e80000100a00 */
[----:B-1----:R0:W4:Y:S04]  /*7fb90*/  LDL.LU R23, [R1+0x75a8] ;  /* 0x0075a80001177983 */ /* 0x0021280000300800 */
[----:B------:R1:W-:Y:S04]  /*7fba0*/  STL [R1+0x7570], R4 ;  /* 0x0075700401007387 */ /* 0x0003e80000100800 */
[----:B-1----:R-:W2:Y:S02]  /*7fbb0*/  LDL.LU R4, [R1+0x40] ;  /* 0x0000400001047983 */ /* 0x002ea40000300800 */
[----:B--2---:R-:W-:-:S05]  /*7fbc0*/  IADD3 R22, P1, R4, R13, RZ ;  /* 0x0000000d04167210 */ /* 0x004fca0007f3e0ff */
[----:B------:R4:W-:Y:S04]  /*7fbd0*/  STL [R1+0x45f0], R22 ;  /* 0x0045f01601007387 */ /* 0x0009e80000100800 */
[----:B----4-:R-:W2:Y:S01]  /*7fbe0*/  LDL.LU.64 R22, [R1+0x75a0] ;  /* 0x0075a00001167983 */ /* 0x010ea20000300a00 */
[----:B---3--:R-:W-:-:S03]  /*7fbf0*/  IMAD.X R19, R15, 0x1, R2, P2 ;  /* 0x000000010f137824 */ /* 0x008fc600010e0602 */
[----:B------:R-:W3:Y:S01]  /*7fc00*/  LDL.LU R15, [R1+0x7598] ;  /* 0x00759800010f7983 */ /* 0x000ee20000300800 */
[----:B------:R-:W-:-:S03]  /*7fc10*/  IADD3 R18, P2, R4, R11, RZ ;  /* 0x0000000b04127210 */ /* 0x000fc60007f5e0ff */
[----:B------:R-:W-:Y:S04]  /*7fc20*/  STL.64 [R1+0x7580], R2 ;  /* 0x0075800201007387 */ /* 0x000fe80000100a00 */
[----:B------:R-:W-:Y:S04]  /*7fc30*/  STL [R1+0x4604], R19 ;  /* 0x0046041301007387 */ /* 0x000fe80000100800 */
[----:B--2---:R-:W-:Y:S04]  /*7fc40*/  STL.64 [R1+0x7568], R22 ;  /* 0x0075681601007387 */ /* 0x004fe80000100a00 */
[----:B------:R1:W-:Y:S04]  /*7fc50*/  STL [R1+0x7560], R11 ;  /* 0x0075600b01007387 */ /* 0x0003e80000100800 */
[----:B-1----:R-:W2:Y:S01]  /*7fc60*/  LDL.LU R11, [R1+0x504] ;  /* 0x00050400010b7983 */ /* 0x002ea20000300800 */
[----:B------:R-:W-:-:S02]  /*7fc70*/  IMAD.MOV.U32 R23, RZ, RZ, R9 ;  /* 0x000000ffff177224 */ /* 0x000fc400078e0009 */
[----:B--2---:R-:W-:-:S05]  /*7fc80*/  IMAD.X R9, R11, 0x1, R16, P3 ;  /* 0x000000010b097824 */ /* 0x004fca00018e0610 */
[----:B------:R1:W-:Y:S04]  /*7fc90*/  STL.64 [R1+0x45f8], R8 ;  /* 0x0045f80801007387 */ /* 0x0003e80000100a00 */
[----:B-1----:R-:W2:Y:S04]  /*7fca0*/  LDL.LU.64 R8, [R1+0x7590] ;  /* 0x0075900001087983 */ /* 0x002ea80000300a00 */
[----:B------:R1:W-:Y:S04]  /*7fcb0*/  STL.64 [R1+0x7558], R16 ;  /* 0x0075581001007387 */ /* 0x0003e80000100a00 */
[----:B-1----:R0:W3:Y:S01]  /*7fcc0*/  LDL.64 R16, [R1+0x45f0] ;  /* 0x0045f00001107983 */ /* 0x0020e20000100a00 */
[----:B------:R-:W-:-:S03]  /*7fcd0*/  IMAD.X R19, R11, 0x1, R12, P2 ;  /* 0x000000010b137824 */ /* 0x000fc600010e060c */
[----:B------:R-:W-:Y:S01]  /*7fce0*/  STL.64 [R1+0x7578], R24 ;  /* 0x0075781801007387 */ /* 0x000fe20000100a00 */
[----:B---3--:R-:W-:-:S05]  /*7fcf0*/  IMAD.X R17, R11, 0x1, R15, P1 ;  /* 0x000000010b117824 */ /* 0x008fca00008e060f */
[----:B------:R-:W-:Y:S04]  /*7fd00*/  STL [R1+0x45f4], R17 ;  /* 0x0045f41101007387 */ /* 0x000fe80000100800 */
[----:B------:R1:W-:Y:S04]  /*7fd10*/  STL.64 [R1+0x45e8], R18 ;  /* 0x0045e81201007387 */ /* 0x0003e80000100a00 */
[----:B-1----:R-:W3:Y:S01]  /*7fd20*/  LDL.LU.64 R18, [R1+0x7588] ;  /* 0x0075880001127983 */ /* 0x002ee20000300a00 */
[----:B--2---:R-:W-:-:S05]  /*7fd30*/  IADD3 R2, P3, R4, R9, RZ ;  /* 0x0000000904027210 */ /* 0x004fca0007f7e0ff */
[----:B------:R-:W-:Y:S01]  /*7fd40*/  IMAD.X R3, R11, 0x1, R10, P3 ;  /* 0x000000010b037824 */ /* 0x000fe200018e060a */
[----:B---3--:R-:W-:Y:S04]  /*7fd50*/  STL.64 [R1+0x7548], R18 ;  /* 0x0075481201007387 */ /* 0x008fe80000100a00 */
[----:B------:R1:W-:Y:S04]  /*7fd60*/  STL.64 [R1+0x45e0], R2 ;  /* 0x0045e00201007387 */ /* 0x0003e80000100a00 */
[----:B-1----:R-:W2:Y:S01]  /*7fd70*/  LDL.LU.64 R2, [R1+0x7580] ;  /* 0x0075800001027983 */ /* 0x002ea20000300a00 */
[----:B------:R-:W-:-:S02]  /*7fd80*/  IADD3 R16, P1, R4, R7, RZ ;  /* 0x0000000704107210 */ /* 0x000fc40007f3e0ff */
[C---:B------:R-:W-:Y:S01]  /*7fd90*/  IADD3 R22, P2, R4.reuse, R5, RZ ;  /* 0x0000000504167210 */ /* 0x040fe20007f5e0ff */
[----:B------:R-:W-:Y:S02]  /*7fda0*/  IMAD.MOV.U32 R19, RZ, RZ, R23 ;  /* 0x000000ffff137224 */ /* 0x000fe400078e0017 */
[C---:B------:R-:W-:Y:S02]  /*7fdb0*/  IMAD.X R17, R11.reuse, 0x1, R8, P1 ;  /* 0x000000010b117824 */ /* 0x040fe400008e0608 */
[----:B------:R-:W-:Y:S01]  /*7fdc0*/  IMAD.X R23, R11, 0x1, R6, P2 ;  /* 0x000000010b177824 */ /* 0x000fe200010e0606 */
[----:B--2---:R-:W-:-:S05]  /*7fdd0*/  IADD3 R24, P3, R4, R3, RZ ;  /* 0x0000000304187210 */ /* 0x004fca0007f7e0ff */
[----:B------:R1:W-:Y:S04]  /*7fde0*/  STL [R1+0x45c8], R24 ;  /* 0x0045c81801007387 */ /* 0x0003e80000100800 */
[----:B-1----:R-:W2:Y:S04]  /*7fdf0*/  LDL.LU.64 R24, [R1+0x7578] ;  /* 0x0075780001187983 */ /* 0x002ea80000300a00 */
[----:B------:R1:W-:Y:S04]  /*7fe00*/  STL.64 [R1+0x7550], R8 ;  /* 0x0075500801007387 */ /* 0x0003e80000100a00 */
[----:B-1----:R-:W3:Y:S04]  /*7fe10*/  LDL R8, [R1+0x44] ;  /* 0x0000440001087983 */ /* 0x002ee80000100800 */
[----:B------:R1:W-:Y:S02]  /*7fe20*/  STL.64 [R1+0x45d8], R16 ;  /* 0x0045d81001007387 */ /* 0x0003e40000100a00 */
[----:B-1----:R-:W-:-:S02]  /*7fe30*/  IADD3 R16, P1, R4, R0, RZ ;  /* 0x0000000004107210 */ /* 0x002fc40007f3e0ff */
[----:B------:R-:W4:Y:S04]  /*7fe40*/  LDL.LU R4, [R1+0x7570] ;  /* 0x0075700001047983 */ /* 0x000f280000300800 */
[----:B------:R1:W-:Y:S04]  /*7fe50*/  STL.64 [R1+0x45d0], R22 ;  /* 0x0045d01601007387 */ /* 0x0003e80000100a00 */
[----:B-1----:R-:W2:Y:S04]  /*7fe60*/  LDL.LU.64 R22, [R1+0x7568] ;  /* 0x0075680001167983 */ /* 0x002ea80000300a00 */
[----:B------:R1:W-:Y:S04]  /*7fe70*/  STL.64 [R1+0x7540], R6 ;  /* 0x0075400601007387 */ /* 0x0003e80000100a00 */
[----:B-1----:R0:W4:Y:S01]  /*7fe80*/  LDL.64 R6, [R1+0x45c8] ;  /* 0x0045c80001067983 */ /* 0x0021220000100a00 */
[----:B------:R-:W-:-:S03]  /*7fe90*/  IMAD.X R17, R11, 0x1, R2, P1 ;  /* 0x000000010b117824 */ /* 0x000fc600008e0602 */
[----:B--2---:R-:W-:Y:S01]  /*7fea0*/  STL.64 [R1+0x7538], R22 ;  /* 0x0075381601007387 */ /* 0x004fe20000100a00 */
[----:B----4-:R-:W-:-:S05]  /*7feb0*/  IMAD.X R7, R11, 0x1, R4, P3 ;  /* 0x000000010b077824 */ /* 0x010fca00018e0604 */
[----:B------:R-:W-:Y:S04]  /*7fec0*/  STL [R1+0x45cc], R7 ;  /* 0x0045cc0701007387 */ /* 0x000fe80000100800 */
[----:B------:R-:W2:Y:S04]  /*7fed0*/  LDL.LU R11, [R1+0x7560] ;  /* 0x00756000010b7983 */ /* 0x000ea80000300800 */
[----:B------:R1:W-:Y:S04]  /*7fee0*/  STL.64 [R1+0x45c0], R16 ;  /* 0x0045c01001007387 */ /* 0x0003e80000100a00 */
[----:B-1----:R-:W4:Y:S04]  /*7fef0*/  LDL.LU.64 R16, [R1+0x7558] ;  /* 0x0075580001107983 */ /* 0x002f280000300a00 */
[----:B------:R1:W-:Y:S04]  /*7ff00*/  STL [R1+0x7530], R2 ;  /* 0x0075300201007387 */ /* 0x0003e80000100800 */
[----:B-1----:R-:W2:Y:S01]  /*7ff10*/  LDL.LU R2, [R1+0x44] ;  /* 0x0000440001027983 */ /* 0x002ea20000300800 */
[----:B---3--:R-:W-:-:S02]  /*7ff20*/  IADD3 R18, P2, R8, R14, RZ ;  /* 0x0000000e08127210 */ /* 0x008fc40007f5e0ff */
[----:B------:R-:W-:Y:S02]  /*7ff30*/  IADD3 R6, P3, R8, R13, RZ ;  /* 0x0000000d08067210 */ /* 0x000fe40007f7e0ff */
[----:B--2---:R-:W-:-:S05]  /*7ff40*/  IADD3 R8, P1, R2, R11, RZ ;  /* 0x0000000b02087210 */ /* 0x004fca0007f3e0ff */
[----:B------:R1:W-:Y:S04]  /*7ff50*/  STL [R1+0x45a8], R8 ;  /* 0x0045a80801007387 */ /* 0x0003e80000100800 */
[----:B-1----:R-:W2:Y:S04]  /*7ff60*/  LDL.LU.64 R8, [R1+0x7550] ;  /* 0x0075500001087983 */ /* 0x002ea80000300a00 */
[----:B------:R1:W-:Y:S04]  /*7ff70*/  STL [R1+0x7510], R11 ;  /* 0x0075100b01007387 */ /* 0x0003e80000100800 */
[----:B-1----:R-:W4:Y:S01]  /*7ff80*/  LDL.LU R11, [R1+0x500] ;  /* 0x00050000010b7983 */ /* 0x002f220000300800 */
[----:B------:R-:W-:-:S02]  /*7ff90*/  IMAD.MOV.U32 R22, RZ, RZ, R19 ;  /* 0x000000ffff167224 */ /* 0x000fc400078e0013 */
[----:B----4-:R-:W-:-:S05]  /*7ffa0*/  IMAD.X R19, R11, 0x1, R16, P2 ;  /* 0x000000010b137824 */ /* 0x010fca00010e0610 */
[----:B------:R1:W-:Y:S04]  /*7ffb0*/  STL.64 [R1+0x45b8], R18 ;  /* 0x0045b81201007387 */ /* 0x0003e80000100a00 */
[----:B-1----:R-:W3:Y:S01]  /*7ffc0*/  LDL.LU.64 R18, [R1+0x7548] ;  /* 0x0075480001127983 */ /* 0x002ee20000300a00 */
[----:B------:R-:W-:-:S03]  /*7ffd0*/  IMAD.X R7, R11, 0x1, R15, P3 ;  /* 0x000000010b077824 */ /* 0x000fc600018e060f */
[----:B---3--:R-:W-:Y:S04]  /*7ffe0*/  STL.64 [R1+0x7518], R18 ;  /* 0x0075181201007387 */ /* 0x008fe80000100a00 */
[----:B------:R1:W-:Y:S04]  /*7fff0*/  STL.64 [R1+0x45b0], R6 ;  /* 0x0045b00601007387 */ /* 0x0003e80000100a00 */
[----:B-1----:R-:W3:Y:S01]  /*80000*/  LDL.LU.64 R6, [R1+0x7540] ;  /* 0x0075400001067983 */ /* 0x002ee20000300a00 */
[----:B------:R-:W-:-:S03]  /*80010*/  IMAD.MOV.U32 R19, RZ, RZ, R22 ;  /* 0x000000ffff137224 */ /* 0x000fc600078e0016 */
[----:B------:R1:W-:Y:S04]  /*80020*/  STL.64 [R1+0x7528], R14 ;  /* 0x0075280e01007387 */ /* 0x0003e80000100a00 */
[----:B-1----:R0:W4:Y:S01]  /*80030*/  LDL.64 R14, [R1+0x45a8] ;  /* 0x0045a800010e7983 */ /* 0x0021220000100a00 */
[----:B---3--:R-:W-:-:S05]  /*80040*/  IADD3 R22, P3, R2, R7, RZ ;  /* 0x0000000702167210 */ /* 0x008fca0007f7e0ff */
[----:B------:R1:W-:Y:S04]  /*80050*/  STL [R1+0x4590], R22 ;  /* 0x0045901601007387 */ /* 0x0003e80000100800 */
[----:B-1----:R-:W3:Y:S01]  /*80060*/  LDL.LU.64 R22, [R1+0x7538] ;  /* 0x0075380001167983 */ /* 0x002ee20000300a00 */
[----:B----4-:R-:W-:-:S03]  /*80070*/  IMAD.X R15, R11, 0x1, R12, P1 ;  /* 0x000000010b0f7824 */ /* 0x010fc600008e060c */
[----:B------:R1:W-:Y:S04]  /*80080*/  STL.64 [R1+0x7520], R12 ;  /* 0x0075200c01007387 */ /* 0x0003e80000100a00 */
[----:B-1----:R-:W4:Y:S04]  /*80090*/  LDL R12, [R1+0x48] ;  /* 0x00004800010c7983 */ /* 0x002f280000100800 */
[----:B------:R-:W-:Y:S04]  /*800a0*/  STL [R1+0x45ac], R15 ;  /* 0x0045ac0f01007387 */ /* 0x000fe80000100800 */
[----:B---3--:R1:W-:Y:S04]  /*800b0*/  STL.64 [R1+0x7508], R22 ;  /* 0x0075081601007387 */ /* 0x0083e80000100a00 */
[----:B-1----:R0:W3:Y:S01]  /*800c0*/  LDL.64 R22, [R1+0x4590] ;  /* 0x0045900001167983 */ /* 0x0020e20000100a00 */
[C---:B--2---:R-:W-:Y:S01]  /*800d0*/  IADD3 R18, P2, R2.reuse, R9, RZ ;  /* 0x0000000902127210 */ /* 0x044fe20007f5e0ff */
[----:B------:R-:W-:Y:S01]  /*800e0*/  IMAD.MOV.U32 R15, RZ, RZ, R19 ;  /* 0x000000ffff0f7224 */ /* 0x000fe200078e0013 */
[----:B------:R-:W-:-:S03]  /*800f0*/  IADD3 R14, P1, R2, R5, RZ ;  /* 0x00000005020e7210 */ /* 0x000fc60007f3e0ff */
[----:B------:R-:W-:-:S05]  /*80100*/  IMAD.X R19, R11, 0x1, R10, P2 ;  /* 0x000000010b137824 */ /* 0x000fca00010e060a */
[----:B------:R1:W-:Y:S02]  /*80110*/  STL.64 [R1+0x45a0], R18 ;  /* 0x0045a01201007387 */ /* 0x0003e40000100a00 */
[----:B-1----:R-:W-:Y:S01]  /*80120*/  IADD3 R18, P2, R2, R3, RZ ;  /* 0x0000000302127210 */ /* 0x002fe20007f5e0ff */
[----:B---3--:R-:W-:-:S05]  /*80130*/  IMAD.X R23, R11, 0x1, R8, P3 ;  /* 0x000000010b177824 */ /* 0x008fca00018e0608 */
[----:B------:R1:W-:Y:S01]  /*80140*/  STL [R1+0x4594], R23 ;  /* 0x0045941701007387 */ /* 0x0003e20000100800 */
[----:B------:R-:W-:-:S03]  /*80150*/  IADD3 R22, P3, R2, R0, RZ ;  /* 0x0000000002167210 */ /* 0x000fc60007f7e0ff */
[----:B------:R-:W2:Y:S01]  /*80160*/  LDL.LU R2, [R1+0x7530] ;  /* 0x0075300001027983 */ /* 0x000ea20000300800 */
[----:B-1----:R-:W-:Y:S02]  /*80170*/  IMAD.MOV.U32 R23, RZ, RZ, R15 ;  /* 0x000000ffff177224 */ /* 0x002fe400078e000f */
[----:B------:R-:W-:-:S05]  /*80180*/  IMAD.X R15, R11, 0x1, R6, P1 ;  /* 0x000000010b0f7824 */ /* 0x000fca00008e0606 */
[----:B------:R1:W-:Y:S04]  /*80190*/  STL.64 [R1+0x4588], R14 ;  /* 0x0045880e01007387 */ /* 0x0003e80000100a00 */
[----:B-1----:R-:W4:Y:S01]  /*801a0*/  LDL.LU.64 R14, [R1+0x7528] ;  /* 0x00752800010e7983 */ /* 0x002f220000300a00 */
[----:B------:R-:W-:Y:S01]  /*801b0*/  IMAD.X R19, R11, 0x1, R4, P2 ;  /* 0x000000010b137824 */ /* 0x000fe200010e0604 */
[----:B----4-:R-:W-:-:S05]  /*801c0*/  IADD3 R12, P1, R12, R14, RZ ;  /* 0x0000000e0c0c7210 */ /* 0x010fca0007f3e0ff */
[----:B------:R1:W-:Y:S04]  /*801d0*/  STL [R1+0x4568], R12 ;  /* 0x0045680c01007387 */ /* 0x0003e80000100800 */
[----:B-1----:R-:W3:Y:S04]  /*801e0*/  LDL.LU.64 R12, [R1+0x7520] ;  /* 0x00752000010c7983 */ /* 0x002ee80000300a00 */
[----:B------:R1:W-:Y:S04]  /*801f0*/  STL [R1+0x74e0], R14 ;  /* 0x0074e00e01007387 */ /* 0x0003e80000100800 */
[----:B-1----:R-:W4:Y:S04]  /*80200*/  LDL.LU R14, [R1+0x48] ;  /* 0x00004800010e7983 */ /* 0x002f280000300800 */
[----:B------:R1:W-:Y:S04]  /*80210*/  STL.64 [R1+0x4580], R18 ;  /* 0x0045801201007387 */ /* 0x0003e80000100a00 */
[----:B-1----:R-:W3:Y:S04]  /*80220*/  LDL.LU.64 R18, [R1+0x7518] ;  /* 0x0075180001127983 */ /* 0x002ee80000300a00 */
[----:B------:R1:W-:Y:S02]  /*80230*/  STL.64 [R1+0x7500], R4 ;  /* 0x0075000401007387 */ /* 0x0003e40000100a00 */
[----:B-1----:R-:W-:-:S02]  /*80240*/  IMAD.MOV.U32 R5, RZ, RZ, R23 ;  /* 0x000000ffff057224 */ /* 0x002fc400078e0017 */
[----:B------:R-:W4:Y:S01]  /*80250*/  LDL.LU R4, [R1+0x70] ;  /* 0x0000700001047983 */ /* 0x000f220000300800 */
[----:B--2---:R-:W-:-:S03]  /*80260*/  IMAD.X R23, R11, 0x1, R2, P3 ;  /* 0x000000010b177824 */ /* 0x004fc600018e0602 */
[----:B---3--:R1:W-:Y:S04]  /*80270*/  STL.64 [R1+0x74e8], R18 ;  /* 0x0074e81201007387 */ /* 0x0083e80000100a00 */
[----:B-1----:R-:W2:Y:S04]  /*80280*/  LDL R19, [R1+0x4fc] ;  /* 0x0004fc0001137983 */ /* 0x002ea80000100800 */
[----:B------:R-:W3:Y:S04]  /*80290*/  LDL.LU R11, [R1+0x7510] ;  /* 0x00751000010b7983 */ /* 0x000ee80000300800 */
[----:B------:R1:W-:Y:S04]  /*802a0*/  STL.64 [R1+0x4570], R22 ;  /* 0x0045701601007387 */ /* 0x0003e80000100a00 */
[----:B-1----:R-:W4:Y:S04]  /*802b0*/  LDL.LU.64 R22, [R1+0x7508] ;  /* 0x0075080001167983 */ /* 0x002f280000300a00 */
[----:B------:R1:W-:Y:S04]  /*802c0*/  STL.64 [R1+0x74f0], R2 ;  /* 0x0074f00201007387 */ /* 0x0003e80000100a00 */
[----:B-1----:R0:W2:Y:S04]  /*802d0*/  LDL.64 R2, [R1+0x4568] ;  /* 0x0045680001027983 */ /* 0x0020a80000100a00 */
[----:B----4-:R1:W-:Y:S02]  /*802e0*/  STL.64 [R1+0x74f8], R22 ;  /* 0x0074f81601007387 */ /* 0x0103e40000100a00 */
[----:B-1----:R-:W-:-:S02]  /*802f0*/  IMAD.MOV.U32 R22, RZ, RZ, R5 ;  /* 0x000000ffff167224 */ /* 0x002fc400078e0005 */
[----:B--2---:R-:W-:-:S04]  /*80300*/  IMAD.MOV.U32 R3, RZ, RZ, R4 ;  /* 0x000000ffff037224 */ /* 0x004fc800078e0004 */
[----:B------:R-:W-:Y:S02]  /*80310*/  IMAD.MOV.U32 R5, RZ, RZ, R3 ;  /* 0x000000ffff057224 */ /* 0x000fe400078e0003 */
[----:B------:R-:W-:Y:S01]  /*80320*/  IMAD.X R3, R19, 0x1, R16, P1 ;  /* 0x0000000113037824 */ /* 0x000fe200008e0610 */
[----:B------:R-:W-:-:S04]  /*80330*/  IADD3 R2, P1, R14, R9, RZ ;  /* 0x000000090e027210 */ /* 0x000fc80007f3e0ff */
[----:B------:R-:W-:Y:S04]  /*80340*/  STL [R1+0x456c], R3 ;  /* 0x00456c0301007387 */ /* 0x000fe80000100800 */
[----:B------:R1:W-:Y:S04]  /*80350*/  STL [R1+0x74d0], R9 ;  /* 0x0074d00901007387 */ /* 0x0003e80000100800 */
[----:B-1----:R-:W2:Y:S01]  /*80360*/  LDL.LU R9, [R1+0x4fc] ;  /* 0x0004fc0001097983 */ /* 0x002ea20000300800 */
[C---:B------:R-:W-:Y:S02]  /*80370*/  IADD3 R18, P2, R14.reuse, R13, RZ ;  /* 0x0000000d0e127210 */ /* 0x040fe40007f5e0ff */
[----:B---3--:R-:W-:-:S03]  /*80380*/  IADD3 R4, P3, R14, R11, RZ ;  /* 0x0000000b0e047210 */ /* 0x008fc60007f7e0ff */
[----:B--2---:R-:W-:-:S05]  /*80390*/  IMAD.X R19, R9, 0x1, R15, P2 ;  /* 0x0000000109137824 */ /* 0x004fca00010e060f */
[----:B------:R1:W-:Y:S02]  /*803a0*/  STL.64 [R1+0x4558], R18 ;  /* 0x0045581201007387 */ /* 0x0003e40000100a00 */
[----:B-1----:R-:W-:Y:S02]  /*803b0*/  IMAD.MOV.U32 R19, RZ, RZ, R5 ;  /* 0x000000ffff137224 */ /* 0x002fe400078e0005 */
[----:B------:R-:W-:-:S05]  /*803c0*/  IMAD.X R5, R9, 0x1, R12, P3 ;  /* 0x0000000109057824 */ /* 0x000fca00018e060c */
[----:B------:R1:W-:Y:S04]  /*803d0*/  STL.64 [R1+0x4550], R4 ;  /* 0x0045500401007387 */ /* 0x0003e80000100a00 */
[----:B-1----:R-:W2:Y:S04]  /*803e0*/  LDL.LU.64 R4, [R1+0x7500] ;  /* 0x0075000001047983 */ /* 0x002ea80000300a00 */
[----:B------:R1:W-:Y:S01]  /*803f0*/  STL.64 [R1+0x74d8], R12 ;  /* 0x0074d80c01007387 */ /* 0x0003e20000100a00 */
[----:B------:R-:W-:Y:S01]  /*80400*/  IMAD.X R3, R9, 0x1, R10, P1 ;  /* 0x0000000109037824 */ /* 0x000fe200008e060a */
[C---:B------:R-:W-:Y:S01]  /*80410*/  IADD3 R18, P2, R14.reuse, R7, RZ ;  /* 0x000000070e127210 */ /* 0x040fe20007f5e0ff */
[----:B-1----:R-:W-:Y:S01]  /*80420*/  IMAD.MOV.U32 R13, RZ, RZ, R22 ;  /* 0x000000ffff0d7224 */ /* 0x002fe200078e0016 */
[----:B--2---:R-:W-:-:S05]  /*80430*/  IADD3 R22, P3, R14, R5, RZ ;  /* 0x000000050e167210 */ /* 0x004fca0007f7e0ff */
[----:B------:R1:W-:Y:S04]  /*80440*/  STL [R1+0x4530], R22 ;  /* 0x0045301601007387 */ /* 0x0003e80000100800 */
[----:B-1----:R-:W2:Y:S04]  /*80450*/  LDL.LU.64 R22, [R1+0x74f8] ;  /* 0x0074f80001167983 */ /* 0x002ea80000300a00 */
[----:B------:R1:W-:Y:S04]  /*80460*/  STL.64 [R1+0x4540], R2 ;  /* 0x0045400201007387 */ /* 0x0003e80000100a00 */
[----:B-1----:R-:W3:Y:S04]  /*80470*/  LDL.LU.64 R2, [R1+0x74f0] ;  /* 0x0074f00001027983 */ /* 0x002ee80000300a00 */
[----:B------:R1:W-:Y:S02]  /*80480*/  STL.64 [R1+0x74c8], R10 ;  /* 0x0074c80a01007387 */ /* 0x0003e40000100a00 */
[----:B-1----:R-:W-:-:S02]  /*80490*/  IMAD.MOV.U32 R11, RZ, RZ, R13 ;  /* 0x000000ffff0b7224 */ /* 0x002fc400078e000d */
[----:B------:R-:W-:Y:S02]  /*804a0*/  IMAD.MOV.U32 R13, RZ, RZ, R19 ;  /* 0x000000ffff0d7224 */ /* 0x000fe400078e0013 */
[----:B------:R-:W-:-:S05]  /*804b0*/  IMAD.X R19, R9, 0x1, R8, P2 ;  /* 0x0000000109137824 */ /* 0x000fca00010e0608 */
[----:B------:R1:W-:Y:S04]  /*804c0*/  STL.64 [R1+0x4538], R18 ;  /* 0x0045381201007387 */ /* 0x0003e80000100a00 */
[----:B-1----:R-:W4:Y:S01]  /*804d0*/  LDL.LU.64 R18, [R1+0x74e8] ;  /* 0x0074e80001127983 */ /* 0x002f220000300a00 */
[C---:B------:R-:W-:Y:S02]  /*804e0*/  IADD3 R10, P2, R14.reuse, R0, RZ ;  /* 0x000000000e0a7210 */ /* 0x040fe40007f5e0ff */
[----:B---3--:R-:W-:Y:S01]  /*804f0*/  IADD3 R12, P1, R14, R3, RZ ;  /* 0x000000030e0c7210 */ /* 0x008fe20007f3e0ff */
[----:B----4-:R1:W-:Y:S04]  /*80500*/  STL.64 [R1+0x74b8], R18 ;  /* 0x0074b81201007387 */ /* 0x0103e80000100a00 */
[----:B-1----:R-:W3:Y:S04]  /*80510*/  LDL R19, [R1+0x4c] ;  /* 0x00004c0001137983 */ /* 0x002ee80000100800 */
[----:B------:R-:W3:Y:S04]  /*80520*/  LDL.LU R14, [R1+0x74e0] ;  /* 0x0074e000010e7983 */ /* 0x000ee80000300800 */
[----:B--2---:R1:W-:Y:S04]  /*80530*/  STL.64 [R1+0x74c0], R22 ;  /* 0x0074c01601007387 */ /* 0x0043e80000100a00 */
[----:B-1----:R0:W2:Y:S01]  /*80540*/  LDL.64 R22, [R1+0x4530] ;  /* 0x0045300001167983 */ /* 0x0020a20000100a00 */
[----:B------:R-:W-:-:S02]  /*80550*/  IMAD.MOV.U32 R18, RZ, RZ, R11 ;  /* 0x000000ffff127224 */ /* 0x000fc400078e000b */
[----:B------:R-:W-:Y:S02]  /*80560*/  IMAD.MOV.U32 R11, RZ, RZ, R13 ;  /* 0x000000ffff0b7224 */ /* 0x000fe400078e000d */
[C---:B------:R-:W-:Y:S02]  /*80570*/  IMAD.X R13, R9.reuse, 0x1, R4, P1 ;  /* 0x00000001090d7824 */ /* 0x040fe400008e0604 */
[----:B--2---:R-:W-:-:S05]  /*80580*/  IMAD.X R23, R9, 0x1, R6, P3 ;  /* 0x0000000109177824 */ /* 0x004fca00018e0606 */
[----:B------:R1:W-:Y:S04]  /*80590*/  STL [R1+0x4534], R23 ;  /* 0x0045341701007387 */ /* 0x0003e80000100800 */
[----:B-1----:R-:W2:Y:S04]  /*805a0*/  LDL R23, [R1+0x4f8] ;  /* 0x0004f80001177983 */ /* 0x002ea80000100800 */
[----:B------:R1:W-:Y:S04]  /*805b0*/  STL.64 [R1+0x4528], R12 ;  /* 0x0045280c01007387 */ /* 0x0003e80000100a00 */
[----:B-1----:R-:W4:Y:S01]  /*805c0*/  LDL.LU.64 R12, [R1+0x74d8] ;  /* 0x0074d800010c7983 */ /* 0x002f220000300a00 */
[----:B---3--:R-:W-:-:S03]  /*805d0*/  IADD3 R22, P3, R19, R14, RZ ;  /* 0x0000000e13167210 */ /* 0x008fc60007f7e0ff */
[----:B------:R1:W-:Y:S02]  /*805e0*/  STL.64 [R1+0x74b0], R4 ;  /* 0x0074b00401007387 */ /* 0x0003e40000100a00 */
[----:B-1----:R-:W-:Y:S01]  /*805f0*/  IMAD.MOV.U32 R4, RZ, RZ, R18 ;  /* 0x000000ffff047224 */ /* 0x002fe200078e0012 */
[----:B----4-:R-:W-:Y:S01]  /*80600*/  IADD3 R18, P1, R19, R13, RZ ;  /* 0x0000000d13127210 */ /* 0x010fe20007f3e0ff */
[----:B------:R-:W-:Y:S02]  /*80610*/  IMAD.MOV.U32 R19, RZ, RZ, R11 ;  /* 0x000000ffff137224 */ /* 0x000fe400078e000b */
[----:B------:R-:W-:Y:S01]  /*80620*/  IMAD.X R11, R9, 0x1, R2, P2 ;  /* 0x00000001090b7824 */ /* 0x000fe200010e0602 */
[----:B------:R1:W-:Y:S04]  /*80630*/  STL [R1+0x74a0], R13 ;  /* 0x0074a00d01007387 */ /* 0x0003e80000100800 */
[----:B-1----:R-:W3:Y:S04]  /*80640*/  LDL.LU R13, [R1+0x4c] ;  /* 0x00004c00010d7983 */ /* 0x002ee80000300800 */
[----:B------:R-:W4:Y:S04]  /*80650*/  LDL.LU R9, [R1+0x74d0] ;  /* 0x0074d00001097983 */ /* 0x000f280000300800 */
[----:B------:R1:W-:Y:S04]  /*80660*/  STL.64 [R1+0x4518], R10 ;  /* 0x0045180a01007387 */ /* 0x0003e80000100a00 */
[----:B-1----:R-:W3:Y:S01]  /*80670*/  LDL.LU.64 R10, [R1+0x74c8] ;  /* 0x0074c800010a7983 */ /* 0x002ee20000300a00 */
[----:B--2---:R-:W-:-:S03]  /*80680*/  IMAD.X R23, R23, 0x1, R16, P3 ;  /* 0x0000000117177824 */ /* 0x004fc600018e0610 */
[----:B------:R3:W-:Y:S04]  /*80690*/  STL.64 [R1+0x74a8], R2 ;  /* 0x0074a80201007387 */ /* 0x0007e80000100a00 */
[----:B------:R1:W-:Y:S01]  /*806a0*/  STL.64 [R1+0x4510], R22 ;  /* 0x0045101601007387 */ /* 0x0003e20000100a00 */
[----:B---3--:R-:W-:-:S05]  /*806b0*/  IADD3 R2, P2, R13, R11, RZ ;  /* 0x0000000b0d027210 */ /* 0x008fca0007f5e0ff */
[----:B------:R-:W-:Y:S04]  /*806c0*/  STL [R1+0x44f8], R2 ;  /* 0x0044f80201007387 */ /* 0x000fe80000100800 */
[----:B-1----:R-:W2:Y:S04]  /*806d0*/  LDL.LU.64 R22, [R1+0x74c0] ;  /* 0x0074c00001167983 */ /* 0x002ea80000300a00 */
[----:B------:R1:W-:Y:S04]  /*806e0*/  STL [R1+0x7488], R16 ;  /* 0x0074881001007387 */ /* 0x0003e80000100800 */
[----:B-1----:R-:W3:Y:S01]  /*806f0*/  LDL.LU R16, [R1+0x4f8] ;  /* 0x0004f80001107983 */ /* 0x002ee20000300800 */
[----:B------:R-:W-:-:S02]  /*80700*/  IMAD.MOV.U32 R3, RZ, RZ, R19 ;  /* 0x000000ffff037224 */ /* 0x000fc400078e0013 */
[----:B---3--:R-:W-:-:S05]  /*80710*/  IMAD.X R19, R16, 0x1, R15, P1 ;  /* 0x0000000110137824 */ /* 0x008fca00008e060f */
[----:B------:R1:W-:Y:S04]  /*80720*/  STL.64 [R1+0x4500], R18 ;  /* 0x0045001201007387 */ /* 0x0003e80000100a00 */
[----:B-1----:R-:W3:Y:S04]  /*80730*/  LDL.LU.64 R18, [R1+0x74b8] ;  /* 0x0074b80001127983 */ /* 0x002ee80000300a00 */
[----:B---3--:R-:W-:Y:S04]  /*80740*/  STL.64 [R1+0x7490], R18 ;  /* 0x0074901201007387 */ /* 0x008fe80000100a00 */
[----:B--2---:R1:W-:Y:S04]  /*80750*/  STL.64 [R1+0x7498], R22 ;  /* 0x0074981601007387 */ /* 0x0043e80000100a00 */
[----:B-1----:R0:W2:Y:S01]  /*80760*/  LDL.64 R22, [R1+0x44f8] ;  /* 0x0044f80001167983 */ /* 0x0020a20000100a00 */
[----:B------:R-:W-:Y:S01]  /*80770*/  IMAD.MOV.U32 R19, RZ, RZ, R4 ;  /* 0x000000ffff137224 */ /* 0x000fe200078e0004 */
[----:B------:R-:W-:-:S02]  /*80780*/  IADD3 R4, P1, R13, R7, RZ ;  /* 0x000000070d047210 */ /* 0x000fc40007f3e0ff */
[----:B----4-:R-:W-:-:S03]  /*80790*/  IADD3 R2, P3, R13, R9, RZ ;  /* 0x000000090d027210 */ /* 0x010fc60007f7e0ff */
[----:B------:R1:W-:Y:S04]  /*807a0*/  STL [R1+0x44e0], R4 ;  /* 0x0044e00401007387 */ /* 0x0003e80000100800 */
[----:B-1----:R-:W3:Y:S01]  /*807b0*/  LDL.LU.64 R4, [R1+0x74b0] ;  /* 0x0074b00001047983 */ /* 0x002ee20000300a00 */
[----:B--2---:R-:W-:-:S05]  /*807c0*/  IMAD.X R23, R16, 0x1, R12, P2 ;  /* 0x0000000110177824 */ /* 0x004fca00010e060c */
[----:B------:R1:W-:Y:S02]  /*807d0*/  STL [R1+0x44fc], R23 ;  /* 0x0044fc1701007387 */ /* 0x0003e40000100800 */
[----:B-1----:R-:W-:Y:S02]  /*807e0*/  IMAD.MOV.U32 R23, RZ, RZ, R3 ;  /* 0x000000ffff177224 */ /* 0x002fe400078e0003 */
[----:B------:R-:W-:-:S05]  /*807f0*/  IMAD.X R3, R16, 0x1, R10, P3 ;  /* 0x0000000110037824 */ /* 0x000fca00018e060a */
[----:B------:R1:W-:Y:S04]  /*80800*/  STL.64 [R1+0x44e8], R2 ;  /* 0x0044e80201007387 */ /* 0x0003e80000100a00 */
[----:B-1----:R-:W2:Y:S04]  /*80810*/  LDL.LU.64 R2, [R1+0x74a8] ;  /* 0x0074a80001027983 */ /* 0x002ea80000300a00 */
[----:B------:R1:W-:Y:S04]  /*80820*/  STL.64 [R1+0x7480], R10 ;  /* 0x0074800a01007387 */ /* 0x0003e80000100a00 */
[----:B-1----:R0:W4:Y:S01]  /*80830*/  LDL.64 R10, [R1+0x44e0] ;  /* 0x0044e000010a7983 */ /* 0x0021220000100a00 */
[----:B---3--:R-:W-:-:S03]  /*80840*/  IADD3 R22, P2, R13, R5, RZ ;  /* 0x000000050d167210 */ /* 0x008fc60007f5e0ff */
[----:B------:R1:W-:Y:S01]  /*80850*/  STL.64 [R1+0x7478], R8 ;  /* 0x0074780801007387 */ /* 0x0003e20000100a00 */
[----:B--2---:R-:W-:Y:S01]  /*80860*/  IADD3 R18, P3, R13, R3, RZ ;  /* 0x000000030d127210 */ /* 0x004fe20007f7e0ff */
[----:B----4-:R-:W-:-:S04]  /*80870*/  IMAD.MOV.U32 R11, RZ, RZ, R19 ;  /* 0x000000ffff0b7224 */ /* 0x010fc800078e0013 */
[----:B------:R-:W-:Y:S02]  /*80880*/  IMAD.MOV.U32 R19, RZ, RZ, R11 ;  /* 0x000000ffff137224 */ /* 0x000fe400078e000b */
[----:B------:R-:W-:Y:S01]  /*80890*/  IMAD.X R11, R16, 0x1, R8, P1 ;  /* 0x00000001100b7824 */ /* 0x000fe200008e0608 */
[----:B------:R-:W-:-:S04]  /*808a0*/  IADD3 R10, P1, R13, R0, RZ ;  /* 0x000000000d0a7210 */ /* 0x000fc80007f3e0ff */
[----:B------:R2:W-:Y:S04]  /*808b0*/  STL [R1+0x44e4], R11 ;  /* 0x0044e40b01007387 */ /* 0x0005e80000100800 */
[----:B------:R-:W3:Y:S01]  /*808c0*/  LDL.LU R13, [R1+0x74a0] ;  /* 0x0074a000010d7983 */ /* 0x000ee20000300800 */
[----:B-1----:R-:W-:Y:S02]  /*808d0*/  IMAD.MOV.U32 R9, RZ, RZ, R19 ;  /* 0x000000ffff097224 */ /* 0x002fe400078e0013 */
[----:B--2---:R-:W-:Y:S02]  /*808e0*/  IMAD.MOV.U32 R11, RZ, RZ, R23 ;  /* 0x000000ffff0b7224 */ /* 0x004fe400078e0017 */
[C---:B------:R-:W-:Y:S02]  /*808f0*/  IMAD.X R23, R16.reuse, 0x1, R6, P2 ;  /* 0x0000000110177824 */ /* 0x040fe400010e0606 */
[----:B------:R-:W-:-:S03]  /*80900*/  IMAD.X R19, R16, 0x1, R4, P3 ;  /* 0x0000000110137824 */ /* 0x000fc600018e0604 */
[----:B------:R1:W-:Y:S04]  /*80910*/  STL.64 [R1+0x44d8], R22 ;  /* 0x0044d81601007387 */ /* 0x0003e80000100a00 */
[----:B-1----:R-:W2:Y:S04]  /*80920*/  LDL.LU.64 R22, [R1+0x7498] ;  /* 0x0074980001167983 */ /* 0x002ea80000300a00 */
[----:B------:R1:W-:Y:S04]  /*80930*/  STL.64 [R1+0x7468], R6 ;  /* 0x0074680601007387 */ /* 0x0003e80000100a00 */
[----:B-1----:R-:W4:Y:S04]  /*80940*/  LDL R7, [R1+0x50] ;  /* 0x0000500001077983 */ /* 0x002f280000100800 */
[----:B------:R-:W-:Y:S04]  /*80950*/  STL.64 [R1+0x7470], R14 ;  /* 0x0074700e01007387 */ /* 0x000fe80000100a00 */
[----:B------:R1:W-:Y:S04]  /*80960*/  STL.64 [R1+0x44c8], R18 ;  /* 0x0044c81201007387 */ /* 0x0003e80000100a00 */
[----:B-1----:R-:W2:Y:S04]  /*80970*/  LDL.LU.64 R18, [R1+0x7490] ;  /* 0x0074900001127983 */ /* 0x002ea80000300a00 */
[----:B------:R-:W-:Y:S04]  /*80980*/  STL.64 [R1+0x7458], R4 ;  /* 0x0074580401007387 */ /* 0x000fe80000100a00 */
[----:B---3--:R1:W-:Y:S02]  /*80990*/  STL.64 [R1+0x7460], R12 ;  /* 0x0074600c01007387 */ /* 0x0083e40000100a00 */
[----:B-1----:R-:W-:-:S02]  /*809a0*/  IMAD.MOV.U32 R12, RZ, RZ, R11 ;  /* 0x000000ffff0c7224 */ /* 0x002fc400078e000b */
[----:B------:R-:W-:Y:S02]  /*809b0*/  IMAD.X R11, R16, 0x1, R2, P1 ;  /* 0x00000001100b7824 */ /* 0x000fe400008e0602 */
[----:B------:R-:W3:Y:S04]  /*809c0*/  LDL.LU R16, [R1+0x7488] ;  /* 0x0074880001107983 */ /* 0x000ee80000300800 */
[----:B------:R1:W-:Y:S04]  /*809d0*/  STL.64 [R1+0x44c0], R10 ;  /* 0x0044c00a01007387 */ /* 0x0003e80000100a00 */
[----:B-1----:R-:W4:Y:S04]  /*809e0*/  LDL.LU.64 R10, [R1+0x7480] ;  /* 0x00748000010a7983 */ /* 0x002f280000300a00 */
[----:B------:R1:W-:Y:S04]  /*809f0*/  STL [R1+0x7450], R2 ;  /* 0x0074500201007387 */ /* 0x0003e80000100800 */
[----:B-1----:R-:W2:Y:S04]  /*80a00*/  LDL.LU R2, [R1+0x50] ;  /* 0x0000500001027983 */ /* 0x002ea80000300800 */
[----:B----4-:R1:W-:Y:S01]  /*80a10*/  STL [R1+0x7430], R11 ;  /* 0x0074300b01007387 */ /* 0x0103e20000100800 */
[----:B--2---:R-:W-:-:S03]  /*80a20*/  IADD3 R4, P1, R2, R11, RZ ;  /* 0x0000000b02047210 */ /* 0x004fc60007f3e0ff */
[----:B-1----:R-:W3:Y:S01]  /*80a30*/  LDL.LU R11, [R1+0x4f4] ;  /* 0x0004f400010b7983 */ /* 0x002ee20000300800 */
[----:B------:R-:W-:Y:S01]  /*80a40*/  IADD3 R8, P2, R7, R14, RZ ;  /* 0x0000000e07087210 */ /* 0x000fe20007f5e0ff */
[----:B------:R-:W-:-:S04]  /*80a50*/  IMAD.MOV.U32 R5, RZ, RZ, R9 ;  /* 0x000000ffff057224 */ /* 0x000fc800078e0009 */
[----:B---3--:R-:W-:-:S05]  /*80a60*/  IMAD.X R9, R11, 0x1, R16, P2 ;  /* 0x000000010b097824 */ /* 0x008fca00010e0610 */
[----:B------:R1:W-:Y:S04]  /*80a70*/  STL.64 [R1+0x44b0], R8 ;  /* 0x0044b00801007387 */ /* 0x0003e80000100a00 */
[----:B-1----:R-:W2:Y:S02]  /*80a80*/  LDL.LU.64 R8, [R1+0x7478] ;  /* 0x0074780001087983 */ /* 0x002ea40000300a00 */
[----:B--2---:R-:W-:-:S05]  /*80a90*/  IADD3 R14, P2, R2, R9, RZ ;  /* 0x00000009020e7210 */ /* 0x004fca0007f5e0ff */
[----:B------:R1:W-:Y:S04]  /*80aa0*/  STL [R1+0x4490], R14 ;  /* 0x0044900e01007387 */ /* 0x0003e80000100800 */
[----:B-1----:R-:W2:Y:S01]  /*80ab0*/  LDL.LU.64 R14, [R1+0x7470] ;  /* 0x00747000010e7983 */ /* 0x002ea20000300a00 */
[----:B------:R-:W-:-:S03]  /*80ac0*/  IADD3 R6, P3, R7, R13, RZ ;  /* 0x0000000d07067210 */ /* 0x000fc60007f7e0ff */
[----:B------:R1:W-:Y:S04]  /*80ad0*/  STL [R1+0x7420], R9 ;  /* 0x0074200901007387 */ /* 0x0003e80000100800 */
[----:B-1----:R-:W3:Y:S01]  /*80ae0*/  LDL R9, [R1+0x54] ;  /* 0x0000540001097983 */ /* 0x002ee20000100800 */
[----:B--2---:R-:W-:-:S05]  /*80af0*/  IMAD.X R7, R11, 0x1, R15, P3 ;  /* 0x000000010b077824 */ /* 0x004fca00018e060f */
[----:B------:R1:W-:Y:S04]  /*80b00*/  STL.64 [R1+0x44a8], R6 ;  /* 0x0044a80601007387 */ /* 0x0003e80000100a00 */
[----:B-1----:R-:W2:Y:S04]  /*80b10*/  LDL.LU.64 R6, [R1+0x7468] ;  /* 0x0074680001067983 */ /* 0x002ea80000300a00 */
[----:B------:R1:W-:Y:S02]  /*80b20*/  STL.64 [R1+0x7448], R14 ;  /* 0x0074480e01007387 */ /* 0x0003e40000100a00 */
[----:B-1----:R-:W-:Y:S01]  /*80b30*/  IMAD.MOV.U32 R15, RZ, RZ, R12 ;  /* 0x000000ffff0f7224 */ /* 0x002fe200078e000c */
[----:B--2---:R-:W-:-:S05]  /*80b40*/  IADD3 R12, P3, R2, R7, RZ ;  /* 0x00000007020c7210 */ /* 0x004fca0007f7e0ff */
[----:B------:R1:W-:Y:S04]  /*80b50*/  STL [R1+0x4480], R12 ;  /* 0x0044800c01007387 */ /* 0x0003e80000100800 */
[----:B-1----:R-:W2:Y:S01]  /*80b60*/  LDL.LU.64 R12, [R1+0x7460] ;  /* 0x00746000010c7983 */ /* 0x002ea20000300a00 */
[----:B------:R-:W-:Y:S02]  /*80b70*/  IMAD.MOV.U32 R14, RZ, RZ, R5 ;  /* 0x000000ffff0e7224 */ /* 0x000fe400078e0005 */
[----:B--2---:R-:W-:-:S05]  /*80b80*/  IMAD.X R5, R11, 0x1, R12, P1 ;  /* 0x000000010b057824 */ /* 0x004fca00008e060c */
[----:B------:R1:W-:Y:S04]  /*80b90*/  STL.64 [R1+0x4498], R4 ;  /* 0x0044980401007387 */ /* 0x0003e80000100a00 */
[----:B-1----:R-:W2:Y:S04]  /*80ba0*/  LDL.LU.64 R4, [R1+0x7458] ;  /* 0x0074580001047983 */ /* 0x002ea80000300a00 */
[----:B------:R1:W-:Y:S04]  /*80bb0*/  STL.64 [R1+0x7438], R12 ;  /* 0x0074380c01007387 */ /* 0x0003e80000100a00 */
[----:B-1----:R0:W4:Y:S04]  /*80bc0*/  LDL.64 R12, [R1+0x4490] ;  /* 0x00449000010c7983 */ /* 0x0021280000100a00 */
[----:B------:R1:W-:Y:S04]  /*80bd0*/  STL.64 [R1+0x7428], R18 ;  /* 0x0074281201007387 */ /* 0x0003e80000100a00 */
[----:B-1----:R0:W3:Y:S04]  /*80be0*/  LDL.64 R18, [R1+0x4480] ;  /* 0x0044800001127983 */ /* 0x0020e80000100a00 */
[----:B------:R1:W-:Y:S02]  /*80bf0*/  STL.64 [R1+0x7440], R26 ;  /* 0x0074401a01007387 */ /* 0x0003e40000100a00 */
[----:B-1----:R-:W-:-:S02]  /*80c00*/  IMAD.MOV.U32 R26, RZ, RZ, R15 ;  /* 0x000000ffff1a7224 */ /* 0x002fc400078e000f */
[----:B----4-:R-:W-:-:S04]  /*80c10*/  IMAD.MOV.U32 R13, RZ, RZ, R14 ;  /* 0x000000ffff0d7224 */ /* 0x010fc800078e000e */
[----:B------:R-:W-:Y:S02]  /*80c20*/  IMAD.MOV.U32 R15, RZ, RZ, R13 ;  /* 0x000000ffff0f7224 */ /* 0x000fe400078e000d */
[----:B------:R-:W-:Y:S01]  /*80c30*/  IMAD.X R13, R11, 0x1, R10, P2 ;  /* 0x000000010b0d7824 */ /* 0x000fe200010e060a */
[----:B--2---:R-:W-:-:S04]  /*80c40*/  IADD3 R14, P1, R2, R5, RZ ;  /* 0x00000005020e7210 */ /* 0x004fc80007f3e0ff */
[----:B------:R-:W-:Y:S01]  /*80c50*/  STL [R1+0x4494], R13 ;  /* 0x0044940d01007387 */ /* 0x000fe20000100800 */
[----:B---3--:R-:W-:-:S05]  /*80c60*/  IMAD.X R19, R11, 0x1, R8, P3 ;  /* 0x000000010b137824 */ /* 0x008fca00018e0608 */
[----:B------:R1:W-:Y:S01]  /*80c70*/  STL [R1+0x4484], R19 ;  /* 0x0044841301007387 */ /* 0x0003e20000100800 */
[C---:B------:R-:W-:Y:S02]  /*80c80*/  IADD3 R12, P2, R2.reuse, R3, RZ ;  /* 0x00000003020c7210 */ /* 0x040fe40007f5e0ff */
[----:B------:R-:W-:Y:S02]  /*80c90*/  IADD3 R18, P3, R2, R0, RZ ;  /* 0x0000000002127210 */ /* 0x000fe40007f7e0ff */
[----:B------:R-:W2:Y:S01]  /*80ca0*/  LDL.LU R2, [R1+0x7450] ;  /* 0x0074500001027983 */ /* 0x000ea20000300800 */
[----:B-1----:R-:W-:Y:S02]  /*80cb0*/  IMAD.MOV.U32 R19, RZ, RZ, R15 ;  /* 0x000000ffff137224 */ /* 0x002fe400078e000f */
[----:B------:R-:W-:-:S05]  /*80cc0*/  IMAD.X R15, R11, 0x1, R6, P1 ;  /* 0x000000010b0f7824 */ /* 0x000fca00008e0606 */
[----:B------:R1:W-:Y:S04]  /*80cd0*/  STL.64 [R1+0x4478], R14 ;  /* 0x0044780e01007387 */ /* 0x0003e80000100a00 */
[----:B-1----:R-:W3:Y:S04]  /*80ce0*/  LDL.LU.64 R14, [R1+0x7448] ;  /* 0x00744800010e7983 */ /* 0x002ee80000300a00 */
[----:B------:R1:W-:Y:S01]  /*80cf0*/  STL.64 [R1+0x7418], R6 ;  /* 0x0074180601007387 */ /* 0x0003e20000100a00 */
[----:B------:R-:W-:Y:S02]  /*80d00*/  IMAD.X R13, R11, 0x1, R4, P2 ;  /* 0x000000010b0d7824 */ /* 0x000fe400010e0604 */
[----:B-1----:R-:W-:Y:S01]  /*80d10*/  IMAD.MOV.U32 R7, RZ, RZ, R26 ;  /* 0x000000ffff077224 */ /* 0x002fe200078e001a */
[----:B---3--:R-:W-:-:S05]  /*80d20*/  IADD3 R26, P1, R9, R14, RZ ;  /* 0x0000000e091a7210 */ /* 0x008fca0007f3e0ff */
[----:B------:R1:W-:Y:S04]  /*80d30*/  STL [R1+0x4460], R26 ;  /* 0x0044601a01007387 */ /* 0x0003e80000100800 */
[----:B-1----:R-:W3:Y:S04]  /*80d40*/  LDL.LU.64 R26, [R1+0x7440] ;  /* 0x00744000011a7983 */ /* 0x002ee80000300a00 */
[----:B------:R1:W-:Y:S04]  /*80d50*/  STL.64 [R1+0x4470], R12 ;  /* 0x0044700c01007387 */ /* 0x0003e80000100a00 */
[----:B-1----:R-:W4:Y:S04]  /*80d60*/  LDL.LU.64 R12, [R1+0x7438] ;  /* 0x00743800010c7983 */ /* 0x002f280000300a00 */
[----:B------:R1:W-:Y:S02]  /*80d70*/  STL.64 [R1+0x7408], R4 ;  /* 0x0074080401007387 */ /* 0x0003e40000100a00 */
[----:B-1----:R-:W-:-:S02]  /*80d80*/  IMAD.MOV.U32 R5, RZ, RZ, R7 ;  /* 0x000000ffff057224 */ /* 0x002fc400078e0007 */
[----:B------:R-:W3:Y:S04]  /*80d90*/  LDL R7, [R1+0x4f0] ;  /* 0x0004f00001077983 */ /* 0x000ee80000100800 */
[----:B----4-:R1:W-:Y:S02]  /*80da0*/  STL.64 [R1+0x7410], R12 ;  /* 0x0074100c01007387 */ /* 0x0103e40000100a00 */
[----:B-1----:R-:W-:Y:S02]  /*80db0*/  IMAD.MOV.U32 R12, RZ, RZ, R19 ;  /* 0x000000ffff0c7224 */ /* 0x002fe400078e0013 */
[----:B--2---:R-:W-:Y:S02]  /*80dc0*/  IMAD.X R19, R11, 0x1, R2, P3 ;  /* 0x000000010b137824 */ /* 0x004fe400018e0602 */
[----:B------:R-:W2:Y:S04]  /*80dd0*/  LDL.LU R11, [R1+0x7430] ;  /* 0x00743000010b7983 */ /* 0x000ea80000300800 */
[----:B------:R1:W-:Y:S04]  /*80de0*/  STL.64 [R1+0x4468], R18 ;  /* 0x0044681201007387 */ /* 0x0003e80000100a00 */
[----:B-1----:R-:W4:Y:S04]  /*80df0*/  LDL.LU.64 R18, [R1+0x7428] ;  /* 0x0074280001127983 */ /* 0x002f280000300a00 */
[----:B------:R1:W-:Y:S04]  /*80e00*/  STL.64 [R1+0x7400], R2 ;  /* 0x0074000201007387 */ /* 0x0003e80000100a00 */
[----:B-1----:R0:W3:Y:S01]  /*80e10*/  LDL.64 R2, [R1+0x4460] ;  /* 0x0044600001027983 */ /* 0x0020e20000100a00 */
[----:B------:R-:W-:-:S02]  /*80e20*/  IADD3 R6, P2, R9, R13, RZ ;  /* 0x0000000d09067210 */ /* 0x000fc40007f5e0ff */
[----:B--2---:R-:W-:Y:S02]  /*80e30*/  IADD3 R4, P3, R9, R11, RZ ;  /* 0x0000000b09047210 */ /* 0x004fe40007f7e0ff */
[----:B------:R-:W2:Y:S01]  /*80e40*/  LDL.LU R9, [R1+0x7420] ;  /* 0x0074200001097983 */ /* 0x000ea20000300800 */
[----:B---3--:R-:W-:-:S04]  /*80e50*/  IMAD.MOV.U32 R3, RZ, RZ, R5 ;  /* 0x000000ffff037224 */ /* 0x008fc800078e0005 */
[----:B------:R-:W-:Y:S02]  /*80e60*/  IMAD.MOV.U32 R5, RZ, RZ, R3 ;  /* 0x000000ffff057224 */ /* 0x000fe400078e0003 */
[C---:B------:R-:W-:Y:S02]  /*80e70*/  IMAD.X R3, R7.reuse, 0x1, R16, P1 ;  /* 0x0000000107037824 */ /* 0x040fe400008e0610 */
[----:B------:R-:W-:-:S03]  /*80e80*/  IMAD.X R7, R7, 0x1, R15, P2 ;  /* 0x0000000107077824 */ /* 0x000fc600010e060f */
[----:B------:R-:W-:Y:S04]  /*80e90*/  STL [R1+0x4464], R3 ;  /* 0x0044640301007387 */ /* 0x000fe80000100800 */
[----:B------:R-:W-:Y:S04]  /*80ea0*/  STL.64 [R1+0x73e8], R28 ;  /* 0x0073e81c01007387 */ /* 0x000fe80000100a00 */
[----:B------:R1:W-:Y:S04]  /*80eb0*/  STL.64 [R1+0x73f0], R16 ;  /* 0x0073f01001007387 */ /* 0x0003e80000100a00 */
[----:B-1----:R-:W3:Y:S04]  /*80ec0*/  LDL.LU R16, [R1+0x54] ;  /* 0x0000540001107983 */ /* 0x002ee80000300800 */
[----:B------:R1:W-:Y:S04]  /*80ed0*/  STL.64 [R1+0x4458], R6 ;  /* 0x0044580601007387 */ /* 0x0003e80000100a00 */
[----:B-1----:R-:W3:Y:S01]  /*80ee0*/  LDL.LU.64 R6, [R1+0x7418] ;  /* 0x0074180001067983 */ /* 0x002ee20000300a00 */
[----:B------:R-:W-:-:S03]  /*80ef0*/  IMAD.MOV.U32 R29, RZ, RZ, R12 ;  /* 0x000000ffff1d7224 */ /* 0x000fc600078e000c */
[----:B------:R1:W-:Y:S04]  /*80f00*/  STL [R1+0x73dc], R15 ;  /* 0x0073dc0f01007387 */ /* 0x0003e80000100800 */
[----:B-1----:R-:W4:Y:S01]  /*80f10*/  LDL.LU R15, [R1+0x4f0] ;  /* 0x0004f000010f7983 */ /* 0x002f220000300800 */
[----:B---3--:R-:W-:-:S05]  /*80f20*/  IADD3 R12, P2, R16, R7, RZ ;  /* 0x00000007100c7210 */ /* 0x008fca0007f5e0ff */
[----:B------:R1:W-:Y:S04]  /*80f30*/  STL [R1+0x4440], R12 ;  /* 0x0044400c01007387 */ /* 0x0003e80000100800 */
[----:B-1----:R-:W3:Y:S04]  /*80f40*/  LDL.LU.64 R12, [R1+0x7410] ;  /* 0x00741000010c7983 */ /* 0x002ee80000300a00 */
[----:B------:R1:W-:Y:S04]  /*80f50*/  STL.64 [R1+0x73f8], R6 ;  /* 0x0073f80601007387 */ /* 0x0003e80000100a00 */
[----:B-1----:R0:W3:Y:S01]  /*80f60*/  LDL.64 R6, [R1+0x4440] ;  /* 0x0044400001067983 */ /* 0x0020e20000100a00 */
[----:B--2---:R-:W-:-:S05]  /*80f70*/  IADD3 R2, P1, R16, R9, RZ ;  /* 0x0000000910027210 */ /* 0x004fca0007f3e0ff */
[C---:B----4-:R-:W-:Y:S02]  /*80f80*/  IMAD.X R3, R15.reuse, 0x1, R10, P1 ;  /* 0x000000010f037824 */ /* 0x050fe400008e060a */
[----:B---3--:R-:W-:Y:S02]  /*80f90*/  IMAD.MOV.U32 R7, RZ, RZ, R5 ;  /* 0x000000ffff077224 */ /* 0x008fe400078e0005 */
[----:B------:R-:W-:-:S05]  /*80fa0*/  IMAD.X R5, R15, 0x1, R12, P3 ;  /* 0x000000010f057824 */ /* 0x000fca00018e060c */
[----:B------:R1:W-:Y:S04]  /*80fb0*/  STL.64 [R1+0x4450], R4 ;  /* 0x0044500401007387 */ /* 0x0003e80000100a00 */
[----:B-1----:R-:W2:Y:S04]  /*80fc0*/  LDL.LU.64 R4, [R1+0x7408] ;  /* 0x0074080001047983 */ /* 0x002ea80000300a00 */
[----:B------:R-:W-:Y:S04]  /*80fd0*/  STL.64 [R1+0x73e0], R12 ;  /* 0x0073e00c01007387 */ /* 0x000fe80000100a00 */
[----:B------:R1:W-:Y:S04]  /*80fe0*/  STL.64 [R1+0x4448], R2 ;  /* 0x0044480201007387 */ /* 0x0003e80000100a00 */
[----:B-1----:R-:W3:Y:S04]  /*80ff0*/  LDL.LU.64 R2, [R1+0x7400] ;  /* 0x0074000001027983 */ /* 0x002ee80000300a00 */
[----:B------:R1:W-:Y:S04]  /*81000*/  STL.64 [R1+0x73c8], R26 ;  /* 0x0073c81a01007387 */ /* 0x0003e80000100a00 */
[----:B------:R4:W-:Y:S01]  /*81010*/  STL.64 [R1+0x73d0], R20 ;  /* 0x0073d01401007387 */ /* 0x0009e20000100a00 */
[----:B-1----:R-:W-:-:S02]  /*81020*/  IMAD.MOV.U32 R27, RZ, RZ, R7 ;  /* 0x000000ffff1b7224 */ /* 0x002fc400078e0007 */
[----:B------:R-:W-:Y:S01]  /*81030*/  IMAD.X R7, R15, 0x1, R8, P2 ;  /* 0x000000010f077824 */ /* 0x000fe200010e0608 */
[----:B----4-:R-:W4:Y:S04]  /*81040*/  LDL R20, [R1+0x58] ;  /* 0x0000580001147983 */ /* 0x010f280000100800 */
[----:B------:R-:W-:Y:S04]  /*81050*/  STL [R1+0x73d8], R21 ;  /* 0x0073d81501007387 */ /* 0x000fe80000100800 */
[----:B------:R1:W-:Y:S04]  /*81060*/  STL [R1+0x4444], R7 ;  /* 0x0044440701007387 */ /* 0x0003e80000100800 */
[----:B-1----:R-:W4:Y:S01]  /*81070*/  LDL.LU.64 R6, [R1+0x73f8] ;  /* 0x0073f80001067983 */ /* 0x002f220000300a00 */
[----:B------:R-:W-:Y:S01]  /*81080*/  IMAD.MOV.U32 R13, RZ, RZ, R29 ;  /* 0x000000ffff0d7224 */ /* 0x000fe200078e001d */
[----:B--2---:R-:W-:-:S02]  /*81090*/  IADD3 R28, P3, R16, R5, RZ ;  /* 0x00000005101c7210 */ /* 0x004fc40007f7e0ff */
[C---:B---3--:R-:W-:Y:S02]  /*810a0*/  IADD3 R12, P1, R16.reuse, R3, RZ ;  /* 0x00000003100c7210 */ /* 0x048fe40007f3e0ff */
[----:B------:R-:W-:-:S05]  /*810b0*/  IADD3 R16, P2, R16, R0, RZ ;  /* 0x0000000010107210 */ /* 0x000fca0007f5e0ff */
[----:B------:R1:W-:Y:S04]  /*810c0*/  STL [R1+0x4428], R16 ;  /* 0x0044281001007387 */ /* 0x0003e80000100800 */
[----:B-1----:R-:W2:Y:S01]  /*810d0*/  LDL.LU.64 R16, [R1+0x73f0] ;  /* 0x0073f00001107983 */ /* 0x002ea20000300a00 */
[----:B----4-:R-:W-:-:S05]  /*810e0*/  IMAD.X R29, R15, 0x1, R6, P3 ;  /* 0x000000010f1d7824 */ /* 0x010fca00018e0606 */
[----:B------:R1:W-:Y:S04]  /*810f0*/  STL.64 [R1+0x4438], R28 ;  /* 0x0044381c01007387 */ /* 0x0003e80000100a00 */
[----:B-1----:R-:W3:Y:S01]  /*81100*/  LDL.LU.64 R28, [R1+0x73e8] ;  /* 0x0073e800011c7983 */ /* 0x002ee20000300a00 */
[----:B------:R-:W-:Y:S02]  /*81110*/  IMAD.MOV.U32 R26, RZ, RZ, R13 ;  /* 0x000000ffff1a7224 */ /* 0x000fe400078e000d */
[----:B------:R-:W-:-:S05]  /*81120*/  IMAD.X R13, R15, 0x1, R4, P1 ;  /* 0x000000010f0d7824 */ /* 0x000fca00008e0604 */
[----:B------:R1:W-:Y:S04]  /*81130*/  STL.64 [R1+0x4430], R12 ;  /* 0x0044300c01007387 */ /* 0x0003e80000100a00 */
[----:B-1----:R-:W4:Y:S04]  /*81140*/  LDL.LU.64 R12, [R1+0x73e0] ;  /* 0x0073e000010c7983 */ /* 0x002f280000300a00 */
[----:B---3--:R1:W-:Y:S04]  /*81150*/  STL.64 [R1+0x73b8], R28 ;  /* 0x0073b81c01007387 */ /* 0x0083e80000100a00 */
[----:B-1----:R0:W3:Y:S04]  /*81160*/  LDL.64 R28, [R1+0x4428] ;  /* 0x00442800011c7983 */ /* 0x0020e80000100a00 */
[----:B------:R1:W-:Y:S04]  /*81170*/  STL [R1+0x73b0], R4 ;  /* 0x0073b00401007387 */ /* 0x0003e80000100800 */
[----:B-1----:R-:W2:Y:S01]  /*81180*/  LDL.LU R4, [R1+0x58] ;  /* 0x0000580001047983 */ /* 0x002ea20000300800 */
[----:B---3--:R-:W-:-:S03]  /*81190*/  IMAD.MOV.U32 R29, RZ, RZ, R27 ;  /* 0x000000ffff1d7224 */ /* 0x008fc600078e001b */
[----:B------:R-:W2:Y:S04]  /*811a0*/  LDL R27, [R1+0x4ec] ;  /* 0x0004ec00011b7983 */ /* 0x000ea80000100800 */
[----:B----4-:R1:W-:Y:S01]  /*811b0*/  STL.64 [R1+0x73c0], R12 ;  /* 0x0073c00c01007387 */ /* 0x0103e20000100a00 */
[----:B------:R-:W-:Y:S01]  /*811c0*/  IADD3 R20, P3, R20, R14, RZ ;  /* 0x0000000e14147210 */ /* 0x000fe20007f7e0ff */
[----:B------:R-:W-:Y:S02]  /*811d0*/  IMAD.MOV.U32 R21, RZ, RZ, R26 ;  /* 0x000000ffff157224 */ /* 0x000fe400078e001a */
[----:B-1----:R-:W-:Y:S02]  /*811e0*/  IMAD.MOV.U32 R12, RZ, RZ, R29 ;  /* 0x000000ffff0c7224 */ /* 0x002fe400078e001d */
[----:B------:R-:W-:-:S02]  /*811f0*/  IMAD.X R29, R15, 0x1, R2, P2 ;  /* 0x000000010f1d7824 */ /* 0x000fc400010e0602 */
[----:B------:R-:W3:Y:S04]  /*81200*/  LDL.LU R15, [R1+0x73dc] ;  /* 0x0073dc00010f7983 */ /* 0x000ee80000300800 */
[----:B------:R1:W-:Y:S02]  /*81210*/  STL [R1+0x442c], R29 ;  /* 0x00442c1d01007387 */ /* 0x0003e40000100800 */
[----:B-1----:R-:W-:Y:S02]  /*81220*/  IMAD.MOV.U32 R29, RZ, RZ, R21 ;  /* 0x000000ffff1d7224 */ /* 0x002fe400078e0015 */
[----:B--2---:R-:W-:-:S05]  /*81230*/  IMAD.X R21, R27, 0x1, R16, P3 ;  /* 0x000000011b157824 */ /* 0x004fca00018e0610 */
[----:B------:R1:W-:Y:S04]  /*81240*/  STL.64 [R1+0x4420], R20 ;  /* 0x0044201401007387 */ /* 0x0003e80000100a00 */
[----:B-1----:R0:W2:Y:S01]  /*81250*/  LDL.LU R21, [R1+0x73d8] ;  /* 0x0073d80001157983 */ /* 0x0020a20000300800 */
[C---:B------:R-:W-:Y:S02]  /*81260*/  IADD3 R26, P1, R4.reuse, R13, RZ ;  /* 0x0000000d041a7210 */ /* 0x040fe40007f3e0ff */
[----:B------:R-:W-:-:S03]  /*81270*/  IADD3 R20, P3, R4, R9, RZ ;  /* 0x0000000904147210 */ /* 0x000fc60007f7e0ff */
[----:B---3--:R-:W-:Y:S02]  /*81280*/  IMAD.X R27, R27, 0x1, R15, P1 ;  /* 0x000000011b1b7824 */ /* 0x008fe400008e060f */
[----:B------:R2:W-:Y:S04]  /*81290*/  STL [R1+0x4408], R20 ;  /* 0x0044081401007387 */ /* 0x0005e80000100800 */
[----:B--2---:R-:W2:Y:S04]  /*812a0*/  LDL.LU.64 R20, [R1+0x73d0] ;  /* 0x0073d00001147983 */ /* 0x004ea80000300a00 */
[----:B------:R1:W-:Y:S04]  /*812b0*/  STL.64 [R1+0x4418], R26 ;  /* 0x0044181a01007387 */ /* 0x0003e80000100a00 */
[----:B-1----:R-:W3:Y:S04]  /*812c0*/  LDL.LU.64 R26, [R1+0x73c8] ;  /* 0x0073c800011a7983 */ /* 0x002ee80000300a00 */
[----:B---3--:R1:W-:Y:S04]  /*812d0*/  STL.64 [R1+0x73a8], R26 ;  /* 0x0073a81a01007387 */ /* 0x0083e80000100a00 */
[----:B------:R3:W-:Y:S01]  /*812e0*/  STL [R1+0x7390], R15 ;  /* 0x0073900f01007387 */ /* 0x0007e20000100800 */
[----:B-1----:R-:W-:Y:S01]  /*812f0*/  IMAD.MOV.U32 R27, RZ, RZ, R12 ;  /* 0x000000ffff1b7224 */ /* 0x002fe200078e000c */
[----:B------:R-:W-:-:S02]  /*81300*/  IADD3 R12, P1, R4, R7, RZ ;  /* 0x00000007040c7210 */ /* 0x000fc40007f3e0ff */
[----:B---3--:R-:W3:Y:S04]  /*81310*/  LDL.LU R15, [R1+0x4ec] ;  /* 0x0004ec00010f7983 */ /* 0x008ee80000300800 */
[----:B------:R1:W-:Y:S04]  /*81320*/  STL [R1+0x4400], R12 ;  /* 0x0044000c01007387 */ /* 0x0003e80000100800 */
[----:B-1----:R-:W3:Y:S01]  /*81330*/  LDL.LU.64 R12, [R1+0x73c0] ;  /* 0x0073c000010c7983 */ /* 0x002ee20000300a00 */
[----:B------:R-:W-:Y:S01]  /*81340*/  IADD3 R28, P2, R4, R11, RZ ;  /* 0x0000000b041c7210 */ /* 0x000fe20007f5e0ff */
[----:B------:R-:W-:-:S04]  /*81350*/  IMAD.MOV.U32 R26, RZ, RZ, R29 ;  /* 0x000000ffff1a7224 */ /* 0x000fc800078e001d */
[----:B---3--:R-:W-:-:S05]  /*81360*/  IMAD.X R29, R15, 0x1, R12, P2 ;  /* 0x000000010f1d7824 */ /* 0x008fca00010e060c */
[----:B------:R1:W-:Y:S04]  /*81370*/  STL.64 [R1+0x4410], R28 ;  /* 0x0044101c01007387 */ /* 0x0003e80000100a00 */
[----:B-1----:R-:W3:Y:S04]  /*81380*/  LDL.LU.64 R28, [R1+0x73b8] ;  /* 0x0073b800011c7983 */ /* 0x002ee80000300a00 */
[----:B------:R1:W-:Y:S04]  /*81390*/  STL.64 [R1+0x73a0], R12 ;  /* 0x0073a00c01007387 */ /* 0x0003e80000100a00 */
[----:B-1----:R0:W4:Y:S04]  /*813a0*/  LDL.64 R12, [R1+0x4408] ;  /* 0x00440800010c7983 */ /* 0x0021280000100a00 */
[----:B------:R1:W-:Y:S04]  /*813b0*/  STL.64 [R1+0x7388], R16 ;  /* 0x0073881001007387 */ /* 0x0003e80000100a00 */
[----:B-1----:R0:W2:Y:S04]  /*813c0*/  LDL.64 R16, [R1+0x4400] ;  /* 0x0044000001107983 */ /* 0x0020a80000100a00 */
[----:B---3--:R-:W-:Y:S04]  /*813d0*/  STL.64 [R1+0x7398], R28 ;  /* 0x0073981c01007387 */ /* 0x008fe80000100a00 */
[----:B------:R1:W-:Y:S01]  /*813e0*/  STL [R1+0x7370], R5 ;  /* 0x0073700501007387 */ /* 0x0003e20000100800 */
[----:B----4-:R-:W-:Y:S01]  /*813f0*/  IMAD.X R13, R15, 0x1, R10, P3 ;  /* 0x000000010f0d7824 */ /* 0x010fe200018e060a */
[C---:B------:R-:W-:Y:S01]  /*81400*/  IADD3 R12, P3, R4.reuse, R3, RZ ;  /* 0x00000003040c7210 */ /* 0x040fe20007f7e0ff */
[----:B--2---:R-:W-:Y:S01]  /*81410*/  IMAD.MOV.U32 R17, RZ, RZ, R26 ;  /* 0x000000ffff117224 */ /* 0x004fe200078e001a */
[----:B------:R-:W-:-:S02]  /*81420*/  IADD3 R26, P2, R4, R5, RZ ;  /* 0x00000005041a7210 */ /* 0x000fc40007f5e0ff */
[----:B-1----:R-:W2:Y:S04]  /*81430*/  LDL R5, [R1+0x4e8] ;  /* 0x0004e80001057983 */ /* 0x002ea80000100800 */
[----:B------:R1:W-:Y:S04]  /*81440*/  STL.64 [R1+0x7378], R18 ;  /* 0x0073781201007387 */ /* 0x0003e80000100a00 */
[----:B------:R3:W-:Y:S04]  /*81450*/  STL [R1+0x440c], R13 ;  /* 0x00440c0d01007387 */ /* 0x0007e80000100800 */
[----:B-1----:R-:W4:Y:S01]  /*81460*/  LDL R19, [R1+0x5c] ;  /* 0x00005c0001137983 */ /* 0x002f220000100800 */
[----:B---3--:R-:W-:-:S02]  /*81470*/  IMAD.MOV.U32 R13, RZ, RZ, R17 ;  /* 0x000000ffff0d7224 */ /* 0x008fc400078e0011 */
[----:B------:R-:W-:Y:S01]  /*81480*/  IMAD.X R17, R15, 0x1, R8, P1 ;  /* 0x000000010f117824 */ /* 0x000fe200008e0608 */
[----:B------:R-:W-:Y:S01]  /*81490*/  STL.64 [R1+0x7380], R8 ;  /* 0x0073800801007387 */ /* 0x000fe20000100a00 */
[----:B------:R-:W-:-:S03]  /*814a0*/  IADD3 R16, P1, R4, R0, RZ ;  /* 0x0000000004107210 */ /* 0x000fc60007f3e0ff */
[----:B------:R-:W-:Y:S04]  /*814b0*/  STL [R1+0x4404], R17 ;  /* 0x0044041101007387 */ /* 0x000fe80000100800 */
[----:B------:R-:W3:Y:S01]  /*814c0*/  LDL.LU R4, [R1+0x73b0] ;  /* 0x0073b00001047983 */ /* 0x000ee20000300800 */
[----:B------:R-:W-:Y:S02]  /*814d0*/  IMAD.MOV.U32 R28, RZ, RZ, R27 ;  /* 0x000000ffff1c7224 */ /* 0x000fe400078e001b */
[----:B------:R-:W-:-:S05]  /*814e0*/  IMAD.X R27, R15, 0x1, R6, P2 ;  /* 0x000000010f1b7824 */ /* 0x000fca00010e0606 */
[----:B------:R1:W-:Y:S04]  /*814f0*/  STL.64 [R1+0x43f8], R26 ;  /* 0x0043f81a01007387 */ /* 0x0003e80000100a00 */
[----:B-1----:R-:W2:Y:S04]  /*81500*/  LDL.LU.64 R26, [R1+0x73a8] ;  /* 0x0073a800011a7983 */ /* 0x002ea80000300a00 */
[----:B------:R1:W-:Y:S04]  /*81510*/  STL.64 [R1+0x7368], R20 ;  /* 0x0073681401007387 */ /* 0x0003e80000100a00 */
[----:B------:R0:W-:Y:S01]  /*81520*/  STL [R1+0x7350], R14 ;  /* 0x0073500e01007387 */ /* 0x0001e20000100800 */
[----:B-1----:R-:W-:Y:S01]  /*81530*/  IMAD.MOV.U32 R20, RZ, RZ, R13 ;  /* 0x000000ffff147224 */ /* 0x002fe200078e000d */
[----:B----4-:R-:W-:-:S02]  /*81540*/  IADD3 R18, P2, R19, R14, RZ ;  /* 0x0000000e13127210 */ /* 0x010fc40007f5e0ff */
[----:B0-----:R-:W4:Y:S01]  /*81550*/  LDL.LU R14, [R1+0x5c] ;  /* 0x00005c00010e7983 */ /* 0x001f220000300800 */
[----:B---3--:R-:W-:-:S05]  /*81560*/  IMAD.X R13, R15, 0x1, R4, P3 ;  /* 0x000000010f0d7824 */ /* 0x008fca00018e0604 */
[----:B------:R0:W-:Y:S04]  /*81570*/  STL.64 [R1+0x43f0], R12 ;  /* 0x0043f00c01007387 */ /* 0x0001e80000100a00 */
[----:B0-----:R-:W4:Y:S01]  /*81580*/  LDL.LU.64 R12, [R1+0x73a0] ;  /* 0x0073a000010c7983 */ /* 0x001f220000300a00 */
[----:B------:R-:W-:Y:S02]  /*81590*/  IMAD.MOV.U32 R21, RZ, RZ, R28 ;  /* 0x000000ffff157224 */ /* 0x000fe400078e001c */
[----:B------:R-:W-:Y:S01]  /*815a0*/  IMAD.X R17, R15, 0x1, R2, P1 ;  /* 0x000000010f117824 */ /* 0x000fe200008e0602 */
[----:B----4-:R-:W-:-:S05]  /*815b0*/  IADD3 R28, P3, R14, R13, RZ ;  /* 0x0000000d0e1c7210 */ /* 0x010fca0007f7e0ff */
[----:B------:R0:W-:Y:S04]  /*815c0*/  STL [R1+0x43d8], R28 ;  /* 0x0043d81c01007387 */ /* 0x0001e80000100800 */
[----:B0-----:R-:W3:Y:S04]  /*815d0*/  LDL.LU.64 R28, [R1+0x7398] ;  /* 0x00739800011c7983 */ /* 0x001ee80000300a00 */
[----:B------:R-:W4:Y:S04]  /*815e0*/  LDL.LU R15, [R1+0x7390] ;  /* 0x00739000010f7983 */ /* 0x000f280000300800 */
[----:B------:R0:W-:Y:S04]  /*815f0*/  STL.64 [R1+0x43e8], R16 ;  /* 0x0043e81001007387 */ /* 0x0001e80000100a00 */
[----:B0-----:R-:W2:Y:S01]  /*81600*/  LDL.LU.64 R16, [R1+0x7388] ;  /* 0x0073880001107983 */ /* 0x001ea20000300a00 */
[----:B------:R-:W-:-:S05]  /*81610*/  IADD3 R8, P1, R14, R11, RZ ;  /* 0x0000000b0e087210 */ /* 0x000fca0007f3e0ff */
[----:B------:R0:W-:Y:S04]  /*81620*/  STL [R1+0x43d0], R8 ;  /* 0x0043d00801007387 */ /* 0x0001e80000100800 */
[----:B0-----:R-:W4:Y:S01]  /*81630*/  LDL.LU.64 R8, [R1+0x7380] ;  /* 0x0073800001087983 */ /* 0x001f220000300a00 */
[----:B--2---:R-:W-:-:S05]  /*81640*/  IMAD.X R19, R5, 0x1, R16, P2 ;  /* 0x0000000105137824 */ /* 0x004fca00010e0610 */
[----:B------:R0:W-:Y:S04]  /*81650*/  STL.64 [R1+0x43e0], R18 ;  /* 0x0043e01201007387 */ /* 0x0001e80000100a00 */
[----:B0-----:R-:W2:Y:S04]  /*81660*/  LDL.LU.64 R18, [R1+0x7378] ;  /* 0x0073780001127983 */ /* 0x001ea80000300a00 */
[----:B------:R0:W-:Y:S04]  /*81670*/  STL.64 [R1+0x7358], R16 ;  /* 0x0073581001007387 */ /* 0x0001e80000100a00 */
[----:B0-----:R0:W4:Y:S04]  /*81680*/  LDL.64 R16, [R1+0x43d8] ;  /* 0x0043d80001107983 */ /* 0x0011280000100a00 */
[----:B---3--:R1:W-:Y:S02]  /*81690*/  STL.64 [R1+0x7360], R28 ;  /* 0x0073601c01007387 */ /* 0x0083e40000100a00 */
[----:B-1----:R-:W-:-:S02]  /*816a0*/  IMAD.MOV.U32 R28, RZ, RZ, R21 ;  /* 0x000000ffff1c7224 */ /* 0x002fc400078e0015 */
[----:B----4-:R-:W-:-:S04]  /*816b0*/  IMAD.MOV.U32 R17, RZ, RZ, R20 ;  /* 0x000000ffff117224 */ /* 0x010fc800078e0014 */
[----:B------:R-:W-:Y:S02]  /*816c0*/  IMAD.MOV.U32 R21, RZ, RZ, R17 ;  /* 0x000000ffff157224 */ /* 0x000fe400078e0011 */
[----:B------:R-:W-:Y:S02]  /*816d0*/  IMAD.X R17, R5, 0x1, R15, P3 ;  /* 0x0000000105117824 */ /* 0x000fe400018e060f */
[----:B------:R-:W3:Y:S04]  /*816e0*/  LDL.LU R5, [R1+0x7370] ;  /* 0x0073700001057983 */ /* 0x000ee80000300800 */
[----:B------:R-:W-:Y:S04]  /*816f0*/  STL [R1+0x43dc], R17 ;  /* 0x0043dc1101007387 */ /* 0x000fe80000100800 */
[----:B--2---:R1:W-:Y:S04]  /*81700*/  STL.64 [R1+0x7348], R18 ;  /* 0x0073481201007387 */ /* 0x0043e80000100a00 */
[----:B-1----:R0:W2:Y:S04]  /*81710*/  LDL.64 R18, [R1+0x43d0] ;  /* 0x0043d00001127983 */ /* 0x0020a80000100a00 */
[----:B------:R1:W-:Y:S04]  /*81720*/  STL [R1+0x7340], R15 ;  /* 0x0073400f01007387 */ /* 0x0003e80000100800 */
[----:B-1----:R-:W2:Y:S01]  /*81730*/  LDL.LU R15, [R1+0x4e8] ;  /* 0x0004e800010f7983 */ /* 0x002ea20000300800 */
[----:B------:R-:W-:Y:S01]  /*81740*/  IADD3 R20, P2, R14, R9, RZ ;  /* 0x000000090e147210 */ /* 0x000fe20007f5e0ff */
[----:B--2---:R-:W-:-:S05]  /*81750*/  IMAD.X R19, R15, 0x1, R12, P1 ;  /* 0x000000010f137824 */ /* 0x004fca00008e060c */
[----:B------:R1:W-:Y:S02]  /*81760*/  STL [R1+0x43d4], R19 ;  /* 0x0043d41301007387 */ /* 0x0003e40000100800 */
[----:B-1----:R-:W-:Y:S02]  /*81770*/  IMAD.MOV.U32 R19, RZ, RZ, R21 ;  /* 0x000000ffff137224 */ /* 0x002fe400078e0015 */
[----:B------:R-:W-:-:S05]  /*81780*/  IMAD.X R21, R15, 0x1, R10, P2 ;  /* 0x000000010f157824 */ /* 0x000fca00010e060a */
[----:B------:R1:W-:Y:S04]  /*81790*/  STL.64 [R1+0x43c8], R20 ;  /* 0x0043c81401007387 */ /* 0x0003e80000100a00 */
[----:B-1----:R-:W2:Y:S01]  /*817a0*/  LDL.LU.64 R20, [R1+0x7368] ;  /* 0x0073680001147983 */ /* 0x002ea20000300a00 */
[----:B------:R-:W-:-:S05]  /*817b0*/  IADD3 R16, P3, R14, R7, RZ ;  /* 0x000000070e107210 */ /* 0x000fca0007f7e0ff */
[----:B------:R-:W-:Y:S01]  /*817c0*/  IMAD.X R17, R15, 0x1, R8, P3 ;  /* 0x000000010f117824 */ /* 0x000fe200018e0608 */
[C---:B---3--:R-:W-:Y:S01]  /*817d0*/  IADD3 R18, P1, R14.reuse, R5, RZ ;  /* 0x000000050e127210 */ /* 0x048fe20007f3e0ff */
[----:B--2---:R1:W-:Y:S02]  /*817e0*/  STL.64 [R1+0x7318], R20 ;  /* 0x0073181401007387 */ /* 0x0043e40000100a00 */
[----:B-1----:R-:W-:Y:S01]  /*817f0*/  IMAD.MOV.U32 R21, RZ, RZ, R28 ;  /* 0x000000ffff157224 */ /* 0x002fe200078e001c */
[----:B------:R-:W-:-:S05]  /*81800*/  IADD3 R28, P2, R14, R3, RZ ;  /* 0x000000030e1c7210 */ /* 0x000fca0007f5e0ff */
[----:B------:R1:W-:Y:S01]  /*81810*/  STL [R1+0x43b0], R28 ;  /* 0x0043b01c01007387 */ /* 0x0003e20000100800 */
[----:B------:R-:W-:-:S03]  /*81820*/  IADD3 R20, P3, R14, R0, RZ ;  /* 0x000000000e147210 */ /* 0x000fc60007f7e0ff */
[----:B-1----:R-:W2:Y:S04]  /*81830*/  LDL.LU.64 R28, [R1+0x7360] ;  /* 0x00736000011c7983 */ /* 0x002ea80000300a00 */
[----:B------:R1:W-:Y:S04]  /*81840*/  STL.64 [R1+0x43c0], R16 ;  /* 0x0043c01001007387 */ /* 0x0003e80000100a00 */
[----:B-1----:R-:W3:Y:S04]  /*81850*/  LDL.LU.64 R16, [R1+0x7358] ;  /* 0x0073580001107983 */ /* 0x002ee80000300a00 */
[----:B------:R1:W-:Y:S04]  /*81860*/  STL.64 [R1+0x7338], R8 ;  /* 0x0073380801007387 */ /* 0x0003e80000100a00 */
[----:B------:R-:W4:Y:S01]  /*81870*/  LDL.LU R14, [R1+0x7350] ;  /* 0x00735000010e7983 */ /* 0x000f220000300800 */
[----:B-1----:R-:W-:-:S02]  /*81880*/  IMAD.MOV.U32 R9, RZ, RZ, R19 ;  /* 0x000000ffff097224 */ /* 0x002fc400078e0013 */
[----:B------:R-:W-:Y:S02]  /*81890*/  IMAD.X R19, R15, 0x1, R6, P1 ;  /* 0x000000010f137824 */ /* 0x000fe400008e0606 */
[----:B------:R-:W-:Y:S02]  /*818a0*/  IMAD.MOV.U32 R8, RZ, RZ, R21 ;  /* 0x000000ffff087224 */ /* 0x000fe400078e0015 */
[----:B------:R-:W4:Y:S04]  /*818b0*/  LDL R21, [R1+0x60] ;  /* 0x0000600001157983 */ /* 0x000f280000100800 */
[----:B------:R1:W-:Y:S04]  /*818c0*/  STL.64 [R1+0x43b8], R18 ;  /* 0x0043b81201007387 */ /* 0x0003e80000100a00 */
[----:B-1----:R-:W3:Y:S04]  /*818d0*/  LDL.LU.64 R18, [R1+0x7348] ;  /* 0x0073480001127983 */ /* 0x002ee80000300a00 */
[----:B------:R1:W-:Y:S04]  /*818e0*/  STL.64 [R1+0x7328], R6 ;  /* 0x0073280601007387 */ /* 0x0003e80000100a00 */
[----:B-1----:R0:W3:Y:S04]  /*818f0*/  LDL.64 R6, [R1+0x43b0] ;  /* 0x0043b00001067983 */ /* 0x0020e80000100a00 */
[----:B--2---:R1:W-:Y:S02]  /*81900*/  STL.64 [R1+0x7320], R28 ;  /* 0x0073201c01007387 */ /* 0x0043e40000100a00 */
[----:B-1----:R-:W-:-:S05]  /*81910*/  IMAD.MOV.U32 R28, RZ, RZ, R8 ;  /* 0x000000ffff1c7224 */ /* 0x002fca00078e0008 */
[----:B------:R1:W-:Y:S02]  /*81920*/  STL.64 [R1+0x7330], R28 ;  /* 0x0073301c01007387 */ /* 0x0003e40000100a00 */
[----:B-1----:R-:W-:Y:S01]  /*81930*/  IMAD.MOV.U32 R28, RZ, RZ, R9 ;  /* 0x000000ffff1c7224 */ /* 0x002fe200078e0009 */
[----:B----4-:R-:W-:Y:S01]  /*81940*/  IADD3 R8, P1, R21, R14, RZ ;  /* 0x0000000e15087210 */ /* 0x010fe20007f3e0ff */
[----:B---3--:R-:W-:Y:S01]  /*81950*/  IMAD.X R7, R15, 0x1, R4, P2 ;  /* 0x000000010f077824 */ /* 0x008fe200010e0604 */
[----:B------:R-:W-:Y:S01]  /*81960*/  IADD3 R6, P2, R21, R13, RZ ;  /* 0x0000000d15067210 */ /* 0x000fe20007f5e0ff */
[----:B------:R-:W-:-:S03]  /*81970*/  IMAD.X R21, R15, 0x1, R2, P3 ;  /* 0x000000010f157824 */ /* 0x000fc600018e0602 */
[----:B------:R-:W-:Y:S04]  /*81980*/  STL [R1+0x43b4], R7 ;  /* 0x0043b40701007387 */ /* 0x000fe80000100800 */
[----:B------:R1:W-:Y:S04]  /*81990*/  STL [R1+0x7310], R13 ;  /* 0x0073100d01007387 */ /* 0x0003e80000100800 */
[----:B-1----:R-:W2:Y:S04]  /*819a0*/  LDL.LU R13, [R1+0x60] ;  /* 0x00006000010d7983 */ /* 0x002ea80000300800 */
[----:B------:R-:W3:Y:S04]  /*819b0*/  LDL.LU R15, [R1+0x7340] ;  /* 0x00734000010f7983 */ /* 0x000ee80000300800 */
[----:B------:R1:W-:Y:S02]  /*819c0*/  STL.64 [R1+0x43a8], R20 ;  /* 0x0043a81401007387 */ /* 0x0003e40000100a00 */
[----:B-1----:R-:W-:-:S04]  /*819d0*/  IMAD.MOV.U32 R21, RZ, RZ, R28 ;  /* 0x000000ffff157224 */ /* 0x002fc800078e001c */
[----:B------:R-:W-:-:S05]  /*819e0*/  IMAD.X R9, R21, 0x1, R16, P1 ;  /* 0x0000000115097824 */ /* 0x000fca00008e0610 */
[----:B------:R1:W-:Y:S04]  /*819f0*/  STL.64 [R1+0x43a0], R8 ;  /* 0x0043a00801007387 */ /* 0x0003e80000100a00 */
[----:B-1----:R-:W2:Y:S01]  /*81a00*/  LDL.LU.64 R8, [R1+0x7338] ;  /* 0x0073380001087983 */ /* 0x002ea20000300a00 */
[----:B---3--:R-:W-:Y:S01]  /*81a10*/  IMAD.X R7, R21, 0x1, R15, P2 ;  /* 0x0000000115077824 */ /* 0x008fe200010e060f */
[----:B--2---:R-:W-:-:S05]  /*81a20*/  IADD3 R28, P1, R13, R9, RZ ;  /* 0x000000090d1c7210 */ /* 0x004fca0007f3e0ff */
[----:B------:R1:W-:Y:S04]  /*81a30*/  STL [R1+0x4388], R28 ;  /* 0x0043881c01007387 */ /* 0x0003e80000100800 */
[----:B-1----:R-:W2:Y:S04]  /*81a40*/  LDL.LU.64 R28, [R1+0x7330] ;  /* 0x00733000011c7983 */ /* 0x002ea80000300a00 */
[----:B------:R1:W-:Y:S04]  /*81a50*/  STL.64 [R1+0x4398], R6 ;  /* 0x0043980601007387 */ /* 0x0003e80000100a00 */
[----:B-1----:R-:W3:Y:S01]  /*81a60*/  LDL.LU.64 R6, [R1+0x7328] ;  /* 0x0073280001067983 */ /* 0x002ee20000300a00 */
[----:B------:R-:W-:-:S03]  /*81a70*/  IADD3 R20, P3, R13, R11, RZ ;  /* 0x0000000b0d147210 */ /* 0x000fc60007f7e0ff */
[----:B------:R1:W-:Y:S02]  /*81a80*/  STL.64 [R1+0x7308], R14 ;  /* 0x0073080e01007387 */ /* 0x0003e40000100a00 */
[----:B-1----:R-:W-:-:S04]  /*81a90*/  IMAD.MOV.U32 R14, RZ, RZ, R21 ;  /* 0x000000ffff0e7224 */ /* 0x002fc800078e0015 */
[----:B------:R-:W-:Y:S02]  /*81aa0*/  IMAD.X R21, R14, 0x1, R12, P3 ;  /* 0x000000010e157824 */ /* 0x000fe400018e060c */
[----:B--2---:R-:W-:Y:S01]  /*81ab0*/  IMAD.MOV.U32 R15, RZ, RZ, R28 ;  /* 0x000000ffff0f7224 */ /* 0x004fe200078e001c */
[----:B---3--:R-:W-:-:S05]  /*81ac0*/  IADD3 R28, P2, R13, R7, RZ ;  /* 0x000000070d1c7210 */ /* 0x008fca0007f5e0ff */
[----:B------:R1:W-:Y:S04]  /*81ad0*/  STL [R1+0x4380], R28 ;  /* 0x0043801c01007387 */ /* 0x0003e80000100800 */
[----:B-1----:R-:W2:Y:S04]  /*81ae0*/  LDL.LU.64 R28, [R1+0x7320] ;  /* 0x00732000011c7983 */ /* 0x002ea80000300a00 */
[----:B------:R1:W-:Y:S04]  /*81af0*/  STL.64 [R1+0x4390], R20 ;  /* 0x0043901401007387 */ /* 0x0003e80000100a00 */
[----:B-1----:R-:W3:Y:S04]  /*81b00*/  LDL.LU.64 R20, [R1+0x7318] ;  /* 0x0073180001147983 */ /* 0x002ee80000300a00 */
[----:B---3--:R1:W-:Y:S04]  /*81b10*/  STL.64 [R1+0x7300], R20 ;  /* 0x0073001401007387 */ /* 0x0083e80000100a00 */
[----:B-1----:R0:W3:Y:S04]  /*81b20*/  LDL.64 R20, [R1+0x4380] ;  /* 0x0043800001147983 */ /* 0x0020e80000100a00 */
[----:B------:R-:W-:Y:S04]  /*81b30*/  STL.64 [R1+0x72f8], R16 ;  /* 0x0072f81001007387 */ /* 0x000fe80000100a00 */
[----:B--2---:R1:W-:Y:S04]  /*81b40*/  STL.64 [R1+0x72e0], R28 ;  /* 0x0072e01c01007387 */ /* 0x0043e80000100a00 */
[----:B-1----:R0:W2:Y:S01]  /*81b50*/  LDL.64 R28, [R1+0x4388] ;  /* 0x00438800011c7983 */ /* 0x0020a20000100a00 */
[----:B------:R-:W-:-:S02]  /*81b60*/  IMAD.MOV.U32 R16, RZ, RZ, R15 ;  /* 0x000000ffff107224 */ /* 0x000fc400078e000f */
[----:B---3--:R-:W-:-:S04]  /*81b70*/  IMAD.MOV.U32 R21, RZ, RZ, R14 ;  /* 0x000000ffff157224 */ /* 0x008fc800078e000e */
[----:B------:R-:W-:-:S04]  /*81b80*/  IMAD.MOV.U32 R15, RZ, RZ, R21 ;  /* 0x000000ffff0f7224 */ /* 0x000fc800078e0015 */
[----:B------:R-:W-:Y:S01]  /*81b90*/  IMAD.X R21, R15, 0x1, R8, P2 ;  /* 0x000000010f157824 */ /* 0x000fe200010e0608 */
[----:B------:R-:W-:Y:S01]  /*81ba0*/  IADD3 R14, P3, R13, R5, RZ ;  /* 0x000000050d0e7210 */ /* 0x000fe20007f7e0ff */
[----:B--2---:R-:W-:-:S05]  /*81bb0*/  IMAD.X R29, R15, 0x1, R10, P1 ;  /* 0x000000010f1d7824 */ /* 0x004fca00008e060a */
[----:B------:R-:W-:Y:S04]  /*81bc0*/  STL [R1+0x438c], R29 ;  /* 0x00438c1d01007387 */ /* 0x000fe80000100800 */
[----:B------:R1:W-:Y:S01]  /*81bd0*/  STL.64 [R1+0x72e8], R18 ;  /* 0x0072e81201007387 */ /* 0x0003e20000100a00 */
[C---:B------:R-:W-:Y:S02]  /*81be0*/  IADD3 R28, P1, R13.reuse, R3, RZ ;  /* 0x000000030d1c7210 */ /* 0x040fe40007f3e0ff */
[----:B------:R-:W-:Y:S01]  /*81bf0*/  IADD3 R20, P2, R13, R0, RZ ;  /* 0x000000000d147210 */ /* 0x000fe20007f5e0ff */
[----:B-1----:R-:W2:Y:S04]  /*81c00*/  LDL R18, [R1+0x64] ;  /* 0x0000640001127983 */ /* 0x002ea80000100800 */
[----:B------:R-:W-:Y:S04]  /*81c10*/  STL [R1+0x72f0], R19 ;  /* 0x0072f01301007387 */ /* 0x000fe80000100800 */
[----:B------:R1:W-:Y:S04]  /*81c20*/  STL [R1+0x4384], R21 ;  /* 0x0043841501007387 */ /* 0x0003e80000100800 */
[----:B------:R-:W3:Y:S01]  /*81c30*/  LDL.LU R13, [R1+0x7310] ;  /* 0x00731000010d7983 */ /* 0x000ee20000300800 */
[----:B-1----:R-:W-:-:S04]  /*81c40*/  IMAD.MOV.U32 R21, RZ, RZ, R15 ;  /* 0x000000ffff157224 */ /* 0x002fc800078e000f */
[C---:B------:R-:W-:Y:S02]  /*81c50*/  IMAD.X R15, R21.reuse, 0x1, R6, P3 ;  /* 0x00000001150f7824 */ /* 0x040fe400018e0606 */
[C---:B------:R-:W-:Y:S02]  /*81c60*/  IMAD.X R29, R21.reuse, 0x1, R4, P1 ;  /* 0x00000001151d7824 */ /* 0x040fe400008e0604 */
[----:B------:R-:W-:Y:S01]  /*81c70*/  IMAD.X R21, R21, 0x1, R2, P2 ;  /* 0x0000000115157824 */ /* 0x000fe200010e0602 */
[----:B------:R1:W-:Y:S04]  /*81c80*/  STL.64 [R1+0x4378], R14 ;  /* 0x0043780e01007387 */ /* 0x0003e80000100a00 */
[----:B-1----:R-:W2:Y:S04]  /*81c90*/  LDL.LU.64 R14, [R1+0x7308] ;  /* 0x00730800010e7983 */ /* 0x002ea80000300a00 */
[----:B------:R1:W-:Y:S04]  /*81ca0*/  STL [R1+0x72d0], R4 ;  /* 0x0072d00401007387 */ /* 0x0003e80000100800 */
[----:B-1----:R-:W4:Y:S04]  /*81cb0*/  LDL.LU R4, [R1+0x64] ;  /* 0x0000640001047983 */ /* 0x002f280000300800 */
[----:B------:R1:W-:Y:S04]  /*81cc0*/  STL.64 [R1+0x4370], R28 ;  /* 0x0043701c01007387 */ /* 0x0003e80000100a00 */
[----:B-1----:R-:W3:Y:S04]  /*81cd0*/  LDL R29, [R1+0x4e0] ;  /* 0x0004e000011d7983 */ /* 0x002ee80000100800 */
[----:B------:R1:W-:Y:S04]  /*81ce0*/  STL.64 [R1+0x4368], R20 ;  /* 0x0043681401007387 */ /* 0x0003e80000100a00 */
[----:B-1----:R-:W2:Y:S04]  /*81cf0*/  LDL.LU.64 R20, [R1+0x7300] ;  /* 0x0073000001147983 */ /* 0x002ea80000300a00 */
[----:B--2---:R1:W-:Y:S02]  /*81d00*/  STL.64 [R1+0x72d8], R20 ;  /* 0x0072d81401007387 */ /* 0x0043e40000100a00 */
[----:B-1----:R-:W-:Y:S01]  /*81d10*/  IMAD.MOV.U32 R21, RZ, RZ, R16 ;  /* 0x000000ffff157224 */ /* 0x002fe200078e0010 */
[----:B----4-:R-:W-:-:S05]  /*81d20*/  IADD3 R16, P2, R4, R11, RZ ;  /* 0x0000000b04107210 */ /* 0x010fca0007f5e0ff */
[----:B------:R1:W-:Y:S04]  /*81d30*/  STL [R1+0x4350], R16 ;  /* 0x0043501001007387 */ /* 0x0003e80000100800 */
[----:B-1----:R-:W3:Y:S01]  /*81d40*/  LDL.LU.64 R16, [R1+0x72f8] ;  /* 0x0072f80001107983 */ /* 0x002ee20000300a00 */
[----:B------:R-:W-:-:S05]  /*81d50*/  IADD3 R18, P3, R18, R14, RZ ;  /* 0x0000000e12127210 */ /* 0x000fca0007f7e0ff */
[----:B---3--:R-:W-:-:S05]  /*81d60*/  IMAD.X R19, R29, 0x1, R16, P3 ;  /* 0x000000011d137824 */ /* 0x008fca00018e0610 */
[----:B------:R1:W-:Y:S04]  /*81d70*/  STL.64 [R1+0x4360], R18 ;  /* 0x0043601201007387 */ /* 0x0003e80000100a00 */
[----:B-1----:R0:W2:Y:S01]  /*81d80*/  LDL.LU R19, [R1+0x72f0] ;  /* 0x0072f00001137983 */ /* 0x0020a20000300800 */
[----:B------:R-:W-:-:S05]  /*81d90*/  IADD3 R18, P3, R4, R9, RZ ;  /* 0x0000000904127210 */ /* 0x000fca0007f7e0ff */
[----:B------:R2:W-:Y:S01]  /*81da0*/  STL [R1+0x4348], R18 ;  /* 0x0043481201007387 */ /* 0x0005e20000100800 */
[----:B------:R-:W-:-:S03]  /*81db0*/  IADD3 R28, P1, R4, R13, RZ ;  /* 0x0000000d041c7210 */ /* 0x000fc60007f3e0ff */
[----:B--2---:R-:W2:Y:S02]  /*81dc0*/  LDL.LU.64 R18, [R1+0x72e8] ;  /* 0x0072e80001127983 */ /* 0x004ea40000300a00 */
[----:B------:R-:W-:-:S05]  /*81dd0*/  IMAD.X R29, R29, 0x1, R15, P1 ;  /* 0x000000011d1d7824 */ /* 0x000fca00008e060f */
[----:B------:R1:W-:Y:S04]  /*81de0*/  STL.64 [R1+0x4358], R28 ;  /* 0x0043581c01007387 */ /* 0x0003e80000100a00 */
[----:B-1----:R-:W3:Y:S04]  /*81df0*/  LDL.LU.64 R28, [R1+0x72e0] ;  /* 0x0072e000011c7983 */ /* 0x002ee80000300a00 */
[----:B------:R1:W-:Y:S04]  /*81e00*/  STL [R1+0x72c0], R15 ;  /* 0x0072c00f01007387 */ /* 0x0003e80000100800 */
[----:B-1----:R-:W4:Y:S04]  /*81e10*/  LDL.LU R15, [R1+0x4e0] ;  /* 0x0004e000010f7983 */ /* 0x002f280000300800 */
[----:B--2---:R-:W-:Y:S04]  /*81e20*/  STL.64 [R1+0x72b8], R18 ;  /* 0x0072b81201007387 */ /* 0x004fe80000100a00 */
[----:B------:R1:W-:Y:S04]  /*81e30*/  STL.64 [R1+0x72c8], R24 ;  /* 0x0072c81801007387 */ /* 0x0003e80000100a00 */
[----:B-1----:R0:W2:Y:S04]  /*81e40*/  LDL.64 R24, [R1+0x4348] ;  /* 0x0043480001187983 */ /* 0x0020a80000100a00 */
[----:B------:R1:W-:Y:S04]  /*81e50*/  STL.64 [R1+0x72a8], R26 ;  /* 0x0072a81a01007387 */ /* 0x0003e80000100a00 */
[----:B-1----:R0:W3:Y:S01]  /*81e60*/  LDL.64 R26, [R1+0x4350] ;  /* 0x00435000011a7983 */ /* 0x0020e20000100a00 */
[----:B------:R-:W-:Y:S01]  /*81e70*/  IADD3 R20, P1, R4, R7, RZ ;  /* 0x0000000704147210 */ /* 0x000fe20007f3e0ff */
[----:B------:R-:W-:-:S04]  /*81e80*/  IMAD.MOV.U32 R19, RZ, RZ, R21 ;  /* 0x000000ffff137224 */ /* 0x000fc800078e0015 */
[C---:B----4-:R-:W-:Y:S01]  /*81e90*/  IMAD.X R21, R15.reuse, 0x1, R8, P1 ;  /* 0x000000010f157824 */ /* 0x050fe200008e0608 */
[C---:B------:R-:W-:Y:S01]  /*81ea0*/  IADD3 R18, P1, R4.reuse, R0, RZ ;  /* 0x0000000004127210 */ /* 0x040fe20007f3e0ff */
[C---:B--2---:R-:W-:Y:S01]  /*81eb0*/  IMAD.X R25, R15.reuse, 0x1, R10, P3 ;  /* 0x000000010f197824 */ /* 0x044fe200018e060a */
[C---:B------:R-:W-:Y:S01]  /*81ec0*/  IADD3 R24, P3, R4.reuse, R3, RZ ;  /* 0x0000000304187210 */ /* 0x040fe20007f7e0ff */
[----:B---3--:R-:W-:Y:S01]  /*81ed0*/  IMAD.X R27, R15, 0x1, R12, P2 ;  /* 0x000000010f1b7824 */ /* 0x008fe200010e060c */
[----:B------:R-:W-:-:S04]  /*81ee0*/  IADD3 R26, P2, R4, R5, RZ ;  /* 0x00000005041a7210 */ /* 0x000fc80007f5e0ff */
[----:B------:R-:W-:Y:S04]  /*81ef0*/  STL [R1+0x4354], R27 ;  /* 0x0043541b01007387 */ /* 0x000fe80000100800 */
[----:B------:R-:W-:Y:S04]  /*81f00*/  STL [R1+0x434c], R25 ;  /* 0x00434c1901007387 */ /* 0x000fe80000100800 */
[----:B------:R1:W-:Y:S04]  /*81f10*/  STL.64 [R1+0x4340], R20 ;  /* 0x0043401401007387 */ /* 0x0003e80000100a00 */
[----:B-1----:R-:W2:Y:S04]  /*81f20*/  LDL.LU.64 R20, [R1+0x72d8] ;  /* 0x0072d80001147983 */ /* 0x002ea80000300a00 */
[----:B------:R1:W-:Y:S04]  /*81f30*/  STL.64 [R1+0x72b0], R8 ;  /* 0x0072b00801007387 */ /* 0x0003e80000100a00 */
[----:B------:R-:W3:Y:S01]  /*81f40*/  LDL.LU R4, [R1+0x72d0] ;  /* 0x0072d00001047983 */ /* 0x000ee20000300800 */
[----:B-1----:R-:W-:-:S03]  /*81f50*/  IMAD.MOV.U32 R8, RZ, RZ, R19 ;  /* 0x000000ffff087224 */ /* 0x002fc600078e0013 */
[----:B------:R-:W4:Y:S01]  /*81f60*/  LDL R19, [R1+0x68] ;  /* 0x0000680001137983 */ /* 0x000f220000100800 */
[----:B------:R-:W-:-:S03]  /*81f70*/  IMAD.X R27, R15, 0x1, R6, P2 ;  /* 0x000000010f1b7824 */ /* 0x000fc600010e0606 */
[----:B--2---:R-:W-:Y:S04]  /*81f80*/  STL.64 [R1+0x72a0], R20 ;  /* 0x0072a01401007387 */ /* 0x004fe80000100a00 */
[----:B------:R1:W-:Y:S01]  /*81f90*/  STL.64 [R1+0x4338], R26 ;  /* 0x0043381a01007387 */ /* 0x0003e20000100a00 */
[----:B---3--:R-:W-:-:S03]  /*81fa0*/  IMAD.X R25, R15, 0x1, R4, P3 ;  /* 0x000000010f197824 */ /* 0x008fc600018e0604 */
[----:B-1----:R-:W2:Y:S01]  /*81fb0*/  LDL R27, [R1+0x4cc] ;  /* 0x0004cc00011b7983 */ /* 0x002ea20000100800 */
[----:B----4-:R-:W-:-:S03]  /*81fc0*/  IADD3 R20, P3, R19, R13, RZ ;  /* 0x0000000d13147210 */ /* 0x010fc60007f7e0ff */
[----:B------:R1:W-:Y:S04]  /*81fd0*/  STL.64 [R1+0x4330], R24 ;  /* 0x0043301801007387 */ /* 0x0003e80000100a00 */
[----:B-1----:R-:W3:Y:S04]  /*81fe0*/  LDL.LU.64 R24, [R1+0x72c8] ;  /* 0x0072c80001187983 */ /* 0x002ee80000300a00 */
[----:B------:R1:W-:Y:S04]  /*81ff0*/  STL [R1+0x7298], R13 ;  /* 0x0072980d01007387 */ /* 0x0003e80000100800 */
[----:B-1----:R-:W4:Y:S01]  /*82000*/  LDL.LU R13, [R1+0x68] ;  /* 0x00006800010d7983 */ /* 0x002f220000300800 */
[----:B------:R-:W-:Y:S01]  /*82010*/  IADD3 R26, P2, R19, R14, RZ ;  /* 0x0000000e131a7210 */ /* 0x000fe20007f5e0ff */
[----:B------:R-:W-:-:S02]  /*82020*/  IMAD.X R19, R15, 0x1, R2, P1 ;  /* 0x000000010f137824 */ /* 0x000fc400008e0602 */
[----:B------:R-:W-:Y:S01]  /*82030*/  IMAD.MOV.U32 R21, RZ, RZ, R8 ;  /* 0x000000ffff157224 */ /* 0x000fe200078e0008 */
[----:B------:R-:W3:Y:S04]  /*82040*/  LDL.LU R15, [R1+0x72c0] ;  /* 0x0072c000010f7983 */ /* 0x000ee80000300800 */
[----:B------:R1:W-:Y:S04]  /*82050*/  STL.64 [R1+0x4328], R18 ;  /* 0x0043281201007387 */ /* 0x0003e80000100a00 */
[----:B-1----:R-:W3:Y:S01]  /*82060*/  LDL.LU.64 R18, [R1+0x72b8] ;  /* 0x0072b80001127983 */ /* 0x002ee20000300a00 */
[----:B--2---:R-:W-:Y:S01]  /*82070*/  IMAD.X R27, R27, 0x1, R16, P2 ;  /* 0x000000011b1b7824 */ /* 0x004fe200010e0610 */
[----:B----4-:R-:W-:-:S05]  /*82080*/  IADD3 R8, P1, R13, R11, RZ ;  /* 0x0000000b0d087210 */ /* 0x010fca0007f3e0ff */
[----:B------:R1:W-:Y:S04]  /*82090*/  STL [R1+0x4310], R8 ;  /* 0x0043100801007387 */ /* 0x0003e80000100800 */
[----:B-1----:R-:W2:Y:S04]  /*820a0*/  LDL.LU.64 R8, [R1+0x72b0] ;  /* 0x0072b00001087983 */ /* 0x002ea80000300a00 */
[----:B------:R1:W-:Y:S04]  /*820b0*/  STL.64 [R1+0x4320], R26 ;  /* 0x0043201a01007387 */ /* 0x0003e80000100a00 */
[----:B-1----:R-:W4:Y:S04]  /*820c0*/  LDL.LU.64 R26, [R1+0x72a8] ;  /* 0x0072a800011a7983 */ /* 0x002f280000300a00 */
[----:B----4-:R1:W-:Y:S04]  /*820d0*/  STL.64 [R1+0x7288], R26 ;  /* 0x0072881a01007387 */ /* 0x0103e80000100a00 */
[----:B--2---:R2:W-:Y:S01]  /*820e0*/  STL [R1+0x7278], R9 ;  /* 0x0072780901007387 */ /* 0x0045e20000100800 */
[----:B-1----:R-:W-:-:S03]  /*820f0*/  IADD3 R26, P2, R13, R9, RZ ;  /* 0x000000090d1a7210 */ /* 0x002fc60007f5e0ff */
[----:B--2---:R-:W3:Y:S01]  /*82100*/  LDL.LU R9, [R1+0x4cc] ;  /* 0x0004cc0001097983 */ /* 0x004ee20000300800 */
[----:B------:R-:W-:Y:S02]  /*82110*/  IMAD.MOV.U32 R27, RZ, RZ, R21 ;  /* 0x000000ffff1b7224 */ /* 0x000fe400078e0015 */
[----:B---3--:R-:W-:-:S05]  /*82120*/  IMAD.X R21, R9, 0x1, R15, P3 ;  /* 0x0000000109157824 */ /* 0x008fca00018e060f */
[----:B------:R1:W-:Y:S04]  /*82130*/  STL.64 [R1+0x4318], R20 ;  /* 0x0043181401007387 */ /* 0x0003e80000100a00 */
[----:B-1----:R-:W2:Y:S04]  /*82140*/  LDL.LU.64 R20, [R1+0x72a0] ;  /* 0x0072a00001147983 */ /* 0x002ea80000300a00 */
[----:B------:R1:W-:Y:S04]  /*82150*/  STL.64 [R1+0x7290], R14 ;  /* 0x0072900e01007387 */ /* 0x0003e80000100a00 */
[----:B-1----:R0:W3:Y:S04]  /*82160*/  LDL.64 R14, [R1+0x4310] ;  /* 0x00431000010e7983 */ /* 0x0020e80000100a00 */
[----:B---3--:R-:W3:Y:S04]  /*82170*/  LDL.LU R15, [R1+0x46c] ;  /* 0x00046c00010f7983 */ /* 0x008ee80000300800 */
[----:B--2---:R1:W-:Y:S04]  /*82180*/  STL.64 [R1+0x7270], R20 ;  /* 0x0072701401007387 */ /* 0x0043e80000100a00 */
[----:B------:R2:W-:Y:S01]  /*82190*/  STL.64 [R1+0x7280], R16 ;  /* 0x0072801001007387 */ /* 0x0005e20000100a00 */
[----:B-1----:R-:W-:Y:S01]  /*821a0*/  IADD3 R20, P3, R13, R7, RZ ;  /* 0x000000070d147210 */ /* 0x002fe20007f7e0ff */
[----:B--2---:R-:W-:-:S02]  /*821b0*/  IMAD.MOV.U32 R16, RZ, RZ, R27 ;  /* 0x000000ffff107224 */ /* 0x004fc400078e001b */
[C---:B------:R-:W-:Y:S02]  /*821c0*/  IMAD.X R27, R9.reuse, 0x1, R10, P2 ;  /* 0x00000001091b7824 */ /* 0x040fe400010e060a */
[----:B---3--:R-:W-:Y:S02]  /*821d0*/  IMAD.MOV.U32 R21, RZ, RZ, R15 ;  /* 0x000000ffff157224 */ /* 0x008fe400078e000f */
[----:B------:R-:W-:Y:S01]  /*821e0*/  IMAD.X R15, R9, 0x1, R12, P1 ;  /* 0x00000001090f7824 */ /* 0x000fe200008e060c */
[----:B------:R-:W-:-:S04]  /*821f0*/  IADD3 R14, P1, R13, R5, RZ ;  /* 0x000000050d0e7210 */ /* 0x000fc80007f3e0ff */
[----:B------:R1:W-:Y:S04]  /*82200*/  STL [R1+0x4314], R15 ;  /* 0x0043140f01007387 */ /* 0x0003e80000100800 */
[----:B------:R2:W-:Y:S01]  /*82210*/  STL.64 [R1+0x7268], R28 ;  /* 0x0072681c01007387 */ /* 0x0005e20000100a00 */
[----:B-1----:R-:W-:-:S03]  /*82220*/  IMAD.X R15, R9, 0x1, R6, P1 ;  /* 0x00000001090f7824 */ /* 0x002fc600008e0606 */
[----:B--2---:R-:W2:Y:S04]  /*82230*/  LDL R29, [R1+0x6c] ;  /* 0x00006c00011d7983 */ /* 0x004ea80000100800 */
[----:B------:R1:W-:Y:S02]  /*82240*/  STL.64 [R1+0x4308], R26 ;  /* 0x0043081a01007387 */ /* 0x0003e40000100a00 */
[----:B-1----:R-:W-:Y:S02]  /*82250*/  IMAD.MOV.U32 R27, RZ, RZ, R21 ;  /* 0x000000ffff1b7224 */ /* 0x002fe400078e0015 */
[----:B------:R-:W-:Y:S01]  /*82260*/  IMAD.X R21, R9, 0x1, R8, P3 ;  /* 0x0000000109157824 */ /* 0x000fe200018e0608 */
[----:B------:R-:W-:-:S04]  /*82270*/  IADD3 R26, P2, R13, R3, RZ ;  /* 0x000000030d1a7210 */ /* 0x000fc80007f5e0ff */
[----:B------:R1:W-:Y:S02]  /*82280*/  STL.64 [R1+0x4300], R20 ;  /* 0x0043001401007387 */ /* 0x0003e40000100a00 */
[----:B-1----:R-:W-:Y:S02]  /*82290*/  IADD3 R20, P3, R13, R0, RZ ;  /* 0x000000000d147210 */ /* 0x002fe40007f7e0ff */
[----:B------:R-:W3:Y:S04]  /*822a0*/  LDL.LU R13, [R1+0x7298] ;  /* 0x00729800010d7983 */ /* 0x000ee80000300800 */
[----:B------:R1:W-:Y:S04]  /*822b0*/  STL.64 [R1+0x42f8], R14 ;  /* 0x0042f80e01007387 */ /* 0x0003e80000100a00 */
[----:B-1----:R-:W2:Y:S02]  /*822c0*/  LDL.LU.64 R14, [R1+0x7290] ;  /* 0x00729000010e7983 */ /* 0x002ea40000300a00 */
[----:B--2---:R-:W-:Y:S01]  /*822d0*/  IADD3 R28, P1, R29, R14, RZ ;  /* 0x0000000e1d1c7210 */ /* 0x004fe20007f3e0ff */
[----:B------:R-:W-:-:S02]  /*822e0*/  IMAD.MOV.U32 R29, RZ, RZ, R27 ;  /* 0x000000ffff1d7224 */ /* 0x000fc400078e001b */
[----:B------:R-:W-:-:S05]  /*822f0*/  IMAD.X R27, R9, 0x1, R4, P2 ;  /* 0x00000001091b7824 */ /* 0x000fca00010e0604 */
[----:B------:R1:W-:Y:S04]  /*82300*/  STL.64 [R1+0x42f0], R26 ;  /* 0x0042f01a01007387 */ /* 0x0003e80000100a00 */
[----:B-1----:R-:W2:Y:S04]  /*82310*/  LDL.LU.64 R26, [R1+0x7288] ;  /* 0x00728800011a7983 */ /* 0x002ea80000300a00 */
[----:B------:R1:W-:Y:S04]  /*82320*/  STL [R1+0x7250], R4 ;  /* 0x0072500401007387 */ /* 0x0003e80000100800 */
[----:B-1----:R-:W3:Y:S01]  /*82330*/  LDL.LU R4, [R1+0x6c] ;  /* 0x00006c0001047983 */ /* 0x002ee20000300800 */
[----:B------:R-:W-:-:S03]  /*82340*/  IMAD.X R21, R9, 0x1, R2, P3 ;  /* 0x0000000109157824 */ /* 0x000fc600018e0602 */
[----:B--2---:R1:W-:Y:S02]  /*82350*/  STL.64 [R1+0x7260], R26 ;  /* 0x0072601a01007387 */ /* 0x0043e40000100a00 */
[----:B-1----:R-:W-:Y:S01]  /*82360*/  IMAD.MOV.U32 R27, RZ, RZ, R16 ;  /* 0x000000ffff1b7224 */ /* 0x002fe200078e0010 */
[----:B---3--:R-:W-:-:S05]  /*82370*/  IADD3 R16, P2, R4, R13, RZ ;  /* 0x0000000d04107210 */ /* 0x008fca0007f5e0ff */
[----:B------:R1:W-:Y:S04]  /*82380*/  STL [R1+0x42d8], R16 ;  /* 0x0042d81001007387 */ /* 0x0003e80000100800 */
[----:B-1----:R-:W2:Y:S04]  /*82390*/  LDL.LU.64 R16, [R1+0x7280] ;  /* 0x0072800001107983 */ /* 0x002ea80000300a00 */
[----:B------:R-:W3:Y:S04]  /*823a0*/  LDL.LU R9, [R1+0x7278] ;  /* 0x0072780001097983 */ /* 0x000ee80000300800 */
[----:B------:R1:W-:Y:S04]  /*823b0*/  STL.64 [R1+0x42e8], R20 ;  /* 0x0042e81401007387 */ /* 0x0003e80000100a00 */
[----:B-1----:R-:W4:Y:S04]  /*823c0*/  LDL.LU.64 R20, [R1+0x7270] ;  /* 0x0072700001147983 */ /* 0x002f280000300a00 */
[----:B----4-:R1:W-:Y:S02]  /*823d0*/  STL.64 [R1+0x7258], R20 ;  /* 0x0072581401007387 */ /* 0x0103e40000100a00 */
[----:B-1----:R-:W-:-:S02]  /*823e0*/  IMAD.MOV.U32 R21, RZ, RZ, R27 ;  /* 0x000000ffff157224 */ /* 0x002fc400078e001b */
[----:B------:R-:W-:-:S04]  /*823f0*/  IMAD.MOV.U32 R27, RZ, RZ, R29 ;  /* 0x000000ffff1b7224 */ /* 0x000fc800078e001d */
[----:B--2---:R-:W-:-:S05]  /*82400*/  IMAD.X R29, R27, 0x1, R16, P1 ;  /* 0x000000011b1d7824 */ /* 0x004fca00008e0610 */
[----:B------:R1:W-:Y:S04]  /*82410*/  STL.64 [R1+0x42e0], R28 ;  /* 0x0042e01c01007387 */ /* 0x0003e80000100a00 */
[----:B-1----:R-:W2:Y:S01]  /*82420*/  LDL.LU.64 R28, [R1+0x7268] ;  /* 0x00726800011c7983 */ /* 0x002ea20000300a00 */
[----:B------:R-:W-:-:S03]  /*82430*/  IADD3 R26, P3, R4, R11, RZ ;  /* 0x0000000b041a7210 */ /* 0x000fc60007f7e0ff */
[----:B--2---:R1:W-:Y:S04]  /*82440*/  STL.64 [R1+0x7240], R28 ;  /* 0x0072401c01007387 */ /* 0x0043e80000100a00 */
[----:B-1----:R0:W2:Y:S04]  /*82450*/  LDL.64 R28, [R1+0x42d8] ;  /* 0x0042d800011c7983 */ /* 0x0020a80000100a00 */
[----:B------:R1:W-:Y:S01]  /*82460*/  STL.64 [R1+0x7238], R16 ;  /* 0x0072381001007387 */ /* 0x0003e20000100a00 */
[----:B---3--:R-:W-:-:S03]  /*82470*/  IADD3 R20, P1, R4, R9, RZ ;  /* 0x0000000904147210 */ /* 0x008fc60007f3e0ff */
[----:B------:R3:W-:Y:S01]  /*82480*/  STL.64 [R1+0x7230], R18 ;  /* 0x0072301201007387 */ /* 0x0007e20000100a00 */
[----:B-1----:R-:W-:Y:S02]  /*82490*/  IMAD.MOV.U32 R16, RZ, RZ, R21 ;  /* 0x000000ffff107224 */ /* 0x002fe400078e0015 */
[----:B------:R-:W-:-:S04]  /*824a0*/  IMAD.MOV.U32 R21, RZ, RZ, R27 ;  /* 0x000000ffff157224 */ /* 0x000fc800078e001b */
[----:B---3--:R-:W-:Y:S02]  /*824b0*/  IMAD.MOV.U32 R19, RZ, RZ, R21 ;  /* 0x000000ffff137224 */ /* 0x008fe400078e0015 */
[C---:B------:R-:W-:Y:S01]  /*824c0*/  IMAD.X R27, R21.reuse, 0x1, R12, P3 ;  /* 0x00000001151b7824 */ /* 0x040fe200018e060c */
[C---:B------:R-:W-:Y:S01]  /*824d0*/  IADD3 R18, P3, R4.reuse, R5, RZ ;  /* 0x0000000504127210 */ /* 0x040fe20007f7e0ff */
[----:B--2---:R-:W-:Y:S01]  /*824e0*/  IMAD.X R29, R21, 0x1, R15, P2 ;  /* 0x00000001151d7824 */ /* 0x004fe200010e060f */
[----:B------:R-:W-:Y:S01]  /*824f0*/  IADD3 R28, P2, R4, R7, RZ ;  /* 0x00000007041c7210 */ /* 0x000fe20007f5e0ff */
[----:B------:R-:W-:-:S03]  /*82500*/  IMAD.X R21, R19, 0x1, R10, P1 ;  /* 0x0000000113157824 */ /* 0x000fc600008e060a */
[----:B------:R1:W-:Y:S04]  /*82510*/  STL [R1+0x42dc], R29 ;  /* 0x0042dc1d01007387 */ /* 0x0003e80000100800 */
[----:B------:R2:W-:Y:S01]  /*82520*/  STL.64 [R1+0x42d0], R26 ;  /* 0x0042d01a01007387 */ /* 0x0005e20000100a00 */
[----:B-1----:R-:W-:-:S03]  /*82530*/  IMAD.X R29, R19, 0x1, R8, P2 ;  /* 0x00000001131d7824 */ /* 0x002fc600010e0608 */
[----:B--2---:R-:W2:Y:S04]  /*82540*/  LDL.LU.64 R26, [R1+0x7260] ;  /* 0x00726000011a7983 */ /* 0x004ea80000300a00 */
[----:B------:R1:W-:Y:S04]  /*82550*/  STL.64 [R1+0x7248], R24 ;  /* 0x0072481801007387 */ /* 0x0003e80000100a00 */
[----:B------:R3:W-:Y:S01]  /*82560*/  STL.64 [R1+0x42c8], R20 ;  /* 0x0042c81401007387 */ /* 0x0007e20000100a00 */
[----:B-1----:R-:W-:-:S03]  /*82570*/  IADD3 R24, P1, R4, R3, RZ ;  /* 0x0000000304187210 */ /* 0x002fc60007f3e0ff */
[----:B---3--:R-:W3:Y:S04]  /*82580*/  LDL.LU.64 R20, [R1+0x7258] ;  /* 0x0072580001147983 */ /* 0x008ee80000300a00 */
[----:B------:R1:W-:Y:S02]  /*82590*/  STL.64 [R1+0x42c0], R28 ;  /* 0x0042c01c01007387 */ /* 0x0003e40000100a00 */
[----:B-1----:R-:W-:Y:S02]  /*825a0*/  IADD3 R28, P2, R4, R0, RZ ;  /* 0x00000000041c7210 */ /* 0x002fe40007f5e0ff */
[----:B------:R-:W4:Y:S01]  /*825b0*/  LDL.LU R4, [R1+0x7250] ;  /* 0x0072500001047983 */ /* 0x000f220000300800 */
[----:B------:R-:W-:-:S04]  /*825c0*/  IMAD.MOV.U32 R29, RZ, RZ, R19 ;  /* 0x000000ffff1d7224 */ /* 0x000fc800078e0013 */
[C---:B------:R-:W-:Y:S01]  /*825d0*/  IMAD.X R19, R29.reuse, 0x1, R6, P3 ;  /* 0x000000011d137824 */ /* 0x040fe200018e0606 */
[----:B--2---:R-:W-:Y:S04]  /*825e0*/  STL.64 [R1+0x7228], R26 ;  /* 0x0072281a01007387 */ /* 0x004fe80000100a00 */
[----:B------:R1:W-:Y:S04]  /*825f0*/  STL.64 [R1+0x42b8], R18 ;  /* 0x0042b81201007387 */ /* 0x0003e80000100a00 */
[----:B-1----:R-:W2:Y:S01]  /*82600*/  LDL R19, [R1+0x468] ;  /* 0x0004680001137983 */ /* 0x002ea20000100800 */
[----:B----4-:R-:W-:-:S02]  /*82610*/  IMAD.X R25, R29, 0x1, R4, P1 ;  /* 0x000000011d197824 */ /* 0x010fc400008e0604 */
[----:B------:R-:W-:-:S03]  /*82620*/  IMAD.X R29, R29, 0x1, R2, P2 ;  /* 0x000000011d1d7824 */ /* 0x000fc600010e0602 */
[----:B------:R1:W-:Y:S04]  /*82630*/  STL.64 [R1+0x42b0], R24 ;  /* 0x0042b01801007387 */ /* 0x0003e80000100a00 */
[----:B-1----:R-:W4:Y:S04]  /*82640*/  LDL.LU.64 R24, [R1+0x7248] ;  /* 0x0072480001187983 */ /* 0x002f280000300a00 */
[----:B------:R1:W-:Y:S04]  /*82650*/  STL.64 [R1+0x42a8], R28 ;  /* 0x0042a81c01007387 */ /* 0x0003e80000100a00 */
[----:B-1----:R-:W3:Y:S01]  /*82660*/  LDL.LU.64 R28, [R1+0x7240] ;  /* 0x00724000011c7983 */ /* 0x002ee20000300a00 */
[----:B------:R-:W-:-:S02]  /*82670*/  IADD3 R18, P3, R16, R14, RZ ;  /* 0x0000000e10127210 */ /* 0x000fc40007f7e0ff */
[----:B------:R-:W-:Y:S01]  /*82680*/  IADD3 R26, P1, R16, R13, RZ ;  /* 0x0000000d101a7210 */ /* 0x000fe20007f3e0ff */
[----:B---3--:R1:W-:Y:S02]  /*82690*/  STL.64 [R1+0x7220], R28 ;  /* 0x0072201c01007387 */ /* 0x0083e40000100a00 */
[----:B-1----:R-:W-:-:S05]  /*826a0*/  IMAD.MOV.U32 R29, RZ, RZ, R16 ;  /* 0x000000ffff1d7224 */ /* 0x002fca00078e0010 */
[----:B------:R-:W-:-:S05]  /*826b0*/  IADD3 R16, P2, R29, R11, RZ ;  /* 0x0000000b1d107210 */ /* 0x000fca0007f5e0ff */
[----:B------:R1:W-:Y:S04]  /*826c0*/  STL [R1+0x4290], R16 ;  /* 0x0042901001007387 */ /* 0x0003e80000100800 */
[----:B-1----:R-:W2:Y:S02]  /*826d0*/  LDL.LU.64 R16, [R1+0x7238] ;  /* 0x0072380001107983 */ /* 0x002ea40000300a00 */
[----:B--2---:R-:W-:-:S05]  /*826e0*/  IMAD.X R19, R19, 0x1, R16, P3 ;  /* 0x0000000113137824 */ /* 0x004fca00018e0610 */
[----:B------:R1:W-:Y:S04]  /*826f0*/  STL.64 [R1+0x42a0], R18 ;  /* 0x0042a01201007387 */ /* 0x0003e80000100a00 */
[----:B-1----:R-:W2:Y:S04]  /*82700*/  LDL.LU.64 R18, [R1+0x7230] ;  /* 0x0072300001127983 */ /* 0x002ea80000300a00 */
[----:B------:R-:W-:Y:S04]  /*82710*/  STL.64 [R1+0x7218], R16 ;  /* 0x0072181001007387 */ /* 0x000fe80000100a00 */
[----:B--2---:R1:W-:Y:S04]  /*82720*/  STL.64 [R1+0x71f8], R18 ;  /* 0x0071f81201007387 */ /* 0x0043e80000100a00 */
[----:B-1----:R0:W2:Y:S04]  /*82730*/  LDL.64 R18, [R1+0x4290] ;  /* 0x0042900001127983 */ /* 0x0020a80000100a00 */
[----:B----4-:R1:W-:Y:S04]  /*82740*/  STL [R1+0x7210], R25 ;  /* 0x0072101901007387 */ /* 0x0103e80000100800 */
[----:B-1----:R-:W3:Y:S01]  /*82750*/  LDL.LU R25, [R1+0x468] ;  /* 0x0004680001197983 */ /* 0x002ee20000300800 */
[----:B------:R-:W-:-:S03]  /*82760*/  IADD3 R16, P3, R29, R9, RZ ;  /* 0x000000091d107210 */ /* 0x000fc60007f7e0ff */
[----:B------:R1:W-:Y:S04]  /*82770*/  STL [R1+0x7200], R9 ;  /* 0x0072000901007387 */ /* 0x0003e80000100800 */
[----:B-1----:R-:W4:Y:S01]  /*82780*/  LDL.LU R9, [R1+0x74] ;  /* 0x0000740001097983 */ /* 0x002f220000300800 */
[----:B---3--:R-:W-:-:S05]  /*82790*/  IMAD.X R27, R25, 0x1, R15, P1 ;  /* 0x00000001191b7824 */ /* 0x008fca00008e060f */
[----:B------:R1:W-:Y:S04]  /*827a0*/  STL.64 [R1+0x4298], R26 ;  /* 0x0042981a01007387 */ /* 0x0003e80000100a00 */
[----:B-1----:R-:W3:Y:S01]  /*827b0*/  LDL.LU.64 R26, [R1+0x7228] ;  /* 0x00722800011a7983 */ /* 0x002ee20000300a00 */
[C---:B--2---:R-:W-:Y:S02]  /*827c0*/  IMAD.X R19, R25.reuse, 0x1, R12, P2 ;  /* 0x0000000119137824 */ /* 0x044fe400010e060c */
[----:B------:R-:W-:Y:S01]  /*827d0*/  IMAD.X R17, R25, 0x1, R10, P3 ;  /* 0x0000000119117824 */ /* 0x000fe200018e060a */
[----:B---3--:R1:W-:Y:S04]  /*827e0*/  STL.64 [R1+0x7208], R26 ;  /* 0x0072081a01007387 */ /* 0x0083e80000100a00 */
[----:B------:R-:W-:Y:S01]  /*827f0*/  STL [R1+0x4294], R19 ;  /* 0x0042941301007387 */ /* 0x000fe20000100800 */
[----:B-1----:R-:W-:-:S03]  /*82800*/  IMAD.MOV.U32 R27, RZ, RZ, R29 ;  /* 0x000000ffff1b7224 */ /* 0x002fc600078e001d */
[----:B------:R1:W-:Y:S02]  /*82810*/  STL.64 [R1+0x4288], R16 ;  /* 0x0042881001007387 */ /* 0x0003e40000100a00 */
[C---:B------:R-:W-:Y:S02]  /*82820*/  IADD3 R28, P1, R27.reuse, R7, RZ ;  /* 0x000000071b1c7210 */ /* 0x040fe40007f3e0ff */
[----:B------:R-:W-:-:S03]  /*82830*/  IADD3 R18, P2, R27, R5, RZ ;  /* 0x000000051b127210 */ /* 0x000fc60007f5e0ff */
[----:B------:R-:W-:Y:S01]  /*82840*/  IMAD.X R29, R25, 0x1, R8, P1 ;  /* 0x00000001191d7824 */ /* 0x000fe200008e0608 */
[----:B-1----:R-:W-:Y:S01]  /*82850*/  IADD3 R16, P3, R27, R3, RZ ;  /* 0x000000031b107210 */ /* 0x002fe20007f7e0ff */
[----:B------:R-:W-:-:S03]  /*82860*/  IMAD.X R19, R25, 0x1, R6, P2 ;  /* 0x0000000119137824 */ /* 0x000fc600010e0606 */
[----:B------:R1:W-:Y:S01]  /*82870*/  STL.64 [R1+0x4280], R28 ;  /* 0x0042801c01007387 */ /* 0x0003e20000100a00 */
[----:B------:R-:W-:-:S03]  /*82880*/  IMAD.X R17, R25, 0x1, R4, P3 ;  /* 0x0000000119117824 */ /* 0x000fc600018e0604 */
[----:B-1----:R-:W2:Y:S04]  /*82890*/  LDL.LU.64 R28, [R1+0x7220] ;  /* 0x00722000011c7983 */ /* 0x002ea80000300a00 */
[----:B------:R1:W-:Y:S04]  /*828a0*/  STL.64 [R1+0x4278], R18 ;  /* 0x0042781201007387 */ /* 0x0003e80000100a00 */
[----:B-1----:R-:W3:Y:S04]  /*828b0*/  LDL R19, [R1+0x464] ;  /* 0x0004640001137983 */ /* 0x002ee80000100800 */
[----:B------:R1:W-:Y:S04]  /*828c0*/  STL.64 [R1+0x4270], R16 ;  /* 0x0042701001007387 */ /* 0x0003e80000100a00 */
[----:B-1----:R-:W3:Y:S01]  /*828d0*/  LDL.LU.64 R16, [R1+0x7218] ;  /* 0x0072180001107983 */ /* 0x002ee20000300a00 */
[----:B------:R-:W-:-:S02]  /*828e0*/  IADD3 R26, P1, R27, R0, RZ ;  /* 0x000000001b1a7210 */ /* 0x000fc40007f3e0ff */
[----:B----4-:R-:W-:Y:S01]  /*828f0*/  IADD3 R18, P2, R9, R14, RZ ;  /* 0x0000000e09127210 */ /* 0x010fe20007f5e0ff */
[----:B------:R1:W-:Y:S02]  /*82900*/  STL.64 [R1+0x71f0], R4 ;  /* 0x0071f00401007387 */ /* 0x0003e40000100a00 */
[----:B------:R-:W-:Y:S02]  /*82910*/  IMAD.X R27, R25, 0x1, R2, P1 ;  /* 0x00000001191b7824 */ /* 0x000fe400008e0602 */
[----:B------:R-:W4:Y:S01]  /*82920*/  LDL.LU R25, [R1+0x7210] ;  /* 0x0072100001197983 */ /* 0x000f220000300800 */
[----:B-1----:R-:W-:Y:S01]  /*82930*/  IADD3 R4, P3, R9, R13, RZ ;  /* 0x0000000d09047210 */ /* 0x002fe20007f7e0ff */
[----:B------:R-:W-:-:S04]  /*82940*/  IMAD.MOV.U32 R5, RZ, RZ, R9 ;  /* 0x000000ffff057224 */ /* 0x000fc800078e0009 */
[----:B------:R1:W-:Y:S04]  /*82950*/  STL [R1+0x4258], R4 ;  /* 0x0042580401007387 */ /* 0x0003e80000100800 */
[----:B------:R0:W-:Y:S01]  /*82960*/  STL.64 [R1+0x4268], R26 ;  /* 0x0042681a01007387 */ /* 0x0001e20000100a00 */
[----:B-1----:R-:W-:-:S03]  /*82970*/  IADD3 R4, P1, R9, R11, RZ ;  /* 0x0000000b09047210 */ /* 0x002fc60007f3e0ff */
[----:B0-----:R-:W2:Y:S04]  /*82980*/  LDL.LU.64 R26, [R1+0x7208] ;  /* 0x00720800011a7983 */ /* 0x001ea80000300a00 */
[----:B------:R-:W2:Y:S01]  /*82990*/  LDL.LU R9, [R1+0x7200] ;  /* 0x0072000001097983 */ /* 0x000ea20000300800 */
[----:B---3--:R-:W-:-:S05]  /*829a0*/  IMAD.X R19, R19, 0x1, R16, P2 ;  /* 0x0000000113137824 */ /* 0x008fca00010e0610 */
[----:B------:R0:W-:Y:S04]  /*829b0*/  STL.64 [R1+0x4260], R18 ;  /* 0x0042601201007387 */ /* 0x0001e80000100a00 */
[----:B0-----:R-:W3:Y:S04]  /*829c0*/  LDL.LU.64 R18, [R1+0x71f8] ;  /* 0x0071f80001127983 */ /* 0x001ee80000300a00 */
[----:B---3--:R2:W-:Y:S04]  /*829d0*/  STL.64 [R1+0x71e0], R18 ;  /* 0x0071e01201007387 */ /* 0x0085e80000100a00 */
[----:B----4-:R0:W-:Y:S01]  /*829e0*/  STL.64 [R1+0x71d8], R24 ;  /* 0x0071d81801007387 */ /* 0x0101e20000100a00 */
[----:B--2---:R-:W-:-:S03]  /*829f0*/  IADD3 R18, P2, R5, R9, RZ ;  /* 0x0000000905127210 */ /* 0x004fc60007f5e0ff */
[----:B0-----:R-:W2:Y:S04]  /*82a00*/  LDL.LU R25, [R1+0x444] ;  /* 0x0004440001197983 */ /* 0x001ea80000300800 */
[----:B------:R0:W-:Y:S04]  /*82a10*/  STL.64 [R1+0x71e8], R26 ;  /* 0x0071e81a01007387 */ /* 0x0001e80000100a00 */
[----:B0-----:R0:W3:Y:S04]  /*82a20*/  LDL.64 R26, [R1+0x4258] ;  /* 0x00425800011a7983 */ /* 0x0010e80000100a00 */
[----:B------:R1:W-:Y:S04]  /*82a30*/  STL [R1+0x71cc], R9 ;  /* 0x0071cc0901007387 */ /* 0x0003e80000100800 */
[----:B-1----:R-:W3:Y:S04]  /*82a40*/  LDL.LU R9, [R1+0x464] ;  /* 0x0004640001097983 */ /* 0x002ee80000300800 */
[----:B------:R-:W-:Y:S01]  /*82a50*/  STL [R1+0x4248], R18 ;  /* 0x0042481201007387 */ /* 0x000fe20000100800 */
[----:B---3--:R-:W-:-:S05]  /*82a60*/  IMAD.X R27, R9, 0x1, R15, P3 ;  /* 0x00000001091b7824 */ /* 0x008fca00018e060f */
[----:B------:R-:W-:Y:S04]  /*82a70*/  STL [R1+0x425c], R27 ;  /* 0x00425c1b01007387 */ /* 0x000fe80000100800 */
[----:B------:R1:W-:Y:S02]  /*82a80*/  STL.64 [R1+0x71b8], R28 ;  /* 0x0071b81c01007387 */ /* 0x0003e40000100a00 */
[----:B-1----:R-:W-:Y:S02]  /*82a90*/  IMAD.MOV.U32 R28, RZ, RZ, R5 ;  /* 0x000000ffff1c7224 */ /* 0x002fe400078e0005 */
[----:B------:R-:W3:Y:S01]  /*82aa0*/  LDL R29, [R1+0x78] ;  /* 0x00007800011d7983 */ /* 0x000ee20000100800 */
[----:B------:R-:W-:-:S05]  /*82ab0*/  IMAD.X R5, R9, 0x1, R12, P1 ;  /* 0x0000000109057824 */ /* 0x000fca00008e060c */
[----:B------:R1:W-:Y:S01]  /*82ac0*/  STL.64 [R1+0x4250], R4 ;  /* 0x0042500401007387 */ /* 0x0003e20000100a00 */
[----:B------:R-:W-:-:S03]  /*82ad0*/  IADD3 R26, P3, R28, R7, RZ ;  /* 0x000000071c1a7210 */ /* 0x000fc60007f7e0ff */
[----:B-1----:R-:W4:Y:S04]  /*82ae0*/  LDL.LU.64 R4, [R1+0x71f0] ;  /* 0x0071f00001047983 */ /* 0x002f280000300a00 */
[----:B------:R-:W-:Y:S01]  /*82af0*/  STL.64 [R1+0x71c0], R16 ;  /* 0x0071c01001007387 */ /* 0x000fe20000100a00 */
[----:B------:R-:W-:-:S03]  /*82b00*/  IMAD.X R27, R9, 0x1, R8, P3 ;  /* 0x00000001091b7824 */ /* 0x000fc600018e0608 */
[----:B------:R1:W-:Y:S04]  /*82b10*/  STL [R1+0x71c8], R17 ;  /* 0x0071c81101007387 */ /* 0x0003e80000100800 */
[----:B------:R-:W-:Y:S01]  /*82b20*/  STL.64 [R1+0x71d0], R10 ;  /* 0x0071d00a01007387 */ /* 0x000fe20000100a00 */
[----:B-1----:R-:W-:Y:S02]  /*82b30*/  IMAD.MOV.U32 R17, RZ, RZ, R19 ;  /* 0x000000ffff117224 */ /* 0x002fe400078e0013 */
[----:B------:R-:W-:-:S05]  /*82b40*/  IMAD.X R17, R9, 0x1, R10, P2 ;  /* 0x0000000109117824 */ /* 0x000fca00010e060a */
[----:B------:R-:W-:Y:S04]  /*82b50*/  STL [R1+0x424c], R17 ;  /* 0x00424c1101007387 */ /* 0x000fe80000100800 */
[----:B------:R1:W-:Y:S04]  /*82b60*/  STL.64 [R1+0x4240], R26 ;  /* 0x0042401a01007387 */ /* 0x0003e80000100a00 */
[----:B-1----:R-:W3:Y:S01]  /*82b70*/  LDL.LU.64 R26, [R1+0x71e8] ;  /* 0x0071e800011a7983 */ /* 0x002ee20000300a00 */
[----:B------:R-:W-:Y:S01]  /*82b80*/  IMAD.MOV.U32 R16, RZ, RZ, R18 ;  /* 0x000000ffff107224 */ /* 0x000fe200078e0012 */
[C---:B------:R-:W-:Y:S01]  /*82b90*/  IADD3 R24, P2, R28.reuse, R3, RZ ;  /* 0x000000031c187210 */ /* 0x040fe20007f5e0ff */
[----:B--2---:R-:W-:Y:S01]  /*82ba0*/  IMAD.MOV.U32 R10, RZ, RZ, R25 ;  /* 0x000000ffff0a7224 */ /* 0x004fe200078e0019 */
[----:B------:R-:W-:-:S02]  /*82bb0*/  IADD3 R16, P3, R28, R0, RZ ;  /* 0x000000001c107210 */ /* 0x000fc40007f7e0ff */
[----:B----4-:R-:W-:Y:S01]  /*82bc0*/  IADD3 R18, P1, R28, R5, RZ ;  /* 0x000000051c127210 */ /* 0x010fe20007f3e0ff */
[----:B------:R-:W-:-:S04]  /*82bd0*/  IMAD.X R25, R9, 0x1, R4, P2 ;  /* 0x0000000109197824 */ /* 0x000fc800010e0604 */
[----:B------:R-:W-:Y:S01]  /*82be0*/  IMAD.X R19, R9, 0x1, R6, P1 ;  /* 0x0000000109137824 */ /* 0x000fe200008e0606 */
[----:B---3--:R-:W-:-:S04]  /*82bf0*/  IADD3 R28, P1, R29, R14, RZ ;  /* 0x0000000e1d1c7210 */ /* 0x008fc80007f3e0ff */
[----:B------:R1:W-:Y:S04]  /*82c00*/  STL.64 [R1+0x4238], R18 ;  /* 0x0042381201007387 */ /* 0x0003e80000100a00 */
[----:B-1----:R-:W2:Y:S04]  /*82c10*/  LDL.LU.64 R18, [R1+0x71e0] ;  /* 0x0071e00001127983 */ /* 0x002ea80000300a00 */
[----:B------:R-:W3:Y:S04]  /*82c20*/  LDL R29, [R1+0x460] ;  /* 0x00046000011d7983 */ /* 0x000ee80000100800 */
[----:B------:R1:W-:Y:S04]  /*82c30*/  STL.64 [R1+0x4230], R24 ;  /* 0x0042301801007387 */ /* 0x0003e80000100a00 */
[----:B-1----:R-:W4:Y:S04]  /*82c40*/  LDL.LU.64 R24, [R1+0x71d8] ;  /* 0x0071d80001187983 */ /* 0x002f280000300a00 */
[----:B------:R-:W-:Y:S04]  /*82c50*/  STL.64 [R1+0x71b0], R26 ;  /* 0x0071b01a01007387 */ /* 0x000fe80000100a00 */
[----:B------:R1:W-:Y:S04]  /*82c60*/  STL [R1+0x71a0], R4 ;  /* 0x0071a00401007387 */ /* 0x0003e80000100800 */
[----:B-1----:R-:W2:Y:S01]  /*82c70*/  LDL.LU R4, [R1+0x78] ;  /* 0x0000780001047983 */ /* 0x002ea20000300800 */
[----:B------:R-:W-:-:S02]  /*82c80*/  IMAD.MOV.U32 R27, RZ, RZ, R10 ;  /* 0x000000ffff1b7224 */ /* 0x000fc400078e000a */
[----:B------:R-:W-:Y:S01]  /*82c90*/  IMAD.X R17, R9, 0x1, R2, P3 ;  /* 0x0000000109117824 */ /* 0x000fe200018e0602 */
[----:B--2---:R-:W-:-:S05]  /*82ca0*/  IADD3 R10, P2, R4, R13, RZ ;  /* 0x0000000d040a7210 */ /* 0x004fca0007f5e0ff */
[----:B------:R1:W-:Y:S04]  /*82cb0*/  STL [R1+0x4218], R10 ;  /* 0x0042180a01007387 */ /* 0x0003e80000100800 */
[----:B-1----:R-:W2:Y:S04]  /*82cc0*/  LDL.LU.64 R10, [R1+0x71d0] ;  /* 0x0071d000010a7983 */ /* 0x002ea80000300a00 */
[----:B------:R-:W4:Y:S04]  /*82cd0*/  LDL.LU R9, [R1+0x71cc] ;  /* 0x0071cc0001097983 */ /* 0x000f280000300800 */
[----:B------:R1:W-:Y:S04]  /*82ce0*/  STL.64 [R1+0x4228], R16 ;  /* 0x0042281001007387 */ /* 0x0003e80000100a00 */
[----:B-1----:R0:W3:Y:S01]  /*82cf0*/  LDL.LU R17, [R1+0x71c8] ;  /* 0x0071c80001117983 */ /* 0x0020e20000300800 */
[----:B--2---:R-:W-:-:S05]  /*82d00*/  IADD3 R16, P3, R4, R11, RZ ;  /* 0x0000000b04107210 */ /* 0x004fca0007f7e0ff */
[----:B------:R3:W-:Y:S04]  /*82d10*/  STL [R1+0x4210], R16 ;  /* 0x0042101001007387 */ /* 0x0007e80000100800 */
[----:B---3--:R-:W2:Y:S02]  /*82d20*/  LDL.LU.64 R16, [R1+0x71c0] ;  /* 0x0071c00001107983 */ /* 0x008ea40000300a00 */
[----:B--2---:R-:W-:-:S05]  /*82d30*/  IMAD.X R29, R29, 0x1, R16, P1 ;  /* 0x000000011d1d7824 */ /* 0x004fca00008e0610 */
[----:B------:R1:W-:Y:S04]  /*82d40*/  STL.64 [R1+0x4220], R28 ;  /* 0x0042201c01007387 */ /* 0x0003e80000100a00 */
[----:B-1----:R-:W2:Y:S01]  /*82d50*/  LDL.LU.64 R28, [R1+0x71b8] ;  /* 0x0071b800011c7983 */ /* 0x002ea20000300a00 */
[----:B----4-:R-:W-:-:S03]  /*82d60*/  IADD3 R26, P1, R4, R9, RZ ;  /* 0x00000009041a7210 */ /* 0x010fc60007f3e0ff */
[----:B--2---:R1:W-:Y:S04]  /*82d70*/  STL.64 [R1+0x7190], R28 ;  /* 0x0071901c01007387 */ /* 0x0043e80000100a00 */
[----:B-1----:R0:W2:Y:S04]  /*82d80*/  LDL.64 R28, [R1+0x4210] ;  /* 0x00421000011c7983 */ /* 0x0020a80000100a00 */
[----:B------:R-:W-:Y:S04]  /*82d90*/  STL.64 [R1+0x7198], R16 ;  /* 0x0071981001007387 */ /* 0x000fe80000100a00 */
[----:B------:R1:W-:Y:S04]  /*82da0*/  STL [R1+0x71a4], R17 ;  /* 0x0071a41101007387 */ /* 0x0003e80000100800 */
[----:B-1----:R0:W3:Y:S04]  /*82db0*/  LDL.64 R16, [R1+0x4218] ;  /* 0x0042180001107983 */ /* 0x0020e80000100a00 */
[----:B------:R1:W-:Y:S04]  /*82dc0*/  STL [R1+0x7188], R9 ;  /* 0x0071880901007387 */ /* 0x0003e80000100800 */
[----:B-1----:R-:W3:Y:S04]  /*82dd0*/  LDL.LU R9, [R1+0x460] ;  /* 0x0004600001097983 */ /* 0x002ee80000300800 */
[----:B------:R1:W-:Y:S01]  /*82de0*/  STL.64 [R1+0x71a8], R14 ;  /* 0x0071a80e01007387 */ /* 0x0003e20000100a00 */
[----:B--2---:R-:W-:-:S04]  /*82df0*/  IMAD.MOV.U32 R29, RZ, RZ, R27 ;  /* 0x000000ffff1d7224 */ /* 0x004fc800078e001b */
[----:B-1----:R-:W-:Y:S02]  /*82e00*/  IMAD.MOV.U32 R14, RZ, RZ, R29 ;  /* 0x000000ffff0e7224 */ /* 0x002fe400078e001d */
[C---:B---3--:R-:W-:Y:S02]  /*82e10*/  IMAD.X R17, R9.reuse, 0x1, R15, P2 ;  /* 0x0000000109117824 */ /* 0x048fe400010e060f */
[C---:B------:R-:W-:Y:S02]  /*82e20*/  IMAD.X R29, R9.reuse, 0x1, R12, P3 ;  /* 0x00000001091d7824 */ /* 0x040fe400018e060c */
[----:B------:R-:W-:Y:S01]  /*82e30*/  IMAD.X R27, R9, 0x1, R10, P1 ;  /* 0x00000001091b7824 */ /* 0x000fe200008e060a */
[----:B------:R1:W-:Y:S01]  /*82e40*/  STL [R1+0x421c], R17 ;  /* 0x00421c1101007387 */ /* 0x0003e20000100800 */
[----:B------:R-:W-:-:S03]  /*82e50*/  IADD3 R16, P2, R4, R7, RZ ;  /* 0x0000000704107210 */ /* 0x000fc60007f5e0ff */
[----:B------:R-:W-:Y:S04]  /*82e60*/  STL [R1+0x4214], R29 ;  /* 0x0042141d01007387 */ /* 0x000fe80000100800 */
[----:B------:R2:W-:Y:S01]  /*82e70*/  STL.64 [R1+0x4208], R26 ;  /* 0x0042081a01007387 */ /* 0x0005e20000100a00 */
[----:B-1----:R-:W-:-:S03]  /*82e80*/  IMAD.X R17, R9, 0x1, R8, P2 ;  /* 0x0000000109117824 */ /* 0x002fc600010e0608 */
[----:B--2---:R-:W2:Y:S04]  /*82e90*/  LDL.LU.64 R26, [R1+0x71b0] ;  /* 0x0071b000011a7983 */ /* 0x004ea80000300a00 */
[----:B------:R1:W-:Y:S02]  /*82ea0*/  STL.64 [R1+0x7180], R24 ;  /* 0x0071801801007387 */ /* 0x0003e40000100a00 */
[----:B-1----:R-:W-:Y:S01]  /*82eb0*/  IMAD.MOV.U32 R24, RZ, RZ, R14 ;  /* 0x000000ffff187224 */ /* 0x002fe200078e000e */
[C---:B------:R-:W-:Y:S01]  /*82ec0*/  IADD3 R14, P1, R4.reuse, R3, RZ ;  /* 0x00000003040e7210 */ /* 0x040fe20007f3e0ff */
[----:B------:R-:W3:Y:S04]  /*82ed0*/  LDL R25, [R1+0x7c] ;  /* 0x00007c0001197983 */ /* 0x000ee80000100800 */
[----:B------:R1:W-:Y:S04]  /*82ee0*/  STL [R1+0x41f0], R14 ;  /* 0x0041f00e01007387 */ /* 0x0003e80000100800 */
[----:B-1----:R-:W3:Y:S04]  /*82ef0*/  LDL.LU.64 R14, [R1+0x71a8] ;  /* 0x0071a800010e7983 */ /* 0x002ee80000300a00 */
[----:B------:R1:W-:Y:S04]  /*82f00*/  STL.64 [R1+0x4200], R16 ;  /* 0x0042001001007387 */ /* 0x0003e80000100a00 */
[----:B-1----:R0:W4:Y:S01]  /*82f10*/  LDL.LU R17, [R1+0x71a4] ;  /* 0x0071a40001117983 */ /* 0x0021220000300800 */
[----:B------:R-:W-:-:S02]  /*82f20*/  IADD3 R28, P3, R4, R5, RZ ;  /* 0x00000005041c7210 */ /* 0x000fc40007f7e0ff */
[----:B------:R-:W-:Y:S02]  /*82f30*/  IADD3 R16, P2, R4, R0, RZ ;  /* 0x0000000004107210 */ /* 0x000fe40007f5e0ff */
[----:B------:R-:W2:Y:S01]  /*82f40*/  LDL.LU R4, [R1+0x71a0] ;  /* 0x0071a00001047983 */ /* 0x000ea20000300800 */
[----:B------:R-:W-:-:S03]  /*82f50*/  IMAD.X R29, R9, 0x1, R6, P3 ;  /* 0x00000001091d7824 */ /* 0x000fc600018e0606 */
[----:B------:R4:W-:Y:S04]  /*82f60*/  STL [R1+0x41e8], R16 ;  /* 0x0041e81001007387 */ /* 0x0009e80000100800 */
[----:B----4-:R-:W4:Y:S04]  /*82f70*/  LDL.LU.64 R16, [R1+0x7198] ;  /* 0x0071980001107983 */ /* 0x010f280000300a00 */
[----:B------:R1:W-:Y:S04]  /*82f80*/  STL.64 [R1+0x41f8], R28 ;  /* 0x0041f81c01007387 */ /* 0x0003e80000100a00 */
[----:B-1----:R-:W2:Y:S04]  /*82f90*/  LDL.LU.64 R28, [R1+0x7190] ;  /* 0x00719000011c7983 */ /* 0x002ea80000300a00 */
[----:B------:R1:W-:Y:S04]  /*82fa0*/  STL.64 [R1+0x7170], R6 ;  /* 0x0071700601007387 */ /* 0x0003e80000100a00 */
[----:B-1----:R0:W3:Y:S02]  /*82fb0*/  LDL.64 R6, [R1+0x41f0] ;  /* 0x0041f00001067983 */ /* 0x0020e40000100a00 */
[----:B---3--:R-:W-:Y:S01]  /*82fc0*/  IMAD.MOV.U32 R7, RZ, RZ, R24 ;  /* 0x000000ffff077224 */ /* 0x008fe200078e0018 */
[----:B------:R-:W-:-:S02]  /*82fd0*/  IADD3 R24, P3, R25, R14, RZ ;  /* 0x0000000e19187210 */ /* 0x000fc40007f7e0ff */
[----:B------:R-:W4:Y:S04]  /*82fe0*/  LDL R25, [R1+0x44c] ;  /* 0x00044c0001197983 */ /* 0x000f280000100800 */
[----:B------:R1:W-:Y:S04]  /*82ff0*/  STL.64 [R1+0x7178], R14 ;  /* 0x0071780e01007387 */ /* 0x0003e80000100a00 */
[----:B-1----:R-:W3:Y:S04]  /*83000*/  LDL R14, [R1+0x88] ;  /* 0x00008800010e7983 */ /* 0x002ee80000100800 */
[----:B--2---:R1:W-:Y:S04]  /*83010*/  STL.64 [R1+0x7160], R28 ;  /* 0x0071601c01007387 */ /* 0x0043e80000100a00 */
[----:B-1----:R0:W2:Y:S04]  /*83020*/  LDL.64 R28, [R1+0x41e8] ;  /* 0x0041e800011c7983 */ /* 0x0020a80000100a00 */
[----:B------:R1:W-:Y:S01]  /*83030*/  STL [R1+0x7158], R4 ;  /* 0x0071580401007387 */ /* 0x0003e20000100800 */
[----:B----4-:R-:W-:-:S02]  /*83040*/  IMAD.X R25, R25, 0x1, R16, P3 ;  /* 0x0000000119197824 */ /* 0x010fc400018e0610 */
[----:B--2---:R-:W-:Y:S02]  /*83050*/  IMAD.MOV.U32 R29, RZ, RZ, R7 ;  /* 0x000000ffff1d7224 */ /* 0x004fe400078e0007 */
[----:B------:R-:W-:-:S05]  /*83060*/  IMAD.X R7, R9, 0x1, R4, P1 ;  /* 0x0000000109077824 */ /* 0x000fca00008e0604 */
[----:B------:R2:W-:Y:S04]  /*83070*/  STL [R1+0x41f4], R7 ;  /* 0x0041f40701007387 */ /* 0x0005e80000100800 */
[----:B-1----:R-:W4:Y:S01]  /*83080*/  LDL.LU R4, [R1+0x7c] ;  /* 0x00007c0001047983 */ /* 0x002f220000300800 */
[----:B--2---:R-:W-:Y:S02]  /*83090*/  IMAD.MOV.U32 R7, RZ, RZ, R29 ;  /* 0x000000ffff077224 */ /* 0x004fe400078e001d */
[----:B------:R-:W-:Y:S01]  /*830a0*/  IMAD.X R29, R9, 0x1, R2, P2 ;  /* 0x00000001091d7824 */ /* 0x000fe200010e0602 */
[----:B------:R-:W-:Y:S04]  /*830b0*/  STL.64 [R1+0x7168], R12 ;  /* 0x0071680c01007387 */ /* 0x000fe80000100a00 */
[----:B------:R-:W4:Y:S04]  /*830c0*/  LDL.LU R9, [R1+0x7188] ;  /* 0x0071880001097983 */ /* 0x000f280000300800 */
[----:B------:R-:W-:Y:S04]  /*830d0*/  STL [R1+0x41ec], R29 ;  /* 0x0041ec1d01007387 */ /* 0x000fe80000100800 */
[----:B------:R1:W-:Y:S04]  /*830e0*/  STL.64 [R1+0x41e0], R24 ;  /* 0x0041e01801007387 */ /* 0x0003e80000100a00 */
[----:B-1----:R-:W2:Y:S04]  /*830f0*/  LDL.LU.64 R24, [R1+0x7180] ;  /* 0x0071800001187983 */ /* 0x002ea80000300a00 */
[----:B--2---:R3:W-:Y:S02]  /*83100*/  STL.64 [R1+0x7150], R24 ;  /* 0x0071501801007387 */ /* 0x0047e40000100a00 */
[----:B---3--:R-:W-:Y:S01]  /*83110*/  IMAD.MOV.U32 R25, RZ, RZ, R14 ;  /* 0x000000ffff197224 */ /* 0x008fe200078e000e */
[----:B----4-:R-:W-:-:S05]  /*83120*/  IADD3 R14, P3, R4, R9, RZ ;  /* 0x00000009040e7210 */ /* 0x010fca0007f7e0ff */
[----:B------:R1:W-:Y:S04]  /*83130*/  STL [R1+0x41c8], R14 ;  /* 0x0041c80e01007387 */ /* 0x0003e80000100800 */
[----:B-1----:R-:W2:Y:S04]  /*83140*/  LDL.LU.64 R14, [R1+0x7178] ;  /* 0x00717800010e7983 */ /* 0x002ea80000300a00 */
[----:B------:R1:W-:Y:S04]  /*83150*/  STL [R1+0x7140], R9 ;  /* 0x0071400901007387 */ /* 0x0003e80000100800 */
[----:B-1----:R-:W2:Y:S01]  /*83160*/  LDL.LU R9, [R1+0x44c] ;  /* 0x00044c0001097983 */ /* 0x002ea20000300800 */
[----:B------:R-:W-:Y:S01]  /*83170*/  IADD3 R6, P1, R4, R13, RZ ;  /* 0x0000000d04067210 */ /* 0x000fe20007f3e0ff */
[----:B------:R-:W-:-:S04]  /*83180*/  IMAD.MOV.U32 R24, RZ, RZ, R7 ;  /* 0x000000ffff187224 */ /* 0x000fc800078e0007 */
[----:B--2---:R-:W-:-:S05]  /*83190*/  IMAD.X R7, R9, 0x1, R15, P1 ;  /* 0x0000000109077824 */ /* 0x004fca00008e060f */
[----:B------:R1:W-:Y:S04]  /*831a0*/  STL.64 [R1+0x41d8], R6 ;  /* 0x0041d80601007387 */ /* 0x0003e80000100a00 */
[----:B-1----:R-:W2:Y:S02]  /*831b0*/  LDL.LU.64 R6, [R1+0x7170] ;  /* 0x0071700001067983 */ /* 0x002ea40000300a00 */
[----:B--2---:R-:W-:-:S05]  /*831c0*/  IADD3 R12, P1, R4, R7, RZ ;  /* 0x00000007040c7210 */ /* 0x004fca0007f3e0ff */
[----:B------:R1:W-:Y:S04]  /*831d0*/  STL [R1+0x41c0], R12 ;  /* 0x0041c00c01007387 */ /* 0x0003e80000100800 */
[----:B-1----:R-:W2:Y:S01]  /*831e0*/  LDL.LU.64 R12, [R1+0x7168] ;  /* 0x00716800010c7983 */ /* 0x002ea20000300a00 */
[----:B------:R-:W-:-:S05]  /*831f0*/  IADD3 R28, P2, R4, R11, RZ ;  /* 0x0000000b041c7210 */ /* 0x000fca0007f5e0ff */
[----:B--2---:R-:W-:-:S05]  /*83200*/  IMAD.X R29, R9, 0x1, R12, P2 ;  /* 0x00000001091d7824 */ /* 0x004fca00010e060c */
[----:B------:R1:W-:Y:S04]  /*83210*/  STL.64 [R1+0x41d0], R28 ;  /* 0x0041d01c01007387 */ /* 0x0003e80000100a00 */
[----:B-1----:R-:W2:Y:S04]  /*83220*/  LDL.LU.64 R28, [R1+0x7160] ;  /* 0x00716000011c7983 */ /* 0x002ea80000300a00 */
[----:B------:R1:W-:Y:S04]  /*83230*/  STL.64 [R1+0x7148], R12 ;  /* 0x0071480c01007387 */ /* 0x0003e80000100a00 */
[----:B-1----:R0:W3:Y:S04]  /*83240*/  LDL.64 R12, [R1+0x41c8] ;  /* 0x0041c800010c7983 */ /* 0x0020e80000100a00 */
[----:B--2---:R1:W-:Y:S02]  /*83250*/  STL.64 [R1+0x7130], R28 ;  /* 0x0071301c01007387 */ /* 0x0043e40000100a00 */
[----:B-1----:R-:W-:-:S02]  /*83260*/  IMAD.MOV.U32 R28, RZ, RZ, R25 ;  /* 0x000000ffff1c7224 */ /* 0x002fc400078e0019 */
[----:B------:R-:W2:Y:S01]  /*83270*/  LDL R29, [R1+0x80] ;  /* 0x00008000011d7983 */ /* 0x000ea20000100800 */
[----:B---3--:R-:W-:-:S04]  /*83280*/  IMAD.MOV.U32 R13, RZ, RZ, R24 ;  /* 0x000000ffff0d7224 */ /* 0x008fc800078e0018 */
[----:B------:R-:W-:Y:S02]  /*83290*/  IMAD.MOV.U32 R25, RZ, RZ, R13 ;  /* 0x000000ffff197224 */ /* 0x000fe400078e000d */
[----:B------:R-:W-:Y:S01]  /*832a0*/  IMAD.X R13, R9, 0x1, R10, P3 ;  /* 0x00000001090d7824 */ /* 0x000fe200018e060a */
[----:B------:R-:W-:Y:S01]  /*832b0*/  IADD3 R24, P2, R4, R5, RZ ;  /* 0x0000000504187210 */ /* 0x000fe20007f5e0ff */
[----:B------:R1:W-:Y:S04]  /*832c0*/  STL [R1+0x7120], R5 ;  /* 0x0071200501007387 */ /* 0x0003e80000100800 */
[----:B-1----:R-:W3:Y:S04]  /*832d0*/  LDL R5, [R1+0x448] ;  /* 0x0004480001057983 */ /* 0x002ee80000100800 */
[----:B------:R-:W-:Y:S04]  /*832e0*/  STL [R1+0x41cc], R13 ;  /* 0x0041cc0d01007387 */ /* 0x000fe80000100800 */
[----:B------:R1:W-:Y:S04]  /*832f0*/  STL.64 [R1+0x7138], R26 ;  /* 0x0071381a01007387 */ /* 0x0003e80000100a00 */
[----:B-1----:R0:W4:Y:S01]  /*83300*/  LDL.64 R26, [R1+0x41c0] ;  /* 0x0041c000011a7983 */ /* 0x0021220000100a00 */
[----:B------:R-:W-:-:S02]  /*83310*/  IMAD.MOV.U32 R13, RZ, RZ, R25 ;  /* 0x000000ffff0d7224 */ /* 0x000fc400078e0019 */
[C---:B------:R-:W-:Y:S01]  /*83320*/  IMAD.X R25, R9.reuse, 0x1, R6, P2 ;  /* 0x0000000109197824 */ /* 0x040fe200010e0606 */
[C---:B------:R-:W-:Y:S01]  /*83330*/  IADD3 R12, P3, R4.reuse, R3, RZ ;  /* 0x00000003040c7210 */ /* 0x040fe20007f7e0ff */
[----:B----4-:R-:W-:Y:S01]  /*83340*/  IMAD.X R27, R9, 0x1, R8, P1 ;  /* 0x00000001091b7824 */ /* 0x010fe200008e0608 */
[----:B------:R-:W-:-:S04]  /*83350*/  IADD3 R26, P1, R4, R0, RZ ;  /* 0x00000000041a7210 */ /* 0x000fc80007f3e0ff */
[----:B------:R-:W-:Y:S04]  /*83360*/  STL [R1+0x41c4], R27 ;  /* 0x0041c41b01007387 */ /* 0x000fe80000100800 */
[----:B------:R-:W4:Y:S04]  /*83370*/  LDL.LU R4, [R1+0x7158] ;  /* 0x0071580001047983 */ /* 0x000f280000300800 */
[----:B------:R1:W-:Y:S04]  /*83380*/  STL.64 [R1+0x41b8], R24 ;  /* 0x0041b81801007387 */ /* 0x0003e80000100a00 */
[----:B-1----:R-:W3:Y:S04]  /*83390*/  LDL.LU.64 R24, [R1+0x7150] ;  /* 0x0071500001187983 */ /* 0x002ee80000300a00 */
[----:B------:R1:W-:Y:S02]  /*833a0*/  STL.64 [R1+0x7128], R6 ;  /* 0x0071280601007387 */ /* 0x0003e40000100a00 */
[----:B-1----:R-:W-:Y:S01]  /*833b0*/  IMAD.MOV.U32 R6, RZ, RZ, R28 ;  /* 0x000000ffff067224 */ /* 0x002fe200078e001c */
[----:B--2---:R-:W-:Y:S01]  /*833c0*/  IADD3 R28, P2, R29, R14, RZ ;  /* 0x0000000e1d1c7210 */ /* 0x004fe20007f5e0ff */
[----:B------:R-:W-:-:S02]  /*833d0*/  IMAD.MOV.U32 R29, RZ, RZ, R13 ;  /* 0x000000ffff1d7224 */ /* 0x000fc400078e000d */
[C---:B----4-:R-:W-:Y:S01]  /*833e0*/  IMAD.X R13, R9.reuse, 0x1, R4, P3 ;  /* 0x00000001090d7824 */ /* 0x050fe200018e0604 */
[----:B---3--:R-:W-:Y:S04]  /*833f0*/  STL.64 [R1+0x7118], R24 ;  /* 0x0071181801007387 */ /* 0x008fe80000100a00 */
[----:B------:R1:W-:Y:S04]  /*83400*/  STL [R1+0x7108], R14 ;  /* 0x0071080e01007387 */ /* 0x0003e80000100800 */
[----:B-1----:R-:W2:Y:S04]  /*83410*/  LDL.LU R14, [R1+0x80] ;  /* 0x00008000010e7983 */ /* 0x002ea80000300800 */
[----:B------:R1:W-:Y:S04]  /*83420*/  STL.64 [R1+0x41b0], R12 ;  /* 0x0041b00c01007387 */ /* 0x0003e80000100a00 */
[----:B-1----:R-:W2:Y:S01]  /*83430*/  LDL.LU.64 R12, [R1+0x7148] ;  /* 0x00714800010c7983 */ /* 0x002ea20000300a00 */
[----:B------:R-:W-:-:S02]  /*83440*/  IMAD.X R27, R9, 0x1, R2, P1 ;  /* 0x00000001091b7824 */ /* 0x000fc400008e0602 */
[----:B------:R-:W-:Y:S01]  /*83450*/  IMAD.MOV.U32 R25, RZ, RZ, R29 ;  /* 0x000000ffff197224 */ /* 0x000fe200078e001d */
[----:B------:R-:W3:Y:S01]  /*83460*/  LDL.LU R9, [R1+0x7140] ;  /* 0x0071400001097983 */ /* 0x000ee20000300800 */
[----:B------:R-:W-:Y:S01]  /*83470*/  IMAD.X R29, R5, 0x1, R16, P2 ;  /* 0x00000001051d7824 */ /* 0x000fe200010e0610 */
[----:B--2---:R-:W-:-:S05]  /*83480*/  IADD3 R24, P3, R14, R13, RZ ;  /* 0x0000000d0e187210 */ /* 0x004fca0007f7e0ff */
[----:B------:R-:W-:Y:S04]  /*83490*/  STL [R1+0x4198], R24 ;  /* 0x0041981801007387 */ /* 0x000fe80000100800 */
[----:B------:R1:W-:Y:S04]  /*834a0*/  STL.64 [R1+0x41a8], R26 ;  /* 0x0041a81a01007387 */ /* 0x0003e80000100a00 */
[----:B-1----:R-:W2:Y:S04]  /*834b0*/  LDL.LU.64 R26, [R1+0x7138] ;  /* 0x00713800011a7983 */ /* 0x002ea80000300a00 */
[----:B------:R1:W-:Y:S04]  /*834c0*/  STL.64 [R1+0x41a0], R28 ;  /* 0x0041a01c01007387 */ /* 0x0003e80000100a00 */
[----:B-1----:R-:W4:Y:S04]  /*834d0*/  LDL.LU.64 R28, [R1+0x7130] ;  /* 0x00713000011c7983 */ /* 0x002f280000300a00 */
[----:B----4-:R1:W-:Y:S04]  /*834e0*/  STL.64 [R1+0x7110], R28 ;  /* 0x0071101c01007387 */ /* 0x0103e80000100a00 */
[----:B-1----:R0:W4:Y:S04]  /*834f0*/  LDL.64 R28, [R1+0x4198] ;  /* 0x00419800011c7983 */ /* 0x0021280000100a00 */
[----:B--2---:R1:W-:Y:S02]  /*83500*/  STL.64 [R1+0x7100], R26 ;  /* 0x0071001a01007387 */ /* 0x0043e40000100a00 */
[----:B-1----:R-:W-:Y:S01]  /*83510*/  IMAD.MOV.U32 R27, RZ, RZ, R6 ;  /* 0x000000ffff1b7224 */ /* 0x002fe200078e0006 */
[----:B---3--:R-:W-:-:S05]  /*83520*/  IADD3 R6, P2, R14, R9, RZ ;  /* 0x000000090e067210 */ /* 0x008fca0007f5e0ff */
[----:B------:R1:W-:Y:S04]  /*83530*/  STL [R1+0x4188], R6 ;  /* 0x0041880601007387 */ /* 0x0003e80000100800 */
[----:B-1----:R-:W2:Y:S01]  /*83540*/  LDL.LU.64 R6, [R1+0x7128] ;  /* 0x0071280001067983 */ /* 0x002ea20000300a00 */
[----:B----4-:R-:W-:-:S03]  /*83550*/  IMAD.X R29, R5, 0x1, R15, P3 ;  /* 0x00000001051d7824 */ /* 0x010fc600018e060f */
[----:B------:R-:W3:Y:S04]  /*83560*/  LDL.LU R5, [R1+0x7120] ;  /* 0x0071200001057983 */ /* 0x000ee80000300800 */
[----:B------:R1:W-:Y:S04]  /*83570*/  STL [R1+0x70f0], R15 ;  /* 0x0070f00f01007387 */ /* 0x0003e80000100800 */
[----:B-1----:R-:W4:Y:S01]  /*83580*/  LDL.LU R15, [R1+0x448] ;  /* 0x00044800010f7983 */ /* 0x002f220000300800 */
[----:B------:R-:W-:-:S03]  /*83590*/  IADD3 R24, P1, R14, R11, RZ ;  /* 0x0000000b0e187210 */ /* 0x000fc60007f3e0ff */
[----:B------:R1:W-:Y:S02]  /*835a0*/  STL [R1+0x419c], R29 ;  /* 0x00419c1d01007387 */ /* 0x0003e40000100800 */
[----:B-1----:R-:W-:Y:S02]  /*835b0*/  IMAD.MOV.U32 R29, RZ, RZ, R25 ;  /* 0x000000ffff1d7224 */ /* 0x002fe400078e0019 */
[----:B----4-:R-:W-:-:S05]  /*835c0*/  IMAD.X R25, R15, 0x1, R12, P1 ;  /* 0x000000010f197824 */ /* 0x010fca00008e060c */
[----:B------:R1:W-:Y:S04]  /*835d0*/  STL.64 [R1+0x4190], R24 ;  /* 0x0041901801007387 */ /* 0x0003e80000100a00 */
[----:B-1----:R-:W4:Y:S04]  /*835e0*/  LDL.LU.64 R24, [R1+0x7118] ;  /* 0x0071180001187983 */ /* 0x002f280000300a00 */
[----:B------:R1:W-:Y:S04]  /*835f0*/  STL.64 [R1+0x70f8], R12 ;  /* 0x0070f80c01007387 */ /* 0x0003e80000100a00 */
[----:B-1----:R0:W3:Y:S01]  /*83600*/  LDL.64 R12, [R1+0x4188] ;  /* 0x00418800010c7983 */ /* 0x0020e20000100a00 */
[----:B--2---:R-:W-:-:S03]  /*83610*/  IADD3 R28, P3, R14, R7, RZ ;  /* 0x000000070e1c7210 */ /* 0x004fc60007f7e0ff */
[----:B------:R1:W-:Y:S02]  /*83620*/  STL.64 [R1+0x70e8], R10 ;  /* 0x0070e80a01007387 */ /* 0x0003e40000100a00 */
[----:B-1----:R-:W-:Y:S02]  /*83630*/  IMAD.MOV.U32 R11, RZ, RZ, R29 ;  /* 0x000000ffff0b7224 */ /* 0x002fe400078e001d */
[----:B------:R-:W-:Y:S02]  /*83640*/  IMAD.X R29, R15, 0x1, R8, P3 ;  /* 0x000000010f1d7824 */ /* 0x000fe400018e0608 */
[----:B---3--:R-:W-:-:S04]  /*83650*/  IMAD.MOV.U32 R13, RZ, RZ, R27 ;  /* 0x000000ffff0d7224 */ /* 0x008fc800078e001b */
[----:B------:R-:W-:Y:S02]  /*83660*/  IMAD.MOV.U32 R27, RZ, RZ, R13 ;  /* 0x000000ffff1b7224 */ /* 0x000fe400078e000d */
[----:B------:R-:W-:-:S05]  /*83670*/  IMAD.X R13, R15, 0x1, R10, P2 ;  /* 0x000000010f0d7824 */ /* 0x000fca00010e060a */
[----:B------:R1:W-:Y:S04]  /*83680*/  STL [R1+0x418c], R13 ;  /* 0x00418c0d01007387 */ /* 0x0003e80000100800 */
[----:B-1----:R-:W2:Y:S04]  /*83690*/  LDL R13, [R1+0x84] ;  /* 0x00008400010d7983 */ /* 0x002ea80000100800 */
[----:B------:R1:W-:Y:S04]  /*836a0*/  STL.64 [R1+0x4180], R28 ;  /* 0x0041801c01007387 */ /* 0x0003e80000100a00 */
[----:B-1----:R-:W3:Y:S01]  /*836b0*/  LDL.LU.64 R28, [R1+0x7110] ;  /* 0x00711000011c7983 */ /* 0x002ee20000300a00 */
[----:B------:R-:W-:-:S02]  /*836c0*/  IADD3 R26, P1, R14, R5, RZ ;  /* 0x000000050e1a7210 */ /* 0x000fc40007f3e0ff */
[C---:B------:R-:W-:Y:S01]  /*836d0*/  IADD3 R12, P2, R14.reuse, R3, RZ ;  /* 0x000000030e0c7210 */ /* 0x040fe20007f5e0ff */
[----:B------:R1:W-:Y:S01]  /*836e0*/  STL.64 [R1+0x70e0], R8 ;  /* 0x0070e00801007387 */ /* 0x0003e20000100a00 */
[----:B------:R-:W-:-:S03]  /*836f0*/  IADD3 R10, P3, R14, R0, RZ ;  /* 0x000000000e0a7210 */ /* 0x000fc60007f7e0ff */
[----:B------:R-:W2:Y:S01]  /*83700*/  LDL.LU R14, [R1+0x7108] ;  /* 0x00710800010e7983 */ /* 0x000ea20000300800 */
[----:B-1----:R-:W-:Y:S02]  /*83710*/  IMAD.MOV.U32 R8, RZ, RZ, R11 ;  /* 0x000000ffff087224 */ /* 0x002fe400078e000b */
[----:B------:R-:W-:Y:S02]  /*83720*/  IMAD.MOV.U32 R11, RZ, RZ, R27 ;  /* 0x000000ffff0b7224 */ /* 0x000fe400078e001b */
[----:B------:R-:W-:Y:S01]  /*83730*/  IMAD.X R27, R15, 0x1, R6, P1 ;  /* 0x000000010f1b7824 */ /* 0x000fe200008e0606 */
[----:B---3--:R-:W-:Y:S04]  /*83740*/  STL.64 [R1+0x70d8], R28 ;  /* 0x0070d81c01007387 */ /* 0x008fe80000100a00 */
[----:B------:R1:W-:Y:S04]  /*83750*/  STL.64 [R1+0x4178], R26 ;  /* 0x0041781a01007387 */ /* 0x0003e80000100a00 */
[----:B-1----:R-:W3:Y:S01]  /*83760*/  LDL.LU.64 R26, [R1+0x7100] ;  /* 0x00710000011a7983 */ /* 0x002ee20000300a00 */
[----:B--2---:R-:W-:Y:S01]  /*83770*/  IADD3 R28, P1, R13, R14, RZ ;  /* 0x0000000e0d1c7210 */ /* 0x004fe20007f3e0ff */
[----:B------:R-:W-:-:S05]  /*83780*/  IMAD.X R13, R15, 0x1, R4, P2 ;  /* 0x000000010f0d7824 */ /* 0x000fca00010e0604 */
[----:B------:R1:W-:Y:S04]  /*83790*/  STL.64 [R1+0x4170], R12 ;  /* 0x0041700c01007387 */ /* 0x0003e80000100a00 */
[----:B------:R-:W-:Y:S04]  /*837a0*/  STL [R1+0x4160], R28 ;  /* 0x0041601c01007387 */ /* 0x000fe80000100800 */
[----:B-1----:R-:W2:Y:S04]  /*837b0*/  LDL.LU.64 R12, [R1+0x70f8] ;  /* 0x0070f800010c7983 */ /* 0x002ea80000300a00 */
[----:B---3--:R1:W-:Y:S04]  /*837c0*/  STL.64 [R1+0x70d0], R26 ;  /* 0x0070d01a01007387 */ /* 0x0083e80000100a00 */
[----:B------:R3:W-:Y:S01]  /*837d0*/  STL [R1+0x70b8], R4 ;  /* 0x0070b80401007387 */ /* 0x0007e20000100800 */
[----:B-1----:R-:W-:-:S02]  /*837e0*/  IMAD.MOV.U32 R26, RZ, RZ, R11 ;  /* 0x000000ffff1a7224 */ /* 0x002fc400078e000b */
[----:B------:R-:W-:Y:S01]  /*837f0*/  IMAD.X R11, R15, 0x1, R2, P3 ;  /* 0x000000010f0b7824 */ /* 0x000fe200018e0602 */
[----:B---3--:R-:W2:Y:S04]  /*83800*/  LDL.LU R4, [R1+0x84] ;  /* 0x0000840001047983 */ /* 0x008ea80000300800 */
[----:B------:R1:W-:Y:S04]  /*83810*/  STL.64 [R1+0x70c8], R20 ;  /* 0x0070c81401007387 */ /* 0x0003e80000100a00 */
[----:B-1----:R0:W3:Y:S04]  /*83820*/  LDL.64 R20, [R1+0x4160] ;  /* 0x0041600001147983 */ /* 0x0020e80000100a00 */
[----:B------:R-:W3:Y:S04]  /*83830*/  LDL.LU R15, [R1+0x70f0] ;  /* 0x0070f000010f7983 */ /* 0x000ee80000300800 */
[----:B------:R1:W-:Y:S04]  /*83840*/  STL.64 [R1+0x4168], R10 ;  /* 0x0041680a01007387 */ /* 0x0003e80000100a00 */
[----:B-1----:R-:W3:Y:S04]  /*83850*/  LDL.LU.64 R10, [R1+0x70e8] ;  /* 0x0070e800010a7983 */ /* 0x002ee80000300a00 */
[----:B----4-:R1:W-:Y:S02]  /*83860*/  STL.64 [R1+0x70c0], R24 ;  /* 0x0070c01801007387 */ /* 0x0103e40000100a00 */
[----:B-1----:R-:W-:Y:S01]  /*83870*/  IMAD.MOV.U32 R24, RZ, RZ, R8 ;  /* 0x000000ffff187224 */ /* 0x002fe200078e0008 */
[----:B--2---:R-:W-:-:S03]  /*83880*/  IADD3 R28, P2, R4, R13, RZ ;  /* 0x0000000d041c7210 */ /* 0x004fc60007f5e0ff */
[C---:B---3--:R-:W-:Y:S02]  /*83890*/  IMAD.X R21, R24.reuse, 0x1, R16, P1 ;  /* 0x0000000118157824 */ /* 0x048fe400008e0610 */
[----:B------:R-:W-:Y:S01]  /*838a0*/  IMAD.X R29, R24, 0x1, R15, P2 ;  /* 0x00000001181d7824 */ /* 0x000fe200010e060f */
[----:B------:R-:W-:-:S05]  /*838b0*/  IADD3 R8, P3, R4, R11, RZ ;  /* 0x0000000b04087210 */ /* 0x000fca0007f7e0ff */
[----:B------:R1:W-:Y:S04]  /*838c0*/  STL [R1+0x4150], R8 ;  /* 0x0041500801007387 */ /* 0x0003e80000100800 */
[----:B-1----:R-:W2:Y:S04]  /*838d0*/  LDL.LU.64 R8, [R1+0x70e0] ;  /* 0x0070e00001087983 */ /* 0x002ea80000300a00 */
[----:B------:R1:W-:Y:S04]  /*838e0*/  STL.64 [R1+0x70b0], R16 ;  /* 0x0070b01001007387 */ /* 0x0003e80000100a00 */
[----:B-1----:R0:W3:Y:S04]  /*838f0*/  LDL.64 R16, [R1+0x4150] ;  /* 0x0041500001107983 */ /* 0x0020e80000100a00 */
[----:B------:R-:W-:Y:S04]  /*83900*/  STL [R1+0x4164], R21 ;  /* 0x0041641501007387 */ /* 0x000fe80000100800 */
[----:B------:R1:W-:Y:S04]  /*83910*/  STL.64 [R1+0x4158], R28 ;  /* 0x0041581c01007387 */ /* 0x0003e80000100a00 */
[----:B-1----:R-:W4:Y:S01]  /*83920*/  LDL.LU.64 R28, [R1+0x70d8] ;  /* 0x0070d800011c7983 */ /* 0x002f220000300a00 */
[----:B--2---:R-:W-:-:S03]  /*83930*/  IADD3 R20, P1, R4, R9, RZ ;  /* 0x0000000904147210 */ /* 0x004fc60007f3e0ff */
[----:B----4-:R1:W-:Y:S02]  /*83940*/  STL.64 [R1+0x7098], R28 ;  /* 0x0070981c01007387 */ /* 0x0103e40000100a00 */
[----:B-1----:R-:W-:Y:S01]  /*83950*/  IMAD.MOV.U32 R29, RZ, RZ, R26 ;  /* 0x000000ffff1d7224 */ /* 0x002fe200078e001a */
[----:B------:R-:W-:Y:S01]  /*83960*/  IADD3 R26, P2, R4, R7, RZ ;  /* 0x00000007041a7210 */ /* 0x000fe20007f5e0ff */
[----:B------:R-:W-:-:S04]  /*83970*/  IMAD.MOV.U32 R28, RZ, RZ, R24 ;  /* 0x000000ffff1c7224 */ /* 0x000fc800078e0018 */
[C---:B---3--:R-:W-:Y:S01]  /*83980*/  IMAD.X R17, R28.reuse, 0x1, R12, P3 ;  /* 0x000000011c117824 */ /* 0x048fe200018e060c */
[----:B------:R1:W-:Y:S01]  /*83990*/  STL [R1+0x4140], R26 ;  /* 0x0041401a01007387 */ /* 0x0003e20000100800 */
[----:B------:R-:W-:-:S03]  /*839a0*/  IMAD.X R21, R28, 0x1, R10, P1 ;  /* 0x000000011c157824 */ /* 0x000fc600008e060a */
[----:B-1----:R-:W2:Y:S04]  /*839b0*/  LDL.LU.64 R26, [R1+0x70d0] ;  /* 0x0070d000011a7983 */ /* 0x002ea80000300a00 */
[----:B------:R-:W-:Y:S04]  /*839c0*/  STL.64 [R1+0x70a0], R22 ;  /* 0x0070a01601007387 */ /* 0x000fe80000100a00 */
[----:B------:R1:W-:Y:S04]  /*839d0*/  STL [R1+0x70a8], R23 ;  /* 0x0070a81701007387 */ /* 0x0003e80000100800 */
[----:B------:R-:W-:Y:S04]  /*839e0*/  STL [R1+0x4154], R17 ;  /* 0x0041541101007387 */ /* 0x000fe80000100800 */
[----:B-1----:R0:W3:Y:S04]  /*839f0*/  LDL.64 R22, [R1+0x4140] ;  /* 0x0041400001167983 */ /* 0x0020e80000100a00 */
[----:B------:R1:W-:Y:S04]  /*83a00*/  STL.64 [R1+0x4148], R20 ;  /* 0x0041481401007387 */ /* 0x0003e80000100a00 */
[----:B-1----:R-:W4:Y:S01]  /*83a10*/  LDL.LU.64 R20, [R1+0x70c8] ;  /* 0x0070c80001147983 */ /* 0x002f220000300a00 */
[----:B------:R-:W-:-:S02]  /*83a20*/  IADD3 R24, P1, R4, R3, RZ ;  /* 0x0000000304187210 */ /* 0x000fc40007f3e0ff */
[----:B------:R-:W-:-:S03]  /*83a30*/  IADD3 R16, P3, R4, R5, RZ ;  /* 0x0000000504107210 */ /* 0x000fc60007f7e0ff */
[----:B------:R1:W-:Y:S04]  /*83a40*/  STL [R1+0x4130], R24 ;  /* 0x0041301801007387 */ /* 0x0003e80000100800 */
[----:B-1----:R-:W2:Y:S01]  /*83a50*/  LDL.LU.64 R24, [R1+0x70c0] ;  /* 0x0070c00001187983 */ /* 0x002ea20000300a00 */
[----:B---3--:R-:W-:Y:S01]  /*83a60*/  IMAD.X R23, R28, 0x1, R8, P2 ;  /* 0x000000011c177824 */ /* 0x008fe200010e0608 */
[----:B------:R-:W-:-:S04]  /*83a70*/  IADD3 R22, P2, R4, R0, RZ ;  /* 0x0000000004167210 */ /* 0x000fc80007f5e0ff */
[----:B------:R-:W-:Y:S04]  /*83a80*/  STL [R1+0x4144], R23 ;  /* 0x0041441701007387 */ /* 0x000fe80000100800 */
[----:B------:R-:W3:Y:S04]  /*83a90*/  LDL.LU R4, [R1+0x70b8] ;  /* 0x0070b80001047983 */ /* 0x000ee80000300800 */
[----:B----4-:R1:W-:Y:S04]  /*83aa0*/  STL.64 [R1+0x7090], R20 ;  /* 0x0070901401007387 */ /* 0x0103e80000100a00 */
[----:B-1----:R0:W4:Y:S01]  /*83ab0*/  LDL.64 R20, [R1+0x4130] ;  /* 0x0041300001147983 */ /* 0x0021220000100a00 */
[----:B------:R-:W-:-:S04]  /*83ac0*/  IMAD.MOV.U32 R23, RZ, RZ, R28 ;  /* 0x000000ffff177224 */ /* 0x000fc800078e001c */
[----:B------:R-:W-:-:S05]  /*83ad0*/  IMAD.X R17, R23, 0x1, R6, P3 ;  /* 0x0000000117117824 */ /* 0x000fca00018e0606 */
[----:B------:R1:W-:Y:S04]  /*83ae0*/  STL.64 [R1+0x4138], R16 ;  /* 0x0041381001007387 */ /* 0x0003e80000100a00 */
[----:B-1----:R-:W2:Y:S04]  /*83af0*/  LDL.LU.64 R16, [R1+0x70b0] ;  /* 0x0070b00001107983 */ /* 0x002ea80000300a00 */
[----:B---3--:R1:W-:Y:S01]  /*83b00*/  STL [R1+0x7080], R4 ;  /* 0x0070800401007387 */ /* 0x0083e20000100800 */
[C---:B----4-:R-:W-:Y:S02]  /*83b10*/  IMAD.X R21, R23.reuse, 0x1, R4, P1 ;  /* 0x0000000117157824 */ /* 0x050fe400008e0604 */
[----:B------:R-:W-:-:S03]  /*83b20*/  IMAD.X R23, R23, 0x1, R2, P2 ;  /* 0x0000000117177824 */ /* 0x000fc600010e0602 */
[----:B------:R3:W-:Y:S04]  /*83b30*/  STL [R1+0x4134], R21 ;  /* 0x0041341501007387 */ /* 0x0007e80000100800 */
[----:B-1----:R-:W4:Y:S04]  /*83b40*/  LDL.LU R4, [R1+0x88] ;  /* 0x0000880001047983 */ /* 0x002f280000300800 */
[----:B---3--:R-:W2:Y:S04]  /*83b50*/  LDL R21, [R1+0x440] ;  /* 0x0004400001157983 */ /* 0x008ea80000100800 */
[----:B------:R1:W-:Y:S04]  /*83b60*/  STL.64 [R1+0x4128], R22 ;  /* 0x0041281601007387 */ /* 0x0003e80000100a00 */
[----:B-1----:R0:W3:Y:S01]  /*83b70*/  LDL.LU R23, [R1+0x70a8] ;  /* 0x0070a80001177983 */ /* 0x0020e20000300800 */
[----:B------:R-:W-:-:S02]  /*83b80*/  IADD3 R28, P3, R29, R14, RZ ;  /* 0x0000000e1d1c7210 */ /* 0x000fc40007f7e0ff */
[----:B----4-:R-:W-:-:S03]  /*83b90*/  IADD3 R22, P2, R4, R11, RZ ;  /* 0x0000000b04167210 */ /* 0x010fc60007f5e0ff */
[----:B--2---:R-:W-:Y:S02]  /*83ba0*/  IMAD.X R29, R21, 0x1, R16, P3 ;  /* 0x00000001151d7824 */ /* 0x004fe400018e0610 */
[----:B------:R3:W-:Y:S04]  /*83bb0*/  STL [R1+0x4110], R22 ;  /* 0x0041101601007387 */ /* 0x0007e80000100800 */
[----:B---3--:R-:W2:Y:S04]  /*83bc0*/  LDL.LU.64 R22, [R1+0x70a0] ;  /* 0x0070a00001167983 */ /* 0x008ea80000300a00 */
[----:B------:R1:W-:Y:S04]  /*83bd0*/  STL.64 [R1+0x4120], R28 ;  /* 0x0041201c01007387 */ /* 0x0003e80000100a00 */
[----:B-1----:R-:W3:Y:S04]  /*83be0*/  LDL.LU.64 R28, [R1+0x7098] ;  /* 0x00709800011c7983 */ /* 0x002ee80000300a00 */
[----:B---3--:R1:W-:Y:S04]  /*83bf0*/  STL.64 [R1+0x7070], R28 ;  /* 0x0070701c01007387 */ /* 0x0083e80000100a00 */
[----:B-1----:R0:W3:Y:S01]  /*83c00*/  LDL.64 R28, [R1+0x4110] ;  /* 0x00411000011c7983 */ /* 0x0020e20000100a00 */
[----:B------:R-:W-:-:S05]  /*83c10*/  IADD3 R20, P1, R4, R13, RZ ;  /* 0x0000000d04147210 */ /* 0x000fca0007f3e0ff */
[----:B------:R-:W-:Y:S01]  /*83c20*/  IMAD.X R21, R21, 0x1, R15, P1 ;  /* 0x0000000115157824 */ /* 0x000fe200008e060f */
[----:B---3--:R-:W3:Y:S04]  /*83c30*/  LDL.LU R29, [R1+0x420] ;  /* 0x00042000011d7983 */ /* 0x008ee80000300800 */
[----:B--2---:R1:W-:Y:S04]  /*83c40*/  STL.64 [R1+0x7068], R22 ;  /* 0x0070681601007387 */ /* 0x0043e80000100a00 */
[----:B-1----:R-:W2:Y:S04]  /*83c50*/  LDL.LU R23, [R1+0x90] ;  /* 0x0000900001177983 */ /* 0x002ea80000300800 */
[----:B------:R1:W-:Y:S04]  /*83c60*/  STL.64 [R1+0x4118], R20 ;  /* 0x0041181401007387 */ /* 0x0003e80000100a00 */
[----:B-1----:R-:W4:Y:S04]  /*83c70*/  LDL.LU.64 R20, [R1+0x7090] ;  /* 0x0070900001147983 */ /* 0x002f280000300a00 */
[----:B------:R3:W-:Y:S02]  /*83c80*/  STL.64 [R1+0x7078], R26 ;  /* 0x0070781a01007387 */ /* 0x0007e40000100a00 */
[----:B---3--:R-:W-:-:S05]  /*83c90*/  IMAD.MOV.U32 R26, RZ, RZ, R29 ;  /* 0x000000ffff1a7224 */ /* 0x008fca00078e001d */
[----:B------:R-:W-:Y:S04]  /*83ca0*/  STL.64 [R1+0x7088], R26 ;  /* 0x0070881a01007387 */ /* 0x000fe80000100a00 */
[----:B------:R1:W-:Y:S04]  /*83cb0*/  STL [R1+0x7060], R15 ;  /* 0x0070600f01007387 */ /* 0x0003e80000100800 */
[----:B-1----:R-:W3:Y:S01]  /*83cc0*/  LDL.LU R15, [R1+0x440] ;  /* 0x00044000010f7983 */ /* 0x002ee20000300800 */
[C---:B------:R-:W-:Y:S02]  /*83cd0*/  IADD3 R22, P3, R4.reuse, R9, RZ ;  /* 0x0000000904167210 */ /* 0x040fe40007f7e0ff */
[----:B------:R-:W-:Y:S01]  /*83ce0*/  IADD3 R26, P1, R4, R7, RZ ;  /* 0x00000007041a7210 */ /* 0x000fe20007f3e0ff */
[----:B---3--:R-:W-:-:S04]  /*83cf0*/  IMAD.X R29, R15, 0x1, R12, P2 ;  /* 0x000000010f1d7824 */ /* 0x008fc800010e060c */
[C---:B------:R-:W-:Y:S01]  /*83d00*/  IMAD.X R27, R15.reuse, 0x1, R8, P1 ;  /* 0x000000010f1b7824 */ /* 0x040fe200008e0608 */
[----:B------:R2:W-:Y:S02]  /*83d10*/  STL [R1+0x4114], R29 ;  /* 0x0041141d01007387 */ /* 0x0005e40000100800 */
[----:B--2---:R-:W-:Y:S02]  /*83d20*/  IMAD.MOV.U32 R29, RZ, RZ, R23 ;  /* 0x000000ffff1d7224 */ /* 0x004fe400078e0017 */
[----:B------:R-:W-:-:S05]  /*83d30*/  IMAD.X R23, R15, 0x1, R10, P3 ;  /* 0x000000010f177824 */ /* 0x000fca00018e060a */
[----:B------:R1:W-:Y:S04]  /*83d40*/  STL.64 [R1+0x4108], R22 ;  /* 0x0041081601007387 */ /* 0x0003e80000100a00 */
[----:B-1----:R-:W2:Y:S04]  /*83d50*/  LDL R23, [R1+0x8c] ;  /* 0x00008c0001177983 */ /* 0x002ea80000100800 */
[----:B------:R1:W-:Y:S04]  /*83d60*/  STL.64 [R1+0x4100], R26 ;  /* 0x0041001a01007387 */ /* 0x0003e80000100a00 */
[----:B-1----:R-:W3:Y:S04]  /*83d70*/  LDL.LU.64 R26, [R1+0x7088] ;  /* 0x00708800011a7983 */ /* 0x002ee80000300a00 */
[----:B------:R3:W-:Y:S01]  /*83d80*/  STL.64 [R1+0x7058], R8 ;  /* 0x0070580801007387 */ /* 0x0007e20000100a00 */
[----:B------:R-:W-:-:S02]  /*83d90*/  IADD3 R28, P2, R4, R5, RZ ;  /* 0x00000005041c7210 */ /* 0x000fc40007f5e0ff */
[C---:B------:R-:W-:Y:S01]  /*83da0*/  IADD3 R22, P3, R4.reuse, R3, RZ ;  /* 0x0000000304167210 */ /* 0x040fe20007f7e0ff */
[----:B---3--:R-:W-:Y:S01]  /*83db0*/  IMAD.MOV.U32 R9, RZ, RZ, R26 ;  /* 0x000000ffff097224 */ /* 0x008fe200078e001a */
[----:B------:R-:W-:Y:S02]  /*83dc0*/  IADD3 R26, P1, R4, R0, RZ ;  /* 0x00000000041a7210 */ /* 0x000fe40007f3e0ff */
[----:B------:R-:W3:Y:S01]  /*83dd0*/  LDL.LU R4, [R1+0x7080] ;  /* 0x0070800001047983 */ /* 0x000ee20000300800 */
[----:B------:R-:W-:Y:S02]  /*83de0*/  IMAD.MOV.U32 R8, RZ, RZ, R29 ;  /* 0x000000ffff087224 */ /* 0x000fe400078e001d */
[----:B------:R-:W-:Y:S01]  /*83df0*/  IMAD.X R29, R15, 0x1, R6, P2 ;  /* 0x000000010f1d7824 */ /* 0x000fe200010e0606 */
[----:B------:R1:W-:Y:S04]  /*83e00*/  STL [R1+0x40e8], R26 ;  /* 0x0040e81a01007387 */ /* 0x0003e80000100800 */
[----:B-1----:R-:W4:Y:S04]  /*83e10*/  LDL.LU.64 R26, [R1+0x7078] ;  /* 0x00707800011a7983 */ /* 0x002f280000300a00 */
[----:B------:R1:W-:Y:S04]  /*83e20*/  STL.64 [R1+0x40f8], R28 ;  /* 0x0040f81c01007387 */ /* 0x0003e80000100a00 */
[----:B-1----:R-:W4:Y:S04]  /*83e30*/  LDL.LU.64 R28, [R1+0x7070] ;  /* 0x00707000011c7983 */ /* 0x002f280000300a00 */
[----:B------:R1:W-:Y:S02]  /*83e40*/  STL.64 [R1+0x7050], R6 ;  /* 0x0070500601007387 */ /* 0x0003e40000100a00 */
[----:B-1----:R-:W-:Y:S01]  /*83e50*/  IMAD.MOV.U32 R6, RZ, RZ, R8 ;  /* 0x000000ffff067224 */ /* 0x002fe200078e0008 */
[----:B--2---:R-:W-:Y:S01]  /*83e60*/  IADD3 R8, P2, R23, R14, RZ ;  /* 0x0000000e17087210 */ /* 0x004fe20007f5e0ff */
[----:B------:R-:W-:-:S02]  /*83e70*/  IMAD.MOV.U32 R7, RZ, RZ, R9 ;  /* 0x000000ffff077224 */ /* 0x000fc400078e0009 */
[----:B------:R-:W2:Y:S01]  /*83e80*/  LDL R9, [R1+0x42c] ;  /* 0x00042c0001097983 */ /* 0x000ea20000100800 */
[----:B---3--:R-:W-:-:S05]  /*83e90*/  IMAD.X R23, R15, 0x1, R4, P3 ;  /* 0x000000010f177824 */ /* 0x008fca00018e0604 */
[----:B------:R1:W-:Y:S04]  /*83ea0*/  STL.64 [R1+0x40f0], R22 ;  /* 0x0040f01601007387 */ /* 0x0003e80000100a00 */
[----:B-1----:R-:W3:Y:S04]  /*83eb0*/  LDL.LU.64 R22, [R1+0x7068] ;  /* 0x0070680001167983 */ /* 0x002ee80000300a00 */
[----:B---3--:R1:W-:Y:S04]  /*83ec0*/  STL.64 [R1+0x7048], R22 ;  /* 0x0070481601007387 */ /* 0x0083e80000100a00 */
[----:B-1----:R0:W3:Y:S04]  /*83ed0*/  LDL.64 R22, [R1+0x40e8] ;  /* 0x0040e80001167983 */ /* 0x0020e80000100a00 */
[----:B----4-:R-:W-:Y:S01]  /*83ee0*/  STL.64 [R1+0x7040], R20 ;  /* 0x0070401401007387 */ /* 0x010fe20000100a00 */
[----:B--2---:R-:W-:-:S03]  /*83ef0*/  IMAD.X R9, R9, 0x1, R16, P2 ;  /* 0x0000000109097824 */ /* 0x004fc600010e0610 */
[----:B------:R1:W-:Y:S04]  /*83f00*/  STL [R1+0x7038], R4 ;  /* 0x0070380401007387 */ /* 0x0003e80000100800 */
[----:B-1----:R-:W2:Y:S01]  /*83f10*/  LDL.LU R4, [R1+0x8c] ;  /* 0x00008c0001047983 */ /* 0x002ea20000300800 */
[----:B---3--:R-:W-:-:S03]  /*83f20*/  IMAD.X R23, R15, 0x1, R2, P1 ;  /* 0x000000010f177824 */ /* 0x008fc600008e0602 */
[----:B------:R-:W3:Y:S04]  /*83f30*/  LDL.LU R15, [R1+0x7060] ;  /* 0x00706000010f7983 */ /* 0x000ee80000300800 */
[----:B------:R-:W-:Y:S04]  /*83f40*/  STL [R1+0x40ec], R23 ;  /* 0x0040ec1701007387 */ /* 0x000fe80000100800 */
[----:B------:R1:W-:Y:S04]  /*83f50*/  STL.64 [R1+0x40e0], R8 ;  /* 0x0040e00801007387 */ /* 0x0003e80000100a00 */
[----:B-1----:R-:W4:Y:S01]  /*83f60*/  LDL.LU.64 R8, [R1+0x7058] ;  /* 0x0070580001087983 */ /* 0x002f220000300a00 */
[----:B------:R-:W-:-:S03]  /*83f70*/  IMAD.MOV.U32 R20, RZ, RZ, R6 ;  /* 0x000000ffff147224 */ /* 0x000fc600078e0006 */
[----:B------:R-:W-:Y:S01]  /*83f80*/  STL.64 [R1+0x7028], R16 ;  /* 0x0070281001007387 */ /* 0x000fe20000100a00 */
[----:B------:R-:W-:Y:S01]  /*83f90*/  IMAD.MOV.U32 R23, RZ, RZ, R20 ;  /* 0x000000ffff177224 */ /* 0x000fe200078e0014 */
[C---:B--2---:R-:W-:Y:S02]  /*83fa0*/  IADD3 R6, P3, R4.reuse, R13, RZ ;  /* 0x0000000d04067210 */ /* 0x044fe40007f7e0ff */
[C---:B----4-:R-:W-:Y:S01]  /*83fb0*/  IADD3 R20, P2, R4.reuse, R9, RZ ;  /* 0x0000000904147210 */ /* 0x050fe20007f5e0ff */
[----:B------:R1:W-:Y:S04]  /*83fc0*/  STL [R1+0x7020], R9 ;  /* 0x0070200901007387 */ /* 0x0003e80000100800 */
[----:B-1----:R-:W3:Y:S01]  /*83fd0*/  LDL.LU R9, [R1+0x42c] ;  /* 0x00042c0001097983 */ /* 0x002ee20000300800 */
[----:B------:R-:W-:Y:S01]  /*83fe0*/  IMAD.MOV.U32 R21, RZ, RZ, R7 ;  /* 0x000000ffff157224 */ /* 0x000fe200078e0007 */
[----:B------:R-:W-:Y:S01]  /*83ff0*/  IADD3 R22, P1, R4, R11, RZ ;  /* 0x0000000b04167210 */ /* 0x000fe20007f3e0ff */
[----:B---3--:R-:W-:-:S05]  /*84000*/  IMAD.X R7, R9, 0x1, R15, P3 ;  /* 0x0000000109077824 */ /* 0x008fca00018e060f */
[----:B------:R1:W-:Y:S04]  /*84010*/  STL.64 [R1+0x40d8], R6 ;  /* 0x0040d80601007387 */ /* 0x0003e80000100a00 */
[----:B-1----:R-:W2:Y:S04]  /*84020*/  LDL.LU.64 R6, [R1+0x7050] ;  /* 0x0070500001067983 */ /* 0x002ea80000300a00 */
[----:B------:R-:W-:Y:S04]  /*84030*/  STL.64 [R1+0x7030], R14 ;  /* 0x0070300e01007387 */ /* 0x000fe80000100a00 */
[----:B------:R1:W-:Y:S02]  /*84040*/  STL [R1+0x703c], R15 ;  /* 0x00703c0f01007387 */ /* 0x0003e40000100800 */
[----:B-1----:R-:W-:-:S02]  /*84050*/  IMAD.MOV.U32 R15, RZ, RZ, R23 ;  /* 0x000000ffff0f7224 */ /* 0x002fc400078e0017 */
[----:B------:R-:W-:-:S05]  /*84060*/  IMAD.X R23, R9, 0x1, R12, P1 ;  /* 0x0000000109177824 */ /* 0x000fca00008e060c */
[----:B------:R1:W-:Y:S04]  /*84070*/  STL.64 [R1+0x40d0], R22 ;  /* 0x0040d01601007387 */ /* 0x0003e80000100a00 */
[----:B-1----:R-:W3:Y:S01]  /*84080*/  LDL.LU.64 R22, [R1+0x7048] ;  /* 0x0070480001167983 */ /* 0x002ee20000300a00 */
[----:B------:R-:W-:Y:S02]  /*84090*/  IMAD.MOV.U32 R17, RZ, RZ, R21 ;  /* 0x000000ffff117224 */ /* 0x000fe400078e0015 */
[----:B------:R-:W-:Y:S01]  /*840a0*/  IMAD.X R21, R9, 0x1, R10, P2 ;  /* 0x0000000109157824 */ /* 0x000fe200010e060a */
[----:B---3--:R-:W-:Y:S04]  /*840b0*/  STL.64 [R1+0x7018], R22 ;  /* 0x0070181601007387 */ /* 0x008fe80000100a00 */
[----:B------:R1:W-:Y:S04]  /*840c0*/  STL.64 [R1+0x40c8], R20 ;  /* 0x0040c81401007387 */ /* 0x0003e80000100a00 */
[----:B-1----:R-:W3:Y:S01]  /*840d0*/  LDL.LU.64 R20, [R1+0x7040] ;  /* 0x0070400001147983 */ /* 0x002ee20000300a00 */
[----:B--2---:R-:W-:-:S03]  /*840e0*/  IADD3 R14, P3, R4, R7, RZ ;  /* 0x00000007040e7210 */ /* 0x004fc60007f7e0ff */
[----:B---3--:R1:W-:Y:S02]  /*840f0*/  STL.64 [R1+0x7008], R20 ;  /* 0x0070081401007387 */ /* 0x0083e40000100a00 */
[----:B-1----:R-:W-:Y:S02]  /*84100*/  IMAD.MOV.U32 R21, RZ, RZ, R15 ;  /* 0x000000ffff157224 */ /* 0x002fe400078e000f */
[----:B------:R-:W-:-:S05]  /*84110*/  IMAD.X R15, R9, 0x1, R8, P3 ;  /* 0x00000001090f7824 */ /* 0x000fca00018e0608 */
[----:B------:R1:W-:Y:S04]  /*84120*/  STL.64 [R1+0x40c0], R14 ;  /* 0x0040c00e01007387 */ /* 0x0003e80000100a00 */
[----:B-1----:R0:W2:Y:S01]  /*84130*/  LDL.LU R15, [R1+0x703c] ;  /* 0x00703c00010f7983 */ /* 0x0020a20000300800 */
[C---:B------:R-:W-:Y:S02]  /*84140*/  IADD3 R14, P3, R4.reuse, R0, RZ ;  /* 0x00000000040e7210 */ /* 0x040fe40007f7e0ff */
[C---:B------:R-:W-:Y:S02]  /*84150*/  IADD3 R16, P1, R4.reuse, R5, RZ ;  /* 0x0000000504107210 */ /* 0x040fe40007f3e0ff */
[----:B------:R-:W-:Y:S02]  /*84160*/  IADD3 R20, P2, R4, R3, RZ ;  /* 0x0000000304147210 */ /* 0x000fe40007f5e0ff */
[----:B------:R-:W3:Y:S04]  /*84170*/  LDL.LU R4, [R1+0x7038] ;  /* 0x0070380001047983 */ /* 0x000ee80000300800 */
[----:B------:R2:W-:Y:S01]  /*84180*/  STL [R1+0x40a8], R14 ;  /* 0x0040a80e01007387 */ /* 0x0005e20000100800 */
[----:B------:R-:W-:-:S02]  /*84190*/  IMAD.MOV.U32 R23, RZ, RZ, R17 ;  /* 0x000000ffff177224 */ /* 0x000fc400078e0011 */
[----:B------:R-:W-:Y:S01]  /*841a0*/  IMAD.X R17, R9, 0x1, R6, P1 ;  /* 0x0000000109117824 */ /* 0x000fe200008e0606 */
[----:B--2---:R-:W2:Y:S04]  /*841b0*/  LDL.LU.64 R14, [R1+0x7030] ;  /* 0x00703000010e7983 */ /* 0x004ea80000300a00 */
[----:B------:R1:W-:Y:S04]  /*841c0*/  STL.64 [R1+0x40b8], R16 ;  /* 0x0040b81001007387 */ /* 0x0003e80000100a00 */
[----:B-1----:R-:W4:Y:S04]  /*841d0*/  LDL.LU.64 R16, [R1+0x7028] ;  /* 0x0070280001107983 */ /* 0x002f280000300a00 */
[----:B------:R1:W-:Y:S04]  /*841e0*/  STL.64 [R1+0x7010], R6 ;  /* 0x0070100601007387 */ /* 0x0003e80000100a00 */
[----:B---3--:R3:W-:Y:S01]  /*841f0*/  STL.64 [R1+0x7000], R4 ;  /* 0x0070000401007387 */ /* 0x0087e20000100a00 */
[----:B-1----:R-:W-:-:S02]  /*84200*/  IMAD.MOV.U32 R6, RZ, RZ, R23 ;  /* 0x000000ffff067224 */ /* 0x002fc400078e0017 */
[----:B------:R-:W-:Y:S01]  /*84210*/  IMAD.MOV.U32 R23, RZ, RZ, R21 ;  /* 0x000000ffff177224 */ /* 0x000fe200078e0015 */
[----:B--2---:R-:W-:Y:S01]  /*84220*/  IADD3 R22, P1, R21, R14, RZ ;  /* 0x0000000e15167210 */ /* 0x004fe20007f3e0ff */
[----:B------:R-:W-:Y:S02]  /*84230*/  IMAD.X R21, R9, 0x1, R4, P2 ;  /* 0x0000000109157824 */ /* 0x000fe400010e0604 */
[----:B---3--:R0:W2:Y:S04]  /*84240*/  LDL.64 R4, [R1+0x40a8] ;  /* 0x0040a80001047983 */ /* 0x0080a80000100a00 */
[----:B------:R1:W-:Y:S04]  /*84250*/  STL.64 [R1+0x40b0], R20 ;  /* 0x0040b01401007387 */ /* 0x0003e80000100a00 */
[----:B-1----:R-:W4:Y:S01]  /*84260*/  LDL R21, [R1+0x428] ;  /* 0x0004280001157983 */ /* 0x002f220000100800 */
[----:B------:R-:W-:Y:S01]  /*84270*/  IADD3 R20, P2, R23, R13, RZ ;  /* 0x0000000d17147210 */ /* 0x000fe20007f5e0ff */
[----:B--2---:R-:W-:-:S02]  /*84280*/  IMAD.X R5, R9, 0x1, R2, P3 ;  /* 0x0000000109057824 */ /* 0x004fc400018e0602 */
[----:B------:R-:W2:Y:S04]  /*84290*/  LDL.LU R9, [R1+0x7020] ;  /* 0x0070200001097983 */ /* 0x000ea80000300800 */
[----:B------:R1:W-:Y:S01]  /*842a0*/  STL [R1+0x40ac], R5 ;  /* 0x0040ac0501007387 */ /* 0x0003e20000100800 */
[----:B------:R-:W-:Y:S01]  /*842b0*/  IADD3 R4, P3, R23, R11, RZ ;  /* 0x0000000b17047210 */ /* 0x000fe20007f7e0ff */
[----:B-1----:R-:W-:Y:S02]  /*842c0*/  IMAD.MOV.U32 R5, RZ, RZ, R23 ;  /* 0x000000ffff057224 */ /* 0x002fe400078e0017 */
[----:B----4-:R-:W-:-:S05]  /*842d0*/  IMAD.X R23, R21, 0x1, R16, P1 ;  /* 0x0000000115177824 */ /* 0x010fca00008e0610 */
[----:B------:R1:W-:Y:S04]  /*842e0*/  STL.64 [R1+0x40a0], R22 ;  /* 0x0040a01601007387 */ /* 0x0003e80000100a00 */
[----:B-1----:R-:W3:Y:S01]  /*842f0*/  LDL.LU.64 R22, [R1+0x7018] ;  /* 0x0070180001167983 */ /* 0x002ee20000300a00 */
[----:B------:R-:W-:-:S03]  /*84300*/  IMAD.X R21, R21, 0x1, R15, P2 ;  /* 0x0000000115157824 */ /* 0x000fc600010e060f */
[----:B---3--:R1:W-:Y:S02]  /*84310*/  STL.64 [R1+0x6ff8], R22 ;  /* 0x006ff81601007387 */ /* 0x0083e40000100a00 */
[----:B-1----:R-:W-:Y:S01]  /*84320*/  IMAD.MOV.U32 R23, RZ, RZ, R6 ;  /* 0x000000ffff177224 */ /* 0x002fe200078e0006 */
[----:B--2---:R-:W-:Y:S01]  /*84330*/  IADD3 R6, P1, R5, R9, RZ ;  /* 0x0000000905067210 */ /* 0x004fe20007f3e0ff */
[----:B------:R-:W2:Y:S04]  /*84340*/  LDL R22, [R1+0x98] ;  /* 0x0000980001167983 */ /* 0x000ea80000100800 */
[----:B------:R1:W-:Y:S04]  /*84350*/  STL [R1+0x4088], R6 ;  /* 0x0040880601007387 */ /* 0x0003e80000100800 */
[----:B-1----:R-:W3:Y:S04]  /*84360*/  LDL.LU.64 R6, [R1+0x7010] ;  /* 0x0070100001067983 */ /* 0x002ee80000300a00 */
[----:B------:R1:W-:Y:S04]  /*84370*/  STL [R1+0x6fd8], R9 ;  /* 0x006fd80901007387 */ /* 0x0003e80000100800 */
[----:B-1----:R-:W4:Y:S04]  /*84380*/  LDL R9, [R1+0x94] ;  /* 0x0000940001097983 */ /* 0x002f280000100800 */
[----:B------:R1:W-:Y:S04]  /*84390*/  STL.64 [R1+0x4098], R20 ;  /* 0x0040981401007387 */ /* 0x0003e80000100a00 */
[----:B-1----:R-:W2:Y:S04]  /*843a0*/  LDL.LU.64 R20, [R1+0x7008] ;  /* 0x0070080001147983 */ /* 0x002ea80000300a00 */
[----:B--2---:R1:W-:Y:S04]  /*843b0*/  STL.64 [R1+0x6fe0], R20 ;  /* 0x006fe01401007387 */ /* 0x0043e80000100a00 */
[----:B-1----:R0:W2:Y:S04]  /*843c0*/  LDL.64 R20, [R1+0x4088] ;  /* 0x0040880001147983 */ /* 0x0020a80000100a00 */
[----:B------:R1:W-:Y:S04]  /*843d0*/  STL [R1+0x6fdc], R15 ;  /* 0x006fdc0f01007387 */ /* 0x0003e80000100800 */
[----:B-1----:R-:W4:Y:S04]  /*843e0*/  LDL.LU R15, [R1+0x428] ;  /* 0x00042800010f7983 */ /* 0x002f280000300800 */
[----:B------:R-:W-:Y:S04]  /*843f0*/  STL.64 [R1+0x6fe8], R16 ;  /* 0x006fe81001007387 */ /* 0x000fe80000100a00 */
[----:B---3--:R1:W-:Y:S02]  /*84400*/  STL.64 [R1+0x6ff0], R6 ;  /* 0x006ff00601007387 */ /* 0x0083e40000100a00 */
[----:B-1----:R-:W-:-:S02]  /*84410*/  IMAD.MOV.U32 R6, RZ, RZ, R5 ;  /* 0x000000ffff067224 */ /* 0x002fc400078e0005 */
[----:B------:R-:W-:Y:S02]  /*84420*/  IMAD.MOV.U32 R17, RZ, RZ, R23 ;  /* 0x000000ffff117224 */ /* 0x000fe400078e0017 */
[----:B--2---:R-:W-:Y:S01]  /*84430*/  IMAD.MOV.U32 R21, RZ, RZ, R22 ;  /* 0x000000ffff157224 */ /* 0x004fe200078e0016 */
[----:B------:R-:W-:Y:S01]  /*84440*/  IADD3 R22, P2, R5, R7, RZ ;  /* 0x0000000705167210 */ /* 0x000fe20007f5e0ff */
[----:B----4-:R-:W-:-:S05]  /*84450*/  IMAD.X R5, R15, 0x1, R12, P3 ;  /* 0x000000010f057824 */ /* 0x010fca00018e060c */
[----:B------:R1:W-:Y:S01]  /*84460*/  STL.64 [R1+0x4090], R4 ;  /* 0x0040900401007387 */ /* 0x0003e20000100a00 */
[----:B------:R-:W-:-:S03]  /*84470*/  IMAD.X R23, R15, 0x1, R8, P2 ;  /* 0x000000010f177824 */ /* 0x000fc600010e0608 */
[----:B-1----:R-:W2:Y:S04]  /*84480*/  LDL.LU.64 R4, [R1+0x7000] ;  /* 0x0070000001047983 */ /* 0x002ea80000300a00 */
[----:B------:R1:W-:Y:S02]  /*84490*/  STL.64 [R1+0x6fd0], R28 ;  /* 0x006fd01c01007387 */ /* 0x0003e40000100a00 */
[----:B-1----:R-:W-:Y:S02]  /*844a0*/  IMAD.MOV.U32 R29, RZ, RZ, R21 ;  /* 0x000000ffff1d7224 */ /* 0x002fe400078e0015 */
[----:B------:R-:W-:-:S05]  /*844b0*/  IMAD.X R21, R15, 0x1, R10, P1 ;  /* 0x000000010f157824 */ /* 0x000fca00008e060a */
[----:B------:R-:W-:Y:S04]  /*844c0*/  STL [R1+0x408c], R21 ;  /* 0x00408c1501007387 */ /* 0x000fe80000100800 */
[----:B------:R1:W-:Y:S04]  /*844d0*/  STL.64 [R1+0x4080], R22 ;  /* 0x0040801601007387 */ /* 0x0003e80000100a00 */
[----:B-1----:R-:W3:Y:S01]  /*844e0*/  LDL.LU.64 R22, [R1+0x6ff8] ;  /* 0x006ff80001167983 */ /* 0x002ee20000300a00 */
[C---:B------:R-:W-:Y:S02]  /*844f0*/  IADD3 R20, P1, R6.reuse, R3, RZ ;  /* 0x0000000306147210 */ /* 0x040fe40007f3e0ff */
[----:B--2---:R-:W-:-:S02]  /*84500*/  IADD3 R16, P3, R6, R5, RZ ;  /* 0x0000000506107210 */ /* 0x004fc40007f7e0ff */
[----:B------:R-:W-:Y:S01]  /*84510*/  IADD3 R6, P2, R6, R0, RZ ;  /* 0x0000000006067210 */ /* 0x000fe20007f5e0ff */
[----:B---3--:R-:W-:Y:S04]  /*84520*/  STL.64 [R1+0x6fc0], R22 ;  /* 0x006fc01601007387 */ /* 0x008fe80000100a00 */
[----:B------:R1:W-:Y:S04]  /*84530*/  STL [R1+0x4068], R6 ;  /* 0x0040680601007387 */ /* 0x0003e80000100800 */
[----:B-1----:R-:W2:Y:S01]  /*84540*/  LDL.LU.64 R6, [R1+0x6ff0] ;  /* 0x006ff00001067983 */ /* 0x002ea20000300a00 */
[----:B------:R-:W-:-:S02]  /*84550*/  IMAD.MOV.U32 R28, RZ, RZ, R17 ;  /* 0x000000ffff1c7224 */ /* 0x000fc400078e0011 */
[C---:B------:R-:W-:Y:S02]  /*84560*/  IMAD.X R21, R15.reuse, 0x1, R4, P1 ;  /* 0x000000010f157824 */ /* 0x040fe400008e0604 */
[----:B--2---:R-:W-:-:S05]  /*84570*/  IMAD.X R17, R15, 0x1, R6, P3 ;  /* 0x000000010f117824 */ /* 0x004fca00018e0606 */
[----:B------:R1:W-:Y:S04]  /*84580*/  STL.64 [R1+0x4078], R16 ;  /* 0x0040781001007387 */ /* 0x0003e80000100a00 */
[----:B-1----:R-:W2:Y:S04]  /*84590*/  LDL.LU.64 R16, [R1+0x6fe8] ;  /* 0x006fe80001107983 */ /* 0x002ea80000300a00 */
[----:B------:R1:W-:Y:S02]  /*845a0*/  STL.64 [R1+0x6fc8], R6 ;  /* 0x006fc80601007387 */ /* 0x0003e40000100a00 */
[----:B-1----:R-:W-:-:S02]  /*845b0*/  IMAD.MOV.U32 R6, RZ, RZ, R29 ;  /* 0x000000ffff067224 */ /* 0x002fc400078e001d */
[----:B------:R-:W2:Y:S04]  /*845c0*/  LDL R29, [R1+0x424] ;  /* 0x00042400011d7983 */ /* 0x000ea80000100800 */
[----:B------:R1:W-:Y:S04]  /*845d0*/  STL.64 [R1+0x4070], R20 ;  /* 0x0040701401007387 */ /* 0x0003e80000100a00 */
[----:B-1----:R-:W3:Y:S04]  /*845e0*/  LDL.LU.64 R20, [R1+0x6fe0] ;  /* 0x006fe00001147983 */ /* 0x002ee80000300a00 */
[----:B------:R1:W-:Y:S04]  /*845f0*/  STL.64 [R1+0x6fb8], R4 ;  /* 0x006fb80401007387 */ /* 0x0003e80000100a00 */
[----:B-1----:R0:W4:Y:S01]  /*84600*/  LDL.64 R4, [R1+0x4068] ;  /* 0x0040680001047983 */ /* 0x0021220000100a00 */
[----:B------:R-:W-:Y:S01]  /*84610*/  IMAD.MOV.U32 R23, RZ, RZ, R28 ;  /* 0x000000ffff177224 */ /* 0x000fe200078e001c */
[----:B------:R-:W-:-:S02]  /*84620*/  IADD3 R28, P3, R9, R14, RZ ;  /* 0x0000000e091c7210 */ /* 0x000fc40007f7e0ff */
[----:B------:R-:W-:-:S03]  /*84630*/  IADD3 R22, P1, R9, R13, RZ ;  /* 0x0000000d09167210 */ /* 0x000fc60007f3e0ff */
[----:B--2---:R-:W-:Y:S02]  /*84640*/  IMAD.X R29, R29, 0x1, R16, P3 ;  /* 0x000000011d1d7824 */ /* 0x004fe400018e0610 */
[----:B----4-:R-:W-:-:S04]  /*84650*/  IMAD.MOV.U32 R5, RZ, RZ, R23 ;  /* 0x000000ffff057224 */ /* 0x010fc800078e0017 */
[----:B------:R-:W-:Y:S02]  /*84660*/  IMAD.MOV.U32 R23, RZ, RZ, R5 ;  /* 0x000000ffff177224 */ /* 0x000fe400078e0005 */
[----:B------:R-:W-:Y:S01]  /*84670*/  IMAD.X R5, R15, 0x1, R2, P2 ;  /* 0x000000010f057824 */ /* 0x000fe200010e0602 */
[----:B------:R-:W-:Y:S01]  /*84680*/  IADD3 R4, P2, R9, R11, RZ ;  /* 0x0000000b09047210 */ /* 0x000fe20007f5e0ff */
[----:B------:R-:W2:Y:S04]  /*84690*/  LDL.LU R15, [R1+0x6fdc] ;  /* 0x006fdc00010f7983 */ /* 0x000ea80000300800 */
[----:B------:R-:W-:Y:S04]  /*846a0*/  STL [R1+0x406c], R5 ;  /* 0x00406c0501007387 */ /* 0x000fe80000100800 */
[----:B------:R-:W4:Y:S04]  /*846b0*/  LDL.LU R9, [R1+0x6fd8] ;  /* 0x006fd80001097983 */ /* 0x000f280000300800 */
[----:B------:R1:W-:Y:S04]  /*846c0*/  STL.64 [R1+0x4060], R28 ;  /* 0x0040601c01007387 */ /* 0x0003e80000100a00 */
[----:B-1----:R-:W3:Y:S04]  /*846d0*/  LDL.LU.64 R28, [R1+0x6fd0] ;  /* 0x006fd000011c7983 */ /* 0x002ee80000300a00 */
[----:B------:R1:W-:Y:S04]  /*846e0*/  STL [R1+0x6f98], R16 ;  /* 0x006f981001007387 */ /* 0x0003e80000100800 */
[----:B-1----:R-:W2:Y:S04]  /*846f0*/  LDL.LU R16, [R1+0x424] ;  /* 0x0004240001107983 */ /* 0x002ea80000300800 */
[----:B---3--:R1:W-:Y:S04]  /*84700*/  STL.64 [R1+0x6f90], R28 ;  /* 0x006f901c01007387 */ /* 0x0083e80000100a00 */
[----:B-1----:R-:W4:Y:S01]  /*84710*/  LDL.LU R29, [R1+0x94] ;  /* 0x00009400011d7983 */ /* 0x002f220000300800 */
[----:B------:R-:W-:-:S02]  /*84720*/  IMAD.MOV.U32 R28, RZ, RZ, R6 ;  /* 0x000000ffff1c7224 */ /* 0x000fc400078e0006 */
[----:B------:R-:W-:Y:S02]  /*84730*/  IMAD.MOV.U32 R5, RZ, RZ, R23 ;  /* 0x000000ffff057224 */ /* 0x000fe400078e0017 */
[----:B--2---:R-:W-:Y:S01]  /*84740*/  IMAD.X R23, R16, 0x1, R15, P1 ;  /* 0x0000000110177824 */ /* 0x004fe200008e060f */
[----:B----4-:R-:W-:-:S05]  /*84750*/  IADD3 R6, P3, R29, R9, RZ ;  /* 0x000000091d067210 */ /* 0x010fca0007f7e0ff */
[----:B------:R1:W-:Y:S04]  /*84760*/  STL [R1+0x4048], R6 ;  /* 0x0040480601007387 */ /* 0x0003e80000100800 */
[----:B-1----:R-:W2:Y:S04]  /*84770*/  LDL.LU.64 R6, [R1+0x6fc8] ;  /* 0x006fc80001067983 */ /* 0x002ea80000300a00 */
[----:B------:R1:W-:Y:S04]  /*84780*/  STL.64 [R1+0x4058], R22 ;  /* 0x0040581601007387 */ /* 0x0003e80000100a00 */
[----:B-1----:R-:W3:Y:S04]  /*84790*/  LDL.LU.64 R22, [R1+0x6fc0] ;  /* 0x006fc00001167983 */ /* 0x002ee80000300a00 */
[----:B------:R-:W-:Y:S04]  /*847a0*/  STL.64 [R1+0x6fb0], R14 ;  /* 0x006fb00e01007387 */ /* 0x000fe80000100a00 */
[----:B---3--:R1:W-:Y:S02]  /*847b0*/  STL.64 [R1+0x6f80], R22 ;  /* 0x006f801601007387 */ /* 0x0083e40000100a00 */
[----:B-1----:R-:W-:-:S02]  /*847c0*/  IMAD.MOV.U32 R23, RZ, RZ, R5 ;  /* 0x000000ffff177224 */ /* 0x002fc400078e0005 */
[----:B------:R-:W-:-:S05]  /*847d0*/  IMAD.X R5, R16, 0x1, R12, P2 ;  /* 0x0000000110057824 */ /* 0x000fca00010e060c */
[----:B------:R1:W-:Y:S04]  /*847e0*/  STL.64 [R1+0x4050], R4 ;  /* 0x0040500401007387 */ /* 0x0003e80000100a00 */
[----:B-1----:R-:W3:Y:S04]  /*847f0*/  LDL.LU.64 R4, [R1+0x6fb8] ;  /* 0x006fb80001047983 */ /* 0x002ee80000300a00 */
[----:B------:R1:W-:Y:S04]  /*84800*/  STL.64 [R1+0x6fa8], R12 ;  /* 0x006fa80c01007387 */ /* 0x0003e80000100a00 */
[----:B-1----:R0:W4:Y:S04]  /*84810*/  LDL.64 R12, [R1+0x4048] ;  /* 0x00404800010c7983 */ /* 0x0021280000100a00 */
[----:B------:R-:W-:Y:S01]  /*84820*/  STL.64 [R1+0x6fa0], R26 ;  /* 0x006fa01a01007387 */ /* 0x000fe20000100a00 */
[----:B--2---:R-:W-:-:S03]  /*84830*/  IADD3 R14, P1, R29, R7, RZ ;  /* 0x000000071d0e7210 */ /* 0x004fc60007f3e0ff */
[----:B------:R1:W-:Y:S02]  /*84840*/  STL.64 [R1+0x6f78], R20 ;  /* 0x006f781401007387 */ /* 0x0003e40000100a00 */
[----:B------:R-:W-:Y:S02]  /*84850*/  IMAD.X R15, R16, 0x1, R8, P1 ;  /* 0x00000001100f7824 */ /* 0x000fe400008e0608 */
[----:B-1----:R-:W-:-:S05]  /*84860*/  IMAD.MOV.U32 R20, RZ, RZ, R23 ;  /* 0x000000ffff147224 */ /* 0x002fca00078e0017 */
[----:B------:R-:W-:Y:S01]  /*84870*/  STL.64 [R1+0x6f88], R20 ;  /* 0x006f881401007387 */ /* 0x000fe20000100a00 */
[----:B---3--:R-:W-:-:S05]  /*84880*/  IADD3 R22, P2, R29, R5, RZ ;  /* 0x000000051d167210 */ /* 0x008fca0007f5e0ff */
[C---:B------:R-:W-:Y:S02]  /*84890*/  IMAD.X R23, R16.reuse, 0x1, R6, P2 ;  /* 0x0000000110177824 */ /* 0x040fe400010e0606 */
[----:B----4-:R-:W-:Y:S01]  /*848a0*/  IMAD.X R13, R16, 0x1, R10, P3 ;  /* 0x00000001100d7824 */ /* 0x010fe200018e060a */
[----:B------:R-:W-:-:S04]  /*848b0*/  IADD3 R12, P3, R29, R3, RZ ;  /* 0x000000031d0c7210 */ /* 0x000fc80007f7e0ff */
[----:B------:R1:W-:Y:S04]  /*848c0*/  STL [R1+0x404c], R13 ;  /* 0x00404c0d01007387 */ /* 0x0003e80000100800 */
[----:B------:R2:W-:Y:S01]  /*848d0*/  STL.64 [R1+0x4040], R14 ;  /* 0x0040400e01007387 */ /* 0x0005e20000100a00 */
[----:B-1----:R-:W-:-:S03]  /*848e0*/  IMAD.X R13, R16, 0x1, R4, P3 ;  /* 0x00000001100d7824 */ /* 0x002fc600018e0604 */
[----:B--2---:R-:W2:Y:S04]  /*848f0*/  LDL.LU.64 R14, [R1+0x6fb0] ;  /* 0x006fb000010e7983 */ /* 0x004ea80000300a00 */
[----:B------:R-:W-:Y:S04]  /*84900*/  STL.64 [R1+0x4038], R22 ;  /* 0x0040381601007387 */ /* 0x000fe80000100a00 */
[----:B------:R1:W-:Y:S04]  /*84910*/  STL.64 [R1+0x4030], R12 ;  /* 0x0040300c01007387 */ /* 0x0003e80000100a00 */
[----:B-1----:R-:W3:Y:S01]  /*84920*/  LDL.LU.64 R12, [R1+0x6fa8] ;  /* 0x006fa800010c7983 */ /* 0x002ee20000300a00 */
[----:B------:R-:W-:Y:S01]  /*84930*/  IMAD.MOV.U32 R20, RZ, RZ, R28 ;  /* 0x000000ffff147224 */ /* 0x000fe200078e001c */
[----:B------:R-:W-:-:S05]  /*84940*/  IADD3 R28, P1, R29, R0, RZ ;  /* 0x000000001d1c7210 */ /* 0x000fca0007f3e0ff */
[----:B------:R-:W-:Y:S01]  /*84950*/  IMAD.X R29, R16, 0x1, R2, P1 ;  /* 0x00000001101d7824 */ /* 0x000fe200008e0602 */
[----:B---3--:R-:W-:-:S05]  /*84960*/  IADD3 R26, P3, R20, R13, RZ ;  /* 0x0000000d141a7210 */ /* 0x008fca0007f7e0ff */
[----:B------:R1:W-:Y:S04]  /*84970*/  STL [R1+0x4018], R26 ;  /* 0x0040181a01007387 */ /* 0x0003e80000100800 */
[----:B-1----:R-:W3:Y:S04]  /*84980*/  LDL.LU.64 R26, [R1+0x6fa0] ;  /* 0x006fa000011a7983 */ /* 0x002ee80000300a00 */
[----:B------:R-:W4:Y:S04]  /*84990*/  LDL.LU R16, [R1+0x6f98] ;  /* 0x006f980001107983 */ /* 0x000f280000300800 */
[----:B------:R1:W-:Y:S04]  /*849a0*/  STL.64 [R1+0x4028], R28 ;  /* 0x0040281c01007387 */ /* 0x0003e80000100a00 */
[----:B-1----:R-:W3:Y:S01]  /*849b0*/  LDL.LU.64 R28, [R1+0x6f90] ;  /* 0x006f9000011c7983 */ /* 0x002ee20000300a00 */
[----:B--2---:R-:W-:-:S02]  /*849c0*/  IADD3 R22, P2, R20, R14, RZ ;  /* 0x0000000e14167210 */ /* 0x004fc40007f5e0ff */
[----:B------:R-:W-:Y:S01]  /*849d0*/  IADD3 R20, P1, R20, R11, RZ ;  /* 0x0000000b14147210 */ /* 0x000fe20007f3e0ff */
[----:B---3--:R1:W-:Y:S04]  /*849e0*/  STL.64 [R1+0x6f70], R28 ;  /* 0x006f701c01007387 */ /* 0x0083e80000100a00 */
[----:B-1----:R0:W2:Y:S04]  /*849f0*/  LDL.64 R28, [R1+0x4018] ;  /* 0x00401800011c7983 */ /* 0x0020a80000100a00 */
[----:B------:R1:W-:Y:S04]  /*84a00*/  STL [R1+0x4010], R20 ;  /* 0x0040101401007387 */ /* 0x0003e80000100800 */
[----:B-1----:R-:W4:Y:S02]  /*84a10*/  LDL.LU.64 R20, [R1+0x6f88] ;  /* 0x006f880001147983 */ /* 0x002f240000300a00 */
[----:B----4-:R-:W-:-:S05]  /*84a20*/  IMAD.X R23, R20, 0x1, R16, P2 ;  /* 0x0000000114177824 */ /* 0x010fca00010e0610 */
[----:B------:R1:W-:Y:S04]  /*84a30*/  STL.64 [R1+0x4020], R22 ;  /* 0x0040201601007387 */ /* 0x0003e80000100a00 */
[----:B-1----:R-:W3:Y:S04]  /*84a40*/  LDL.LU.64 R22, [R1+0x6f80] ;  /* 0x006f800001167983 */ /* 0x002ee80000300a00 */
[----:B---3--:R1:W-:Y:S04]  /*84a50*/  STL.64 [R1+0x6f58], R22 ;  /* 0x006f581601007387 */ /* 0x0083e80000100a00 */
[----:B-1----:R-:W3:Y:S01]  /*84a60*/  LDL.LU R23, [R1+0x98] ;  /* 0x0000980001177983 */ /* 0x002ee20000300800 */
[----:B------:R-:W-:Y:S01]  /*84a70*/  IMAD.MOV.U32 R22, RZ, RZ, R20 ;  /* 0x000000ffff167224 */ /* 0x000fe200078e0014 */
[----:B---3--:R-:W-:-:S05]  /*84a80*/  IADD3 R20, P2, R23, R9, RZ ;  /* 0x0000000917147210 */ /* 0x008fca0007f5e0ff */
[----:B------:R1:W-:Y:S04]  /*84a90*/  STL [R1+0x4008], R20 ;  /* 0x0040081401007387 */ /* 0x0003e80000100800 */
[----:B-1----:R-:W3:Y:S01]  /*84aa0*/  LDL.LU.64 R20, [R1+0x6f78] ;  /* 0x006f780001147983 */ /* 0x002ee20000300a00 */
[----:B--2---:R-:W-:-:S05]  /*84ab0*/  IMAD.X R29, R22, 0x1, R15, P3 ;  /* 0x00000001161d7824 */ /* 0x004fca00018e060f */
[----:B------:R-:W-:Y:S04]  /*84ac0*/  STL [R1+0x401c], R29 ;  /* 0x00401c1d01007387 */ /* 0x000fe80000100800 */
[----:B---3--:R1:W-:Y:S04]  /*84ad0*/  STL.64 [R1+0x6f48], R20 ;  /* 0x006f481401007387 */ /* 0x0083e80000100a00 */
[----:B-1----:R0:W2:Y:S04]  /*84ae0*/  LDL.64 R20, [R1+0x4010] ;  /* 0x0040100001147983 */ /* 0x0020a80000100a00 */
[----:B------:R1:W-:Y:S01]  /*84af0*/  STL.64 [R1+0x6f68], R12 ;  /* 0x006f680c01007387 */ /* 0x0003e20000100a00 */
[----:B--2---:R-:W-:-:S03]  /*84b00*/  IMAD.X R21, R22, 0x1, R12, P1 ;  /* 0x0000000116157824 */ /* 0x004fc600008e060c */
[----:B-1----:R0:W2:Y:S04]  /*84b10*/  LDL.64 R12, [R1+0x4008] ;  /* 0x00400800010c7983 */ /* 0x0020a80000100a00 */
[----:B------:R-:W-:Y:S04]  /*84b20*/  STL [R1+0x4014], R21 ;  /* 0x0040141501007387 */ /* 0x000fe80000100800 */
[----:B------:R1:W-:Y:S01]  /*84b30*/  STL.64 [R1+0x6f50], R16 ;  /* 0x006f501001007387 */ /* 0x0003e20000100a00 */
[C---:B------:R-:W-:Y:S02]  /*84b40*/  IADD3 R28, P3, R23.reuse, R7, RZ ;  /* 0x00000007171c7210 */ /* 0x040fe40007f7e0ff */
[----:B------:R-:W-:Y:S01]  /*84b50*/  IADD3 R20, P1, R23, R5, RZ ;  /* 0x0000000517147210 */ /* 0x000fe20007f3e0ff */
[----:B------:R3:W-:Y:S01]  /*84b60*/  STL.64 [R1+0x6f60], R10 ;  /* 0x006f600a01007387 */ /* 0x0007e20000100a00 */
[----:B-1----:R-:W-:-:S04]  /*84b70*/  IMAD.MOV.U32 R16, RZ, RZ, R22 ;  /* 0x000000ffff107224 */ /* 0x002fc800078e0016 */
[C---:B------:R-:W-:Y:S02]  /*84b80*/  IMAD.X R29, R16.reuse, 0x1, R8, P3 ;  /* 0x00000001101d7824 */ /* 0x040fe400018e0608 */
[C---:B------:R-:W-:Y:S02]  /*84b90*/  IMAD.X R21, R16.reuse, 0x1, R6, P1 ;  /* 0x0000000110157824 */ /* 0x040fe400008e0606 */
[C---:B--2---:R-:W-:Y:S01]  /*84ba0*/  IMAD.X R13, R16.reuse, 0x1, R10, P2 ;  /* 0x00000001100d7824 */ /* 0x044fe200010e060a */
[----:B------:R-:W-:Y:S01]  /*84bb0*/  IADD3 R12, P2, R23, R3, RZ ;  /* 0x00000003170c7210 */ /* 0x000fe20007f5e0ff */
[----:B---3--:R-:W2:Y:S04]  /*84bc0*/  LDL R10, [R1+0x9c] ;  /* 0x00009c00010a7983 */ /* 0x008ea80000100800 */
[----:B------:R1:W-:Y:S04]  /*84bd0*/  STL [R1+0x400c], R13 ;  /* 0x00400c0d01007387 */ /* 0x0003e80000100800 */
[----:B------:R3:W-:Y:S01]  /*84be0*/  STL.64 [R1+0x4000], R28 ;  /* 0x0040001c01007387 */ /* 0x0007e20000100a00 */
[----:B-1----:R-:W-:-:S03]  /*84bf0*/  IMAD.X R13, R16, 0x1, R4, P2 ;  /* 0x00000001100d7824 */ /* 0x002fc600010e0604 */
[----:B---3--:R-:W3:Y:S04]  /*84c00*/  LDL.LU.64 R28, [R1+0x6f70] ;  /* 0x006f7000011c7983 */ /* 0x008ee80000300a00 */
[----:B------:R-:W-:Y:S04]  /*84c10*/  STL.64 [R1+0x3ff8], R20 ;  /* 0x003ff81401007387 */ /* 0x000fe80000100a00 */
[----:B------:R1:W-:Y:S04]  /*84c20*/  STL.64 [R1+0x3ff0], R12 ;  /* 0x003ff00c01007387 */ /* 0x0003e80000100a00 */
[----:B-1----:R-:W4:Y:S01]  /*84c30*/  LDL.LU.64 R12, [R1+0x6f68] ;  /* 0x006f6800010c7983 */ /* 0x002f220000300a00 */
[----:B--2---:R-:W-:-:S02]  /*84c40*/  IADD3 R20, P1, R10, R14, RZ ;  /* 0x0000000e0a147210 */ /* 0x004fc40007f3e0ff */
[----:B----4-:R-:W-:-:S05]  /*84c50*/  IADD3 R10, P2, R10, R13, RZ ;  /* 0x0000000d0a0a7210 */ /* 0x010fca0007f5e0ff */
[----:B------:R1:W-:Y:S04]  /*84c60*/  STL [R1+0x3fd8], R10 ;  /* 0x003fd80a01007387 */ /* 0x0003e80000100800 */
[----:B-1----:R-:W2:Y:S04]  /*84c70*/  LDL.LU.64 R10, [R1+0x6f60] ;  /* 0x006f6000010a7983 */ /* 0x002ea80000300a00 */
[----:B------:R1:W-:Y:S04]  /*84c80*/  STL [R1+0x6f40], R13 ;  /* 0x006f400d01007387 */ /* 0x0003e80000100800 */
[----:B-1----:R-:W2:Y:S01]  /*84c90*/  LDL.LU R13, [R1+0x9c] ;  /* 0x00009c00010d7983 */ /* 0x002ea20000300800 */
[----:B------:R-:W-:-:S05]  /*84ca0*/  IADD3 R22, P3, R23, R0, RZ ;  /* 0x0000000017167210 */ /* 0x000fca0007f7e0ff */
[----:B------:R-:W-:-:S05]  /*84cb0*/  IMAD.X R23, R16, 0x1, R2, P3 ;  /* 0x0000000110177824 */ /* 0x000fca00018e0602 */
[----:B------:R1:W-:Y:S04]  /*84cc0*/  STL.64 [R1+0x3fe8], R22 ;  /* 0x003fe81601007387 */ /* 0x0003e80000100a00 */
[----:B-1----:R-:W4:Y:S01]  /*84cd0*/  LDL.LU.64 R22, [R1+0x6f58] ;  /* 0x006f580001167983 */ /* 0x002f220000300a00 */
[----:B--2---:R-:W-:-:S05]  /*84ce0*/  IADD3 R16, P3, R13, R11, RZ ;  /* 0x0000000b0d107210 */ /* 0x004fca0007f7e0ff */
[----:B------:R1:W-:Y:S04]  /*84cf0*/  STL [R1+0x3fd0], R16 ;  /* 0x003fd01001007387 */ /* 0x0003e80000100800 */
[----:B-1----:R-:W2:Y:S04]  /*84d00*/  LDL.LU.64 R16, [R1+0x6f50] ;  /* 0x006f500001107983 */ /* 0x002ea80000300a00 */
[----:B------:R1:W-:Y:S04]  /*84d10*/  STL [R1+0x6f28], R11 ;  /* 0x006f280b01007387 */ /* 0x0003e80000100800 */
[----:B-1----:R-:W2:Y:S02]  /*84d20*/  LDL.LU R11, [R1+0x40c] ;  /* 0x00040c00010b7983 */ /* 0x002ea40000300800 */
[----:B--2---:R-:W-:-:S05]  /*84d30*/  IMAD.X R21, R11, 0x1, R16, P1 ;  /* 0x000000010b157824 */ /* 0x004fca00008e0610 */
[----:B------:R1:W-:Y:S04]  /*84d40*/  STL.64 [R1+0x3fe0], R20 ;  /* 0x003fe01401007387 */ /* 0x0003e80000100a00 */
[----:B-1----:R-:W2:Y:S04]  /*84d50*/  LDL.LU.64 R20, [R1+0x6f48] ;  /* 0x006f480001147983 */ /* 0x002ea80000300a00 */
[----:B--2---:R1:W-:Y:S04]  /*84d60*/  STL.64 [R1+0x6f20], R20 ;  /* 0x006f201401007387 */ /* 0x0043e80000100a00 */
[----:B-1----:R0:W2:Y:S04]  /*84d70*/  LDL.64 R20, [R1+0x3fd8] ;  /* 0x003fd80001147983 */ /* 0x0020a80000100a00 */
[----:B--2---:R-:W2:Y:S04]  /*84d80*/  LDL.LU R21, [R1+0xb0] ;  /* 0x0000b00001157983 */ /* 0x004ea80000300800 */
[----:B------:R-:W-:Y:S04]  /*84d90*/  STL.64 [R1+0x6f30], R16 ;  /* 0x006f301001007387 */ /* 0x000fe80000100a00 */
[----:B------:R1:W-:Y:S04]  /*84da0*/  STL.64 [R1+0x6f38], R18 ;  /* 0x006f381201007387 */ /* 0x0003e80000100a00 */
[----:B-1----:R0:W3:Y:S01]  /*84db0*/  LDL.64 R18, [R1+0x3fd0] ;  /* 0x003fd00001127983 */ /* 0x0020e20000100a00 */
[----:B------:R-:W-:Y:S01]  /*84dc0*/  IADD3 R16, P1, R13, R9, RZ ;  /* 0x000000090d107210 */ /* 0x000fe20007f3e0ff */
[----:B--2---:R-:W-:-:S02]  /*84dd0*/  IMAD.MOV.U32 R17, RZ, RZ, R21 ;  /* 0x000000ffff117224 */ /* 0x004fc400078e0015 */
[----:B------:R-:W-:Y:S01]  /*84de0*/  IMAD.X R21, R11, 0x1, R15, P2 ;  /* 0x000000010b157824 */ /* 0x000fe200010e060f */
[----:B------:R-:W-:-:S04]  /*84df0*/  IADD3 R20, P2, R13, R7, RZ ;  /* 0x000000070d147210 */ /* 0x000fc80007f5e0ff */
[----:B------:R1:W-:Y:S01]  /*84e00*/  STL [R1+0x3fdc], R21 ;  /* 0x003fdc1501007387 */ /* 0x0003e20000100800 */
[----:B---3--:R-:W-:-:S05]  /*84e10*/  IMAD.X R19, R11, 0x1, R12, P3 ;  /* 0x000000010b137824 */ /* 0x008fca00018e060c */
[----:B------:R2:W-:Y:S01]  /*84e20*/  STL [R1+0x3fd4], R19 ;  /* 0x003fd41301007387 */ /* 0x0005e20000100800 */
[C---:B-1----:R-:W-:Y:S02]  /*84e30*/  IMAD.X R21, R11.reuse, 0x1, R8, P2 ;  /* 0x000000010b157824 */ /* 0x042fe400010e0608 */
[----:B--2---:R-:W-:Y:S02]  /*84e40*/  IMAD.MOV.U32 R19, RZ, RZ, R17 ;  /* 0x000000ffff137224 */ /* 0x004fe400078e0011 */
[----:B------:R-:W-:Y:S01]  /*84e50*/  IMAD.X R17, R11, 0x1, R10, P1 ;  /* 0x000000010b117824 */ /* 0x000fe200008e060a */
[----:B------:R-:W-:-:S04]  /*84e60*/  IADD3 R18, P3, R13, R5, RZ ;  /* 0x000000050d127210 */ /* 0x000fc80007f7e0ff */
[----:B------:R1:W-:Y:S04]  /*84e70*/  STL.64 [R1+0x3fc8], R16 ;  /* 0x003fc81001007387 */ /* 0x0003e80000100a00 */
[----:B------:R-:W-:Y:S04]  /*84e80*/  STL.64 [R1+0x6f18], R8 ;  /* 0x006f180801007387 */ /* 0x000fe80000100a00 */
[----:B------:R2:W-:Y:S01]  /*84e90*/  STL.64 [R1+0x3fc0], R20 ;  /* 0x003fc01401007387 */ /* 0x0005e20000100a00 */
[C---:B-1----:R-:W-:Y:S02]  /*84ea0*/  IADD3 R16, P1, R13.reuse, R3, RZ ;  /* 0x000000030d107210 */ /* 0x042fe40007f3e0ff */
[----:B--2---:R-:W-:-:S02]  /*84eb0*/  IADD3 R20, P2, R13, R0, RZ ;  /* 0x000000000d147210 */ /* 0x004fc40007f5e0ff */
[----:B------:R-:W2:Y:S01]  /*84ec0*/  LDL.LU R13, [R1+0x6f40] ;  /* 0x006f4000010d7983 */ /* 0x000ea20000300800 */
[----:B------:R-:W-:Y:S02]  /*84ed0*/  IMAD.MOV.U32 R21, RZ, RZ, R19 ;  /* 0x000000ffff157224 */ /* 0x000fe400078e0013 */
[C---:B------:R-:W-:Y:S02]  /*84ee0*/  IMAD.X R19, R11.reuse, 0x1, R6, P3 ;  /* 0x000000010b137824 */ /* 0x040fe400018e0606 */
[----:B------:R-:W-:-:S03]  /*84ef0*/  IMAD.X R17, R11, 0x1, R4, P1 ;  /* 0x000000010b117824 */ /* 0x000fc600008e0604 */
[----:B------:R1:W-:Y:S01]  /*84f00*/  STL.64 [R1+0x3fb8], R18 ;  /* 0x003fb81201007387 */ /* 0x0003e20000100a00 */
[----:B------:R-:W-:-:S03]  /*84f10*/  IADD3 R8, P3, R21, R14, RZ ;  /* 0x0000000e15087210 */ /* 0x000fc60007f7e0ff */
[----:B-1----:R-:W3:Y:S04]  /*84f20*/  LDL.LU.64 R18, [R1+0x6f38] ;  /* 0x006f380001127983 */ /* 0x002ee80000300a00 */
[----:B------:R1:W-:Y:S04]  /*84f30*/  STL.64 [R1+0x6f10], R6 ;  /* 0x006f100601007387 */ /* 0x0003e80000100a00 */
[----:B------:R-:W4:Y:S04]  /*84f40*/  LDL R9, [R1+0x408] ;  /* 0x0004080001097983 */ /* 0x000f280000100800 */
[----:B------:R0:W-:Y:S01]  /*84f50*/  STL.64 [R1+0x3fb0], R16 ;  /* 0x003fb01001007387 */ /* 0x0001e20000100a00 */
[----:B-1----:R-:W-:-:S03]  /*84f60*/  IMAD.MOV.U32 R7, RZ, RZ, R21 ;  /* 0x000000ffff077224 */ /* 0x002fc600078e0015 */
[----:B0-----:R-:W4:Y:S01]  /*84f70*/  LDL.LU.64 R16, [R1+0x6f30] ;  /* 0x006f300001107983 */ /* 0x001f220000300a00 */
[----:B--2---:R-:W-:Y:S01]  /*84f80*/  IADD3 R6, P1, R21, R13, RZ ;  /* 0x0000000d15067210 */ /* 0x004fe20007f3e0ff */
[----:B------:R-:W-:Y:S02]  /*84f90*/  IMAD.X R21, R11, 0x1, R2, P2 ;  /* 0x000000010b157824 */ /* 0x000fe400010e0602 */
[----:B------:R-:W2:Y:S04]  /*84fa0*/  LDL.LU R11, [R1+0x6f28] ;  /* 0x006f2800010b7983 */ /* 0x000ea80000300800 */
[----:B------:R0:W-:Y:S04]  /*84fb0*/  STL.64 [R1+0x3fa8], R20 ;  /* 0x003fa81401007387 */ /* 0x0001e80000100a00 */
[----:B0-----:R-:W2:Y:S04]  /*84fc0*/  LDL.LU.64 R20, [R1+0x6f20] ;  /* 0x006f200001147983 */ /* 0x001ea80000300a00 */
[----:B------:R-:W-:Y:S04]  /*84fd0*/  STL.64 [R1+0x6f08], R2 ;  /* 0x006f080201007387 */ /* 0x000fe80000100a00 */
[----:B---3--:R0:W-:Y:S04]  /*84fe0*/  STL.64 [R1+0x6ee0], R18 ;  /* 0x006ee01201007387 */ /* 0x0081e80000100a00 */
[----:B0-----:R-:W3:Y:S01]  /*84ff0*/  LDL.LU R19, [R1+0xbc] ;  /* 0x0000bc0001137983 */ /* 0x001ee20000300800 */
[----:B----4-:R-:W-:-:S05]  /*85000*/  IMAD.X R9, R9, 0x1, R16, P3 ;  /* 0x0000000109097824 */ /* 0x010fca00018e0610 */
[----:B------:R0:W-:Y:S01]  /*85010*/  STL.64 [R1+0x3fa0], R8 ;  /* 0x003fa00801007387 */ /* 0x0001e20000100a00 */
[----:B--2---:R-:W-:-:S05]  /*85020*/  IADD3 R2, P2, R7, R11, RZ ;  /* 0x0000000b07027210 */ /* 0x004fca0007f5e0ff */
[----:B------:R-:W-:Y:S04]  /*85030*/  STL [R1+0x3f90], R2 ;  /* 0x003f900201007387 */ /* 0x000fe80000100800 */
[----:B0-----:R-:W2:Y:S04]  /*85040*/  LDL.LU.64 R8, [R1+0x6f18] ;  /* 0x006f180001087983 */ /* 0x001ea80000300a00 */
[----:B------:R0:W-:Y:S04]  /*85050*/  STL.64 [R1+0x6ee8], R28 ;  /* 0x006ee81c01007387 */ /* 0x0001e80000100a00 */
[----:B0-----:R-:W4:Y:S04]  /*85060*/  LDL R28, [R1+0xb4] ;  /* 0x0000b400011c7983 */ /* 0x001f280000100800 */
[----:B----4-:R0:W-:Y:S04]  /*85070*/  STL.64 [R1+0x6ef0], R28 ;  /* 0x006ef01c01007387 */ /* 0x0101e80000100a00 */
[----:B0-----:R0:W4:Y:S04]  /*85080*/  LDL.64 R28, [R1+0x3f90] ;  /* 0x003f9000011c7983 */ /* 0x0011280000100a00 */
[----:B------:R1:W-:Y:S04]  /*85090*/  STL [R1+0x6ed8], R16 ;  /* 0x006ed81001007387 */ /* 0x0003e80000100800 */
[----:B-1----:R-:W3:Y:S04]  /*850a0*/  LDL.LU R16, [R1+0x408] ;  /* 0x0004080001107983 */ /* 0x002ee80000300800 */
[----:B------:R1:W-:Y:S02]  /*850b0*/  STL.64 [R1+0x6ef8], R22 ;  /* 0x006ef81601007387 */ /* 0x0003e40000100a00 */
[----:B-1----:R-:W-:-:S05]  /*850c0*/  IMAD.MOV.U32 R22, RZ, RZ, R7 ;  /* 0x000000ffff167224 */ /* 0x002fca00078e0007 */
[----:B--2---:R-:W-:Y:S01]  /*850d0*/  IADD3 R2, P3, R22, R9, RZ ;  /* 0x0000000916027210 */ /* 0x004fe20007f7e0ff */
[C---:B---3--:R-:W-:Y:S02]  /*850e0*/  IMAD.X R7, R16.reuse, 0x1, R15, P1 ;  /* 0x0000000110077824 */ /* 0x048fe400008e060f */
[C---:B----4-:R-:W-:Y:S02]  /*850f0*/  IMAD.X R29, R16.reuse, 0x1, R12, P2 ;  /* 0x00000001101d7824 */ /* 0x050fe400010e060c */
[----:B------:R-:W-:Y:S01]  /*85100*/  IMAD.X R3, R16, 0x1, R10, P3 ;  /* 0x0000000110037824 */ /* 0x000fe200018e060a */
[----:B------:R1:W-:Y:S04]  /*85110*/  STL.64 [R1+0x3f98], R6 ;  /* 0x003f980601007387 */ /* 0x0003e80000100a00 */
[----:B-1----:R-:W2:Y:S04]  /*85120*/  LDL.LU.64 R6, [R1+0x6f10] ;  /* 0x006f100001067983 */ /* 0x002ea80000300a00 */
[----:B------:R-:W-:Y:S04]  /*85130*/  STL.64 [R1+0x6f00], R14 ;  /* 0x006f000e01007387 */ /* 0x000fe80000100a00 */
[----:B------:R-:W-:Y:S04]  /*85140*/  STL [R1+0x3f94], R29 ;  /* 0x003f941d01007387 */ /* 0x000fe80000100800 */
[----:B------:R1:W-:Y:S04]  /*85150*/  STL.64 [R1+0x3f88], R2 ;  /* 0x003f880201007387 */ /* 0x0003e80000100a00 */
[----:B-1----:R-:W3:Y:S01]  /*85160*/  LDL.LU.64 R2, [R1+0x6f08] ;  /* 0x006f080001027983 */ /* 0x002ee20000300a00 */
[----:B------:R-:W-:-:S03]  /*85170*/  IADD3 R28, P2, R22, R5, RZ ;  /* 0x00000005161c7210 */ /* 0x000fc60007f5e0ff */
[----:B------:R-:W-:Y:S01]  /*85180*/  STL.64 [R1+0x6ed0], R20 ;  /* 0x006ed01401007387 */ /* 0x000fe20000100a00 */
[----:B--2---:R-:W-:Y:S01]  /*85190*/  IADD3 R14, P1, R22, R7, RZ ;  /* 0x00000007160e7210 */ /* 0x004fe20007f3e0ff */
[----:B------:R-:W-:-:S04]  /*851a0*/  IMAD.X R29, R16, 0x1, R6, P2 ;  /* 0x00000001101d7824 */ /* 0x000fc800010e0606 */
[----:B------:R-:W-:-:S05]  /*851b0*/  IMAD.X R15, R16, 0x1, R8, P1 ;  /* 0x00000001100f7824 */ /* 0x000fca00008e0608 */
[----:B------:R1:W-:Y:S01]  /*851c0*/  STL.64 [R1+0x3f80], R14 ;  /* 0x003f800e01007387 */ /* 0x0003e20000100a00 */
[C---:B---3--:R-:W-:Y:S02]  /*851d0*/  IADD3 R18, P3, R22.reuse, R3, RZ ;  /* 0x0000000316127210 */ /* 0x048fe40007f7e0ff */
[----:B------:R-:W-:Y:S01]  /*851e0*/  IADD3 R22, P1, R22, R0, RZ ;  /* 0x0000000016167210 */ /* 0x000fe20007f3e0ff */
[----:B-1----:R-:W2:Y:S04]  /*851f0*/  LDL.LU.64 R14, [R1+0x6f00] ;  /* 0x006f0000010e7983 */ /* 0x002ea80000300a00 */
[----:B------:R1:W-:Y:S04]  /*85200*/  STL [R1+0x3f68], R22 ;  /* 0x003f681601007387 */ /* 0x0003e80000100800 */
[----:B-1----:R-:W3:Y:S04]  /*85210*/  LDL.LU.64 R22, [R1+0x6ef8] ;  /* 0x006ef80001167983 */ /* 0x002ee80000300a00 */
[----:B------:R1:W-:Y:S04]  /*85220*/  STL.64 [R1+0x3f78], R28 ;  /* 0x003f781c01007387 */ /* 0x0003e80000100a00 */
[----:B-1----:R-:W2:Y:S01]  /*85230*/  LDL.LU.64 R28, [R1+0x6ef0] ;  /* 0x006ef000011c7983 */ /* 0x002ea20000300a00 */
[----:B------:R-:W-:-:S02]  /*85240*/  IMAD.MOV.U32 R21, RZ, RZ, R19 ;  /* 0x000000ffff157224 */ /* 0x000fc400078e0013 */
[----:B------:R-:W-:Y:S01]  /*85250*/  IMAD.X R19, R16, 0x1, R4, P3 ;  /* 0x0000000110137824 */ /* 0x000fe200018e0604 */
[----:B--2---:R-:W-:-:S05]  /*85260*/  IADD3 R28, P2, R28, R14, RZ ;  /* 0x0000000e1c1c7210 */ /* 0x004fca0007f5e0ff */
[----:B------:R1:W-:Y:S04]  /*85270*/  STL [R1+0x3f60], R28 ;  /* 0x003f601c01007387 */ /* 0x0003e80000100800 */
[----:B-1----:R-:W2:Y:S04]  /*85280*/  LDL.LU.64 R28, [R1+0x6ee8] ;  /* 0x006ee800011c7983 */ /* 0x002ea80000300a00 */
[----:B------:R1:W-:Y:S04]  /*85290*/  STL.64 [R1+0x3f70], R18 ;  /* 0x003f701201007387 */ /* 0x0003e80000100a00 */
[----:B-1----:R-:W4:Y:S04]  /*852a0*/  LDL.LU.64 R18, [R1+0x6ee0] ;  /* 0x006ee00001127983 */ /* 0x002f280000300a00 */
[----:B----4-:R1:W-:Y:S04]  /*852b0*/  STL.64 [R1+0x6ec8], R18 ;  /* 0x006ec81201007387 */ /* 0x0103e80000100a00 */
[----:B-1----:R0:W4:Y:S04]  /*852c0*/  LDL.64 R18, [R1+0x3f68] ;  /* 0x003f680001127983 */ /* 0x0021280000100a00 */
[----:B------:R1:W-:Y:S04]  /*852d0*/  STL [R1+0x6eb8], R4 ;  /* 0x006eb80401007387 */ /* 0x0003e80000100800 */
[----:B-1----:R-:W2:Y:S01]  /*852e0*/  LDL.LU R4, [R1+0xb4] ;  /* 0x0000b40001047983 */ /* 0x002ea20000300800 */
[----:B----4-:R-:W-:-:S04]  /*852f0*/  IMAD.MOV.U32 R19, RZ, RZ, R21 ;  /* 0x000000ffff137224 */ /* 0x010fc800078e0015 */
[----:B------:R-:W-:Y:S02]  /*85300*/  IMAD.MOV.U32 R21, RZ, RZ, R19 ;  /* 0x000000ffff157224 */ /* 0x000fe400078e0013 */
[----:B------:R-:W-:Y:S02]  /*85310*/  IMAD.X R19, R16, 0x1, R2, P1 ;  /* 0x0000000110137824 */ /* 0x000fe400008e0602 */
[----:B------:R-:W4:Y:S04]  /*85320*/  LDL.LU R16, [R1+0x6ed8] ;  /* 0x006ed80001107983 */ /* 0x000f280000300800 */
[----:B---3--:R1:W-:Y:S04]  /*85330*/  STL.64 [R1+0x6ec0], R22 ;  /* 0x006ec01601007387 */ /* 0x0083e80000100a00 */
[----:B------:R-:W-:Y:S01]  /*85340*/  STL [R1+0x3f6c], R19 ;  /* 0x003f6c1301007387 */ /* 0x000fe20000100800 */
[----:B--2---:R-:W-:-:S03]  /*85350*/  IADD3 R18, P1, R4, R11, RZ ;  /* 0x0000000b04127210 */ /* 0x004fc60007f3e0ff */
[----:B-1----:R0:W4:Y:S04]  /*85360*/  LDL.64 R22, [R1+0x3f60] ;  /* 0x003f600001167983 */ /* 0x0021280000100a00 */
[----:B------:R1:W-:Y:S04]  /*85370*/  STL [R1+0x6ea8], R11 ;  /* 0x006ea80b01007387 */ /* 0x0003e80000100800 */
[----:B-1----:R-:W4:Y:S01]  /*85380*/  LDL.LU R11, [R1+0x404] ;  /* 0x00040400010b7983 */ /* 0x002f220000300800 */
[----:B------:R-:W-:Y:S01]  /*85390*/  IADD3 R20, P3, R4, R13, RZ ;  /* 0x0000000d04147210 */ /* 0x000fe20007f7e0ff */
[----:B------:R-:W-:-:S02]  /*853a0*/  IMAD.MOV.U32 R19, RZ, RZ, R21 ;  /* 0x000000ffff137224 */ /* 0x000fc400078e0015 */
[C---:B----4-:R-:W-:Y:S02]  /*853b0*/  IMAD.X R23, R11.reuse, 0x1, R16, P2 ;  /* 0x000000010b177824 */ /* 0x050fe400010e0610 */
[----:B------:R-:W-:-:S03]  /*853c0*/  IMAD.X R21, R11, 0x1, R15, P3 ;  /* 0x000000010b157824 */ /* 0x000fc600018e060f */
[----:B------:R-:W-:Y:S04]  /*853d0*/  STL [R1+0x3f64], R23 ;  /* 0x003f641701007387 */ /* 0x000fe80000100800 */
[----:B------:R1:W-:Y:S04]  /*853e0*/  STL.64 [R1+0x3f58], R20 ;  /* 0x003f581401007387 */ /* 0x0003e80000100a00 */
[----:B-1----:R-:W2:Y:S01]  /*853f0*/  LDL.LU.64 R20, [R1+0x6ed0] ;  /* 0x006ed00001147983 */ /* 0x002ea20000300a00 */
[----:B------:R-:W-:-:S05]  /*85400*/  IADD3 R22, P2, R4, R9, RZ ;  /* 0x0000000904167210 */ /* 0x000fca0007f5e0ff */
[----:B------:R-:W-:Y:S01]  /*85410*/  IMAD.X R23, R11, 0x1, R10, P2 ;  /* 0x000000010b177824 */ /* 0x000fe200010e060a */
[----:B--2---:R-:W-:Y:S04]  /*85420*/  STL.64 [R1+0x6ea0], R20 ;  /* 0x006ea01401007387 */ /* 0x004fe80000100a00 */
[----:B------:R1:W-:Y:S04]  /*85430*/  STL [R1+0x6e98], R15 ;  /* 0x006e980f01007387 */ /* 0x0003e80000100800 */
[----:B-1----:R-:W2:Y:S01]  /*85440*/  LDL.LU R15, [R1+0xb8] ;  /* 0x0000b800010f7983 */ /* 0x002ea20000300800 */
[----:B------:R-:W-:-:S02]  /*85450*/  IMAD.MOV.U32 R21, RZ, RZ, R19 ;  /* 0x000000ffff157224 */ /* 0x000fc400078e0013 */
[----:B------:R-:W-:Y:S01]  /*85460*/  IMAD.X R19, R11, 0x1, R12, P1 ;  /* 0x000000010b137824 */ /* 0x000fe200008e060c */
[----:B------:R-:W-:-:S04]  /*85470*/  IADD3 R20, P3, R4, R7, RZ ;  /* 0x0000000704147210 */ /* 0x000fc80007f7e0ff */
[----:B------:R1:W-:Y:S04]  /*85480*/  STL.64 [R1+0x3f50], R18 ;  /* 0x003f501201007387 */ /* 0x0003e80000100a00 */
[----:B-1----:R-:W3:Y:S04]  /*85490*/  LDL.LU.64 R18, [R1+0x6ec8] ;  /* 0x006ec80001127983 */ /* 0x002ee80000300a00 */
[----:B------:R1:W-:Y:S04]  /*854a0*/  STL.64 [R1+0x6eb0], R16 ;  /* 0x006eb01001007387 */ /* 0x0003e80000100a00 */
[----:B------:R4:W-:Y:S01]  /*854b0*/  STL.64 [R1+0x3f48], R22 ;  /* 0x003f481601007387 */ /* 0x0009e20000100a00 */
[----:B-1----:R-:W-:Y:S01]  /*854c0*/  IADD3 R16, P1, R4, R5, RZ ;  /* 0x0000000504107210 */ /* 0x002fe20007f3e0ff */
[----:B------:R-:W-:-:S02]  /*854d0*/  IMAD.MOV.U32 R17, RZ, RZ, R21 ;  /* 0x000000ffff117224 */ /* 0x000fc400078e0015 */
[----:B------:R-:W-:Y:S02]  /*854e0*/  IMAD.X R21, R11, 0x1, R8, P3 ;  /* 0x000000010b157824 */ /* 0x000fe400018e0608 */
[----:B------:R1:W-:Y:S04]  /*854f0*/  STL [R1+0x3f38], R16 ;  /* 0x003f381001007387 */ /* 0x0003e80000100800 */
[----:B----4-:R-:W4:Y:S04]  /*85500*/  LDL.LU.64 R22, [R1+0x6ec0] ;  /* 0x006ec00001167983 */ /* 0x010f280000300a00 */
[----:B------:R0:W-:Y:S01]  /*85510*/  STL.64 [R1+0x6e90], R8 ;  /* 0x006e900801007387 */ /* 0x0001e20000100a00 */
[----:B-1----:R-:W-:-:S03]  /*85520*/  IADD3 R16, P2, R4, R3, RZ ;  /* 0x0000000304107210 */ /* 0x002fc60007f5e0ff */
[----:B0-----:R0:W2:Y:S04]  /*85530*/  LDL.64 R8, [R1+0x3f38] ;  /* 0x003f380001087983 */ /* 0x0010a80000100a00 */
[----:B------:R1:W-:Y:S02]  /*85540*/  STL.64 [R1+0x3f40], R20 ;  /* 0x003f401401007387 */ /* 0x0003e40000100a00 */
[----:B-1----:R-:W-:Y:S02]  /*85550*/  IADD3 R20, P3, R4, R0, RZ ;  /* 0x0000000004147210 */ /* 0x002fe40007f7e0ff */
[----:B------:R-:W3:Y:S01]  /*85560*/  LDL.LU R4, [R1+0x6eb8] ;  /* 0x006eb80001047983 */ /* 0x000ee20000300800 */
[----:B------:R-:W-:-:S03]  /*85570*/  IMAD.MOV.U32 R21, RZ, RZ, R17 ;  /* 0x000000ffff157224 */ /* 0x000fc600078e0011 */
[----:B------:R1:W-:Y:S02]  /*85580*/  STL.64 [R1+0x6e88], R6 ;  /* 0x006e880601007387 */ /* 0x0003e40000100a00 */
[----:B-1----:R-:W-:Y:S02]  /*85590*/  IMAD.MOV.U32 R7, RZ, RZ, R21 ;  /* 0x000000ffff077224 */ /* 0x002fe400078e0015 */
[C---:B------:R-:W-:Y:S02]  /*855a0*/  IMAD.X R21, R11.reuse, 0x1, R2, P3 ;  /* 0x000000010b157824 */ /* 0x040fe400018e0602 */
[----:B--2---:R-:W-:-:S05]  /*855b0*/  IMAD.X R9, R11, 0x1, R6, P1 ;  /* 0x000000010b097824 */ /* 0x004fca00008e0606 */
[----:B------:R1:W-:Y:S01]  /*855c0*/  STL [R1+0x3f3c], R9 ;  /* 0x003f3c0901007387 */ /* 0x0003e20000100800 */
[----:B---3--:R-:W-:-:S03]  /*855d0*/  IMAD.X R17, R11, 0x1, R4, P2 ;  /* 0x000000010b117824 */ /* 0x008fc600010e0604 */
[----:B-1----:R-:W2:Y:S04]  /*855e0*/  LDL R9, [R1+0x400] ;  /* 0x0004000001097983 */ /* 0x002ea80000100800 */
[----:B------:R1:W-:Y:S04]  /*855f0*/  STL.64 [R1+0x3f30], R16 ;  /* 0x003f301001007387 */ /* 0x0003e80000100a00 */
[----:B-1----:R-:W2:Y:S04]  /*85600*/  LDL.LU.64 R16, [R1+0x6eb0] ;  /* 0x006eb00001107983 */ /* 0x002ea80000300a00 */
[----:B------:R-:W3:Y:S04]  /*85610*/  LDL.LU R11, [R1+0x6ea8] ;  /* 0x006ea800010b7983 */ /* 0x000ee80000300800 */
[----:B------:R1:W-:Y:S04]  /*85620*/  STL.64 [R1+0x3f28], R20 ;  /* 0x003f281401007387 */ /* 0x0003e80000100a00 */
[----:B-1----:R-:W4:Y:S04]  /*85630*/  LDL.LU.64 R20, [R1+0x6ea0] ;  /* 0x006ea00001147983 */ /* 0x002f280000300a00 */
[----:B------:R-:W-:Y:S01]  /*85640*/  STL.64 [R1+0x6e80], R2 ;  /* 0x006e800201007387 */ /* 0x000fe20000100a00 */
[----:B------:R-:W-:-:S02]  /*85650*/  IADD3 R8, P1, R15, R14, RZ ;  /* 0x0000000e0f087210 */ /* 0x000fc40007f3e0ff */
[----:B------:R-:W-:-:S03]  /*85660*/  IADD3 R6, P2, R15, R13, RZ ;  /* 0x0000000d0f067210 */ /* 0x000fc60007f5e0ff */
[----:B--2---:R-:W-:Y:S01]  /*85670*/  IMAD.X R9, R9, 0x1, R16, P1 ;  /* 0x0000000109097824 */ /* 0x004fe200008e0610 */
[----:B----4-:R1:W-:Y:S02]  /*85680*/  STL.64 [R1+0x6e70], R20 ;  /* 0x006e701401007387 */ /* 0x0103e40000100a00 */
[----:B-1----:R-:W-:Y:S02]  /*85690*/  IMAD.MOV.U32 R20, RZ, RZ, R15 ;  /* 0x000000ffff147224 */ /* 0x002fe400078e000f */
[----:B------:R-:W2:Y:S04]  /*856a0*/  LDL.LU R15, [R1+0x6e98] ;  /* 0x006e9800010f7983 */ /* 0x000ea80000300800 */
[----:B------:R-:W4:Y:S01]  /*856b0*/  LDL.LU R21, [R1+0xcc] ;  /* 0x0000cc0001157983 */ /* 0x000f220000300800 */
[----:B---3--:R-:W-:-:S03]  /*856c0*/  IADD3 R2, P3, R20, R11, RZ ;  /* 0x0000000b14027210 */ /* 0x008fc60007f7e0ff */
[----:B------:R1:W-:Y:S04]  /*856d0*/  STL.64 [R1+0x3f20], R8 ;  /* 0x003f200801007387 */ /* 0x0003e80000100a00 */
[----:B------:R-:W-:Y:S04]  /*856e0*/  STL [R1+0x3f10], R2 ;  /* 0x003f100201007387 */ /* 0x000fe80000100800 */
[----:B-1----:R-:W3:Y:S04]  /*856f0*/  LDL.LU.64 R8, [R1+0x6e90] ;  /* 0x006e900001087983 */ /* 0x002ee80000300a00 */
[----:B------:R-:W-:Y:S04]  /*85700*/  STL.64 [R1+0x6e78], R16 ;  /* 0x006e781001007387 */ /* 0x000fe80000100a00 */
[----:B------:R1:W-:Y:S04]  /*85710*/  STL.64 [R1+0x6e68], R18 ;  /* 0x006e681201007387 */ /* 0x0003e80000100a00 */
[----:B-1----:R0:W4:Y:S01]  /*85720*/  LDL.64 R18, [R1+0x3f10] ;  /* 0x003f100001127983 */ /* 0x0021220000100a00 */
[----:B---3--:R-:W-:-:S03]  /*85730*/  IADD3 R2, P1, R20, R9, RZ ;  /* 0x0000000914027210 */ /* 0x008fc60007f3e0ff */
[----:B------:R1:W-:Y:S04]  /*85740*/  STL [R1+0x6e64], R9 ;  /* 0x006e640901007387 */ /* 0x0003e80000100800 */
[----:B-1----:R-:W2:Y:S01]  /*85750*/  LDL.LU R9, [R1+0x400] ;  /* 0x0004000001097983 */ /* 0x002ea20000300800 */
[----:B------:R-:W-:Y:S02]  /*85760*/  IMAD.MOV.U32 R16, RZ, RZ, R7 ;  /* 0x000000ffff107224 */ /* 0x000fe400078e0007 */
[C---:B--2---:R-:W-:Y:S02]  /*85770*/  IMAD.X R7, R9.reuse, 0x1, R15, P2 ;  /* 0x0000000109077824 */ /* 0x044fe400010e060f */
[C---:B----4-:R-:W-:Y:S02]  /*85780*/  IMAD.X R19, R9.reuse, 0x1, R12, P3 ;  /* 0x0000000109137824 */ /* 0x050fe400018e060c */
[----:B------:R-:W-:Y:S01]  /*85790*/  IMAD.X R3, R9, 0x1, R10, P1 ;  /* 0x0000000109037824 */ /* 0x000fe200008e060a */
[----:B------:R1:W-:Y:S04]  /*857a0*/  STL.64 [R1+0x3f18], R6 ;  /* 0x003f180601007387 */ /* 0x0003e80000100a00 */
[----:B-1----:R-:W2:Y:S04]  /*857b0*/  LDL.LU.64 R6, [R1+0x6e88] ;  /* 0x006e880001067983 */ /* 0x002ea80000300a00 */
[----:B------:R-:W-:Y:S04]  /*857c0*/  STL.64 [R1+0x6e58], R22 ;  /* 0x006e581601007387 */ /* 0x000fe80000100a00 */
[----:B------:R-:W-:Y:S04]  /*857d0*/  STL [R1+0x6e60], R23 ;  /* 0x006e601701007387 */ /* 0x000fe80000100800 */
[----:B------:R-:W-:Y:S04]  /*857e0*/  STL [R1+0x3f14], R19 ;  /* 0x003f141301007387 */ /* 0x000fe80000100800 */
[----:B------:R1:W-:Y:S04]  /*857f0*/  STL.64 [R1+0x3f08], R2 ;  /* 0x003f080201007387 */ /* 0x0003e80000100a00 */
[----:B-1----:R-:W3:Y:S01]  /*85800*/  LDL.LU.64 R2, [R1+0x6e80] ;  /* 0x006e800001027983 */ /* 0x002ee20000300a00 */
[----:B------:R-:W-:-:S02]  /*85810*/  IMAD.MOV.U32 R22, RZ, RZ, R20 ;  /* 0x000000ffff167224 */ /* 0x000fc400078e0014 */
[----:B------:R-:W-:Y:S02]  /*85820*/  IMAD.MOV.U32 R19, RZ, RZ, R16 ;  /* 0x000000ffff137224 */ /* 0x000fe400078e0010 */
[----:B------:R-:W-:Y:S01]  /*85830*/  IMAD.MOV.U32 R23, RZ, RZ, R21 ;  /* 0x000000ffff177224 */ /* 0x000fe200078e0015 */
[----:B--2---:R-:W-:-:S05]  /*85840*/  IADD3 R20, P2, R22, R7, RZ ;  /* 0x0000000716147210 */ /* 0x004fca0007f5e0ff */
[----:B------:R-:W-:Y:S01]  /*85850*/  IMAD.X R21, R9, 0x1, R8, P2 ;  /* 0x0000000109157824 */ /* 0x000fe200010e0608 */
[----:B---3--:R-:W-:-:S05]  /*85860*/  IADD3 R16, P1, R22, R3, RZ ;  /* 0x0000000316107210 */ /* 0x008fca0007f3e0ff */
[----:B------:R1:W-:Y:S04]  /*85870*/  STL [R1+0x3ef0], R16 ;  /* 0x003ef01001007387 */ /* 0x0003e80000100800 */
[----:B-1----:R-:W2:Y:S04]  /*85880*/  LDL.LU.64 R16, [R1+0x6e78] ;  /* 0x006e780001107983 */ /* 0x002ea80000300a00 */
[----:B------:R1:W-:Y:S04]  /*85890*/  STL.64 [R1+0x3f00], R20 ;  /* 0x003f001401007387 */ /* 0x0003e80000100a00 */
[----:B-1----:R-:W3:Y:S01]  /*858a0*/  LDL.LU.64 R20, [R1+0x6e70] ;  /* 0x006e700001147983 */ /* 0x002ee20000300a00 */
[----:B------:R-:W-:-:S03]  /*858b0*/  IADD3 R18, P3, R22, R5, RZ ;  /* 0x0000000516127210 */ /* 0x000fc60007f7e0ff */
[----:B---3--:R1:W-:Y:S04]  /*858c0*/  STL.64 [R1+0x6e50], R20 ;  /* 0x006e501401007387 */ /* 0x0083e80000100a00 */
[----:B-1----:R0:W3:Y:S02]  /*858d0*/  LDL.64 R20, [R1+0x3ef0] ;  /* 0x003ef00001147983 */ /* 0x0020e40000100a00 */
[----:B---3--:R-:W-:Y:S02]  /*858e0*/  IMAD.MOV.U32 R21, RZ, RZ, R23 ;  /* 0x000000ffff157224 */ /* 0x008fe400078e0017 */
[----:B------:R-:W-:Y:S02]  /*858f0*/  IMAD.MOV.U32 R23, RZ, RZ, R19 ;  /* 0x000000ffff177224 */ /* 0x000fe400078e0013 */
[----:B------:R-:W-:-:S05]  /*85900*/  IMAD.X R19, R9, 0x1, R6, P3 ;  /* 0x0000000109137824 */ /* 0x000fca00018e0606 */
[----:B------:R1:W-:Y:S04]  /*85910*/  STL.64 [R1+0x3ef8], R18 ;  /* 0x003ef81201007387 */ /* 0x0003e80000100a00 */
[----:B-1----:R-:W3:Y:S01]  /*85920*/  LDL.LU.64 R18, [R1+0x6e68] ;  /* 0x006e680001127983 */ /* 0x002ee20000300a00 */
[----:B------:R-:W-:-:S03]  /*85930*/  IADD3 R22, P2, R22, R0, RZ ;  /* 0x0000000016167210 */ /* 0x000fc60007f5e0ff */
[----:B---3--:R1:W-:Y:S04]  /*85940*/  STL.64 [R1+0x6e40], R18 ;  /* 0x006e401201007387 */ /* 0x0083e80000100a00 */
[----:B------:R3:W-:Y:S04]  /*85950*/  STL.64 [R1+0x6e48], R28 ;  /* 0x006e481c01007387 */ /* 0x0007e80000100a00 */
[----:B-1----:R-:W2:Y:S01]  /*85960*/  LDL R19, [R1+0x3ec] ;  /* 0x0003ec0001137983 */ /* 0x002ea20000100800 */
[----:B---3--:R-:W-:Y:S02]  /*85970*/  IMAD.MOV.U32 R28, RZ, RZ, R21 ;  /* 0x000000ffff1c7224 */ /* 0x008fe400078e0015 */
[----:B------:R-:W-:Y:S01]  /*85980*/  IMAD.X R21, R9, 0x1, R4, P1 ;  /* 0x0000000109157824 */ /* 0x000fe200008e0604 */
[----:B------:R-:W-:-:S02]  /*85990*/  IADD3 R18, P3, R23, R14, RZ ;  /* 0x0000000e17127210 */ /* 0x000fc40007f7e0ff */
[----:B------:R-:W-:Y:S02]  /*859a0*/  IADD3 R20, P1, R23, R13, RZ ;  /* 0x0000000d17147210 */ /* 0x000fe40007f3e0ff */
[----:B------:R1:W-:Y:S02]  /*859b0*/  STL [R1+0x3ef4], R21 ;  /* 0x003ef41501007387 */ /* 0x0003e40000100800 */
[----:B-1----:R-:W-:Y:S02]  /*859c0*/  IMAD.MOV.U32 R21, RZ, RZ, R23 ;  /* 0x000000ffff157224 */ /* 0x002fe400078e0017 */
[----:B------:R-:W-:Y:S02]  /*859d0*/  IMAD.X R23, R9, 0x1, R2, P2 ;  /* 0x0000000109177824 */ /* 0x000fe400010e0602 */
[----:B------:R-:W3:Y:S04]  /*859e0*/  LDL.LU R9, [R1+0x6e64] ;  /* 0x006e640001097983 */ /* 0x000ee80000300800 */
[----:B------:R1:W-:Y:S04]  /*859f0*/  STL.64 [R1+0x3ee8], R22 ;  /* 0x003ee81601007387 */ /* 0x0003e80000100a00 */
[----:B-1----:R0:W4:Y:S01]  /*85a00*/  LDL.LU R23, [R1+0x6e60] ;  /* 0x006e600001177983 */ /* 0x0021220000300800 */
[----:B------:R-:W-:-:S05]  /*85a10*/  IADD3 R22, P2, R21, R11, RZ ;  /* 0x0000000b15167210 */ /* 0x000fca0007f5e0ff */
[----:B------:R4:W-:Y:S01]  /*85a20*/  STL [R1+0x3ed0], R22 ;  /* 0x003ed01601007387 */ /* 0x0009e20000100800 */
[----:B--2---:R-:W-:-:S03]  /*85a30*/  IMAD.X R19, R19, 0x1, R16, P3 ;  /* 0x0000000113137824 */ /* 0x004fc600018e0610 */
[----:B----4-:R-:W2:Y:S04]  /*85a40*/  LDL.LU.64 R22, [R1+0x6e58] ;  /* 0x006e580001167983 */ /* 0x010ea80000300a00 */
[----:B------:R1:W-:Y:S04]  /*85a50*/  STL.64 [R1+0x3ee0], R18 ;  /* 0x003ee01201007387 */ /* 0x0003e80000100a00 */
[----:B---3--:R3:W-:Y:S01]  /*85a60*/  STL [R1+0x6e28], R9 ;  /* 0x006e280901007387 */ /* 0x0087e20000100800 */
[----:B-1----:R-:W-:-:S03]  /*85a70*/  IADD3 R18, P3, R21, R9, RZ ;  /* 0x0000000915127210 */ /* 0x002fc60007f7e0ff */
[----:B---3--:R-:W3:Y:S01]  /*85a80*/  LDL.LU R9, [R1+0x3ec] ;  /* 0x0003ec0001097983 */ /* 0x008ee20000300800 */
[----:B------:R-:W-:Y:S02]  /*85a90*/  IMAD.MOV.U32 R19, RZ, RZ, R21 ;  /* 0x000000ffff137224 */ /* 0x000fe400078e0015 */
[----:B---3--:R-:W-:-:S05]  /*85aa0*/  IMAD.X R21, R9, 0x1, R15, P1 ;  /* 0x0000000109157824 */ /* 0x008fca00008e060f */
[----:B------:R1:W-:Y:S04]  /*85ab0*/  STL.64 [R1+0x3ed8], R20 ;  /* 0x003ed81401007387 */ /* 0x0003e80000100a00 */
[----:B-1----:R-:W3:Y:S04]  /*85ac0*/  LDL.LU.64 R20, [R1+0x6e50] ;  /* 0x006e500001147983 */ /* 0x002ee80000300a00 */
[----:B------:R1:W-:Y:S04]  /*85ad0*/  STL.64 [R1+0x6e38], R14 ;  /* 0x006e380e01007387 */ /* 0x0003e80000100a00 */
[----:B-1----:R0:W4:Y:S04]  /*85ae0*/  LDL.64 R14, [R1+0x3ed0] ;  /* 0x003ed000010e7983 */ /* 0x0021280000100a00 */
[----:B---3--:R1:W-:Y:S02]  /*85af0*/  STL.64 [R1+0x6e30], R20 ;  /* 0x006e301401007387 */ /* 0x0083e40000100a00 */
[----:B-1----:R-:W-:Y:S01]  /*85b00*/  IMAD.MOV.U32 R21, RZ, RZ, R28 ;  /* 0x000000ffff157224 */ /* 0x002fe200078e001c */
[----:B------:R-:W-:Y:S01]  /*85b10*/  IADD3 R28, P1, R19, R7, RZ ;  /* 0x00000007131c7210 */ /* 0x000fe20007f3e0ff */
[----:B----4-:R-:W-:Y:S01]  /*85b20*/  IMAD.X R15, R9, 0x1, R12, P2 ;  /* 0x00000001090f7824 */ /* 0x010fe200010e060c */
[----:B------:R-:W-:-:S03]  /*85b30*/  IADD3 R14, P2, R19, R5, RZ ;  /* 0x00000005130e7210 */ /* 0x000fc60007f5e0ff */
[----:B------:R1:W-:Y:S04]  /*85b40*/  STL [R1+0x3ec0], R28 ;  /* 0x003ec01c01007387 */ /* 0x0003e80000100800 */
[----:B-1----:R-:W3:Y:S04]  /*85b50*/  LDL.LU.64 R28, [R1+0x6e48] ;  /* 0x006e4800011c7983 */ /* 0x002ee80000300a00 */
[----:B------:R1:W-:Y:S02]  /*85b60*/  STL [R1+0x3ed4], R15 ;  /* 0x003ed40f01007387 */ /* 0x0003e40000100800 */
[----:B-1----:R-:W-:-:S02]  /*85b70*/  IMAD.MOV.U32 R15, RZ, RZ, R19 ;  /* 0x000000ffff0f7224 */ /* 0x002fc400078e0013 */
[----:B------:R-:W-:-:S05]  /*85b80*/  IMAD.X R19, R9, 0x1, R10, P3 ;  /* 0x0000000109137824 */ /* 0x000fca00018e060a */
[----:B------:R1:W-:Y:S04]  /*85b90*/  STL.64 [R1+0x3ec8], R18 ;  /* 0x003ec81201007387 */ /* 0x0003e80000100a00 */
[----:B-1----:R-:W4:Y:S04]  /*85ba0*/  LDL.LU.64 R18, [R1+0x6e40] ;  /* 0x006e400001127983 */ /* 0x002f280000300a00 */
[----:B----4-:R-:W-:Y:S04]  /*85bb0*/  STL.64 [R1+0x6e18], R18 ;  /* 0x006e181201007387 */ /* 0x010fe80000100a00 */
[----:B---3--:R1:W-:Y:S04]  /*85bc0*/  STL.64 [R1+0x6e20], R28 ;  /* 0x006e201c01007387 */ /* 0x0083e80000100a00 */
[----:B-1----:R0:W3:Y:S01]  /*85bd0*/  LDL.64 R28, [R1+0x3ec0] ;  /* 0x003ec000011c7983 */ /* 0x0020e20000100a00 */
[----:B------:R-:W-:-:S03]  /*85be0*/  IADD3 R20, P3, R15, R3, RZ ;  /* 0x000000030f147210 */ /* 0x000fc60007f7e0ff */
[----:B------:R1:W-:Y:S01]  /*85bf0*/  STL [R1+0x6df8], R10 ;  /* 0x006df80a01007387 */ /* 0x0003e20000100800 */
[----:B------:R-:W-:Y:S02]  /*85c00*/  IMAD.MOV.U32 R19, RZ, RZ, R21 ;  /* 0x000000ffff137224 */ /* 0x000fe400078e0015 */
[C---:B------:R-:W-:Y:S01]  /*85c10*/  IMAD.X R21, R9.reuse, 0x1, R4, P3 ;  /* 0x0000000109157824 */ /* 0x040fe200018e0604 */
[----:B-1----:R-:W4:Y:S01]  /*85c20*/  LDL.LU R10, [R1+0x3e8] ;  /* 0x0003e800010a7983 */ /* 0x002f220000300800 */
[----:B---3--:R-:W-:Y:S01]  /*85c30*/  IMAD.X R29, R9, 0x1, R8, P1 ;  /* 0x00000001091d7824 */ /* 0x008fe200008e0608 */
[----:B------:R-:W-:Y:S01]  /*85c40*/  IADD3 R28, P1, R15, R0, RZ ;  /* 0x000000000f1c7210 */ /* 0x000fe20007f3e0ff */
[----:B------:R-:W-:-:S03]  /*85c50*/  IMAD.X R15, R9, 0x1, R6, P2 ;  /* 0x00000001090f7824 */ /* 0x000fc600010e0606 */
[----:B------:R1:W-:Y:S04]  /*85c60*/  STL [R1+0x3ec4], R29 ;  /* 0x003ec41d01007387 */ /* 0x0003e80000100800 */
[----:B-1----:R-:W3:Y:S04]  /*85c70*/  LDL R29, [R1+0xc0] ;  /* 0x0000c000011d7983 */ /* 0x002ee80000100800 */
[----:B------:R1:W-:Y:S04]  /*85c80*/  STL.64 [R1+0x3eb8], R14 ;  /* 0x003eb80e01007387 */ /* 0x0003e80000100a00 */
[----:B-1----:R-:W2:Y:S04]  /*85c90*/  LDL.LU.64 R14, [R1+0x6e38] ;  /* 0x006e3800010e7983 */ /* 0x002ea80000300a00 */
[----:B------:R-:W-:Y:S04]  /*85ca0*/  STL.64 [R1+0x6e10], R6 ;  /* 0x006e100601007387 */ /* 0x000fe80000100a00 */
[----:B------:R1:W-:Y:S04]  /*85cb0*/  STL.64 [R1+0x3eb0], R20 ;  /* 0x003eb01401007387 */ /* 0x0003e80000100a00 */
[----:B-1----:R-:W4:Y:S04]  /*85cc0*/  LDL.LU.64 R20, [R1+0x6e30] ;  /* 0x006e300001147983 */ /* 0x002f280000300a00 */
[----:B------:R-:W-:Y:S01]  /*85cd0*/  STL.64 [R1+0x6e00], R4 ;  /* 0x006e000401007387 */ /* 0x000fe20000100a00 */
[----:B---3--:R-:W-:-:S02]  /*85ce0*/  IADD3 R6, P3, R29, R13, RZ ;  /* 0x0000000d1d067210 */ /* 0x008fc40007f7e0ff */
[----:B--2---:R-:W-:Y:S01]  /*85cf0*/  IADD3 R18, P2, R29, R14, RZ ;  /* 0x0000000e1d127210 */ /* 0x004fe20007f5e0ff */
[----:B------:R-:W-:Y:S01]  /*85d00*/  IMAD.X R29, R9, 0x1, R2, P1 ;  /* 0x00000001091d7824 */ /* 0x000fe200008e0602 */
[----:B----4-:R-:W-:Y:S04]  /*85d10*/  STL.64 [R1+0x6e08], R20 ;  /* 0x006e081401007387 */ /* 0x010fe80000100a00 */
[----:B------:R-:W2:Y:S04]  /*85d20*/  LDL.LU R9, [R1+0x6e28] ;  /* 0x006e280001097983 */ /* 0x000ea80000300800 */
[----:B------:R1:W-:Y:S04]  /*85d30*/  STL.64 [R1+0x3ea8], R28 ;  /* 0x003ea81c01007387 */ /* 0x0003e80000100a00 */
[----:B-1----:R-:W3:Y:S01]  /*85d40*/  LDL.LU.64 R28, [R1+0x6e20] ;  /* 0x006e2000011c7983 */ /* 0x002ee20000300a00 */
[----:B------:R-:W-:-:S02]  /*85d50*/  IMAD.MOV.U32 R7, RZ, RZ, R19 ;  /* 0x000000ffff077224 */ /* 0x000fc400078e0013 */
[C---:B------:R-:W-:Y:S01]  /*85d60*/  IMAD.X R19, R10.reuse, 0x1, R16, P2 ;  /* 0x000000010a137824 */ /* 0x040fe200010e0610 */
[----:B------:R1:W-:Y:S01]  /*85d70*/  STL [R1+0x6de8], R2 ;  /* 0x006de80201007387 */ /* 0x0003e20000100800 */
[----:B------:R-:W-:Y:S02]  /*85d80*/  IMAD.MOV.U32 R20, RZ, RZ, R7 ;  /* 0x000000ffff147224 */ /* 0x000fe400078e0007 */
[----:B------:R-:W-:Y:S01]  /*85d90*/  IMAD.X R7, R10, 0x1, R15, P3 ;  /* 0x000000010a077824 */ /* 0x000fe200018e060f */
[----:B-1----:R-:W4:Y:S04]  /*85da0*/  LDL.LU R2, [R1+0xc0] ;  /* 0x0000c00001027983 */ /* 0x002f280000300800 */
[----:B------:R1:W-:Y:S04]  /*85db0*/  STL.64 [R1+0x3ea0], R18 ;  /* 0x003ea01201007387 */ /* 0x0003e80000100a00 */
[----:B-1----:R-:W2:Y:S04]  /*85dc0*/  LDL.LU.64 R18, [R1+0x6e18] ;  /* 0x006e180001127983 */ /* 0x002ea80000300a00 */
[----:B------:R-:W-:Y:S04]  /*85dd0*/  STL.64 [R1+0x6df0], R16 ;  /* 0x006df01001007387 */ /* 0x000fe80000100a00 */
[----:B---3--:R1:W-:Y:S04]  /*85de0*/  STL.64 [R1+0x6dd8], R28 ;  /* 0x006dd81c01007387 */ /* 0x0083e80000100a00 */
[----:B-1----:R-:W3:Y:S04]  /*85df0*/  LDL R28, [R1+0xc4] ;  /* 0x0000c400011c7983 */ /* 0x002ee80000100800 */
[----:B------:R1:W-:Y:S04]  /*85e00*/  STL.64 [R1+0x3e98], R6 ;  /* 0x003e980601007387 */ /* 0x0003e80000100a00 */
[----:B-1----:R-:W2:Y:S01]  /*85e10*/  LDL.LU.64 R6, [R1+0x6e10] ;  /* 0x006e100001067983 */ /* 0x002ea20000300a00 */
[----:B----4-:R-:W-:Y:S01]  /*85e20*/  IADD3 R4, P1, R2, R11, RZ ;  /* 0x0000000b02047210 */ /* 0x010fe20007f3e0ff */
[----:B------:R-:W-:-:S04]  /*85e30*/  IMAD.MOV.U32 R17, RZ, RZ, R20 ;  /* 0x000000ffff117224 */ /* 0x000fc800078e0014 */
[----:B------:R-:W-:Y:S01]  /*85e40*/  IMAD.X R5, R10, 0x1, R12, P1 ;  /* 0x000000010a057824 */ /* 0x000fe200008e060c */
[----:B--2---:R-:W-:-:S05]  /*85e50*/  IADD3 R20, P3, R2, R7, RZ ;  /* 0x0000000702147210 */ /* 0x004fca0007f7e0ff */
[----:B------:R1:W-:Y:S04]  /*85e60*/  STL [R1+0x3e80], R20 ;  /* 0x003e801401007387 */ /* 0x0003e80000100800 */
[----:B-1----:R-:W2:Y:S04]  /*85e70*/  LDL.LU.64 R20, [R1+0x6e08] ;  /* 0x006e080001147983 */ /* 0x002ea80000300a00 */
[----:B------:R1:W-:Y:S04]  /*85e80*/  STL.64 [R1+0x3e90], R4 ;  /* 0x003e900401007387 */ /* 0x0003e80000100a00 */
[----:B-1----:R-:W4:Y:S04]  /*85e90*/  LDL.LU.64 R4, [R1+0x6e00] ;  /* 0x006e000001047983 */ /* 0x002f280000300a00 */
[----:B------:R1:W-:Y:S02]  /*85ea0*/  STL.64 [R1+0x6de0], R12 ;  /* 0x006de00c01007387 */ /* 0x0003e40000100a00 */
[----:B-1----:R-:W-:-:S02]  /*85eb0*/  IMAD.MOV.U32 R13, RZ, RZ, R10 ;  /* 0x000000ffff0d7224 */ /* 0x002fc400078e000a */
[----:B------:R-:W3:Y:S01]  /*85ec0*/  LDL.LU R10, [R1+0x6df8] ;  /* 0x006df800010a7983 */ /* 0x000ee20000300800 */
[----:B------:R-:W-:-:S03]  /*85ed0*/  IADD3 R16, P2, R2, R9, RZ ;  /* 0x0000000902107210 */ /* 0x000fc60007f5e0ff */
[----:B------:R1:W-:Y:S04]  /*85ee0*/  STL.64 [R1+0x6dd0], R22 ;  /* 0x006dd01601007387 */ /* 0x0003e80000100a00 */
[----:B-1----:R0:W4:Y:S04]  /*85ef0*/  LDL.64 R22, [R1+0x3e80] ;  /* 0x003e800001167983 */ /* 0x0021280000100a00 */
[----:B--2---:R1:W-:Y:S02]  /*85f00*/  STL.64 [R1+0x6dc0], R20 ;  /* 0x006dc01401007387 */ /* 0x0043e40000100a00 */
[----:B-1----:R-:W-:-:S02]  /*85f10*/  IMAD.MOV.U32 R21, RZ, RZ, R17 ;  /* 0x000000ffff157224 */ /* 0x002fc400078e0011 */
[----:B---3--:R-:W-:-:S05]  /*85f20*/  IMAD.X R17, R13, 0x1, R10, P2 ;  /* 0x000000010d117824 */ /* 0x008fca00010e060a */
[----:B------:R1:W-:Y:S04]  /*85f30*/  STL.64 [R1+0x3e88], R16 ;  /* 0x003e881001007387 */ /* 0x0003e80000100a00 */
[----:B-1----:R-:W2:Y:S01]  /*85f40*/  LDL.LU.64 R16, [R1+0x6df0] ;  /* 0x006df00001107983 */ /* 0x002ea20000300a00 */
[C---:B----4-:R-:W-:Y:S02]  /*85f50*/  IADD3 R20, P1, R2.reuse, R5, RZ ;  /* 0x0000000502147210 */ /* 0x050fe40007f3e0ff */
[----:B------:R-:W-:Y:S01]  /*85f60*/  IADD3 R12, P2, R2, R3, RZ ;  /* 0x00000003020c7210 */ /* 0x000fe20007f5e0ff */
[----:B--2---:R1:W-:Y:S02]  /*85f70*/  STL.64 [R1+0x6dc8], R16 ;  /* 0x006dc81001007387 */ /* 0x0043e40000100a00 */
[----:B-1----:R-:W-:-:S04]  /*85f80*/  IMAD.MOV.U32 R16, RZ, RZ, R13 ;  /* 0x000000ffff107224 */ /* 0x002fc800078e000d */
[C---:B------:R-:W-:Y:S02]  /*85f90*/  IMAD.X R23, R16.reuse, 0x1, R8, P3 ;  /* 0x0000000110177824 */ /* 0x040fe400018e0608 */
[----:B------:R-:W-:-:S03]  /*85fa0*/  IMAD.X R13, R16, 0x1, R4, P2 ;  /* 0x00000001100d7824 */ /* 0x000fc600010e0604 */
[----:B------:R1:W-:Y:S01]  /*85fb0*/  STL [R1+0x3e84], R23 ;  /* 0x003e841701007387 */ /* 0x0003e20000100800 */
[----:B------:R-:W-:-:S03]  /*85fc0*/  IADD3 R22, P3, R2, R0, RZ ;  /* 0x0000000002167210 */ /* 0x000fc60007f7e0ff */
[----:B------:R-:W2:Y:S01]  /*85fd0*/  LDL.LU R2, [R1+0x6de8] ;  /* 0x006de80001027983 */ /* 0x000ea20000300800 */
[----:B-1----:R-:W-:Y:S02]  /*85fe0*/  IMAD.MOV.U32 R23, RZ, RZ, R21 ;  /* 0x000000ffff177224 */ /* 0x002fe400078e0015 */
[----:B------:R-:W-:-:S05]  /*85ff0*/  IMAD.X R21, R16, 0x1, R6, P1 ;  /* 0x0000000110157824 */ /* 0x000fca00008e0606 */
[----:B------:R-:W-:Y:S04]  /*86000*/  STL.64 [R1+0x3e78], R20 ;  /* 0x003e781401007387 */ /* 0x000fe80000100a00 */
[----:B------:R1:W-:Y:S04]  /*86010*/  STL.64 [R1+0x3e70], R12 ;  /* 0x003e700c01007387 */ /* 0x0003e80000100a00 */
[----:B-1----:R-:W3:Y:S01]  /*86020*/  LDL.LU.64 R12, [R1+0x6de0] ;  /* 0x006de000010c7983 */ /* 0x002ee20000300a00 */
[C---:B------:R-:W-:Y:S02]  /*86030*/  IADD3 R20, P1, R28.reuse, R14, RZ ;  /* 0x0000000e1c147210 */ /* 0x040fe40007f3e0ff */
[----:B---3--:R-:W-:-:S05]  /*86040*/  IADD3 R28, P2, R28, R13, RZ ;  /* 0x0000000d1c1c7210 */ /* 0x008fca0007f5e0ff */
[----:B------:R1:W-:Y:S04]  /*86050*/  STL [R1+0x3e58], R28 ;  /* 0x003e581c01007387 */ /* 0x0003e80000100800 */
[----:B-1----:R-:W3:Y:S04]  /*86060*/  LDL.LU.64 R28, [R1+0x6dd8] ;  /* 0x006dd800011c7983 */ /* 0x002ee80000300a00 */
[----:B---3--:R-:W-:Y:S04]  /*86070*/  STL.64 [R1+0x6db8], R28 ;  /* 0x006db81c01007387 */ /* 0x008fe80000100a00 */
[----:B------:R1:W-:Y:S04]  /*86080*/  STL [R1+0x6db0], R13 ;  /* 0x006db00d01007387 */ /* 0x0003e80000100800 */
[----:B-1----:R-:W3:Y:S01]  /*86090*/  LDL.LU R13, [R1+0xc4] ;  /* 0x0000c400010d7983 */ /* 0x002ee20000300800 */
[----:B------:R-:W-:-:S02]  /*860a0*/  IMAD.MOV.U32 R29, RZ, RZ, R23 ;  /* 0x000000ffff1d7224 */ /* 0x000fc400078e0017 */
[----:B--2---:R-:W-:-:S05]  /*860b0*/  IMAD.X R23, R16, 0x1, R2, P3 ;  /* 0x0000000110177824 */ /* 0x004fca00018e0602 */
[----:B------:R1:W-:Y:S04]  /*860c0*/  STL.64 [R1+0x3e68], R22 ;  /* 0x003e681601007387 */ /* 0x0003e80000100a00 */
[----:B-1----:R-:W2:Y:S01]  /*860d0*/  LDL.LU.64 R22, [R1+0x6dd0] ;  /* 0x006dd00001167983 */ /* 0x002ea20000300a00 */
[----:B---3--:R-:W-:-:S05]  /*860e0*/  IADD3 R16, P3, R13, R11, RZ ;  /* 0x0000000b0d107210 */ /* 0x008fca0007f7e0ff */
[----:B------:R1:W-:Y:S04]  /*860f0*/  STL [R1+0x3e50], R16 ;  /* 0x003e501001007387 */ /* 0x0003e80000100800 */
[----:B-1----:R-:W3:Y:S04]  /*86100*/  LDL.LU.64 R16, [R1+0x6dc8] ;  /* 0x006dc80001107983 */ /* 0x002ee80000300a00 */
[----:B------:R1:W-:Y:S04]  /*86110*/  STL [R1+0x6d90], R11 ;  /* 0x006d900b01007387 */ /* 0x0003e80000100800 */
[----:B-1----:R-:W3:Y:S02]  /*86120*/  LDL.LU R11, [R1+0x3e4] ;  /* 0x0003e400010b7983 */ /* 0x002ee40000300800 */
[----:B---3--:R-:W-:-:S05]  /*86130*/  IMAD.X R21, R11, 0x1, R16, P1 ;  /* 0x000000010b157824 */ /* 0x008fca00008e0610 */
[----:B------:R1:W-:Y:S04]  /*86140*/  STL.64 [R1+0x3e60], R20 ;  /* 0x003e601401007387 */ /* 0x0003e80000100a00 */
[----:B-1----:R-:W3:Y:S04]  /*86150*/  LDL.LU.64 R20, [R1+0x6dc0] ;  /* 0x006dc00001147983 */ /* 0x002ee80000300a00 */
[----:B---3--:R1:W-:Y:S04]  /*86160*/  STL.64 [R1+0x6d88], R20 ;  /* 0x006d881401007387 */ /* 0x0083e80000100a00 */
[----:B-1----:R0:W3:Y:S04]  /*86170*/  LDL.64 R20, [R1+0x3e58] ;  /* 0x003e580001147983 */ /* 0x0020e80000100a00 */
[----:B------:R1:W-:Y:S04]  /*86180*/  STL.64 [R1+0x6d98], R16 ;  /* 0x006d981001007387 */ /* 0x0003e80000100a00 */
[----:B-1----:R-:W4:Y:S01]  /*86190*/  LDL R16, [R1+0xc8] ;  /* 0x0000c80001107983 */ /* 0x002f220000100800 */
[----:B------:R-:W-:-:S03]  /*861a0*/  IADD3 R28, P1, R13, R9, RZ ;  /* 0x000000090d1c7210 */ /* 0x000fc60007f3e0ff */
[----:B----4-:R1:W-:Y:S04]  /*861b0*/  STL.64 [R1+0x6da8], R16 ;  /* 0x006da81001007387 */ /* 0x0103e80000100a00 */
[----:B-1----:R0:W4:Y:S04]  /*861c0*/  LDL.64 R16, [R1+0x3e50] ;  /* 0x003e500001107983 */ /* 0x0021280000100a00 */
[----:B------:R1:W-:Y:S01]  /*861d0*/  STL.64 [R1+0x6da0], R24 ;  /* 0x006da01801007387 */ /* 0x0003e20000100a00 */
[----:B---3--:R-:W-:-:S05]  /*861e0*/  IMAD.X R21, R11, 0x1, R15, P2 ;  /* 0x000000010b157824 */ /* 0x008fca00010e060f */
[----:B------:R-:W-:Y:S01]  /*861f0*/  STL [R1+0x3e5c], R21 ;  /* 0x003e5c1501007387 */ /* 0x000fe20000100800 */
[----:B-1----:R-:W-:Y:S02]  /*86200*/  IMAD.MOV.U32 R25, RZ, RZ, R29 ;  /* 0x000000ffff197224 */ /* 0x002fe400078e001d */
[C---:B------:R-:W-:Y:S02]  /*86210*/  IMAD.X R29, R11.reuse, 0x1, R10, P1 ;  /* 0x000000010b1d7824 */ /* 0x040fe400008e060a */
[----:B----4-:R-:W-:-:S05]  /*86220*/  IMAD.X R17, R11, 0x1, R12, P3 ;  /* 0x000000010b117824 */ /* 0x010fca00018e060c */
[----:B------:R-:W-:Y:S04]  /*86230*/  STL [R1+0x3e54], R17 ;  /* 0x003e541101007387 */ /* 0x000fe80000100800 */
[----:B------:R1:W-:Y:S04]  /*86240*/  STL.64 [R1+0x3e48], R28 ;  /* 0x003e481c01007387 */ /* 0x0003e80000100a00 */
[----:B-1----:R-:W3:Y:S01]  /*86250*/  LDL.LU.64 R28, [R1+0x6db8] ;  /* 0x006db800011c7983 */ /* 0x002ee20000300a00 */
[C---:B------:R-:W-:Y:S02]  /*86260*/  IADD3 R20, P2, R13.reuse, R7, RZ ;  /* 0x000000070d147210 */ /* 0x040fe40007f5e0ff */
[----:B------:R-:W-:-:S03]  /*86270*/  IADD3 R16, P3, R13, R5, RZ ;  /* 0x000000050d107210 */ /* 0x000fc60007f7e0ff */
[C---:B------:R-:W-:Y:S02]  /*86280*/  IMAD.X R21, R11.reuse, 0x1, R8, P2 ;  /* 0x000000010b157824 */ /* 0x040fe400010e0608 */
[----:B------:R-:W-:Y:S01]  /*86290*/  IMAD.X R17, R11, 0x1, R6, P3 ;  /* 0x000000010b117824 */ /* 0x000fe200018e0606 */
[C---:B------:R-:W-:Y:S01]  /*862a0*/  IADD3 R24, P1, R13.reuse, R3, RZ ;  /* 0x000000030d187210 */ /* 0x040fe20007f3e0ff */
[----:B---3--:R-:W-:Y:S04]  /*862b0*/  STL.64 [R1+0x6d78], R28 ;  /* 0x006d781c01007387 */ /* 0x008fe80000100a00 */
[----:B------:R-:W-:Y:S04]  /*862c0*/  STL.64 [R1+0x6d80], R8 ;  /* 0x006d800801007387 */ /* 0x000fe80000100a00 */
[----:B------:R1:W-:Y:S02]  /*862d0*/  STL.64 [R1+0x3e40], R20 ;  /* 0x003e401401007387 */ /* 0x0003e40000100a00 */
[----:B-1----:R-:W-:-:S02]  /*862e0*/  IADD3 R20, P2, R13, R0, RZ ;  /* 0x000000000d147210 */ /* 0x002fc40007f5e0ff */
[----:B------:R-:W3:Y:S04]  /*862f0*/  LDL.LU R13, [R1+0x6db0] ;  /* 0x006db000010d7983 */ /* 0x000ee80000300800 */
[----:B------:R1:W-:Y:S04]  /*86300*/  STL.64 [R1+0x3e38], R16 ;  /* 0x003e381001007387 */ /* 0x0003e80000100a00 */
[----:B-1----:R-:W4:Y:S01]  /*86310*/  LDL.LU.64 R16, [R1+0x6da8] ;  /* 0x006da80001107983 */ /* 0x002f220000300a00 */
[----:B------:R-:W-:Y:S02]  /*86320*/  IMAD.MOV.U32 R29, RZ, RZ, R25 ;  /* 0x000000ffff1d7224 */ /* 0x000fe400078e0019 */
[C---:B------:R-:W-:Y:S01]  /*86330*/  IMAD.X R25, R11.reuse, 0x1, R4, P1 ;  /* 0x000000010b197824 */ /* 0x040fe200008e0604 */
[----:B------:R-:W-:Y:S01]  /*86340*/  STL.64 [R1+0x6d70], R6 ;  /* 0x006d700601007387 */ /* 0x000fe20000100a00 */
[----:B------:R-:W-:-:S03]  /*86350*/  IMAD.X R21, R11, 0x1, R2, P2 ;  /* 0x000000010b157824 */ /* 0x000fc600010e0602 */
[----:B------:R1:W-:Y:S04]  /*86360*/  STL.64 [R1+0x3e30], R24 ;  /* 0x003e301801007387 */ /* 0x0003e80000100a00 */
[----:B-1----:R-:W2:Y:S01]  /*86370*/  LDL.LU.64 R24, [R1+0x6da0] ;  /* 0x006da00001187983 */ /* 0x002ea20000300a00 */
[C---:B----4-:R-:W-:Y:S02]  /*86380*/  IADD3 R28, P3, R16.reuse, R14, RZ ;  /* 0x0000000e101c7210 */ /* 0x050fe40007f7e0ff */
[----:B---3--:R-:W-:-:S05]  /*86390*/  IADD3 R16, P1, R16, R13, RZ ;  /* 0x0000000d10107210 */ /* 0x008fca0007f3e0ff */
[----:B------:R1:W-:Y:S04]  /*863a0*/  STL [R1+0x3e18], R16 ;  /* 0x003e181001007387 */ /* 0x0003e80000100800 */
[----:B-1----:R-:W3:Y:S04]  /*863b0*/  LDL.LU.64 R16, [R1+0x6d98] ;  /* 0x006d980001107983 */ /* 0x002ee80000300a00 */
[----:B------:R-:W4:Y:S04]  /*863c0*/  LDL.LU R11, [R1+0x6d90] ;  /* 0x006d9000010b7983 */ /* 0x000f280000300800 */
[----:B------:R1:W-:Y:S04]  /*863d0*/  STL.64 [R1+0x3e28], R20 ;  /* 0x003e281401007387 */ /* 0x0003e80000100a00 */
[----:B-1----:R-:W2:Y:S04]  /*863e0*/  LDL.LU.64 R20, [R1+0x6d88] ;  /* 0x006d880001147983 */ /* 0x002ea80000300a00 */
[----:B------:R1:W-:Y:S04]  /*863f0*/  STL.64 [R1+0x6d38], R18 ;  /* 0x006d381201007387 */ /* 0x0003e80000100a00 */
[----:B-1----:R-:W4:Y:S02]  /*86400*/  LDL.LU R19, [R1+0xc8] ;  /* 0x0000c80001137983 */ /* 0x002f240000300800 */
[----:B----4-:R-:W-:-:S05]  /*86410*/  IADD3 R8, P2, R19, R11, RZ ;  /* 0x0000000b13087210 */ /* 0x010fca0007f5e0ff */
[----:B------:R1:W-:Y:S04]  /*86420*/  STL [R1+0x3e10], R8 ;  /* 0x003e100801007387 */ /* 0x0003e80000100800 */
[----:B-1----:R-:W4:Y:S04]  /*86430*/  LDL.LU.64 R8, [R1+0x6d80] ;  /* 0x006d800001087983 */ /* 0x002f280000300a00 */
[----:B------:R1:W-:Y:S04]  /*86440*/  STL [R1+0x6d40], R11 ;  /* 0x006d400b01007387 */ /* 0x0003e80000100800 */
[----:B-1----:R-:W3:Y:S01]  /*86450*/  LDL.LU R11, [R1+0x3e0] ;  /* 0x0003e000010b7983 */ /* 0x002ee20000300800 */
[----:B------:R-:W-:-:S02]  /*86460*/  IMAD.MOV.U32 R6, RZ, RZ, R29 ;  /* 0x000000ffff067224 */ /* 0x000fc400078e001d */
[----:B---3--:R-:W-:-:S05]  /*86470*/  IMAD.X R29, R11, 0x1, R16, P3 ;  /* 0x000000010b1d7824 */ /* 0x008fca00018e0610 */
[----:B------:R1:W-:Y:S04]  /*86480*/  STL.64 [R1+0x3e20], R28 ;  /* 0x003e201c01007387 */ /* 0x0003e80000100a00 */
[----:B-1----:R-:W3:Y:S04]  /*86490*/  LDL.LU.64 R28, [R1+0x6d78] ;  /* 0x006d7800011c7983 */ /* 0x002ee80000300a00 */
[----:B------:R1:W-:Y:S04]  /*864a0*/  STL.64 [R1+0x6d60], R16 ;  /* 0x006d601001007387 */ /* 0x0003e80000100a00 */
[----:B-1----:R0:W2:Y:S04]  /*864b0*/  LDL.64 R16, [R1+0x3e10] ;  /* 0x003e100001107983 */ /* 0x0020a80000100a00 */
[----:B---3--:R1:W-:Y:S02]  /*864c0*/  STL.64 [R1+0x6d48], R28 ;  /* 0x006d481c01007387 */ /* 0x0083e40000100a00 */
[----:B-1----:R-:W-:Y:S01]  /*864d0*/  IMAD.MOV.U32 R28, RZ, RZ, R6 ;  /* 0x000000ffff1c7224 */ /* 0x002fe200078e0006 */
[----:B----4-:R-:W-:-:S04]  /*864e0*/  IADD3 R6, P3, R19, R9, RZ ;  /* 0x0000000913067210 */ /* 0x010fc80007f7e0ff */
[----:B------:R1:W-:Y:S04]  /*864f0*/  STL.64 [R1+0x6d68], R28 ;  /* 0x006d681c01007387 */ /* 0x0003e80000100a00 */
[----:B-1----:R0:W3:Y:S04]  /*86500*/  LDL.64 R28, [R1+0x3e18] ;  /* 0x003e1800011c7983 */ /* 0x0020e80000100a00 */
[----:B------:R1:W-:Y:S04]  /*86510*/  STL [R1+0x3e08], R6 ;  /* 0x003e080601007387 */ /* 0x0003e80000100800 */
[----:B-1----:R-:W4:Y:S04]  /*86520*/  LDL.LU.64 R6, [R1+0x6d70] ;  /* 0x006d700001067983 */ /* 0x002f280000300a00 */
[----:B------:R1:W-:Y:S04]  /*86530*/  STL.64 [R1+0x6d50], R26 ;  /* 0x006d501a01007387 */ /* 0x0003e80000100a00 */
[----:B-1----:R0:W4:Y:S01]  /*86540*/  LDL.64 R26, [R1+0x3e08] ;  /* 0x003e0800011a7983 */ /* 0x0021220000100a00 */
[----:B--2---:R-:W-:-:S02]  /*86550*/  IMAD.X R17, R11, 0x1, R12, P2 ;  /* 0x000000010b117824 */ /* 0x004fc400010e060c */
[----:B---3--:R-:W-:-:S05]  /*86560*/  IMAD.X R29, R11, 0x1, R15, P1 ;  /* 0x000000010b1d7824 */ /* 0x008fca00008e060f */
[----:B------:R1:W-:Y:S01]  /*86570*/  STL [R1+0x3e1c], R29 ;  /* 0x003e1c1d01007387 */ /* 0x0003e20000100800 */
[----:B----4-:R-:W-:-:S03]  /*86580*/  IADD3 R28, P1, R19, R7, RZ ;  /* 0x00000007131c7210 */ /* 0x010fc60007f3e0ff */
[----:B------:R-:W-:Y:S04]  /*86590*/  STL.64 [R1+0x6d58], R12 ;  /* 0x006d580c01007387 */ /* 0x000fe80000100a00 */
[----:B------:R-:W-:Y:S01]  /*865a0*/  STL [R1+0x3e14], R17 ;  /* 0x003e141101007387 */ /* 0x000fe20000100800 */
[C---:B-1----:R-:W-:Y:S02]  /*865b0*/  IMAD.X R29, R11.reuse, 0x1, R8, P1 ;  /* 0x000000010b1d7824 */ /* 0x042fe400008e0608 */
[----:B------:R-:W-:-:S05]  /*865c0*/  IMAD.X R27, R11, 0x1, R10, P3 ;  /* 0x000000010b1b7824 */ /* 0x000fca00018e060a */
[----:B------:R-:W-:Y:S04]  /*865d0*/  STL [R1+0x3e0c], R27 ;  /* 0x003e0c1b01007387 */ /* 0x000fe80000100800 */
[----:B------:R1:W-:Y:S04]  /*865e0*/  STL.64 [R1+0x3e00], R28 ;  /* 0x003e001c01007387 */ /* 0x0003e80000100a00 */
[----:B-1----:R-:W2:Y:S01]  /*865f0*/  LDL.LU.64 R28, [R1+0x6d68] ;  /* 0x006d6800011c7983 */ /* 0x002ea20000300a00 */
[----:B------:R-:W-:-:S05]  /*86600*/  IADD3 R16, P2, R19, R5, RZ ;  /* 0x0000000513107210 */ /* 0x000fca0007f5e0ff */
[----:B------:R-:W-:-:S05]  /*86610*/  IMAD.X R17, R11, 0x1, R6, P2 ;  /* 0x000000010b117824 */ /* 0x000fca00010e0606 */
[----:B------:R1:W-:Y:S04]  /*86620*/  STL.64 [R1+0x3df8], R16 ;  /* 0x003df81001007387 */ /* 0x0003e80000100a00 */
[----:B-1----:R-:W3:Y:S01]  /*86630*/  LDL.LU.64 R16, [R1+0x6d60] ;  /* 0x006d600001107983 */ /* 0x002ee20000300a00 */
[----:B--2---:R-:W-:-:S05]  /*86640*/  IADD3 R12, P2, R28, R14, RZ ;  /* 0x0000000e1c0c7210 */ /* 0x004fca0007f5e0ff */
[----:B------:R1:W-:Y:S04]  /*86650*/  STL [R1+0x3de0], R12 ;  /* 0x003de00c01007387 */ /* 0x0003e80000100800 */
[----:B-1----:R-:W2:Y:S01]  /*86660*/  LDL.LU.64 R12, [R1+0x6d58] ;  /* 0x006d5800010c7983 */ /* 0x002ea20000300a00 */
[----:B------:R-:W-:-:S05]  /*86670*/  IADD3 R26, P3, R19, R3, RZ ;  /* 0x00000003131a7210 */ /* 0x000fca0007f7e0ff */
[----:B------:R-:W-:-:S05]  /*86680*/  IMAD.X R27, R11, 0x1, R4, P3 ;  /* 0x000000010b1b7824 */ /* 0x000fca00018e0604 */
[----:B------:R1:W-:Y:S01]  /*86690*/  STL.64 [R1+0x3df0], R26 ;  /* 0x003df01a01007387 */ /* 0x0003e20000100a00 */
[----:B------:R-:W-:-:S03]  /*866a0*/  IADD3 R18, P1, R19, R0, RZ ;  /* 0x0000000013127210 */ /* 0x000fc60007f3e0ff */
[----:B-1----:R-:W4:Y:S04]  /*866b0*/  LDL.LU.64 R26, [R1+0x6d50] ;  /* 0x006d5000011a7983 */ /* 0x002f280000300a00 */
[----:B------:R1:W-:Y:S01]  /*866c0*/  STL.64 [R1+0x6d30], R4 ;  /* 0x006d300401007387 */ /* 0x0003e20000100a00 */
[----:B------:R-:W-:Y:S02]  /*866d0*/  IMAD.X R19, R11, 0x1, R2, P1 ;  /* 0x000000010b137824 */ /* 0x000fe400008e0602 */
[----:B-1----:R-:W-:-:S05]  /*866e0*/  IMAD.MOV.U32 R5, RZ, RZ, R28 ;  /* 0x000000ffff057224 */ /* 0x002fca00078e001c */
[----:B--2---:R-:W-:-:S05]  /*866f0*/  IADD3 R28, P3, R5, R13, RZ ;  /* 0x0000000d051c7210 */ /* 0x004fca0007f7e0ff */
[----:B------:R1:W-:Y:S04]  /*86700*/  STL [R1+0x3dd8], R28 ;  /* 0x003dd81c01007387 */ /* 0x0003e80000100800 */
[----:B-1----:R-:W2:Y:S04]  /*86710*/  LDL.LU.64 R28, [R1+0x6d48] ;  /* 0x006d4800011c7983 */ /* 0x002ea80000300a00 */
[----:B------:R-:W3:Y:S04]  /*86720*/  LDL.LU R11, [R1+0x6d40] ;  /* 0x006d4000010b7983 */ /* 0x000ee80000300800 */
[----:B------:R1:W-:Y:S04]  /*86730*/  STL.64 [R1+0x3de8], R18 ;  /* 0x003de81201007387 */ /* 0x0003e80000100a00 */
[----:B-1----:R-:W4:Y:S04]  /*86740*/  LDL.LU.64 R18, [R1+0x6d38] ;  /* 0x006d380001127983 */ /* 0x002f280000300a00 */
[----:B----4-:R1:W-:Y:S04]  /*86750*/  STL.64 [R1+0x6d28], R18 ;  /* 0x006d281201007387 */ /* 0x0103e80000100a00 */
[----:B-1----:R0:W4:Y:S04]  /*86760*/  LDL.64 R18, [R1+0x3dd8] ;  /* 0x003dd80001127983 */ /* 0x0021280000100a00 */
[----:B----4-:R-:W3:Y:S04]  /*86770*/  LDL R19, [R1+0x3cc] ;  /* 0x0003cc0001137983 */ /* 0x010ee80000100800 */
[----:B--2---:R1:W-:Y:S04]  /*86780*/  STL.64 [R1+0x6d18], R28 ;  /* 0x006d181c01007387 */ /* 0x0043e80000100a00 */
[----:B-1----:R0:W3:Y:S04]  /*86790*/  LDL.64 R28, [R1+0x3de0] ;  /* 0x003de000011c7983 */ /* 0x0020e80000100a00 */
[----:B------:R-:W-:Y:S01]  /*867a0*/  STL.64 [R1+0x6d20], R26 ;  /* 0x006d201a01007387 */ /* 0x000fe20000100a00 */
[----:B---3--:R-:W-:-:S02]  /*867b0*/  IMAD.X R29, R19, 0x1, R16, P2 ;  /* 0x00000001131d7824 */ /* 0x008fc400010e0610 */
[----:B------:R-:W-:-:S03]  /*867c0*/  IMAD.X R19, R19, 0x1, R15, P3 ;  /* 0x0000000113137824 */ /* 0x000fc600018e060f */
[----:B------:R-:W-:Y:S04]  /*867d0*/  STL [R1+0x3de4], R29 ;  /* 0x003de41d01007387 */ /* 0x000fe80000100800 */
[----:B------:R1:W-:Y:S04]  /*867e0*/  STL [R1+0x6d10], R15 ;  /* 0x006d100f01007387 */ /* 0x0003e80000100800 */
[----:B-1----:R-:W2:Y:S01]  /*867f0*/  LDL.LU R15, [R1+0x3cc] ;  /* 0x0003cc00010f7983 */ /* 0x002ea20000300800 */
[----:B------:R-:W-:-:S05]  /*86800*/  IMAD.MOV.U32 R27, RZ, RZ, R5 ;  /* 0x000000ffff1b7224 */ /* 0x000fca00078e0005 */
[----:B------:R-:W-:Y:S01]  /*86810*/  IADD3 R4, P1, R27, R11, RZ ;  /* 0x0000000b1b047210 */ /* 0x000fe20007f3e0ff */
[----:B------:R-:W-:Y:S04]  /*86820*/  STL [R1+0x3ddc], R19 ;  /* 0x003ddc1301007387 */ /* 0x000fe80000100800 */
[----:B--2---:R-:W-:-:S05]  /*86830*/  IMAD.X R5, R15, 0x1, R12, P1 ;  /* 0x000000010f057824 */ /* 0x004fca00008e060c */
[----:B------:R1:W-:Y:S04]  /*86840*/  STL.64 [R1+0x3dd0], R4 ;  /* 0x003dd00401007387 */ /* 0x0003e80000100a00 */
[----:B-1----:R-:W2:Y:S01]  /*86850*/  LDL.LU.64 R4, [R1+0x6d30] ;  /* 0x006d300001047983 */ /* 0x002ea20000300a00 */
[----:B------:R-:W-:-:S03]  /*86860*/  IADD3 R28, P2, R27, R9, RZ ;  /* 0x000000091b1c7210 */ /* 0x000fc60007f5e0ff */
[----:B------:R1:W-:Y:S01]  /*86870*/  STL.64 [R1+0x6d08], R20 ;  /* 0x006d081401007387 */ /* 0x0003e20000100a00 */
[----:B------:R-:W-:Y:S01]  /*86880*/  IADD3 R18, P3, R27, R7, RZ ;  /* 0x000000071b127210 */ /* 0x000fe20007f7e0ff */
[C---:B------:R-:W-:Y:S02]  /*86890*/  IMAD.X R29, R15.reuse, 0x1, R10, P2 ;  /* 0x000000010f1d7824 */ /* 0x040fe400010e060a */
[----:B------:R3:W-:Y:S01]  /*868a0*/  STL.64 [R1+0x6d00], R16 ;  /* 0x006d001001007387 */ /* 0x0007e20000100a00 */
[----:B-1----:R-:W-:Y:S02]  /*868b0*/  IMAD.MOV.U32 R21, RZ, RZ, R27 ;  /* 0x000000ffff157224 */ /* 0x002fe400078e001b */
[----:B------:R-:W-:Y:S01]  /*868c0*/  IMAD.X R19, R15, 0x1, R8, P3 ;  /* 0x000000010f137824 */ /* 0x000fe200018e0608 */
[----:B---3--:R-:W3:Y:S04]  /*868d0*/  LDL R16, [R1+0xd0] ;  /* 0x0000d00001107983 */ /* 0x008ee80000100800 */
[----:B------:R1:W-:Y:S04]  /*868e0*/  STL.64 [R1+0x3dc8], R28 ;  /* 0x003dc81c01007387 */ /* 0x0003e80000100a00 */
[----:B------:R4:W-:Y:S01]  /*868f0*/  STL.64 [R1+0x3dc0], R18 ;  /* 0x003dc01201007387 */ /* 0x0009e20000100a00 */
[----:B-1----:R-:W-:-:S03]  /*86900*/  IADD3 R28, P2, R21, R3, RZ ;  /* 0x00000003151c7210 */ /* 0x002fc60007f5e0ff */
[----:B----4-:R-:W4:Y:S04]  /*86910*/  LDL.LU.64 R18, [R1+0x6d28] ;  /* 0x006d280001127983 */ /* 0x010f280000300a00 */
[----:B------:R-:W-:Y:S01]  /*86920*/  STL.64 [R1+0x6cf8], R8 ;  /* 0x006cf80801007387 */ /* 0x000fe20000100a00 */
[----:B--2---:R-:W-:Y:S01]  /*86930*/  IADD3 R26, P1, R21, R5, RZ ;  /* 0x00000005151a7210 */ /* 0x004fe20007f3e0ff */
[----:B------:R-:W-:-:S04]  /*86940*/  IMAD.X R29, R15, 0x1, R4, P2 ;  /* 0x000000010f1d7824 */ /* 0x000fc800010e0604 */
[----:B------:R-:W-:-:S05]  /*86950*/  IMAD.X R27, R15, 0x1, R6, P1 ;  /* 0x000000010f1b7824 */ /* 0x000fca00008e0606 */
[----:B------:R1:W-:Y:S04]  /*86960*/  STL.64 [R1+0x3db8], R26 ;  /* 0x003db81a01007387 */ /* 0x0003e80000100a00 */
[----:B-1----:R-:W2:Y:S04]  /*86970*/  LDL.LU.64 R26, [R1+0x6d20] ;  /* 0x006d2000011a7983 */ /* 0x002ea80000300a00 */
[----:B------:R1:W-:Y:S04]  /*86980*/  STL.64 [R1+0x3db0], R28 ;  /* 0x003db01c01007387 */ /* 0x0003e80000100a00 */
[----:B-1----:R-:W3:Y:S04]  /*86990*/  LDL.LU.64 R28, [R1+0x6d18] ;  /* 0x006d1800011c7983 */ /* 0x002ee80000300a00 */
[----:B--2---:R-:W-:Y:S04]  /*869a0*/  STL.64 [R1+0x6cf0], R26 ;  /* 0x006cf01a01007387 */ /* 0x004fe80000100a00 */
[----:B---3--:R1:W-:Y:S04]  /*869b0*/  STL.64 [R1+0x6cc8], R28 ;  /* 0x006cc81c01007387 */ /* 0x0083e80000100a00 */
[----:B-1----:R-:W2:Y:S01]  /*869c0*/  LDL.LU R29, [R1+0xd0] ;  /* 0x0000d000011d7983 */ /* 0x002ea20000300800 */
[----:B------:R-:W-:-:S02]  /*869d0*/  IADD3 R20, P3, R21, R0, RZ ;  /* 0x0000000015147210 */ /* 0x000fc40007f7e0ff */
[----:B------:R-:W-:-:S03]  /*869e0*/  IADD3 R8, P1, R16, R14, RZ ;  /* 0x0000000e10087210 */ /* 0x000fc60007f3e0ff */
[----:B------:R-:W-:Y:S02]  /*869f0*/  IMAD.X R21, R15, 0x1, R2, P3 ;  /* 0x000000010f157824 */ /* 0x000fe400018e0602 */
[----:B------:R-:W3:Y:S04]  /*86a00*/  LDL.LU R15, [R1+0x6d10] ;  /* 0x006d1000010f7983 */ /* 0x000ee80000300800 */
[----:B------:R1:W-:Y:S04]  /*86a10*/  STL.64 [R1+0x3da8], R20 ;  /* 0x003da81401007387 */ /* 0x0003e80000100a00 */
[----:B-1----:R-:W4:Y:S04]  /*86a20*/  LDL.LU.64 R20, [R1+0x6d08] ;  /* 0x006d080001147983 */ /* 0x002f280000300a00 */
[----:B------:R1:W-:Y:S04]  /*86a30*/  STL.64 [R1+0x6cd8], R22 ;  /* 0x006cd81601007387 */ /* 0x0003e80000100a00 */
[----:B-1----:R-:W3:Y:S01]  /*86a40*/  LDL R22, [R1+0xd4] ;  /* 0x0000d40001167983 */ /* 0x002ee20000100800 */
[----:B--2---:R-:W-:-:S05]  /*86a50*/  IADD3 R16, P3, R29, R11, RZ ;  /* 0x0000000b1d107210 */ /* 0x004fca0007f7e0ff */
[----:B------:R1:W-:Y:S04]  /*86a60*/  STL [R1+0x3d90], R16 ;  /* 0x003d901001007387 */ /* 0x0003e80000100800 */
[----:B-1----:R-:W2:Y:S04]  /*86a70*/  LDL.LU.64 R16, [R1+0x6d00] ;  /* 0x006d000001107983 */ /* 0x002ea80000300a00 */
[----:B------:R1:W-:Y:S04]  /*86a80*/  STL [R1+0x6cd0], R11 ;  /* 0x006cd00b01007387 */ /* 0x0003e80000100800 */
[----:B-1----:R-:W2:Y:S01]  /*86a90*/  LDL.LU R11, [R1+0x3c8] ;  /* 0x0003c800010b7983 */ /* 0x002ea20000300800 */
[----:B------:R-:W-:Y:S01]  /*86aa0*/  IADD3 R26, P2, R29, R13, RZ ;  /* 0x0000000d1d1a7210 */ /* 0x000fe20007f5e0ff */
[----:B--2---:R-:W-:-:S05]  /*86ab0*/  IMAD.X R9, R11, 0x1, R16, P1 ;  /* 0x000000010b097824 */ /* 0x004fca00008e0610 */
[----:B------:R1:W-:Y:S04]  /*86ac0*/  STL.64 [R1+0x3da0], R8 ;  /* 0x003da00801007387 */ /* 0x0003e80000100a00 */
[----:B-1----:R-:W2:Y:S04]  /*86ad0*/  LDL.LU.64 R8, [R1+0x6cf8] ;  /* 0x006cf80001087983 */ /* 0x002ea80000300a00 */
[----:B----4-:R-:W-:Y:S04]  /*86ae0*/  STL.64 [R1+0x6ce0], R20 ;  /* 0x006ce01401007387 */ /* 0x010fe80000100a00 */
[----:B------:R1:W-:Y:S04]  /*86af0*/  STL.64 [R1+0x6ce8], R16 ;  /* 0x006ce81001007387 */ /* 0x0003e80000100a00 */
[----:B-1----:R0:W4:Y:S01]  /*86b00*/  LDL.64 R16, [R1+0x3d90] ;  /* 0x003d900001107983 */ /* 0x0021220000100a00 */
[----:B---3--:R-:W-:-:S05]  /*86b10*/  IMAD.X R27, R11, 0x1, R15, P2 ;  /* 0x000000010b1b7824 */ /* 0x008fca00010e060f */
[----:B------:R1:W-:Y:S02]  /*86b20*/  STL.64 [R1+0x3d98], R26 ;  /* 0x003d981a01007387 */ /* 0x0003e40000100a00 */
[C---:B-1----:R-:W-:Y:S02]  /*86b30*/  IADD3 R26, P2, R29.reuse, R7, RZ ;  /* 0x000000071d1a7210 */ /* 0x042fe40007f5e0ff */
[----:B--2---:R-:W-:-:S03]  /*86b40*/  IADD3 R20, P1, R29, R9, RZ ;  /* 0x000000091d147210 */ /* 0x004fc60007f3e0ff */
[C---:B------:R-:W-:Y:S02]  /*86b50*/  IMAD.X R27, R11.reuse, 0x1, R8, P2 ;  /* 0x000000010b1b7824 */ /* 0x040fe400010e0608 */
[C---:B------:R-:W-:Y:S02]  /*86b60*/  IMAD.X R21, R11.reuse, 0x1, R10, P1 ;  /* 0x000000010b157824 */ /* 0x040fe400008e060a */
[----:B----4-:R-:W-:Y:S01]  /*86b70*/  IMAD.X R17, R11, 0x1, R12, P3 ;  /* 0x000000010b117824 */ /* 0x010fe200018e060c */
[----:B------:R-:W-:-:S04]  /*86b80*/  IADD3 R16, P3, R29, R5, RZ ;  /* 0x000000051d107210 */ /* 0x000fc80007f7e0ff */
[----:B------:R1:W-:Y:S04]  /*86b90*/  STL [R1+0x3d94], R17 ;  /* 0x003d941101007387 */ /* 0x0003e80000100800 */
[----:B------:R2:W-:Y:S04]  /*86ba0*/  STL.64 [R1+0x3d88], R20 ;  /* 0x003d881401007387 */ /* 0x0005e80000100a00 */
[----:B------:R3:W-:Y:S01]  /*86bb0*/  STL.64 [R1+0x3d80], R26 ;  /* 0x003d801a01007387 */ /* 0x0007e20000100a00 */
[----:B------:R-:W-:Y:S01]  /*86bc0*/  IADD3 R28, P2, R29, R0, RZ ;  /* 0x000000001d1c7210 */ /* 0x000fe20007f5e0ff */
[----:B-1----:R-:W-:Y:S01]  /*86bd0*/  IMAD.X R17, R11, 0x1, R6, P3 ;  /* 0x000000010b117824 */ /* 0x002fe200018e0606 */
[----:B--2---:R-:W-:Y:S01]  /*86be0*/  IADD3 R20, P1, R29, R3, RZ ;  /* 0x000000031d147210 */ /* 0x004fe20007f3e0ff */
[----:B---3--:R-:W2:Y:S04]  /*86bf0*/  LDL.LU.64 R26, [R1+0x6cf0] ;  /* 0x006cf000011a7983 */ /* 0x008ea80000300a00 */
[----:B------:R1:W-:Y:S01]  /*86c00*/  STL.64 [R1+0x6cc0], R8 ;  /* 0x006cc00801007387 */ /* 0x0003e20000100a00 */
[----:B------:R-:W-:-:S03]  /*86c10*/  IMAD.X R21, R11, 0x1, R4, P1 ;  /* 0x000000010b157824 */ /* 0x000fc600008e0604 */
[----:B------:R3:W-:Y:S01]  /*86c20*/  STL.64 [R1+0x3d78], R16 ;  /* 0x003d781001007387 */ /* 0x0007e20000100a00 */
[----:B------:R-:W-:Y:S01]  /*86c30*/  IMAD.X R29, R11, 0x1, R2, P2 ;  /* 0x000000010b1d7824 */ /* 0x000fe200010e0602 */
[C---:B-1----:R-:W-:Y:S02]  /*86c40*/  IADD3 R8, P3, R22.reuse, R14, RZ ;  /* 0x0000000e16087210 */ /* 0x042fe40007f7e0ff */
[----:B------:R-:W-:Y:S01]  /*86c50*/  IADD3 R22, P1, R22, R13, RZ ;  /* 0x0000000d16167210 */ /* 0x000fe20007f3e0ff */
[----:B---3--:R-:W3:Y:S04]  /*86c60*/  LDL.LU.64 R16, [R1+0x6ce8] ;  /* 0x006ce80001107983 */ /* 0x008ee80000300a00 */
        /* <DEDUP_REMOVED lines=9> */
[----:B--2---:R1:W-:Y:S04]  /*86d00*/  STL.64 [R1+0x6c90], R22 ;  /* 0x006c901601007387 */ /* 0x0043e80000100a00 */
[----:B-1----:R-:W2:Y:S04]  /*86d10*/  LDL.LU R23, [R1+0xd4] ;  /* 0x0000d40001177983 */ /* 0x002ea80000300800 */
[----:B------:R1:W-:Y:S04]  /*86d20*/  STL.64 [R1+0x6ca0], R20 ;  /* 0x006ca01401007387 */ /* 0x0003e80000100a00 */
[----:B-1----:R-:W4:Y:S04]  /*86d30*/  LDL R20, [R1+0xd8] ;  /* 0x0000d80001147983 */ /* 0x002f280000100800 */
[----:B------:R2:W-:Y:S04]  /*86d40*/  STL.64 [R1+0x6ca8], R18 ;  /* 0x006ca81201007387 */ /* 0x0005e80000100a00 */
[----:B---3--:R1:W-:Y:S01]  /*86d50*/  STL [R1+0x6c98], R11 ;  /* 0x006c980b01007387 */ /* 0x0083e20000100800 */
[----:B--2---:R-:W-:-:S03]  /*86d60*/  IADD3 R18, P2, R23, R11, RZ ;  /* 0x0000000b17127210 */ /* 0x004fc60007f5e0ff */
[----:B-1----:R-:W2:Y:S02]  /*86d70*/  LDL.LU R11, [R1+0x3c4] ;  /* 0x0003c400010b7983 */ /* 0x002ea40000300800 */
[----:B--2---:R-:W-:-:S05]  /*86d80*/  IMAD.X R9, R11, 0x1, R16, P3 ;  /* 0x000000010b097824 */ /* 0x004fca00018e0610 */
[----:B------:R1:W-:Y:S04]  /*86d90*/  STL.64 [R1+0x3d60], R8 ;  /* 0x003d600801007387 */ /* 0x0003e80000100a00 */
[----:B-1----:R-:W2:Y:S04]  /*86da0*/  LDL.LU.64 R8, [R1+0x6cc0] ;  /* 0x006cc00001087983 */ /* 0x002ea80000300a00 */
[----:B------:R-:W-:Y:S04]  /*86db0*/  STL [R1+0x3d50], R18 ;  /* 0x003d501201007387 */ /* 0x000fe80000100800 */
[----:B------:R1:W-:Y:S01]  /*86dc0*/  STL.64 [R1+0x6cb0], R16 ;  /* 0x006cb01001007387 */ /* 0x0003e20000100a00 */
[----:B----4-:R-:W-:Y:S01]  /*86dd0*/  IMAD.X R29, R11, 0x1, R15, P1 ;  /* 0x000000010b1d7824 */ /* 0x010fe200008e060f */
[----:B------:R-:W-:-:S04]  /*86de0*/  IADD3 R28, P1, R23, R7, RZ ;  /* 0x00000007171c7210 */ /* 0x000fc80007f3e0ff */
[----:B------:R3:W-:Y:S01]  /*86df0*/  STL [R1+0x3d5c], R29 ;  /* 0x003d5c1d01007387 */ /* 0x0007e20000100800 */
[----:B-1----:R-:W-:Y:S02]  /*86e00*/  IMAD.MOV.U32 R16, RZ, RZ, R18 ;  /* 0x000000ffff107224 */ /* 0x002fe400078e0012 */
[----:B------:R-:W-:Y:S02]  /*86e10*/  IMAD.MOV.U32 R17, RZ, RZ, R19 ;  /* 0x000000ffff117224 */ /* 0x000fe400078e0013 */
[----:B------:R-:W-:-:S05]  /*86e20*/  IMAD.X R17, R11, 0x1, R12, P2 ;  /* 0x000000010b117824 */ /* 0x000fca00010e060c */
[----:B------:R-:W-:Y:S01]  /*86e30*/  STL [R1+0x3d54], R17 ;  /* 0x003d541101007387 */ /* 0x000fe20000100800 */
[----:B--2---:R-:W-:Y:S01]  /*86e40*/  IADD3 R18, P3, R23, R9, RZ ;  /* 0x0000000917127210 */ /* 0x004fe20007f7e0ff */
[----:B---3--:R-:W-:-:S04]  /*86e50*/  IMAD.X R29, R11, 0x1, R8, P1 ;  /* 0x000000010b1d7824 */ /* 0x008fc800008e0608 */
[----:B------:R-:W-:-:S05]  /*86e60*/  IMAD.X R19, R11, 0x1, R10, P3 ;  /* 0x000000010b137824 */ /* 0x000fca00018e060a */
[----:B------:R-:W-:Y:S04]  /*86e70*/  STL.64 [R1+0x3d48], R18 ;  /* 0x003d481201007387 */ /* 0x000fe80000100a00 */
[----:B------:R1:W-:Y:S04]  /*86e80*/  STL.64 [R1+0x3d40], R28 ;  /* 0x003d401c01007387 */ /* 0x0003e80000100a00 */
[----:B-1----:R-:W2:Y:S01]  /*86e90*/  LDL.LU.64 R28, [R1+0x6cb8] ;  /* 0x006cb800011c7983 */ /* 0x002ea20000300a00 */
[C---:B------:R-:W-:Y:S02]  /*86ea0*/  IADD3 R16, P2, R23.reuse, R5, RZ ;  /* 0x0000000517107210 */ /* 0x040fe40007f5e0ff */
[----:B------:R-:W-:Y:S01]  /*86eb0*/  IADD3 R18, P3, R23, R3, RZ ;  /* 0x0000000317127210 */ /* 0x000fe20007f7e0ff */
[----:B------:R-:W-:Y:S02]  /*86ec0*/  STL.64 [R1+0x6c80], R8 ;  /* 0x006c800801007387 */ /* 0x000fe40000100a00 */
[----:B------:R-:W-:-:S02]  /*86ed0*/  IMAD.X R17, R11, 0x1, R6, P2 ;  /* 0x000000010b117824 */ /* 0x000fc400010e0606 */
[----:B------:R-:W-:Y:S01]  /*86ee0*/  IMAD.X R19, R11, 0x1, R4, P3 ;  /* 0x000000010b137824 */ /* 0x000fe200018e0604 */
[----:B------:R-:W-:Y:S01]  /*86ef0*/  IADD3 R22, P1, R23, R0, RZ ;  /* 0x0000000017167210 */ /* 0x000fe20007f3e0ff */
[----:B--2---:R-:W-:Y:S04]  /*86f00*/  STL.64 [R1+0x6c88], R28 ;  /* 0x006c881c01007387 */ /* 0x004fe80000100a00 */
[----:B------:R1:W-:Y:S04]  /*86f10*/  STL.64 [R1+0x3d38], R16 ;  /* 0x003d381001007387 */ /* 0x0003e80000100a00 */
[----:B-1----:R-:W2:Y:S04]  /*86f20*/  LDL.LU.64 R16, [R1+0x6cb0] ;  /* 0x006cb00001107983 */ /* 0x002ea80000300a00 */
[----:B------:R1:W-:Y:S04]  /*86f30*/  STL.64 [R1+0x3d30], R18 ;  /* 0x003d301201007387 */ /* 0x0003e80000100a00 */
[----:B-1----:R-:W3:Y:S01]  /*86f40*/  LDL.LU.64 R18, [R1+0x6ca8] ;  /* 0x006ca80001127983 */ /* 0x002ee20000300a00 */
[----:B------:R-:W-:-:S02]  /*86f50*/  IADD3 R8, P2, R20, R14, RZ ;  /* 0x0000000e14087210 */ /* 0x000fc40007f5e0ff */
[----:B------:R-:W-:Y:S01]  /*86f60*/  IADD3 R20, P3, R20, R13, RZ ;  /* 0x0000000d14147210 */ /* 0x000fe20007f7e0ff */
[----:B------:R-:W-:-:S04]  /*86f70*/  IMAD.X R23, R11, 0x1, R2, P1 ;  /* 0x000000010b177824 */ /* 0x000fc800008e0602 */
[----:B------:R1:W-:Y:S04]  /*86f80*/  STL [R1+0x3d18], R20 ;  /* 0x003d181401007387 */ /* 0x0003e80000100800 */
[----:B-1----:R-:W4:Y:S04]  /*86f90*/  LDL.LU.64 R20, [R1+0x6ca0] ;  /* 0x006ca00001147983 */ /* 0x002f280000300a00 */
[----:B------:R-:W2:Y:S04]  /*86fa0*/  LDL.LU R11, [R1+0x6c98] ;  /* 0x006c9800010b7983 */ /* 0x000ea80000300800 */
[----:B------:R1:W-:Y:S04]  /*86fb0*/  STL.64 [R1+0x3d28], R22 ;  /* 0x003d281601007387 */ /* 0x0003e80000100a00 */
[----:B-1----:R-:W4:Y:S04]  /*86fc0*/  LDL.LU.64 R22, [R1+0x6c90] ;  /* 0x006c900001167983 */ /* 0x002f280000300a00 */
[----:B---3--:R1:W-:Y:S04]  /*86fd0*/  STL.64 [R1+0x6c78], R18 ;  /* 0x006c781201007387 */ /* 0x0083e80000100a00 */
[----:B-1----:R0:W3:Y:S04]  /*86fe0*/  LDL.64 R18, [R1+0x3d18] ;  /* 0x003d180001127983 */ /* 0x0020e80000100a00 */
[----:B------:R1:W-:Y:S04]  /*86ff0*/  STL.64 [R1+0x6c48], R26 ;  /* 0x006c481a01007387 */ /* 0x0003e80000100a00 */
[----:B-1----:R-:W2:Y:S02]  /*87000*/  LDL.LU R27, [R1+0xd8] ;  /* 0x0000d800011b7983 */ /* 0x002ea40000300800 */
[----:B--2---:R-:W-:-:S05]  /*87010*/  IADD3 R28, P1, R27, R11, RZ ;  /* 0x0000000b1b1c7210 */ /* 0x004fca0007f3e0ff */
[----:B------:R1:W-:Y:S04]  /*87020*/  STL [R1+0x3d10], R28 ;  /* 0x003d101c01007387 */ /* 0x0003e80000100800 */
[----:B-1----:R-:W2:Y:S04]  /*87030*/  LDL.LU.64 R28, [R1+0x6c88] ;  /* 0x006c8800011c7983 */ /* 0x002ea80000300a00 */
[----:B------:R1:W-:Y:S04]  /*87040*/  STL [R1+0x6c50], R11 ;  /* 0x006c500b01007387 */ /* 0x0003e80000100800 */
[----:B-1----:R-:W4:Y:S02]  /*87050*/  LDL.LU R11, [R1+0x3c0] ;  /* 0x0003c000010b7983 */ /* 0x002f240000300800 */
[----:B----4-:R-:W-:-:S02]  /*87060*/  IMAD.X R9, R11, 0x1, R16, P2 ;  /* 0x000000010b097824 */ /* 0x010fc400010e0610 */
[----:B---3--:R-:W-:-:S03]  /*87070*/  IMAD.X R19, R11, 0x1, R15, P3 ;  /* 0x000000010b137824 */ /* 0x008fc600018e060f */
[----:B------:R1:W-:Y:S04]  /*87080*/  STL.64 [R1+0x3d20], R8 ;  /* 0x003d200801007387 */ /* 0x0003e80000100a00 */
[----:B-1----:R-:W3:Y:S04]  /*87090*/  LDL.LU.64 R8, [R1+0x6c80] ;  /* 0x006c800001087983 */ /* 0x002ee80000300a00 */
[----:B------:R-:W-:Y:S04]  /*870a0*/  STL.64 [R1+0x6c58], R16 ;  /* 0x006c581001007387 */ /* 0x000fe80000100a00 */
[----:B------:R-:W-:Y:S04]  /*870b0*/  STL [R1+0x6c60], R17 ;  /* 0x006c601101007387 */ /* 0x000fe80000100800 */
[----:B------:R1:W-:Y:S04]  /*870c0*/  STL.64 [R1+0x6c70], R14 ;  /* 0x006c700e01007387 */ /* 0x0003e80000100a00 */
[----:B-1----:R0:W4:Y:S01]  /*870d0*/  LDL.64 R14, [R1+0x3d10] ;  /* 0x003d1000010e7983 */ /* 0x0021220000100a00 */
[----:B------:R-:W-:-:S03]  /*870e0*/  IADD3 R18, P3, R27, R7, RZ ;  /* 0x000000071b127210 */ /* 0x000fc60007f7e0ff */
[----:B------:R-:W-:Y:S04]  /*870f0*/  STL [R1+0x3d1c], R19 ;  /* 0x003d1c1301007387 */ /* 0x000fe80000100800 */
[----:B--2---:R1:W-:Y:S04]  /*87100*/  STL.64 [R1+0x6c68], R28 ;  /* 0x006c681c01007387 */ /* 0x0043e80000100a00 */
[----:B-1----:R-:W2:Y:S01]  /*87110*/  LDL R28, [R1+0xdc] ;  /* 0x0000dc00011c7983 */ /* 0x002ea20000100800 */
[----:B---3--:R-:W-:Y:S01]  /*87120*/  IADD3 R16, P2, R27, R9, RZ ;  /* 0x000000091b107210 */ /* 0x008fe20007f5e0ff */
[----:B------:R-:W-:-:S04]  /*87130*/  IMAD.X R19, R11, 0x1, R8, P3 ;  /* 0x000000010b137824 */ /* 0x000fc800018e0608 */
[C---:B------:R-:W-:Y:S02]  /*87140*/  IMAD.X R17, R11.reuse, 0x1, R10, P2 ;  /* 0x000000010b117824 */ /* 0x040fe400010e060a */
[----:B----4-:R-:W-:Y:S01]  /*87150*/  IMAD.X R15, R11, 0x1, R12, P1 ;  /* 0x000000010b0f7824 */ /* 0x010fe200008e060c */
[----:B------:R-:W-:-:S04]  /*87160*/  IADD3 R14, P1, R27, R5, RZ ;  /* 0x000000051b0e7210 */ /* 0x000fc80007f3e0ff */
[----:B------:R1:W-:Y:S04]  /*87170*/  STL [R1+0x3d14], R15 ;  /* 0x003d140f01007387 */ /* 0x0003e80000100800 */
[----:B------:R-:W-:Y:S04]  /*87180*/  STL.64 [R1+0x3d08], R16 ;  /* 0x003d081001007387 */ /* 0x000fe80000100a00 */
[----:B------:R3:W-:Y:S01]  /*87190*/  STL.64 [R1+0x3d00], R18 ;  /* 0x003d001201007387 */ /* 0x0007e20000100a00 */
[----:B-1----:R-:W-:-:S03]  /*871a0*/  IMAD.X R15, R11, 0x1, R6, P1 ;  /* 0x000000010b0f7824 */ /* 0x002fc600008e0606 */
[----:B---3--:R-:W3:Y:S04]  /*871b0*/  LDL.LU.64 R18, [R1+0x6c78] ;  /* 0x006c780001127983 */ /* 0x008ee80000300a00 */
[----:B------:R1:W-:Y:S04]  /*871c0*/  STL.64 [R1+0x3cf8], R14 ;  /* 0x003cf80e01007387 */ /* 0x0003e80000100a00 */
[----:B-1----:R-:W2:Y:S01]  /*871d0*/  LDL.LU.64 R14, [R1+0x6c70] ;  /* 0x006c7000010e7983 */ /* 0x002ea20000300a00 */
[----:B------:R-:W-:-:S05]  /*871e0*/  IADD3 R16, P2, R27, R3, RZ ;  /* 0x000000031b107210 */ /* 0x000fca0007f5e0ff */
[----:B------:R-:W-:Y:S01]  /*871f0*/  IMAD.X R17, R11, 0x1, R4, P2 ;  /* 0x000000010b117824 */ /* 0x000fe200010e0604 */
[----:B--2---:R-:W-:-:S05]  /*87200*/  IADD3 R28, P1, R28, R14, RZ ;  /* 0x0000000e1c1c7210 */ /* 0x004fca0007f3e0ff */
[----:B------:R1:W-:Y:S04]  /*87210*/  STL [R1+0x3ce0], R28 ;  /* 0x003ce01c01007387 */ /* 0x0003e80000100800 */
[----:B-1----:R-:W2:Y:S04]  /*87220*/  LDL.LU.64 R28, [R1+0x6c68] ;  /* 0x006c6800011c7983 */ /* 0x002ea80000300a00 */
[----:B------:R1:W-:Y:S04]  /*87230*/  STL [R1+0x6c40], R14 ;  /* 0x006c400e01007387 */ /* 0x0003e80000100800 */
[----:B-1----:R-:W4:Y:S04]  /*87240*/  LDL.LU R14, [R1+0xdc] ;  /* 0x0000dc00010e7983 */ /* 0x002f280000300800 */
[----:B------:R1:W-:Y:S04]  /*87250*/  STL.64 [R1+0x3cf0], R16 ;  /* 0x003cf01001007387 */ /* 0x0003e80000100a00 */
[----:B-1----:R0:W3:Y:S01]  /*87260*/  LDL.LU R17, [R1+0x6c60] ;  /* 0x006c600001117983 */ /* 0x0020e20000300800 */
[----:B------:R-:W-:-:S05]  /*87270*/  IADD3 R26, P3, R27, R0, RZ ;  /* 0x000000001b1a7210 */ /* 0x000fca0007f7e0ff */
[----:B------:R-:W-:Y:S01]  /*87280*/  IMAD.X R27, R11, 0x1, R2, P3 ;  /* 0x000000010b1b7824 */ /* 0x000fe200018e0602 */
[----:B----4-:R-:W-:-:S05]  /*87290*/  IADD3 R16, P2, R14, R13, RZ ;  /* 0x0000000d0e107210 */ /* 0x010fca0007f5e0ff */
[----:B------:R3:W-:Y:S04]  /*872a0*/  STL [R1+0x3cd8], R16 ;  /* 0x003cd81001007387 */ /* 0x0007e80000100800 */
[----:B---3--:R-:W3:Y:S04]  /*872b0*/  LDL.LU.64 R16, [R1+0x6c58] ;  /* 0x006c580001107983 */ /* 0x008ee80000300a00 */
[----:B------:R-:W4:Y:S04]  /*872c0*/  LDL.LU R11, [R1+0x6c50] ;  /* 0x006c5000010b7983 */ /* 0x000f280000300800 */
[----:B------:R1:W-:Y:S04]  /*872d0*/  STL.64 [R1+0x3ce8], R26 ;  /* 0x003ce81a01007387 */ /* 0x0003e80000100a00 */
[----:B-1----:R-:W2:Y:S04]  /*872e0*/  LDL.LU.64 R26, [R1+0x6c48] ;  /* 0x006c4800011a7983 */ /* 0x002ea80000300a00 */
[----:B--2---:R-:W-:Y:S04]  /*872f0*/  STL.64 [R1+0x6c38], R26 ;  /* 0x006c381a01007387 */ /* 0x004fe80000100a00 */
[----:B------:R1:W-:Y:S04]  /*87300*/  STL [R1+0x6c44], R27 ;  /* 0x006c441b01007387 */ /* 0x0003e80000100800 */
[----:B-1----:R0:W2:Y:S04]  /*87310*/  LDL.64 R26, [R1+0x3cd8] ;  /* 0x003cd800011a7983 */ /* 0x0020a80000100a00 */
[----:B--2---:R-:W3:Y:S04]  /*87320*/  LDL R27, [R1+0x3ac] ;  /* 0x0003ac00011b7983 */ /* 0x004ee80000100800 */
[----:B------:R1:W-:Y:S04]  /*87330*/  STL.64 [R1+0x6c28], R28 ;  /* 0x006c281c01007387 */ /* 0x0003e80000100a00 */
[----:B-1----:R-:W2:Y:S04]  /*87340*/  LDL R28, [R1+0xe0] ;  /* 0x0000e000011c7983 */ /* 0x002ea80000100800 */
[----:B--2---:R1:W-:Y:S04]  /*87350*/  STL.64 [R1+0x6c30], R28 ;  /* 0x006c301c01007387 */ /* 0x0043e80000100a00 */
[----:B-1----:R-:W2:Y:S04]  /*87360*/  LDL.LU R29, [R1+0xe8] ;  /* 0x0000e800011d7983 */ /* 0x002ea80000300800 */
[----:B------:R1:W-:Y:S04]  /*87370*/  STL.64 [R1+0x6c20], R22 ;  /* 0x006c201601007387 */ /* 0x0003e80000100a00 */
[----:B-1----:R0:W2:Y:S02]  /*87380*/  LDL.64 R22, [R1+0x3ce0] ;  /* 0x003ce00001167983 */ /* 0x0020a40000100a00 */
[----:B--2---:R-:W-:-:S04]  /*87390*/  IMAD.MOV.U32 R23, RZ, RZ, R29 ;  /* 0x000000ffff177224 */ /* 0x004fc800078e001d */
[----:B------:R-:W-:Y:S02]  /*873a0*/  IMAD.MOV.U32 R29, RZ, RZ, R23 ;  /* 0x000000ffff1d7224 */ /* 0x000fe400078e0017 */
[C---:B---3--:R-:W-:Y:S02]  /*873b0*/  IMAD.X R23, R27.reuse, 0x1, R16, P1 ;  /* 0x000000011b177824 */ /* 0x048fe400008e0610 */
[----:B------:R-:W-:Y:S01]  /*873c0*/  IMAD.X R27, R27, 0x1, R15, P2 ;  /* 0x000000011b1b7824 */ /* 0x000fe200010e060f */
[C---:B------:R-:W-:Y:S02]  /*873d0*/  IADD3 R26, P2, R14.reuse, R7, RZ ;  /* 0x000000070e1a7210 */ /* 0x040fe40007f5e0ff */
[----:B------:R-:W-:Y:S04]  /*873e0*/  STL [R1+0x3ce4], R23 ;  /* 0x003ce41701007387 */ /* 0x000fe80000100800 */
[----:B------:R-:W-:Y:S04]  /*873f0*/  STL [R1+0x3cdc], R27 ;  /* 0x003cdc1b01007387 */ /* 0x000fe80000100800 */
[----:B------:R1:W-:Y:S04]  /*87400*/  STL [R1+0x6c18], R7 ;  /* 0x006c180701007387 */ /* 0x0003e80000100800 */
[----:B-1----:R-:W2:Y:S01]  /*87410*/  LDL.LU R7, [R1+0x3ac] ;  /* 0x0003ac0001077983 */ /* 0x002ea20000300800 */
[C---:B----4-:R-:W-:Y:S01]  /*87420*/  IADD3 R28, P3, R14.reuse, R11, RZ ;  /* 0x0000000b0e1c7210 */ /* 0x050fe20007f7e0ff */
[----:B------:R-:W-:Y:S01]  /*87430*/  IMAD.MOV.U32 R23, RZ, RZ, R29 ;  /* 0x000000ffff177224 */ /* 0x000fe200078e001d */
[----:B------:R-:W-:-:S03]  /*87440*/  IADD3 R22, P1, R14, R9, RZ ;  /* 0x000000090e167210 */ /* 0x000fc60007f3e0ff */
[C---:B--2---:R-:W-:Y:S02]  /*87450*/  IMAD.X R29, R7.reuse, 0x1, R12, P3 ;  /* 0x00000001071d7824 */ /* 0x044fe400018e060c */
[----:B------:R-:W-:-:S03]  /*87460*/  IMAD.X R27, R7, 0x1, R8, P2 ;  /* 0x00000001071b7824 */ /* 0x000fc600010e0608 */
[----:B------:R1:W-:Y:S02]  /*87470*/  STL.64 [R1+0x3cd0], R28 ;  /* 0x003cd01c01007387 */ /* 0x0003e40000100a00 */
[----:B-1----:R-:W-:Y:S02]  /*87480*/  IMAD.MOV.U32 R29, RZ, RZ, R23 ;  /* 0x000000ffff1d7224 */ /* 0x002fe400078e0017 */
[----:B------:R-:W-:-:S05]  /*87490*/  IMAD.X R23, R7, 0x1, R10, P1 ;  /* 0x0000000107177824 */ /* 0x000fca00008e060a */
[----:B------:R-:W-:Y:S04]  /*874a0*/  STL.64 [R1+0x3cc8], R22 ;  /* 0x003cc81601007387 */ /* 0x000fe80000100a00 */
[----:B------:R1:W-:Y:S04]  /*874b0*/  STL.64 [R1+0x3cc0], R26 ;  /* 0x003cc01a01007387 */ /* 0x0003e80000100a00 */
[----:B-1----:R0:W2:Y:S01]  /*874c0*/  LDL.LU R27, [R1+0x6c44] ;  /* 0x006c4400011b7983 */ /* 0x0020a20000300800 */
[C---:B------:R-:W-:Y:S02]  /*874d0*/  IADD3 R26, P2, R14.reuse, R0, RZ ;  /* 0x000000000e1a7210 */ /* 0x040fe40007f5e0ff */
[----:B------:R-:W-:-:S02]  /*874e0*/  IADD3 R28, P3, R14, R5, RZ ;  /* 0x000000050e1c7210 */ /* 0x000fc40007f7e0ff */
[----:B------:R-:W-:Y:S02]  /*874f0*/  IADD3 R22, P1, R14, R3, RZ ;  /* 0x000000030e167210 */ /* 0x000fe40007f3e0ff */
[----:B------:R-:W3:Y:S04]  /*87500*/  LDL.LU R14, [R1+0x6c40] ;  /* 0x006c4000010e7983 */ /* 0x000ee80000300800 */
[----:B------:R2:W-:Y:S04]  /*87510*/  STL [R1+0x3ca8], R26 ;  /* 0x003ca81a01007387 */ /* 0x0005e80000100800 */
[----:B--2---:R-:W2:Y:S04]  /*87520*/  LDL.LU.64 R26, [R1+0x6c38] ;  /* 0x006c3800011a7983 */ /* 0x004ea80000300a00 */
[----:B--2---:R1:W-:Y:S02]  /*87530*/  STL.64 [R1+0x6c10], R26 ;  /* 0x006c101a01007387 */ /* 0x0043e40000100a00 */
[----:B-1----:R-:W-:-:S02]  /*87540*/  IMAD.MOV.U32 R27, RZ, RZ, R29 ;  /* 0x000000ffff1b7224 */ /* 0x002fc400078e001d */
[----:B------:R-:W-:-:S05]  /*87550*/  IMAD.X R29, R7, 0x1, R6, P3 ;  /* 0x00000001071d7824 */ /* 0x000fca00018e0606 */
[----:B------:R1:W-:Y:S04]  /*87560*/  STL.64 [R1+0x3cb8], R28 ;  /* 0x003cb81c01007387 */ /* 0x0003e80000100a00 */
[----:B-1----:R-:W3:Y:S01]  /*87570*/  LDL.LU.64 R28, [R1+0x6c30] ;  /* 0x006c3000011c7983 */ /* 0x002ee20000300a00 */
[----:B------:R-:W-:Y:S01]  /*87580*/  IMAD.X R23, R7, 0x1, R4, P1 ;  /* 0x0000000107177824 */ /* 0x000fe200008e0604 */
[----:B---3--:R-:W-:-:S05]  /*87590*/  IADD3 R28, P3, R28, R14, RZ ;  /* 0x0000000e1c1c7210 */ /* 0x008fca0007f7e0ff */
[----:B------:R1:W-:Y:S04]  /*875a0*/  STL [R1+0x3ca0], R28 ;  /* 0x003ca01c01007387 */ /* 0x0003e80000100800 */
[----:B-1----:R-:W2:Y:S04]  /*875b0*/  LDL.LU.64 R28, [R1+0x6c28] ;  /* 0x006c2800011c7983 */ /* 0x002ea80000300a00 */
[----:B------:R1:W-:Y:S04]  /*875c0*/  STL.64 [R1+0x3cb0], R22 ;  /* 0x003cb01601007387 */ /* 0x0003e80000100a00 */
[----:B-1----:R-:W3:Y:S04]  /*875d0*/  LDL.LU.64 R22, [R1+0x6c20] ;  /* 0x006c200001167983 */ /* 0x002ee80000300a00 */
[----:B---3--:R1:W-:Y:S04]  /*875e0*/  STL.64 [R1+0x6c00], R22 ;  /* 0x006c001601007387 */ /* 0x0083e80000100a00 */
[----:B-1----:R0:W3:Y:S04]  /*875f0*/  LDL.64 R22, [R1+0x3ca0] ;  /* 0x003ca00001167983 */ /* 0x0020e80000100a00 */
[----:B---3--:R-:W3:Y:S04]  /*87600*/  LDL R23, [R1+0x3a8] ;  /* 0x0003a80001177983 */ /* 0x008ee80000100800 */
[----:B------:R1:W-:Y:S04]  /*87610*/  STL.64 [R1+0x6c08], R20 ;  /* 0x006c081401007387 */ /* 0x0003e80000100a00 */
[----:B-1----:R0:W4:Y:S04]  /*87620*/  LDL.64 R20, [R1+0x3ca8] ;  /* 0x003ca80001147983 */ /* 0x0021280000100a00 */
[----:B------:R1:W-:Y:S04]  /*87630*/  STL [R1+0x6bf0], R4 ;  /* 0x006bf00401007387 */ /* 0x0003e80000100800 */
[----:B-1----:R-:W2:Y:S01]  /*87640*/  LDL.LU R4, [R1+0xe0] ;  /* 0x0000e00001047983 */ /* 0x002ea20000300800 */
[----:B---3--:R-:W-:-:S02]  /*87650*/  IMAD.X R23, R23, 0x1, R16, P3 ;  /* 0x0000000117177824 */ /* 0x008fc400018e0610 */
[----:B----4-:R-:W-:-:S04]  /*87660*/  IMAD.MOV.U32 R21, RZ, RZ, R27 ;  /* 0x000000ffff157224 */ /* 0x010fc800078e001b */
[----:B------:R-:W-:Y:S02]  /*87670*/  IMAD.MOV.U32 R27, RZ, RZ, R21 ;  /* 0x000000ffff1b7224 */ /* 0x000fe400078e0015 */
[----:B------:R-:W-:Y:S02]  /*87680*/  IMAD.X R21, R7, 0x1, R2, P2 ;  /* 0x0000000107157824 */ /* 0x000fe400010e0602 */
[----:B------:R-:W3:Y:S04]  /*87690*/  LDL.LU R7, [R1+0x6c18] ;  /* 0x006c180001077983 */ /* 0x000ee80000300800 */
[----:B------:R-:W-:Y:S04]  /*876a0*/  STL [R1+0x3cac], R21 ;  /* 0x003cac1501007387 */ /* 0x000fe80000100800 */
[----:B------:R-:W-:Y:S04]  /*876b0*/  STL [R1+0x3ca4], R23 ;  /* 0x003ca41701007387 */ /* 0x000fe80000100800 */
[----:B------:R1:W-:Y:S01]  /*876c0*/  STL [R1+0x6be4], R9 ;  /* 0x006be40901007387 */ /* 0x0003e20000100800 */
[----:B--2---:R-:W-:-:S03]  /*876d0*/  IADD3 R22, P3, R4, R9, RZ ;  /* 0x0000000904167210 */ /* 0x004fc60007f7e0ff */
[----:B-1----:R-:W2:Y:S01]  /*876e0*/  LDL.LU R9, [R1+0x3a8] ;  /* 0x0003a80001097983 */ /* 0x002ea20000300800 */
[----:B------:R-:W-:Y:S01]  /*876f0*/  IADD3 R26, P1, R4, R13, RZ ;  /* 0x0000000d041a7210 */ /* 0x000fe20007f3e0ff */
[----:B------:R-:W-:-:S04]  /*87700*/  IMAD.MOV.U32 R21, RZ, RZ, R27 ;  /* 0x000000ffff157224 */ /* 0x000fc800078e001b */
[----:B--2---:R-:W-:-:S05]  /*87710*/  IMAD.X R27, R9, 0x1, R15, P1 ;  /* 0x00000001091b7824 */ /* 0x004fca00008e060f */
[----:B------:R1:W-:Y:S04]  /*87720*/  STL.64 [R1+0x3c98], R26 ;  /* 0x003c981a01007387 */ /* 0x0003e80000100a00 */
[----:B-1----:R-:W2:Y:S01]  /*87730*/  LDL.LU.64 R26, [R1+0x6c10] ;  /* 0x006c1000011a7983 */ /* 0x002ea20000300a00 */
[----:B------:R-:W-:-:S03]  /*87740*/  IADD3 R20, P2, R4, R11, RZ ;  /* 0x0000000b04147210 */ /* 0x000fc60007f5e0ff */
[----:B------:R3:W-:Y:S04]  /*87750*/  STL.64 [R1+0x6be8], R14 ;  /* 0x006be80e01007387 */ /* 0x0007e80000100a00 */
[----:B------:R-:W-:Y:S01]  /*87760*/  STL.64 [R1+0x6bf8], R16 ;  /* 0x006bf81001007387 */ /* 0x000fe20000100a00 */
[----:B---3--:R-:W-:-:S03]  /*87770*/  IADD3 R14, P1, R4, R7, RZ ;  /* 0x00000007040e7210 */ /* 0x008fc60007f3e0ff */
[----:B--2---:R1:W-:Y:S02]  /*87780*/  STL.64 [R1+0x6bd0], R26 ;  /* 0x006bd01a01007387 */ /* 0x0043e40000100a00 */
[----:B-1----:R-:W-:Y:S02]  /*87790*/  IMAD.MOV.U32 R27, RZ, RZ, R21 ;  /* 0x000000ffff1b7224 */ /* 0x002fe400078e0015 */
[----:B------:R-:W-:-:S05]  /*877a0*/  IMAD.X R21, R9, 0x1, R12, P2 ;  /* 0x0000000109157824 */ /* 0x000fca00010e060c */
[----:B------:R1:W-:Y:S04]  /*877b0*/  STL.64 [R1+0x3c90], R20 ;  /* 0x003c901401007387 */ /* 0x0003e80000100a00 */
[----:B------:R-:W-:Y:S04]  /*877c0*/  STL [R1+0x3c80], R14 ;  /* 0x003c800e01007387 */ /* 0x000fe80000100800 */
[----:B-1----:R-:W2:Y:S04]  /*877d0*/  LDL.LU.64 R20, [R1+0x6c08] ;  /* 0x006c080001147983 */ /* 0x002ea80000300a00 */
[----:B------:R-:W-:Y:S04]  /*877e0*/  STL.64 [R1+0x6bd8], R28 ;  /* 0x006bd81c01007387 */ /* 0x000fe80000100a00 */
[----:B------:R1:W-:Y:S04]  /*877f0*/  STL [R1+0x6be0], R29 ;  /* 0x006be01d01007387 */ /* 0x0003e80000100800 */
[----:B-1----:R0:W3:Y:S01]  /*87800*/  LDL.64 R28, [R1+0x3c80] ;  /* 0x003c8000011c7983 */ /* 0x0020e20000100a00 */
[----:B------:R-:W-:Y:S01]  /*87810*/  IMAD.X R23, R9, 0x1, R10, P3 ;  /* 0x0000000109177824 */ /* 0x000fe200018e060a */
[----:B------:R-:W-:-:S02]  /*87820*/  IADD3 R14, P2, R4, R5, RZ ;  /* 0x00000005040e7210 */ /* 0x000fc40007f5e0ff */
[----:B------:R-:W-:Y:S02]  /*87830*/  IADD3 R16, P3, R4, R3, RZ ;  /* 0x0000000304107210 */ /* 0x000fe40007f7e0ff */
[----:B------:R1:W-:Y:S01]  /*87840*/  STL.64 [R1+0x3c88], R22 ;  /* 0x003c881601007387 */ /* 0x0003e20000100a00 */
[----:B------:R-:W-:-:S03]  /*87850*/  IMAD.X R15, R9, 0x1, R6, P2 ;  /* 0x00000001090f7824 */ /* 0x000fc600010e0606 */
[----:B-1----:R-:W4:Y:S04]  /*87860*/  LDL.LU.64 R22, [R1+0x6c00] ;  /* 0x006c000001167983 */ /* 0x002f280000300a00 */
[----:B------:R1:W-:Y:S04]  /*87870*/  STL [R1+0x3c70], R16 ;  /* 0x003c701001007387 */ /* 0x0003e80000100800 */
[----:B-1----:R-:W2:Y:S01]  /*87880*/  LDL.LU.64 R16, [R1+0x6bf8] ;  /* 0x006bf80001107983 */ /* 0x002ea20000300a00 */
[----:B---3--:R-:W-:Y:S01]  /*87890*/  IMAD.X R29, R9, 0x1, R8, P1 ;  /* 0x00000001091d7824 */ /* 0x008fe200008e0608 */
[----:B------:R-:W-:-:S04]  /*878a0*/  IADD3 R28, P1, R4, R0, RZ ;  /* 0x00000000041c7210 */ /* 0x000fc80007f3e0ff */
[----:B------:R1:W-:Y:S04]  /*878b0*/  STL [R1+0x3c84], R29 ;  /* 0x003c841d01007387 */ /* 0x0003e80000100800 */
[----:B------:R-:W3:Y:S04]  /*878c0*/  LDL.LU R4, [R1+0x6bf0] ;  /* 0x006bf00001047983 */ /* 0x000ee80000300800 */
[----:B-1----:R-:W4:Y:S04]  /*878d0*/  LDL R29, [R1+0xe4] ;  /* 0x0000e400011d7983 */ /* 0x002f280000100800 */
[----:B------:R1:W-:Y:S04]  /*878e0*/  STL.64 [R1+0x3c78], R14 ;  /* 0x003c780e01007387 */ /* 0x0003e80000100a00 */
[----:B-1----:R-:W4:Y:S04]  /*878f0*/  LDL.LU.64 R14, [R1+0x6be8] ;  /* 0x006be800010e7983 */ /* 0x002f280000300a00 */
[----:B------:R1:W-:Y:S04]  /*87900*/  STL.64 [R1+0x6bc0], R6 ;  /* 0x006bc00601007387 */ /* 0x0003e80000100a00 */
[----:B-1----:R0:W2:Y:S01]  /*87910*/  LDL.64 R6, [R1+0x3c70] ;  /* 0x003c700001067983 */ /* 0x0020a20000100a00 */
[----:B----4-:R-:W-:Y:S01]  /*87920*/  IADD3 R26, P2, R29, R14, RZ ;  /* 0x0000000e1d1a7210 */ /* 0x010fe20007f5e0ff */
[----:B--2---:R-:W-:-:S02]  /*87930*/  IMAD.MOV.U32 R7, RZ, RZ, R27 ;  /* 0x000000ffff077224 */ /* 0x004fc400078e001b */
[----:B------:R-:W2:Y:S04]  /*87940*/  LDL R27, [R1+0x3a4] ;  /* 0x0003a400011b7983 */ /* 0x000ea80000100800 */
[----:B------:R1:W-:Y:S02]  /*87950*/  STL.64 [R1+0x6bc8], R14 ;  /* 0x006bc80e01007387 */ /* 0x0003e40000100a00 */
[----:B-1----:R-:W-:Y:S02]  /*87960*/  IMAD.MOV.U32 R14, RZ, RZ, R7 ;  /* 0x000000ffff0e7224 */ /* 0x002fe400078e0007 */
[----:B---3--:R-:W-:Y:S01]  /*87970*/  IMAD.X R7, R9, 0x1, R4, P3 ;  /* 0x0000000109077824 */ /* 0x008fe200018e0604 */
[----:B------:R-:W-:Y:S01]  /*87980*/  IADD3 R6, P3, R29, R13, RZ ;  /* 0x0000000d1d067210 */ /* 0x000fe20007f7e0ff */
[----:B------:R-:W-:-:S03]  /*87990*/  IMAD.X R29, R9, 0x1, R2, P1 ;  /* 0x00000001091d7824 */ /* 0x000fc600008e0602 */
[----:B------:R-:W-:Y:S04]  /*879a0*/  STL [R1+0x3c74], R7 ;  /* 0x003c740701007387 */ /* 0x000fe80000100800 */
[----:B------:R1:W-:Y:S04]  /*879b0*/  STL [R1+0x6bb8], R13 ;  /* 0x006bb80d01007387 */ /* 0x0003e80000100800 */
[----:B-1----:R-:W3:Y:S04]  /*879c0*/  LDL.LU R13, [R1+0xe4] ;  /* 0x0000e400010d7983 */ /* 0x002ee80000300800 */
[----:B------:R-:W4:Y:S04]  /*879d0*/  LDL.LU R9, [R1+0x6be4] ;  /* 0x006be40001097983 */ /* 0x000f280000300800 */
[----:B------:R1:W-:Y:S04]  /*879e0*/  STL.64 [R1+0x3c68], R28 ;  /* 0x003c681c01007387 */ /* 0x0003e80000100a00 */
[----:B-1----:R0:W2:Y:S01]  /*879f0*/  LDL.LU R29, [R1+0x6be0] ;  /* 0x006be000011d7983 */ /* 0x0020a20000300800 */
[----:B---3--:R-:W-:-:S05]  /*87a00*/  IADD3 R28, P1, R13, R11, RZ ;  /* 0x0000000b0d1c7210 */ /* 0x008fca0007f3e0ff */
[----:B------:R2:W-:Y:S04]  /*87a10*/  STL [R1+0x3c50], R28 ;  /* 0x003c501c01007387 */ /* 0x0005e80000100800 */
[----:B--2---:R-:W2:Y:S01]  /*87a20*/  LDL.LU.64 R28, [R1+0x6bd8] ;  /* 0x006bd800011c7983 */ /* 0x004ea20000300a00 */
[----:B------:R-:W-:-:S05]  /*87a30*/  IMAD.X R27, R27, 0x1, R16, P2 ;  /* 0x000000011b1b7824 */ /* 0x000fca00010e0610 */
[----:B------:R1:W-:Y:S04]  /*87a40*/  STL.64 [R1+0x3c60], R26 ;  /* 0x003c601a01007387 */ /* 0x0003e80000100a00 */
[----:B-1----:R-:W3:Y:S04]  /*87a50*/  LDL.LU.64 R26, [R1+0x6bd0] ;  /* 0x006bd000011a7983 */ /* 0x002ee80000300a00 */
[----:B------:R1:W-:Y:S04]  /*87a60*/  STL [R1+0x6ba0], R16 ;  /* 0x006ba01001007387 */ /* 0x0003e80000100800 */
[----:B-1----:R-:W3:Y:S04]  /*87a70*/  LDL.LU R16, [R1+0x3a4] ;  /* 0x0003a40001107983 */ /* 0x002ee80000300800 */
[----:B--2---:R1:W-:Y:S02]  /*87a80*/  STL.64 [R1+0x6b98], R28 ;  /* 0x006b981c01007387 */ /* 0x0043e40000100a00 */
[----:B-1----:R-:W-:Y:S01]  /*87a90*/  IMAD.MOV.U32 R29, RZ, RZ, R14 ;  /* 0x000000ffff1d7224 */ /* 0x002fe200078e000e */
[----:B----4-:R-:W-:-:S05]  /*87aa0*/  IADD3 R14, P2, R13, R9, RZ ;  /* 0x000000090d0e7210 */ /* 0x010fca0007f5e0ff */
[----:B------:R1:W-:Y:S04]  /*87ab0*/  STL [R1+0x3c48], R14 ;  /* 0x003c480e01007387 */ /* 0x0003e80000100800 */
[----:B-1----:R-:W3:Y:S02]  /*87ac0*/  LDL.LU.64 R14, [R1+0x6bc8] ;  /* 0x006bc800010e7983 */ /* 0x002ee40000300a00 */
[----:B---3--:R-:W-:-:S05]  /*87ad0*/  IMAD.X R7, R16, 0x1, R15, P3 ;  /* 0x0000000110077824 */ /* 0x008fca00018e060f */
[----:B------:R1:W-:Y:S04]  /*87ae0*/  STL.64 [R1+0x3c58], R6 ;  /* 0x003c580601007387 */ /* 0x0003e80000100a00 */
[----:B-1----:R-:W2:Y:S04]  /*87af0*/  LDL.LU.64 R6, [R1+0x6bc0] ;  /* 0x006bc00001067983 */ /* 0x002ea80000300a00 */
[----:B------:R1:W-:Y:S04]  /*87b00*/  STL.64 [R1+0x6ba8], R20 ;  /* 0x006ba81401007387 */ /* 0x0003e80000100a00 */
[----:B-1----:R0:W3:Y:S04]  /*87b10*/  LDL.64 R20, [R1+0x3c48] ;  /* 0x003c480001147983 */ /* 0x0020e80000100a00 */
[----:B------:R1:W-:Y:S04]  /*87b20*/  STL.64 [R1+0x6bb0], R22 ;  /* 0x006bb01601007387 */ /* 0x0003e80000100a00 */
[----:B-1----:R0:W4:Y:S01]  /*87b30*/  LDL.64 R22, [R1+0x3c50] ;  /* 0x003c500001167983 */ /* 0x0021220000100a00 */
[----:B--2---:R-:W-:Y:S01]  /*87b40*/  IADD3 R28, P3, R13, R7, RZ ;  /* 0x000000070d1c7210 */ /* 0x004fe20007f7e0ff */
[----:B---3--:R-:W-:-:S04]  /*87b50*/  IMAD.MOV.U32 R21, RZ, RZ, R29 ;  /* 0x000000ffff157224 */ /* 0x008fc800078e001d */
[C---:B------:R-:W-:Y:S02]  /*87b60*/  IMAD.X R29, R16.reuse, 0x1, R8, P3 ;  /* 0x00000001101d7824 */ /* 0x040fe400018e0608 */
[----:B----4-:R-:W-:-:S05]  /*87b70*/  IMAD.X R23, R16, 0x1, R12, P1 ;  /* 0x0000000110177824 */ /* 0x010fca00008e060c */
[----:B------:R1:W-:Y:S01]  /*87b80*/  STL [R1+0x3c54], R23 ;  /* 0x003c541701007387 */ /* 0x0003e20000100800 */
[C---:B------:R-:W-:Y:S01]  /*87b90*/  IADD3 R22, P1, R13.reuse, R5, RZ ;  /* 0x000000050d167210 */ /* 0x040fe20007f3e0ff */
[----:B-1----:R-:W-:Y:S02]  /*87ba0*/  IMAD.MOV.U32 R23, RZ, RZ, R21 ;  /* 0x000000ffff177224 */ /* 0x002fe400078e0015 */
[----:B------:R-:W-:Y:S01]  /*87bb0*/  IMAD.X R21, R16, 0x1, R10, P2 ;  /* 0x0000000110157824 */ /* 0x000fe200010e060a */
[----:B------:R-:W-:-:S04]  /*87bc0*/  IADD3 R20, P2, R13, R3, RZ ;  /* 0x000000030d147210 */ /* 0x000fc80007f5e0ff */
[----:B------:R-:W-:Y:S04]  /*87bd0*/  STL [R1+0x3c4c], R21 ;  /* 0x003c4c1501007387 */ /* 0x000fe80000100800 */
[----:B------:R-:W-:Y:S04]  /*87be0*/  STL.64 [R1+0x6b90], R8 ;  /* 0x006b900801007387 */ /* 0x000fe80000100a00 */
[----:B------:R1:W-:Y:S02]  /*87bf0*/  STL.64 [R1+0x3c40], R28 ;  /* 0x003c401c01007387 */ /* 0x0003e40000100a00 */
[----:B-1----:R-:W-:-:S02]  /*87c00*/  IMAD.MOV.U32 R29, RZ, RZ, R23 ;  /* 0x000000ffff1d7224 */ /* 0x002fc400078e0017 */
[C---:B------:R-:W-:Y:S01]  /*87c10*/  IMAD.X R23, R16.reuse, 0x1, R6, P1 ;  /* 0x0000000110177824 */ /* 0x040fe200008e0606 */
[----:B------:R-:W-:Y:S01]  /*87c20*/  IADD3 R28, P3, R13, R0, RZ ;  /* 0x000000000d1c7210 */ /* 0x000fe20007f7e0ff */
[----:B------:R-:W-:Y:S01]  /*87c30*/  IMAD.X R21, R16, 0x1, R4, P2 ;  /* 0x0000000110157824 */ /* 0x000fe200010e0604 */
[----:B------:R-:W2:Y:S04]  /*87c40*/  LDL.LU R13, [R1+0x6bb8] ;  /* 0x006bb800010d7983 */ /* 0x000ea80000300800 */
[----:B------:R1:W-:Y:S01]  /*87c50*/  STL.64 [R1+0x3c38], R22 ;  /* 0x003c381601007387 */ /* 0x0003e20000100a00 */
[----:B------:R-:W-:-:S03]  /*87c60*/  IADD3 R8, P1, R29, R14, RZ ;  /* 0x0000000e1d087210 */ /* 0x000fc60007f3e0ff */
[----:B-1----:R-:W3:Y:S04]  /*87c70*/  LDL.LU.64 R22, [R1+0x6bb0] ;  /* 0x006bb00001167983 */ /* 0x002ee80000300a00 */
[----:B------:R-:W-:Y:S04]  /*87c80*/  STL.64 [R1+0x6b88], R6 ;  /* 0x006b880601007387 */ /* 0x000fe80000100a00 */
[----:B------:R-:W4:Y:S04]  /*87c90*/  LDL R9, [R1+0x3a0] ;  /* 0x0003a00001097983 */ /* 0x000f280000100800 */
[----:B------:R1:W-:Y:S04]  /*87ca0*/  STL.64 [R1+0x3c30], R20 ;  /* 0x003c301401007387 */ /* 0x0003e80000100a00 */
[----:B-1----:R-:W2:Y:S04]  /*87cb0*/  LDL.LU.64 R20, [R1+0x6ba8] ;  /* 0x006ba80001147983 */ /* 0x002ea80000300a00 */
[----:B------:R1:W-:Y:S02]  /*87cc0*/  STL.64 [R1+0x6b80], R26 ;  /* 0x006b801a01007387 */ /* 0x0003e40000100a00 */
[----:B-1----:R-:W-:-:S02]  /*87cd0*/  IMAD.MOV.U32 R26, RZ, RZ, R29 ;  /* 0x000000ffff1a7224 */ /* 0x002fc400078e001d */
[----:B------:R-:W-:Y:S02]  /*87ce0*/  IMAD.X R29, R16, 0x1, R2, P3 ;  /* 0x00000001101d7824 */ /* 0x000fe400018e0602 */
[----:B------:R-:W4:Y:S04]  /*87cf0*/  LDL.LU R16, [R1+0x6ba0] ;  /* 0x006ba00001107983 */ /* 0x000f280000300800 */
[----:B------:R1:W-:Y:S04]  /*87d00*/  STL.64 [R1+0x3c28], R28 ;  /* 0x003c281c01007387 */ /* 0x0003e80000100a00 */
[----:B-1----:R-:W3:Y:S01]  /*87d10*/  LDL.LU.64 R28, [R1+0x6b98] ;  /* 0x006b9800011c7983 */ /* 0x002ee20000300a00 */
[----:B----4-:R-:W-:-:S03]  /*87d20*/  IMAD.X R9, R9, 0x1, R16, P1 ;  /* 0x0000000109097824 */ /* 0x010fc600008e0610 */
[----:B---3--:R-:W-:Y:S04]  /*87d30*/  STL.64 [R1+0x6b58], R28 ;  /* 0x006b581c01007387 */ /* 0x008fe80000100a00 */
[----:B------:R1:W-:Y:S04]  /*87d40*/  STL.64 [R1+0x3c20], R8 ;  /* 0x003c200801007387 */ /* 0x0003e80000100a00 */
[----:B-1----:R-:W3:Y:S04]  /*87d50*/  LDL.LU.64 R8, [R1+0x6b90] ;  /* 0x006b900001087983 */ /* 0x002ee80000300a00 */
[----:B--2---:R-:W-:Y:S04]  /*87d60*/  STL.64 [R1+0x6b60], R20 ;  /* 0x006b601401007387 */ /* 0x004fe80000100a00 */
[----:B------:R1:W-:Y:S04]  /*87d70*/  STL [R1+0x6b68], R22 ;  /* 0x006b681601007387 */ /* 0x0003e80000100800 */
[----:B-1----:R-:W2:Y:S01]  /*87d80*/  LDL.LU R22, [R1+0x3a0] ;  /* 0x0003a00001167983 */ /* 0x002ea20000300800 */
[----:B------:R-:W-:Y:S01]  /*87d90*/  IADD3 R6, P2, R26, R13, RZ ;  /* 0x0000000d1a067210 */ /* 0x000fe20007f5e0ff */
[----:B------:R-:W-:-:S04]  /*87da0*/  IMAD.MOV.U32 R21, RZ, RZ, R26 ;  /* 0x000000ffff157224 */ /* 0x000fc800078e001a */
[----:B--2---:R-:W-:-:S05]  /*87db0*/  IMAD.X R7, R22, 0x1, R15, P2 ;  /* 0x0000000116077824 */ /* 0x004fca00010e060f */
[----:B------:R1:W-:Y:S04]  /*87dc0*/  STL.64 [R1+0x3c18], R6 ;  /* 0x003c180601007387 */ /* 0x0003e80000100a00 */
[----:B-1----:R-:W2:Y:S01]  /*87dd0*/  LDL.LU.64 R6, [R1+0x6b88] ;  /* 0x006b880001067983 */ /* 0x002ea20000300a00 */
[----:B------:R-:W-:Y:S02]  /*87de0*/  IADD3 R28, P3, R26, R11, RZ ;  /* 0x0000000b1a1c7210 */ /* 0x000fe40007f7e0ff */
[----:B---3--:R-:W-:Y:S01]  /*87df0*/  IADD3 R26, P1, R21, R9, RZ ;  /* 0x00000009151a7210 */ /* 0x008fe20007f3e0ff */
[----:B------:R1:W-:Y:S04]  /*87e00*/  STL.64 [R1+0x6b70], R16 ;  /* 0x006b701001007387 */ /* 0x0003e80000100a00 */
[----:B------:R-:W-:Y:S04]  /*87e10*/  STL [R1+0x3c08], R26 ;  /* 0x003c081a01007387 */ /* 0x000fe80000100800 */
[----:B------:R3:W-:Y:S01]  /*87e20*/  STL [R1+0x6b78], R17 ;  /* 0x006b781101007387 */ /* 0x0007e20000100800 */
[----:B------:R-:W-:-:S02]  /*87e30*/  IMAD.X R29, R22, 0x1, R12, P3 ;  /* 0x00000001161d7824 */ /* 0x000fc400018e060c */
[----:B-1----:R-:W-:Y:S02]  /*87e40*/  IMAD.MOV.U32 R16, RZ, RZ, R26 ;  /* 0x000000ffff107224 */ /* 0x002fe400078e001a */
[----:B---3--:R-:W-:Y:S02]  /*87e50*/  IMAD.MOV.U32 R17, RZ, RZ, R27 ;  /* 0x000000ffff117224 */ /* 0x008fe400078e001b */
[----:B------:R-:W-:Y:S01]  /*87e60*/  IMAD.X R17, R22, 0x1, R10, P1 ;  /* 0x0000000116117824 */ /* 0x000fe200008e060a */
[----:B------:R-:W-:Y:S04]  /*87e70*/  STL.64 [R1+0x3c10], R28 ;  /* 0x003c101c01007387 */ /* 0x000fe80000100a00 */
[----:B------:R-:W-:Y:S01]  /*87e80*/  STL [R1+0x3c0c], R17 ;  /* 0x003c0c1101007387 */ /* 0x000fe20000100800 */
[----:B--2---:R-:W-:-:S05]  /*87e90*/  IADD3 R26, P2, R21, R7, RZ ;  /* 0x00000007151a7210 */ /* 0x004fca0007f5e0ff */
[----:B------:R-:W-:-:S05]  /*87ea0*/  IMAD.X R27, R22, 0x1, R8, P2 ;  /* 0x00000001161b7824 */ /* 0x000fca00010e0608 */
[----:B------:R1:W-:Y:S04]  /*87eb0*/  STL.64 [R1+0x3c00], R26 ;  /* 0x003c001a01007387 */ /* 0x0003e80000100a00 */
[----:B-1----:R-:W2:Y:S01]  /*87ec0*/  LDL.LU.64 R26, [R1+0x6b80] ;  /* 0x006b8000011a7983 */ /* 0x002ea20000300a00 */
[C---:B------:R-:W-:Y:S02]  /*87ed0*/  IADD3 R28, P3, R21.reuse, R5, RZ ;  /* 0x00000005151c7210 */ /* 0x040fe40007f7e0ff */
[----:B------:R-:W-:-:S03]  /*87ee0*/  IADD3 R16, P1, R21, R3, RZ ;  /* 0x0000000315107210 */ /* 0x000fc60007f3e0ff */
[C---:B------:R-:W-:Y:S02]  /*87ef0*/  IMAD.X R29, R22.reuse, 0x1, R6, P3 ;  /* 0x00000001161d7824 */ /* 0x040fe400018e0606 */
[----:B------:R-:W-:Y:S01]  /*87f00*/  IMAD.X R17, R22, 0x1, R4, P1 ;  /* 0x0000000116117824 */ /* 0x000fe200008e0604 */
[----:B--2---:R1:W-:Y:S04]  /*87f10*/  STL.64 [R1+0x6b50], R26 ;  /* 0x006b501a01007387 */ /* 0x0043e80000100a00 */
[----:B-1----:R-:W2:Y:S04]  /*87f20*/  LDL R27, [R1+0xec] ;  /* 0x0000ec00011b7983 */ /* 0x002ea80000100800 */
[----:B------:R1:W-:Y:S04]  /*87f30*/  STL.64 [R1+0x3bf8], R28 ;  /* 0x003bf81c01007387 */ /* 0x0003e80000100a00 */
[----:B-1----:R-:W3:Y:S04]  /*87f40*/  LDL R29, [R1+0x38c] ;  /* 0x00038c00011d7983 */ /* 0x002ee80000100800 */
[----:B------:R1:W-:Y:S04]  /*87f50*/  STL.64 [R1+0x3bf0], R16 ;  /* 0x003bf01001007387 */ /* 0x0003e80000100a00 */
[----:B-1----:R0:W4:Y:S01]  /*87f60*/  LDL.LU R17, [R1+0x6b78] ;  /* 0x006b780001117983 */ /* 0x0021220000300800 */
[----:B--2---:R-:W-:-:S05]  /*87f70*/  IADD3 R16, P1, R27, R13, RZ ;  /* 0x0000000d1b107210 */ /* 0x004fca0007f3e0ff */
[----:B------:R4:W-:Y:S04]  /*87f80*/  STL [R1+0x3bd8], R16 ;  /* 0x003bd81001007387 */ /* 0x0009e80000100800 */
[----:B----4-:R-:W3:Y:S01]  /*87f90*/  LDL.LU.64 R16, [R1+0x6b70] ;  /* 0x006b700001107983 */ /* 0x010ee20000300a00 */
[----:B------:R-:W-:Y:S02]  /*87fa0*/  IADD3 R20, P2, R21, R0, RZ ;  /* 0x0000000015147210 */ /* 0x000fe40007f5e0ff */
[----:B------:R-:W-:-:S03]  /*87fb0*/  IADD3 R28, P3, R27, R14, RZ ;  /* 0x0000000e1b1c7210 */ /* 0x000fc60007f7e0ff */
[----:B------:R-:W-:Y:S02]  /*87fc0*/  IMAD.X R21, R22, 0x1, R2, P2 ;  /* 0x0000000116157824 */ /* 0x000fe400010e0602 */
[----:B------:R-:W2:Y:S04]  /*87fd0*/  LDL.LU R22, [R1+0x6b68] ;  /* 0x006b680001167983 */ /* 0x000ea80000300800 */
[----:B------:R1:W-:Y:S04]  /*87fe0*/  STL.64 [R1+0x3be8], R20 ;  /* 0x003be81401007387 */ /* 0x0003e80000100a00 */
[----:B-1----:R-:W4:Y:S01]  /*87ff0*/  LDL.LU.64 R20, [R1+0x6b60] ;  /* 0x006b600001147983 */ /* 0x002f220000300a00 */
[----:B---3--:R-:W-:-:S05]  /*88000*/  IMAD.X R29, R29, 0x1, R16, P3 ;  /* 0x000000011d1d7824 */ /* 0x008fca00018e0610 */
[----:B------:R1:W-:Y:S04]  /*88010*/  STL.64 [R1+0x3be0], R28 ;  /* 0x003be01c01007387 */ /* 0x0003e80000100a00 */
[----:B-1----:R-:W3:Y:S04]  /*88020*/  LDL.LU.64 R28, [R1+0x6b58] ;  /* 0x006b5800011c7983 */ /* 0x002ee80000300a00 */
[----:B---3--:R1:W-:Y:S04]  /*88030*/  STL.64 [R1+0x6b48], R28 ;  /* 0x006b481c01007387 */ /* 0x0083e80000100a00 */
[----:B-1----:R0:W3:Y:S04]  /*88040*/  LDL.64 R28, [R1+0x3bd8] ;  /* 0x003bd800011c7983 */ /* 0x0020e80000100a00 */
[----:B----4-:R1:W-:Y:S04]  /*88050*/  STL.64 [R1+0x6b30], R20 ;  /* 0x006b301401007387 */ /* 0x0103e80000100a00 */
[----:B-1----:R-:W4:Y:S04]  /*88060*/  LDL.LU R21, [R1+0xec] ;  /* 0x0000ec0001157983 */ /* 0x002f280000300800 */
[----:B------:R4:W-:Y:S04]  /*88070*/  STL.64 [R1+0x6b40], R16 ;  /* 0x006b401001007387 */ /* 0x0009e80000100a00 */
[----:B------:R1:W-:Y:S01]  /*88080*/  STL [R1+0x6b38], R9 ;  /* 0x006b380901007387 */ /* 0x0003e20000100800 */
[----:B------:R-:W-:-:S02]  /*88090*/  IADD3 R26, P2, R27, R11, RZ ;  /* 0x0000000b1b1a7210 */ /* 0x000fc40007f5e0ff */
[----:B----4-:R-:W-:Y:S02]  /*880a0*/  IADD3 R16, P3, R21, R9, RZ ;  /* 0x0000000915107210 */ /* 0x010fe40007f7e0ff */
[----:B-1----:R-:W3:Y:S02]  /*880b0*/  LDL.LU R9, [R1+0x38c] ;  /* 0x00038c0001097983 */ /* 0x002ee40000300800 */
[C---:B---3--:R-:W-:Y:S02]  /*880c0*/  IMAD.X R29, R9.reuse, 0x1, R15, P1 ;  /* 0x00000001091d7824 */ /* 0x048fe400008e060f */
[----:B------:R-:W-:-:S03]  /*880d0*/  IMAD.X R27, R9, 0x1, R12, P2 ;  /* 0x00000001091b7824 */ /* 0x000fc600010e060c */
[----:B------:R-:W-:Y:S04]  /*880e0*/  STL [R1+0x3bdc], R29 ;  /* 0x003bdc1d01007387 */ /* 0x000fe80000100800 */
[----:B------:R1:W-:Y:S04]  /*880f0*/  STL.64 [R1+0x3bd0], R26 ;  /* 0x003bd01a01007387 */ /* 0x0003e80000100a00 */
[----:B-1----:R-:W3:Y:S01]  /*88100*/  LDL.LU.64 R26, [R1+0x6b50] ;  /* 0x006b5000011a7983 */ /* 0x002ee20000300a00 */
[----:B------:R-:W-:Y:S01]  /*88110*/  IMAD.X R17, R9, 0x1, R10, P3 ;  /* 0x0000000109117824 */ /* 0x000fe200018e060a */
[----:B------:R-:W-:-:S05]  /*88120*/  IADD3 R28, P1, R21, R7, RZ ;  /* 0x00000007151c7210 */ /* 0x000fca0007f3e0ff */
[----:B------:R-:W-:Y:S01]  /*88130*/  IMAD.X R29, R9, 0x1, R8, P1 ;  /* 0x00000001091d7824 */ /* 0x000fe200008e0608 */
[----:B---3--:R-:W-:Y:S04]  /*88140*/  STL.64 [R1+0x6b20], R26 ;  /* 0x006b201a01007387 */ /* 0x008fe80000100a00 */
[----:B------:R1:W-:Y:S04]  /*88150*/  STL.64 [R1+0x6b28], R24 ;  /* 0x006b281801007387 */ /* 0x0003e80000100a00 */
[----:B-1----:R-:W3:Y:S01]  /*88160*/  LDL R24, [R1+0xf0] ;  /* 0x0000f00001187983 */ /* 0x002ee20000100800 */
[----:B------:R-:W-:-:S03]  /*88170*/  IADD3 R26, P2, R21, R5, RZ ;  /* 0x00000005151a7210 */ /* 0x000fc60007f5e0ff */
[----:B------:R1:W-:Y:S04]  /*88180*/  STL.64 [R1+0x3bc8], R16 ;  /* 0x003bc81001007387 */ /* 0x0003e80000100a00 */
[----:B------:R4:W-:Y:S01]  /*88190*/  STL.64 [R1+0x3bc0], R28 ;  /* 0x003bc01c01007387 */ /* 0x0009e20000100a00 */
[----:B------:R-:W-:Y:S01]  /*881a0*/  IMAD.X R27, R9, 0x1, R6, P2 ;  /* 0x00000001091b7824 */ /* 0x000fe200010e0606 */
[----:B-1----:R-:W-:Y:S02]  /*881b0*/  IADD3 R16, P3, R21, R3, RZ ;  /* 0x0000000315107210 */ /* 0x002fe40007f7e0ff */
[----:B----4-:R-:W4:Y:S04]  /*881c0*/  LDL.LU.64 R28, [R1+0x6b48] ;  /* 0x006b4800011c7983 */ /* 0x010f280000300a00 */
[----:B------:R-:W-:Y:S01]  /*881d0*/  STL.64 [R1+0x6b18], R6 ;  /* 0x006b180601007387 */ /* 0x000fe20000100a00 */
[----:B------:R-:W-:-:S03]  /*881e0*/  IMAD.X R17, R9, 0x1, R4, P3 ;  /* 0x0000000109117824 */ /* 0x000fc600018e0604 */
[----:B------:R1:W-:Y:S01]  /*881f0*/  STL.64 [R1+0x3bb8], R26 ;  /* 0x003bb81a01007387 */ /* 0x0003e20000100a00 */
[----:B------:R-:W-:-:S03]  /*88200*/  IADD3 R20, P1, R21, R0, RZ ;  /* 0x0000000015147210 */ /* 0x000fc60007f3e0ff */
[----:B-1----:R-:W2:Y:S04]  /*88210*/  LDL R27, [R1+0x388] ;  /* 0x00038800011b7983 */ /* 0x002ea80000100800 */
[----:B------:R1:W-:Y:S01]  /*88220*/  STL.64 [R1+0x3bb0], R16 ;  /* 0x003bb01001007387 */ /* 0x0003e20000100a00 */
[----:B------:R-:W-:-:S03]  /*88230*/  IMAD.X R21, R9, 0x1, R2, P1 ;  /* 0x0000000109157824 */ /* 0x000fc600008e0602 */
[----:B-1----:R-:W2:Y:S04]  /*88240*/  LDL.LU.64 R16, [R1+0x6b40] ;  /* 0x006b400001107983 */ /* 0x002ea80000300a00 */
[----:B------:R1:W-:Y:S01]  /*88250*/  STL [R1+0x6b10], R13 ;  /* 0x006b100d01007387 */ /* 0x0003e20000100800 */
[----:B---3--:R-:W-:-:S03]  /*88260*/  IADD3 R6, P3, R24, R13, RZ ;  /* 0x0000000d18067210 */ /* 0x008fc60007f7e0ff */
[----:B-1----:R-:W3:Y:S04]  /*88270*/  LDL.LU R13, [R1+0xf0] ;  /* 0x0000f000010d7983 */ /* 0x002ee80000300800 */
[----:B------:R-:W4:Y:S04]  /*88280*/  LDL.LU R9, [R1+0x6b38] ;  /* 0x006b380001097983 */ /* 0x000f280000300800 */
[----:B------:R1:W-:Y:S04]  /*88290*/  STL.64 [R1+0x3ba8], R20 ;  /* 0x003ba81401007387 */ /* 0x0003e80000100a00 */
[----:B-1----:R-:W4:Y:S01]  /*882a0*/  LDL.LU.64 R20, [R1+0x6b30] ;  /* 0x006b300001147983 */ /* 0x002f220000300a00 */
[----:B------:R-:W-:-:S05]  /*882b0*/  IADD3 R26, P2, R24, R14, RZ ;  /* 0x0000000e181a7210 */ /* 0x000fca0007f5e0ff */
[----:B--2---:R-:W-:Y:S01]  /*882c0*/  IMAD.X R27, R27, 0x1, R16, P2 ;  /* 0x000000011b1b7824 */ /* 0x004fe200010e0610 */
[----:B---3--:R-:W-:-:S05]  /*882d0*/  IADD3 R24, P1, R13, R11, RZ ;  /* 0x0000000b0d187210 */ /* 0x008fca0007f3e0ff */
[----:B------:R1:W-:Y:S04]  /*882e0*/  STL [R1+0x3b90], R24 ;  /* 0x003b901801007387 */ /* 0x0003e80000100800 */
[----:B-1----:R-:W2:Y:S04]  /*882f0*/  LDL.LU.64 R24, [R1+0x6b28] ;  /* 0x006b280001187983 */ /* 0x002ea80000300a00 */
[----:B------:R1:W-:Y:S04]  /*88300*/  STL.64 [R1+0x3ba0], R26 ;  /* 0x003ba01a01007387 */ /* 0x0003e80000100a00 */
[----:B-1----:R-:W3:Y:S04]  /*88310*/  LDL.LU.64 R26, [R1+0x6b20] ;  /* 0x006b2000011a7983 */ /* 0x002ee80000300a00 */
[----:B----4-:R1:W-:Y:S04]  /*88320*/  STL.64 [R1+0x6b00], R20 ;  /* 0x006b001401007387 */ /* 0x0103e80000100a00 */
[----:B-1----:R-:W4:Y:S04]  /*88330*/  LDL R20, [R1+0xf4] ;  /* 0x0000f40001147983 */ /* 0x002f280000100800 */
[----:B----4-:R1:W-:Y:S04]  /*88340*/  STL.64 [R1+0x6b08], R20 ;  /* 0x006b081401007387 */ /* 0x0103e80000100a00 */
[----:B-1----:R0:W4:Y:S04]  /*88350*/  LDL.64 R20, [R1+0x3b90] ;  /* 0x003b900001147983 */ /* 0x0021280000100a00 */
[----:B--2---:R-:W-:Y:S04]  /*88360*/  STL.64 [R1+0x6ae8], R24 ;  /* 0x006ae81801007387 */ /* 0x004fe80000100a00 */
[----:B---3--:R1:W-:Y:S04]  /*88370*/  STL.64 [R1+0x6ae0], R26 ;  /* 0x006ae01a01007387 */ /* 0x0083e80000100a00 */
[----:B-1----:R-:W2:Y:S02]  /*88380*/  LDL.LU R26, [R1+0x388] ;  /* 0x00038800011a7983 */ /* 0x002ea40000300800 */
[----:B--2---:R-:W-:-:S05]  /*88390*/  IMAD.X R7, R26, 0x1, R15, P3 ;  /* 0x000000011a077824 */ /* 0x004fca00018e060f */
[----:B------:R1:W-:Y:S04]  /*883a0*/  STL.64 [R1+0x3b98], R6 ;  /* 0x003b980601007387 */ /* 0x0003e80000100a00 */
[----:B-1----:R-:W2:Y:S01]  /*883b0*/  LDL.LU.64 R6, [R1+0x6b18] ;  /* 0x006b180001067983 */ /* 0x002ea20000300a00 */
[----:B------:R-:W-:-:S03]  /*883c0*/  IADD3 R24, P2, R13, R9, RZ ;  /* 0x000000090d187210 */ /* 0x000fc60007f5e0ff */
[----:B------:R1:W-:Y:S01]  /*883d0*/  STL.64 [R1+0x6af8], R18 ;  /* 0x006af81201007387 */ /* 0x0003e20000100a00 */
[----:B----4-:R-:W-:-:S03]  /*883e0*/  IMAD.X R21, R26, 0x1, R12, P1 ;  /* 0x000000011a157824 */ /* 0x010fc600008e060c */
[----:B------:R2:W-:Y:S01]  /*883f0*/  STL [R1+0x3b88], R24 ;  /* 0x003b881801007387 */ /* 0x0005e20000100800 */
[C---:B------:R-:W-:Y:S01]  /*88400*/  IADD3 R20, P1, R13.reuse, R5, RZ ;  /* 0x000000050d147210 */ /* 0x040fe20007f3e0ff */
[----:B-1----:R-:W-:Y:S02]  /*88410*/  IMAD.MOV.U32 R18, RZ, RZ, R24 ;  /* 0x000000ffff127224 */ /* 0x002fe400078e0018 */
[----:B------:R-:W-:Y:S02]  /*88420*/  IMAD.MOV.U32 R19, RZ, RZ, R25 ;  /* 0x000000ffff137224 */ /* 0x000fe400078e0019 */
[----:B------:R-:W-:Y:S01]  /*88430*/  IMAD.X R19, R26, 0x1, R10, P2 ;  /* 0x000000011a137824 */ /* 0x000fe200010e060a */
[----:B------:R1:W-:Y:S04]  /*88440*/  STL [R1+0x3b94], R21 ;  /* 0x003b941501007387 */ /* 0x0003e80000100800 */
[----:B------:R-:W-:Y:S01]  /*88450*/  STL.64 [R1+0x6af0], R10 ;  /* 0x006af00a01007387 */ /* 0x000fe20000100a00 */
[----:B------:R-:W-:-:S03]  /*88460*/  IADD3 R18, P2, R13, R3, RZ ;  /* 0x000000030d127210 */ /* 0x000fc60007f5e0ff */
[----:B------:R-:W-:Y:S01]  /*88470*/  STL [R1+0x3b8c], R19 ;  /* 0x003b8c1301007387 */ /* 0x000fe20000100800 */
[----:B--2---:R-:W-:Y:S01]  /*88480*/  IADD3 R24, P3, R13, R7, RZ ;  /* 0x000000070d187210 */ /* 0x004fe20007f7e0ff */
[----:B-1----:R-:W-:-:S04]  /*88490*/  IMAD.X R21, R26, 0x1, R6, P1 ;  /* 0x000000011a157824 */ /* 0x002fc800008e0606 */
[----:B------:R-:W-:-:S05]  /*884a0*/  IMAD.X R25, R26, 0x1, R8, P3 ;  /* 0x000000011a197824 */ /* 0x000fca00018e0608 */
[----:B------:R1:W-:Y:S02]  /*884b0*/  STL.64 [R1+0x3b80], R24 ;  /* 0x003b801801007387 */ /* 0x0003e40000100a00 */
[----:B-1----:R-:W-:Y:S02]  /*884c0*/  IADD3 R24, P3, R13, R0, RZ ;  /* 0x000000000d187210 */ /* 0x002fe40007f7e0ff */
[----:B------:R-:W2:Y:S04]  /*884d0*/  LDL.LU R13, [R1+0x6b10] ;  /* 0x006b1000010d7983 */ /* 0x000ea80000300800 */
[----:B------:R1:W-:Y:S04]  /*884e0*/  STL.64 [R1+0x3b78], R20 ;  /* 0x003b781401007387 */ /* 0x0003e80000100a00 */
[----:B-1----:R-:W3:Y:S01]  /*884f0*/  LDL.LU.64 R20, [R1+0x6b08] ;  /* 0x006b080001147983 */ /* 0x002ee20000300a00 */
[----:B------:R-:W-:Y:S01]  /*88500*/  IMAD.X R19, R26, 0x1, R4, P2 ;  /* 0x000000011a137824 */ /* 0x000fe200010e0604 */
[----:B---3--:R-:W-:-:S05]  /*88510*/  IADD3 R20, P1, R20, R14, RZ ;  /* 0x0000000e14147210 */ /* 0x008fca0007f3e0ff */
[----:B------:R1:W-:Y:S04]  /*88520*/  STL [R1+0x3b60], R20 ;  /* 0x003b601401007387 */ /* 0x0003e80000100800 */
[----:B-1----:R-:W3:Y:S04]  /*88530*/  LDL.LU.64 R20, [R1+0x6b00] ;  /* 0x006b000001147983 */ /* 0x002ee80000300a00 */
[----:B------:R1:W-:Y:S04]  /*88540*/  STL.64 [R1+0x3b70], R18 ;  /* 0x003b701201007387 */ /* 0x0003e80000100a00 */
[----:B-1----:R-:W4:Y:S04]  /*88550*/  LDL.LU.64 R18, [R1+0x6af8] ;  /* 0x006af80001127983 */ /* 0x002f280000300a00 */
[----:B------:R1:W-:Y:S04]  /*88560*/  STL [R1+0x6acc], R4 ;  /* 0x006acc0401007387 */ /* 0x0003e80000100800 */
[----:B-1----:R-:W2:Y:S01]  /*88570*/  LDL.LU R4, [R1+0xf4] ;  /* 0x0000f40001047983 */ /* 0x002ea20000300800 */
[----:B------:R-:W-:Y:S01]  /*88580*/  IMAD.X R25, R26, 0x1, R2, P3 ;  /* 0x000000011a197824 */ /* 0x000fe200018e0602 */
[----:B--2---:R-:W-:-:S05]  /*88590*/  IADD3 R10, P2, R4, R13, RZ ;  /* 0x0000000d040a7210 */ /* 0x004fca0007f5e0ff */
[----:B------:R1:W-:Y:S04]  /*885a0*/  STL [R1+0x3b58], R10 ;  /* 0x003b580a01007387 */ /* 0x0003e80000100800 */
[----:B-1----:R-:W2:Y:S04]  /*885b0*/  LDL.LU.64 R10, [R1+0x6af0] ;  /* 0x006af000010a7983 */ /* 0x002ea80000300a00 */
[----:B------:R1:W-:Y:S04]  /*885c0*/  STL.64 [R1+0x3b68], R24 ;  /* 0x003b681801007387 */ /* 0x0003e80000100a00 */
[----:B-1----:R-:W4:Y:S04]  /*885d0*/  LDL.LU.64 R24, [R1+0x6ae8] ;  /* 0x006ae80001187983 */ /* 0x002f280000300a00 */
[----:B------:R1:W-:Y:S04]  /*885e0*/  STL.64 [R1+0x6ad8], R2 ;  /* 0x006ad80201007387 */ /* 0x0003e80000100a00 */
[----:B-1----:R0:W3:Y:S01]  /*885f0*/  LDL.64 R2, [R1+0x3b60] ;  /* 0x003b600001027983 */ /* 0x0020e20000100a00 */
[----:B--2---:R-:W-:-:S03]  /*88600*/  IADD3 R26, P3, R4, R11, RZ ;  /* 0x0000000b041a7210 */ /* 0x004fc60007f7e0ff */
[----:B---3--:R-:W2:Y:S04]  /*88610*/  LDL R3, [R1+0x384] ;  /* 0x0003840001037983 */ /* 0x008ea80000100800 */
[----:B------:R1:W-:Y:S04]  /*88620*/  STL [R1+0x3b50], R26 ;  /* 0x003b501a01007387 */ /* 0x0003e80000100800 */
[----:B-1----:R-:W3:Y:S01]  /*88630*/  LDL.LU.64 R26, [R1+0x6ae0] ;  /* 0x006ae000011a7983 */ /* 0x002ee20000300a00 */
[----:B--2---:R-:W-:Y:S01]  /*88640*/  IMAD.X R3, R3, 0x1, R16, P1 ;  /* 0x0000000103037824 */ /* 0x004fe200008e0610 */
[----:B------:R-:W-:-:S02]  /*88650*/  IADD3 R2, P1, R4, R9, RZ ;  /* 0x0000000904027210 */ /* 0x000fc40007f3e0ff */
[----:B---3--:R1:W-:Y:S04]  /*88660*/  STL.64 [R1+0x6ad0], R26 ;  /* 0x006ad01a01007387 */ /* 0x0083e80000100a00 */
[----:B------:R-:W-:Y:S04]  /*88670*/  STL [R1+0x3b64], R3 ;  /* 0x003b640301007387 */ /* 0x000fe80000100800 */
[----:B-1----:R0:W2:Y:S04]  /*88680*/  LDL.64 R26, [R1+0x3b58] ;  /* 0x003b5800011a7983 */ /* 0x0020a80000100a00 */
[----:B------:R1:W-:Y:S04]  /*88690*/  STL [R1+0x6ac8], R9 ;  /* 0x006ac80901007387 */ /* 0x0003e80000100800 */
[----:B-1----:R-:W2:Y:S02]  /*886a0*/  LDL.LU R9, [R1+0x384] ;  /* 0x0003840001097983 */ /* 0x002ea40000300800 */
[----:B--2---:R-:W-:-:S05]  /*886b0*/  IMAD.X R27, R9, 0x1, R15, P2 ;  /* 0x00000001091b7824 */ /* 0x004fca00010e060f */
[----:B------:R-:W-:Y:S04]  /*886c0*/  STL [R1+0x3b5c], R27 ;  /* 0x003b5c1b01007387 */ /* 0x000fe80000100800 */
[----:B------:R1:W-:Y:S04]  /*886d0*/  STL.64 [R1+0x6ab0], R28 ;  /* 0x006ab01c01007387 */ /* 0x0003e80000100a00 */
[----:B-1----:R0:W2:Y:S01]  /*886e0*/  LDL.64 R28, [R1+0x3b50] ;  /* 0x003b5000011c7983 */ /* 0x0020a20000100a00 */
[----:B------:R-:W-:-:S03]  /*886f0*/  IMAD.X R3, R9, 0x1, R10, P1 ;  /* 0x0000000109037824 */ /* 0x000fc600008e060a */
[----:B------:R1:W-:Y:S04]  /*88700*/  STL.64 [R1+0x6ab8], R16 ;  /* 0x006ab81001007387 */ /* 0x0003e80000100a00 */
[----:B-1----:R-:W3:Y:S01]  /*88710*/  LDL R16, [R1+0xf8] ;  /* 0x0000f80001107983 */ /* 0x002ee20000100800 */
[----:B--2---:R-:W-:-:S05]  /*88720*/  IMAD.X R29, R9, 0x1, R12, P3 ;  /* 0x00000001091d7824 */ /* 0x004fca00018e060c */
[----:B------:R-:W-:Y:S04]  /*88730*/  STL [R1+0x3b54], R29 ;  /* 0x003b541d01007387 */ /* 0x000fe80000100800 */
[----:B------:R1:W-:Y:S04]  /*88740*/  STL.64 [R1+0x3b48], R2 ;  /* 0x003b480201007387 */ /* 0x0003e80000100a00 */
[----:B-1----:R-:W2:Y:S01]  /*88750*/  LDL.LU.64 R2, [R1+0x6ad8] ;  /* 0x006ad80001027983 */ /* 0x002ea20000300a00 */
[----:B------:R-:W-:-:S03]  /*88760*/  IADD3 R26, P2, R4, R7, RZ ;  /* 0x00000007041a7210 */ /* 0x000fc60007f5e0ff */
[----:B------:R2:W-:Y:S02]  /*88770*/  STL.64 [R1+0x6ac0], R10 ;  /* 0x006ac00a01007387 */ /* 0x0005e40000100a00 */
[----:B------:R-:W-:Y:S01]  /*88780*/  IMAD.X R27, R9, 0x1, R8, P2 ;  /* 0x00000001091b7824 */ /* 0x000fe200010e0608 */
[----:B------:R-:W-:-:S04]  /*88790*/  IADD3 R28, P3, R4, R5, RZ ;  /* 0x00000005041c7210 */ /* 0x000fc80007f7e0ff */
[----:B------:R1:W-:Y:S01]  /*887a0*/  STL.64 [R1+0x3b40], R26 ;  /* 0x003b401a01007387 */ /* 0x0003e20000100a00 */
[----:B--2---:R-:W-:-:S05]  /*887b0*/  IADD3 R10, P1, R4, R3, RZ ;  /* 0x00000003040a7210 */ /* 0x004fca0007f3e0ff */
[----:B------:R2:W-:Y:S04]  /*887c0*/  STL [R1+0x3b30], R10 ;  /* 0x003b300a01007387 */ /* 0x0005e80000100800 */
[----:B-1----:R-:W3:Y:S01]  /*887d0*/  LDL.LU.64 R26, [R1+0x6ad0] ;  /* 0x006ad000011a7983 */ /* 0x002ee20000300a00 */
[----:B--2---:R-:W-:-:S03]  /*887e0*/  IADD3 R10, P2, R4, R0, RZ ;  /* 0x00000000040a7210 */ /* 0x004fc60007f5e0ff */
[----:B------:R-:W2:Y:S04]  /*887f0*/  LDL.LU R4, [R1+0x6acc] ;  /* 0x006acc0001047983 */ /* 0x000ea80000300800 */
[----:B------:R1:W-:Y:S04]  /*88800*/  STL.64 [R1+0x6aa0], R20 ;  /* 0x006aa01401007387 */ /* 0x0003e80000100a00 */
[----:B-1----:R0:W2:Y:S01]  /*88810*/  LDL.64 R20, [R1+0x3b30] ;  /* 0x003b300001147983 */ /* 0x0020a20000100a00 */
[C---:B------:R-:W-:Y:S02]  /*88820*/  IMAD.X R29, R9.reuse, 0x1, R6, P3 ;  /* 0x00000001091d7824 */ /* 0x040fe400018e0606 */
[C---:B------:R-:W-:Y:S01]  /*88830*/  IMAD.X R11, R9.reuse, 0x1, R2, P2 ;  /* 0x00000001090b7824 */ /* 0x040fe200010e0602 */
[----:B----4-:R-:W-:Y:S04]  /*88840*/  STL.64 [R1+0x6aa8], R24 ;  /* 0x006aa81801007387 */ /* 0x010fe80000100a00 */
[----:B------:R-:W-:Y:S01]  /*88850*/  STL.64 [R1+0x3b38], R28 ;  /* 0x003b381c01007387 */ /* 0x000fe20000100a00 */
[----:B--2---:R-:W-:-:S05]  /*88860*/  IMAD.X R21, R9, 0x1, R4, P1 ;  /* 0x0000000109157824 */ /* 0x004fca00008e0604 */
[----:B------:R-:W-:Y:S04]  /*88870*/  STL [R1+0x3b34], R21 ;  /* 0x003b341501007387 */ /* 0x000fe80000100800 */
[----:B------:R-:W2:Y:S04]  /*88880*/  LDL.LU R9, [R1+0x6ac8] ;  /* 0x006ac80001097983 */ /* 0x000ea80000300800 */
[----:B------:R1:W-:Y:S04]  /*88890*/  STL.64 [R1+0x3b20], R10 ;  /* 0x003b200a01007387 */ /* 0x0003e80000100a00 */
[----:B-1----:R-:W4:Y:S01]  /*888a0*/  LDL.LU.64 R10, [R1+0x6ac0] ;  /* 0x006ac000010a7983 */ /* 0x002f220000300a00 */
[----:B---3--:R-:W-:-:S02]  /*888b0*/  IADD3 R28, P3, R16, R14, RZ ;  /* 0x0000000e101c7210 */ /* 0x008fc40007f7e0ff */
[C---:B------:R-:W-:Y:S02]  /*888c0*/  IADD3 R20, P1, R16.reuse, R13, RZ ;  /* 0x0000000d10147210 */ /* 0x040fe40007f3e0ff */
[----:B----4-:R-:W-:-:S05]  /*888d0*/  IADD3 R16, P2, R16, R11, RZ ;  /* 0x0000000b10107210 */ /* 0x010fca0007f5e0ff */
        /* <DEDUP_REMOVED lines=8> */
[----:B-1----:R-:W2:Y:S01]  /*88960*/  LDL.LU R29, [R1+0xf8] ;  /* 0x0000f800011d7983 */ /* 0x002ea20000300800 */
[----:B------:R-:W-:Y:S01]  /*88970*/  IMAD.X R21, R11, 0x1, R15, P1 ;  /* 0x000000010b157824 */ /* 0x000fe200008e060f */
[----:B--2---:R-:W-:-:S05]  /*88980*/  IADD3 R24, P3, R29, R9, RZ ;  /* 0x000000091d187210 */ /* 0x004fca0007f7e0ff */
[----:B------:R1:W-:Y:S04]  /*88990*/  STL [R1+0x3b00], R24 ;  /* 0x003b001801007387 */ /* 0x0003e80000100800 */
[----:B-1----:R-:W2:Y:S04]  /*889a0*/  LDL.LU.64 R24, [R1+0x6aa8] ;  /* 0x006aa80001187983 */ /* 0x002ea80000300a00 */
[----:B------:R1:W-:Y:S04]  /*889b0*/  STL.64 [R1+0x3b10], R20 ;  /* 0x003b101401007387 */ /* 0x0003e80000100a00 */
[----:B-1----:R-:W3:Y:S04]  /*889c0*/  LDL.LU.64 R20, [R1+0x6aa0] ;  /* 0x006aa00001147983 */ /* 0x002ee80000300a00 */
[----:B------:R-:W-:Y:S04]  /*889d0*/  STL.64 [R1+0x6a98], R14 ;  /* 0x006a980e01007387 */ /* 0x000fe80000100a00 */
[----:B------:R1:W-:Y:S04]  /*889e0*/  STL.64 [R1+0x6a88], R16 ;  /* 0x006a881001007387 */ /* 0x0003e80000100a00 */
[----:B-1----:R-:W4:Y:S04]  /*889f0*/  LDL R16, [R1+0xfc] ;  /* 0x0000fc0001107983 */ /* 0x002f280000100800 */
[----:B------:R1:W-:Y:S04]  /*88a00*/  STL.64 [R1+0x6a90], R22 ;  /* 0x006a901601007387 */ /* 0x0003e80000100a00 */
[----:B-1----:R0:W3:Y:S04]  /*88a10*/  LDL.64 R22, [R1+0x3b00] ;  /* 0x003b000001167983 */ /* 0x0020e80000100a00 */
[----:B--2---:R1:W-:Y:S04]  /*88a20*/  STL.64 [R1+0x6a68], R24 ;  /* 0x006a681801007387 */ /* 0x0043e80000100a00 */
[----:B-1----:R0:W2:Y:S01]  /*88a30*/  LDL.64 R24, [R1+0x3b08] ;  /* 0x003b080001187983 */ /* 0x0020a20000100a00 */
[----:B------:R-:W-:-:S05]  /*88a40*/  IADD3 R14, P1, R29, R7, RZ ;  /* 0x000000071d0e7210 */ /* 0x000fca0007f3e0ff */
[C---:B------:R-:W-:Y:S02]  /*88a50*/  IMAD.X R15, R11.reuse, 0x1, R8, P1 ;  /* 0x000000010b0f7824 */ /* 0x040fe400008e0608 */
[C---:B---3--:R-:W-:Y:S02]  /*88a60*/  IMAD.X R23, R11.reuse, 0x1, R10, P3 ;  /* 0x000000010b177824 */ /* 0x048fe400018e060a */
[----:B--2---:R-:W-:-:S05]  /*88a70*/  IMAD.X R25, R11, 0x1, R12, P2 ;  /* 0x000000010b197824 */ /* 0x004fca00010e060c */
[----:B------:R-:W-:Y:S04]  /*88a80*/  STL [R1+0x3b0c], R25 ;  /* 0x003b0c1901007387 */ /* 0x000fe80000100800 */
[----:B------:R-:W-:Y:S04]  /*88a90*/  STL.64 [R1+0x6a70], R26 ;  /* 0x006a701a01007387 */ /* 0x000fe80000100a00 */
[----:B------:R-:W-:Y:S04]  /*88aa0*/  STL [R1+0x3b04], R23 ;  /* 0x003b041701007387 */ /* 0x000fe80000100800 */
[----:B------:R1:W-:Y:S04]  /*88ab0*/  STL.64 [R1+0x3af8], R14 ;  /* 0x003af80e01007387 */ /* 0x0003e80000100a00 */
[----:B-1----:R-:W4:Y:S01]  /*88ac0*/  LDL.LU.64 R14, [R1+0x6a98] ;  /* 0x006a9800010e7983 */ /* 0x002f220000300a00 */
[----:B------:R-:W-:-:S02]  /*88ad0*/  IADD3 R24, P2, R29, R5, RZ ;  /* 0x000000051d187210 */ /* 0x000fc40007f5e0ff */
[----:B------:R-:W-:Y:S01]  /*88ae0*/  IADD3 R22, P3, R29, R3, RZ ;  /* 0x000000031d167210 */ /* 0x000fe20007f7e0ff */
[----:B------:R1:W-:Y:S02]  /*88af0*/  STL.64 [R1+0x6a60], R6 ;  /* 0x006a600601007387 */ /* 0x0003e40000100a00 */
[----:B------:R-:W-:Y:S01]  /*88b00*/  IMAD.X R25, R11, 0x1, R6, P2 ;  /* 0x000000010b197824 */ /* 0x000fe200010e0606 */
[----:B------:R-:W-:Y:S01]  /*88b10*/  IADD3 R28, P1, R29, R0, RZ ;  /* 0x000000001d1c7210 */ /* 0x000fe20007f3e0ff */
[C---:B------:R-:W-:Y:S01]  /*88b20*/  IMAD.X R23, R11.reuse, 0x1, R4, P3 ;  /* 0x000000010b177824 */ /* 0x040fe200018e0604 */
[----:B-1----:R-:W2:Y:S04]  /*88b30*/  LDL R6, [R1+0x36c] ;  /* 0x00036c0001067983 */ /* 0x002ea80000100800 */
[----:B------:R-:W-:Y:S04]  /*88b40*/  STL.64 [R1+0x3af0], R24 ;  /* 0x003af01801007387 */ /* 0x000fe80000100a00 */
[----:B------:R1:W-:Y:S01]  /*88b50*/  STL.64 [R1+0x3ae8], R22 ;  /* 0x003ae81601007387 */ /* 0x0003e20000100a00 */
[----:B------:R-:W-:-:S03]  /*88b60*/  IMAD.X R29, R11, 0x1, R2, P1 ;  /* 0x000000010b1d7824 */ /* 0x000fc600008e0602 */
[----:B-1----:R-:W3:Y:S01]  /*88b70*/  LDL.LU.64 R22, [R1+0x6a90] ;  /* 0x006a900001167983 */ /* 0x002ee20000300a00 */
[C---:B----4-:R-:W-:Y:S02]  /*88b80*/  IADD3 R24, P2, R16.reuse, R14, RZ ;  /* 0x0000000e10187210 */ /* 0x050fe40007f5e0ff */
[----:B------:R-:W-:-:S05]  /*88b90*/  IADD3 R16, P3, R16, R13, RZ ;  /* 0x0000000d10107210 */ /* 0x000fca0007f7e0ff */
[----:B------:R1:W-:Y:S04]  /*88ba0*/  STL [R1+0x3ad0], R16 ;  /* 0x003ad01001007387 */ /* 0x0003e80000100800 */
[----:B-1----:R-:W2:Y:S04]  /*88bb0*/  LDL.LU.64 R16, [R1+0x6a88] ;  /* 0x006a880001107983 */ /* 0x002ea80000300a00 */
[----:B------:R-:W4:Y:S04]  /*88bc0*/  LDL.LU R11, [R1+0x6a80] ;  /* 0x006a8000010b7983 */ /* 0x000f280000300800 */
[----:B------:R1:W-:Y:S04]  /*88bd0*/  STL.64 [R1+0x3ae0], R28 ;  /* 0x003ae01c01007387 */ /* 0x0003e80000100a00 */
[----:B-1----:R-:W3:Y:S04]  /*88be0*/  LDL.LU.64 R28, [R1+0x6a78] ;  /* 0x006a7800011c7983 */ /* 0x002ee80000300a00 */
[----:B---3--:R1:W-:Y:S04]  /*88bf0*/  STL.64 [R1+0x6a58], R28 ;  /* 0x006a581c01007387 */ /* 0x0083e80000100a00 */
[----:B-1----:R0:W3:Y:S04]  /*88c00*/  LDL.64 R28, [R1+0x3ad0] ;  /* 0x003ad000011c7983 */ /* 0x0020e80000100a00 */
[----:B------:R1:W-:Y:S04]  /*88c10*/  STL.64 [R1+0x6a40], R20 ;  /* 0x006a401401007387 */ /* 0x0003e80000100a00 */
[----:B-1----:R-:W4:Y:S01]  /*88c20*/  LDL.LU R21, [R1+0xfc] ;  /* 0x0000fc0001157983 */ /* 0x002f220000300800 */
[----:B--2---:R-:W-:Y:S01]  /*88c30*/  IMAD.X R25, R6, 0x1, R16, P2 ;  /* 0x0000000106197824 */ /* 0x004fe200010e0610 */
[----:B----4-:R-:W-:-:S05]  /*88c40*/  IADD3 R26, P1, R21, R11, RZ ;  /* 0x0000000b151a7210 */ /* 0x010fca0007f3e0ff */
[----:B------:R1:W-:Y:S04]  /*88c50*/  STL [R1+0x3ac8], R26 ;  /* 0x003ac81a01007387 */ /* 0x0003e80000100800 */
[----:B-1----:R-:W2:Y:S04]  /*88c60*/  LDL.LU.64 R26, [R1+0x6a70] ;  /* 0x006a7000011a7983 */ /* 0x002ea80000300a00 */
[----:B------:R1:W-:Y:S04]  /*88c70*/  STL.64 [R1+0x3ad8], R24 ;  /* 0x003ad81801007387 */ /* 0x0003e80000100a00 */
[----:B-1----:R-:W4:Y:S04]  /*88c80*/  LDL.LU.64 R24, [R1+0x6a68] ;  /* 0x006a680001187983 */ /* 0x002f280000300a00 */
[----:B----4-:R1:W-:Y:S04]  /*88c90*/  STL.64 [R1+0x6a30], R24 ;  /* 0x006a301801007387 */ /* 0x0103e80000100a00 */
[----:B-1----:R0:W4:Y:S04]  /*88ca0*/  LDL.64 R24, [R1+0x3ac8] ;  /* 0x003ac80001187983 */ /* 0x0021280000100a00 */
[----:B------:R1:W-:Y:S04]  /*88cb0*/  STL.64 [R1+0x6a48], R18 ;  /* 0x006a481201007387 */ /* 0x0003e80000100a00 */
[----:B-1----:R-:W4:Y:S04]  /*88cc0*/  LDL R18, [R1+0x100] ;  /* 0x0001000001127983 */ /* 0x002f280000100800 */
[----:B--2---:R1:W-:Y:S04]  /*88cd0*/  STL.64 [R1+0x6a38], R26 ;  /* 0x006a381a01007387 */ /* 0x0043e80000100a00 */
[----:B-1----:R-:W3:Y:S01]  /*88ce0*/  LDL.LU R26, [R1+0x36c] ;  /* 0x00036c00011a7983 */ /* 0x002ee20000300800 */
[----:B------:R-:W-:-:S05]  /*88cf0*/  IADD3 R6, P2, R21, R9, RZ ;  /* 0x0000000915067210 */ /* 0x000fca0007f5e0ff */
[----:B------:R1:W-:Y:S04]  /*88d00*/  STL [R1+0x3ac0], R6 ;  /* 0x003ac00601007387 */ /* 0x0003e80000100800 */
[----:B-1----:R-:W2:Y:S01]  /*88d10*/  LDL.LU.64 R6, [R1+0x6a60] ;  /* 0x006a600001067983 */ /* 0x002ea20000300a00 */
[C---:B---3--:R-:W-:Y:S02]  /*88d20*/  IMAD.X R29, R26.reuse, 0x1, R15, P3 ;  /* 0x000000011a1d7824 */ /* 0x048fe400018e060f */
[----:B----4-:R-:W-:-:S03]  /*88d30*/  IMAD.X R25, R26, 0x1, R12, P1 ;  /* 0x000000011a197824 */ /* 0x010fc600008e060c */
[----:B------:R-:W-:Y:S04]  /*88d40*/  STL [R1+0x3ad4], R29 ;  /* 0x003ad41d01007387 */ /* 0x000fe80000100800 */
[----:B------:R1:W-:Y:S04]  /*88d50*/  STL.64 [R1+0x6a50], R12 ;  /* 0x006a500c01007387 */ /* 0x0003e80000100a00 */
[----:B-1----:R0:W3:Y:S01]  /*88d60*/  LDL.64 R12, [R1+0x3ac0] ;  /* 0x003ac000010c7983 */ /* 0x0020e20000100a00 */
[C---:B--2---:R-:W-:Y:S02]  /*88d70*/  IADD3 R28, P3, R21.reuse, R7, RZ ;  /* 0x00000007151c7210 */ /* 0x044fe40007f7e0ff */
[----:B------:R-:W-:Y:S01]  /*88d80*/  IADD3 R24, P1, R21, R5, RZ ;  /* 0x0000000515187210 */ /* 0x000fe20007f3e0ff */
[----:B------:R1:W-:Y:S02]  /*88d90*/  STL [R1+0x3acc], R25 ;  /* 0x003acc1901007387 */ /* 0x0003e40000100800 */
[----:B------:R-:W-:-:S02]  /*88da0*/  IMAD.X R29, R26, 0x1, R8, P3 ;  /* 0x000000011a1d7824 */ /* 0x000fc400018e0608 */
[C---:B-1----:R-:W-:Y:S02]  /*88db0*/  IMAD.X R25, R26.reuse, 0x1, R6, P1 ;  /* 0x000000011a197824 */ /* 0x042fe400008e0606 */
[----:B---3--:R-:W-:Y:S01]  /*88dc0*/  IMAD.X R13, R26, 0x1, R10, P2 ;  /* 0x000000011a0d7824 */ /* 0x008fe200010e060a */
[----:B------:R-:W-:-:S04]  /*88dd0*/  IADD3 R12, P2, R21, R3, RZ ;  /* 0x00000003150c7210 */ /* 0x000fc80007f5e0ff */
[----:B------:R1:W-:Y:S04]  /*88de0*/  STL [R1+0x3ac4], R13 ;  /* 0x003ac40d01007387 */ /* 0x0003e80000100800 */
[----:B------:R2:W-:Y:S01]  /*88df0*/  STL.64 [R1+0x3ab8], R28 ;  /* 0x003ab81c01007387 */ /* 0x0005e20000100a00 */
[----:B-1----:R-:W-:-:S03]  /*88e00*/  IMAD.X R13, R26, 0x1, R4, P2 ;  /* 0x000000011a0d7824 */ /* 0x002fc600010e0604 */
[----:B--2---:R-:W2:Y:S04]  /*88e10*/  LDL.LU.64 R28, [R1+0x6a58] ;  /* 0x006a5800011c7983 */ /* 0x004ea80000300a00 */
[----:B------:R1:W-:Y:S04]  /*88e20*/  STL.64 [R1+0x3ab0], R24 ;  /* 0x003ab01801007387 */ /* 0x0003e80000100a00 */
[----:B-1----:R-:W3:Y:S04]  /*88e30*/  LDL R25, [R1+0x368] ;  /* 0x0003680001197983 */ /* 0x002ee80000100800 */
[----:B------:R1:W-:Y:S04]  /*88e40*/  STL.64 [R1+0x3aa8], R12 ;  /* 0x003aa80c01007387 */ /* 0x0003e80000100a00 */
[----:B-1----:R-:W4:Y:S01]  /*88e50*/  LDL.LU.64 R12, [R1+0x6a50] ;  /* 0x006a5000010c7983 */ /* 0x002f220000300a00 */
[----:B------:R-:W-:-:S02]  /*88e60*/  IADD3 R20, P3, R21, R0, RZ ;  /* 0x0000000015147210 */ /* 0x000fc40007f7e0ff */
[----:B------:R-:W-:-:S03]  /*88e70*/  IADD3 R24, P1, R18, R14, RZ ;  /* 0x0000000e12187210 */ /* 0x000fc60007f3e0ff */
[----:B------:R-:W-:Y:S01]  /*88e80*/  IMAD.X R21, R26, 0x1, R2, P3 ;  /* 0x000000011a157824 */ /* 0x000fe200018e0602 */
[----:B----4-:R-:W-:-:S05]  /*88e90*/  IADD3 R18, P2, R18, R13, RZ ;  /* 0x0000000d12127210 */ /* 0x010fca0007f5e0ff */
[----:B------:R1:W-:Y:S04]  /*88ea0*/  STL [R1+0x3a90], R18 ;  /* 0x003a901201007387 */ /* 0x0003e80000100800 */
[----:B-1----:R-:W4:Y:S04]  /*88eb0*/  LDL.LU.64 R18, [R1+0x6a48] ;  /* 0x006a480001127983 */ /* 0x002f280000300a00 */
[----:B------:R1:W-:Y:S04]  /*88ec0*/  STL.64 [R1+0x3aa0], R20 ;  /* 0x003aa01401007387 */ /* 0x0003e80000100a00 */
[----:B-1----:R-:W2:Y:S04]  /*88ed0*/  LDL.LU.64 R20, [R1+0x6a40] ;  /* 0x006a400001147983 */ /* 0x002ea80000300a00 */
[----:B--2---:R1:W-:Y:S04]  /*88ee0*/  STL.64 [R1+0x6a20], R20 ;  /* 0x006a201401007387 */ /* 0x0043e80000100a00 */
[----:B-1----:R-:W2:Y:S01]  /*88ef0*/  LDL.LU R20, [R1+0x100] ;  /* 0x0001000001147983 */ /* 0x002ea20000300800 */
[----:B---3--:R-:W-:Y:S01]  /*88f00*/  IMAD.X R25, R25, 0x1, R16, P1 ;  /* 0x0000000119197824 */ /* 0x008fe200008e0610 */
[----:B--2---:R-:W-:-:S05]  /*88f10*/  IADD3 R26, P3, R20, R11, RZ ;  /* 0x0000000b141a7210 */ /* 0x004fca0007f7e0ff */
[----:B------:R1:W-:Y:S04]  /*88f20*/  STL [R1+0x3a88], R26 ;  /* 0x003a881a01007387 */ /* 0x0003e80000100800 */
[----:B-1----:R-:W2:Y:S04]  /*88f30*/  LDL.LU.64 R26, [R1+0x6a38] ;  /* 0x006a3800011a7983 */ /* 0x002ea80000300a00 */
[----:B------:R1:W-:Y:S04]  /*88f40*/  STL.64 [R1+0x3a98], R24 ;  /* 0x003a981801007387 */ /* 0x0003e80000100a00 */
[----:B-1----:R-:W3:Y:S04]  /*88f50*/  LDL.LU.64 R24, [R1+0x6a30] ;  /* 0x006a300001187983 */ /* 0x002ee80000300a00 */
[----:B--2---:R-:W-:Y:S04]  /*88f60*/  STL.64 [R1+0x6a18], R26 ;  /* 0x006a181a01007387 */ /* 0x004fe80000100a00 */
[----:B---3--:R1:W-:Y:S04]  /*88f70*/  STL.64 [R1+0x6a10], R24 ;  /* 0x006a101801007387 */ /* 0x0083e80000100a00 */
[----:B-1----:R-:W2:Y:S01]  /*88f80*/  LDL R24, [R1+0x104] ;  /* 0x0001040001187983 */ /* 0x002ea20000100800 */
[----:B------:R-:W-:-:S03]  /*88f90*/  IADD3 R26, P1, R20, R9, RZ ;  /* 0x00000009141a7210 */ /* 0x000fc60007f3e0ff */
[----:B--2---:R1:W-:Y:S04]  /*88fa0*/  STL.64 [R1+0x6a28], R24 ;  /* 0x006a281801007387 */ /* 0x0043e80000100a00 */
[----:B-1----:R0:W2:Y:S04]  /*88fb0*/  LDL.64 R24, [R1+0x3a90] ;  /* 0x003a900001187983 */ /* 0x0020a80000100a00 */
[----:B------:R1:W-:Y:S04]  /*88fc0*/  STL [R1+0x6a08], R9 ;  /* 0x006a080901007387 */ /* 0x0003e80000100800 */
[----:B-1----:R-:W2:Y:S02]  /*88fd0*/  LDL.LU R9, [R1+0x368] ;  /* 0x0003680001097983 */ /* 0x002ea40000300800 */
[----:B--2---:R-:W-:-:S05]  /*88fe0*/  IMAD.X R25, R9, 0x1, R15, P2 ;  /* 0x0000000109197824 */ /* 0x004fca00010e060f */
[----:B------:R-:W-:Y:S04]  /*88ff0*/  STL [R1+0x3a94], R25 ;  /* 0x003a941901007387 */ /* 0x000fe80000100800 */
[----:B------:R1:W-:Y:S04]  /*89000*/  STL.64 [R1+0x6a00], R28 ;  /* 0x006a001c01007387 */ /* 0x0003e80000100a00 */
[----:B-1----:R0:W2:Y:S01]  /*89010*/  LDL.64 R28, [R1+0x3a88] ;  /* 0x003a8800011c7983 */ /* 0x0020a20000100a00 */
[----:B------:R-:W-:Y:S01]  /*89020*/  IADD3 R24, P2, R20, R7, RZ ;  /* 0x0000000714187210 */ /* 0x000fe20007f5e0ff */
[----:B------:R-:W-:-:S04]  /*89030*/  IMAD.X R27, R9, 0x1, R10, P1 ;  /* 0x00000001091b7824 */ /* 0x000fc800008e060a */
[C---:B------:R-:W-:Y:S02]  /*89040*/  IMAD.X R25, R9.reuse, 0x1, R8, P2 ;  /* 0x0000000109197824 */ /* 0x040fe400010e0608 */
[----:B--2---:R-:W-:Y:S01]  /*89050*/  IMAD.X R29, R9, 0x1, R12, P3 ;  /* 0x00000001091d7824 */ /* 0x004fe200018e060c */
[----:B------:R-:W-:-:S04]  /*89060*/  IADD3 R28, P3, R20, R5, RZ ;  /* 0x00000005141c7210 */ /* 0x000fc80007f7e0ff */
[----:B------:R-:W-:Y:S04]  /*89070*/  STL [R1+0x3a8c], R29 ;  /* 0x003a8c1d01007387 */ /* 0x000fe80000100800 */
[----:B------:R1:W-:Y:S04]  /*89080*/  STL.64 [R1+0x3a80], R26 ;  /* 0x003a801a01007387 */ /* 0x0003e80000100a00 */
[----:B------:R2:W-:Y:S01]  /*89090*/  STL.64 [R1+0x3a78], R24 ;  /* 0x003a781801007387 */ /* 0x0005e20000100a00 */
[C---:B-1----:R-:W-:Y:S02]  /*890a0*/  IADD3 R26, P1, R20.reuse, R3, RZ ;  /* 0x00000003141a7210 */ /* 0x042fe40007f3e0ff */
[----:B------:R-:W-:Y:S01]  /*890b0*/  IADD3 R20, P2, R20, R0, RZ ;  /* 0x0000000014147210 */ /* 0x000fe20007f5e0ff */
[----:B--2---:R-:W2:Y:S04]  /*890c0*/  LDL.LU.64 R24, [R1+0x6a28] ;  /* 0x006a280001187983 */ /* 0x004ea80000300a00 */
[----:B------:R1:W-:Y:S04]  /*890d0*/  STL [R1+0x3a60], R20 ;  /* 0x003a601401007387 */ /* 0x0003e80000100800 */
[----:B-1----:R-:W3:Y:S01]  /*890e0*/  LDL.LU.64 R20, [R1+0x6a20] ;  /* 0x006a200001147983 */ /* 0x002ee20000300a00 */
[----:B------:R-:W-:-:S05]  /*890f0*/  IMAD.X R29, R9, 0x1, R6, P3 ;  /* 0x00000001091d7824 */ /* 0x000fca00018e0606 */
[----:B------:R1:W-:Y:S04]  /*89100*/  STL.64 [R1+0x3a70], R28 ;  /* 0x003a701c01007387 */ /* 0x0003e80000100a00 */
[----:B---3--:R3:W-:Y:S04]  /*89110*/  STL.64 [R1+0x69f8], R20 ;  /* 0x0069f81401007387 */ /* 0x0087e80000100a00 */
[----:B-1----:R-:W4:Y:S04]  /*89120*/  LDL R29, [R1+0x364] ;  /* 0x00036400011d7983 */ /* 0x002f280000100800 */
[----:B---3--:R0:W3:Y:S01]  /*89130*/  LDL.64 R20, [R1+0x3a60] ;  /* 0x003a600001147983 */ /* 0x0080e20000100a00 */
[----:B------:R-:W-:Y:S01]  /*89140*/  IMAD.X R27, R9, 0x1, R4, P1 ;  /* 0x00000001091b7824 */ /* 0x000fe200008e0604 */
[----:B--2---:R-:W-:-:S02]  /*89150*/  IADD3 R28, P3, R24, R14, RZ ;  /* 0x0000000e181c7210 */ /* 0x004fc40007f7e0ff */
[----:B------:R-:W-:Y:S02]  /*89160*/  IADD3 R24, P1, R24, R13, RZ ;  /* 0x0000000d18187210 */ /* 0x000fe40007f3e0ff */
[----:B------:R1:W-:Y:S04]  /*89170*/  STL.64 [R1+0x3a68], R26 ;  /* 0x003a681a01007387 */ /* 0x0003e80000100a00 */
[----:B-1----:R-:W2:Y:S04]  /*89180*/  LDL.LU.64 R26, [R1+0x6a18] ;  /* 0x006a1800011a7983 */ /* 0x002ea80000300a00 */
[----:B------:R1:W-:Y:S04]  /*89190*/  STL [R1+0x3a50], R24 ;  /* 0x003a501801007387 */ /* 0x0003e80000100800 */
[----:B-1----:R-:W2:Y:S04]  /*891a0*/  LDL.LU.64 R24, [R1+0x6a10] ;  /* 0x006a100001187983 */ /* 0x002ea80000300a00 */
[----:B------:R1:W-:Y:S04]  /*891b0*/  STL [R1+0x69f0], R13 ;  /* 0x0069f00d01007387 */ /* 0x0003e80000100800 */
[----:B-1----:R-:W2:Y:S01]  /*891c0*/  LDL.LU R13, [R1+0x104] ;  /* 0x00010400010d7983 */ /* 0x002ea20000300800 */
[----:B----4-:R-:W-:-:S02]  /*891d0*/  IMAD.X R29, R29, 0x1, R16, P3 ;  /* 0x000000011d1d7824 */ /* 0x010fc400018e0610 */
[----:B---3--:R-:W-:Y:S02]  /*891e0*/  IMAD.X R21, R9, 0x1, R2, P2 ;  /* 0x0000000109157824 */ /* 0x008fe400010e0602 */
[----:B------:R-:W3:Y:S04]  /*891f0*/  LDL.LU R9, [R1+0x6a08] ;  /* 0x006a080001097983 */ /* 0x000ee80000300800 */
[----:B------:R1:W-:Y:S04]  /*89200*/  STL [R1+0x3a64], R21 ;  /* 0x003a641501007387 */ /* 0x0003e80000100800 */
[----:B-1----:R-:W4:Y:S04]  /*89210*/  LDL.LU R21, [R1+0x360] ;  /* 0x0003600001157983 */ /* 0x002f280000300800 */
[----:B------:R1:W-:Y:S04]  /*89220*/  STL.64 [R1+0x3a58], R28 ;  /* 0x003a581c01007387 */ /* 0x0003e80000100a00 */
[----:B-1----:R-:W2:Y:S04]  /*89230*/  LDL.LU.64 R28, [R1+0x6a00] ;  /* 0x006a0000011c7983 */ /* 0x002ea80000300a00 */
[----:B--2---:R-:W-:Y:S04]  /*89240*/  STL.64 [R1+0x69e8], R28 ;  /* 0x0069e81c01007387 */ /* 0x004fe80000100a00 */
[----:B------:R1:W-:Y:S04]  /*89250*/  STL [R1+0x69f4], R29 ;  /* 0x0069f41d01007387 */ /* 0x0003e80000100800 */
[----:B-1----:R0:W2:Y:S04]  /*89260*/  LDL.64 R28, [R1+0x3a50] ;  /* 0x003a5000011c7983 */ /* 0x0020a80000100a00 */
[----:B------:R1:W-:Y:S04]  /*89270*/  STL.64 [R1+0x69e0], R16 ;  /* 0x0069e01001007387 */ /* 0x0003e80000100a00 */
[----:B---3--:R3:W-:Y:S01]  /*89280*/  STL [R1+0x69dc], R9 ;  /* 0x0069dc0901007387 */ /* 0x0087e20000100800 */
[----:B-1----:R-:W-:-:S03]  /*89290*/  IADD3 R16, P3, R13, R9, RZ ;  /* 0x000000090d107210 */ /* 0x002fc60007f7e0ff */
[----:B---3--:R-:W2:Y:S01]  /*892a0*/  LDL.LU R9, [R1+0x364] ;  /* 0x0003640001097983 */ /* 0x008ea20000300800 */
[----:B------:R-:W-:Y:S01]  /*892b0*/  IADD3 R20, P2, R13, R11, RZ ;  /* 0x0000000b0d147210 */ /* 0x000fe20007f5e0ff */
[----:B----4-:R-:W-:Y:S02]  /*892c0*/  IMAD.MOV.U32 R17, RZ, RZ, R21 ;  /* 0x000000ffff117224 */ /* 0x010fe400078e0015 */
[C---:B--2---:R-:W-:Y:S02]  /*892d0*/  IMAD.X R29, R9.reuse, 0x1, R15, P1 ;  /* 0x00000001091d7824 */ /* 0x044fe400008e060f */
[----:B------:R-:W-:-:S03]  /*892e0*/  IMAD.X R21, R9, 0x1, R12, P2 ;  /* 0x0000000109157824 */ /* 0x000fc600010e060c */
[----:B------:R-:W-:Y:S04]  /*892f0*/  STL [R1+0x3a54], R29 ;  /* 0x003a541d01007387 */ /* 0x000fe80000100800 */
[----:B------:R1:W-:Y:S04]  /*89300*/  STL.64 [R1+0x3a48], R20 ;  /* 0x003a481401007387 */ /* 0x0003e80000100a00 */
[----:B-1----:R-:W2:Y:S01]  /*89310*/  LDL.LU.64 R20, [R1+0x69f8] ;  /* 0x0069f80001147983 */ /* 0x002ea20000300a00 */
[----:B------:R-:W-:-:S05]  /*89320*/  IADD3 R28, P1, R13, R7, RZ ;  /* 0x000000070d1c7210 */ /* 0x000fca0007f3e0ff */
[C---:B------:R-:W-:Y:S01]  /*89330*/  IMAD.X R29, R9.reuse, 0x1, R8, P1 ;  /* 0x00000001091d7824 */ /* 0x040fe200008e0608 */
[----:B--2---:R1:W-:Y:S02]  /*89340*/  STL.64 [R1+0x69c8], R20 ;  /* 0x0069c81401007387 */ /* 0x0043e40000100a00 */
[----:B-1----:R-:W-:Y:S02]  /*89350*/  IMAD.MOV.U32 R20, RZ, RZ, R17 ;  /* 0x000000ffff147224 */ /* 0x002fe400078e0011 */
[----:B------:R-:W-:Y:S01]  /*89360*/  IMAD.X R17, R9, 0x1, R10, P3 ;  /* 0x0000000109117824 */ /* 0x000fe200018e060a */
[----:B------:R-:W2:Y:S04]  /*89370*/  LDL R21, [R1+0x108] ;  /* 0x0001080001157983 */ /* 0x000ea80000100800 */
[----:B------:R-:W-:Y:S04]  /*89380*/  STL.64 [R1+0x69d0], R26 ;  /* 0x0069d01a01007387 */ /* 0x000fe80000100a00 */
[----:B------:R-:W-:Y:S04]  /*89390*/  STL [R1+0x69d8], R27 ;  /* 0x0069d81b01007387 */ /* 0x000fe80000100800 */
[----:B------:R-:W-:Y:S04]  /*893a0*/  STL.64 [R1+0x3a40], R16 ;  /* 0x003a401001007387 */ /* 0x000fe80000100a00 */
[----:B------:R1:W-:Y:S04]  /*893b0*/  STL.64 [R1+0x3a38], R28 ;  /* 0x003a381c01007387 */ /* 0x0003e80000100a00 */
[----:B-1----:R0:W3:Y:S01]  /*893c0*/  LDL.LU R29, [R1+0x69f4] ;  /* 0x0069f400011d7983 */ /* 0x0020e20000300800 */
[----:B------:R-:W-:-:S02]  /*893d0*/  IADD3 R26, P2, R13, R5, RZ ;  /* 0x000000050d1a7210 */ /* 0x000fc40007f5e0ff */
[C---:B------:R-:W-:Y:S02]  /*893e0*/  IADD3 R16, P3, R13.reuse, R3, RZ ;  /* 0x000000030d107210 */ /* 0x040fe40007f7e0ff */
[----:B------:R-:W-:Y:S02]  /*893f0*/  IADD3 R28, P1, R13, R0, RZ ;  /* 0x000000000d1c7210 */ /* 0x000fe40007f3e0ff */
[----:B------:R-:W4:Y:S01]  /*89400*/  LDL.LU R13, [R1+0x69f0] ;  /* 0x0069f000010d7983 */ /* 0x000f220000300800 */
[C---:B------:R-:W-:Y:S02]  /*89410*/  IMAD.X R27, R9.reuse, 0x1, R6, P2 ;  /* 0x00000001091b7824 */ /* 0x040fe400010e0606 */
[----:B------:R-:W-:Y:S01]  /*89420*/  IMAD.X R17, R9, 0x1, R4, P3 ;  /* 0x0000000109117824 */ /* 0x000fe200018e0604 */
[----:B------:R3:W-:Y:S04]  /*89430*/  STL [R1+0x3a20], R28 ;  /* 0x003a201c01007387 */ /* 0x0007e80000100800 */
[----:B---3--:R-:W3:Y:S04]  /*89440*/  LDL.LU.64 R28, [R1+0x69e8] ;  /* 0x0069e800011c7983 */ /* 0x008ee80000300a00 */
[----:B------:R-:W-:Y:S04]  /*89450*/  STL.64 [R1+0x3a30], R26 ;  /* 0x003a301a01007387 */ /* 0x000fe80000100a00 */
[----:B------:R1:W-:Y:S04]  /*89460*/  STL.64 [R1+0x3a28], R16 ;  /* 0x003a281001007387 */ /* 0x0003e80000100a00 */
[----:B-1----:R-:W4:Y:S04]  /*89470*/  LDL.LU.64 R16, [R1+0x69e0] ;  /* 0x0069e00001107983 */ /* 0x002f280000300a00 */
[----:B------:R1:W-:Y:S04]  /*89480*/  STL.64 [R1+0x69c0], R4 ;  /* 0x0069c00401007387 */ /* 0x0003e80000100a00 */
[----:B-1----:R0:W3:Y:S01]  /*89490*/  LDL.64 R4, [R1+0x3a20] ;  /* 0x003a200001047983 */ /* 0x0020e20000100a00 */
[----:B------:R-:W-:Y:S01]  /*894a0*/  IMAD.MOV.U32 R27, RZ, RZ, R20 ;  /* 0x000000ffff1b7224 */ /* 0x000fe200078e0014 */
[----:B--2---:R-:W-:Y:S01]  /*894b0*/  IADD3 R26, P2, R21, R14, RZ ;  /* 0x0000000e151a7210 */ /* 0x004fe20007f5e0ff */
[----:B---3--:R-:W-:-:S02]  /*894c0*/  IMAD.X R5, R9, 0x1, R2, P1 ;  /* 0x0000000109057824 */ /* 0x008fc400008e0602 */
[----:B------:R-:W2:Y:S04]  /*894d0*/  LDL.LU R9, [R1+0x69dc] ;  /* 0x0069dc0001097983 */ /* 0x000ea80000300800 */
[----:B------:R1:W-:Y:S04]  /*894e0*/  STL [R1+0x69b8], R2 ;  /* 0x0069b80201007387 */ /* 0x0003e80000100800 */
[----:B-1----:R-:W2:Y:S04]  /*894f0*/  LDL.LU R2, [R1+0x108] ;  /* 0x0001080001027983 */ /* 0x002ea80000300800 */
[----:B------:R1:W-:Y:S02]  /*89500*/  STL [R1+0x3a24], R5 ;  /* 0x003a240501007387 */ /* 0x0003e40000100800 */
[----:B-1----:R-:W-:-:S04]  /*89510*/  IMAD.MOV.U32 R5, RZ, RZ, R27 ;  /* 0x000000ffff057224 */ /* 0x002fc800078e001b */
[----:B----4-:R-:W-:-:S05]  /*89520*/  IMAD.X R27, R5, 0x1, R16, P2 ;  /* 0x00000001051b7824 */ /* 0x010fca00010e0610 */
[----:B------:R1:W-:Y:S04]  /*89530*/  STL.64 [R1+0x3a18], R26 ;  /* 0x003a181a01007387 */ /* 0x0003e80000100a00 */
[----:B-1----:R0:W3:Y:S01]  /*89540*/  LDL.LU R27, [R1+0x69d8] ;  /* 0x0069d800011b7983 */ /* 0x0020e20000300800 */
[----:B------:R-:W-:-:S05]  /*89550*/  IADD3 R20, P3, R21, R13, RZ ;  /* 0x0000000d15147210 */ /* 0x000fca0007f7e0ff */
[----:B------:R-:W-:Y:S01]  /*89560*/  IMAD.X R21, R5, 0x1, R15, P3 ;  /* 0x0000000105157824 */ /* 0x000fe200018e060f */
[----:B--2---:R-:W-:-:S05]  /*89570*/  IADD3 R26, P2, R2, R9, RZ ;  /* 0x00000009021a7210 */ /* 0x004fca0007f5e0ff */
[----:B------:R3:W-:Y:S04]  /*89580*/  STL [R1+0x3a00], R26 ;  /* 0x003a001a01007387 */ /* 0x0007e80000100800 */
[----:B---3--:R-:W2:Y:S04]  /*89590*/  LDL.LU.64 R26, [R1+0x69d0] ;  /* 0x0069d000011a7983 */ /* 0x008ea80000300a00 */
[----:B------:R1:W-:Y:S04]  /*895a0*/  STL.64 [R1+0x3a10], R20 ;  /* 0x003a101401007387 */ /* 0x0003e80000100a00 */
[----:B-1----:R-:W3:Y:S01]  /*895b0*/  LDL.LU.64 R20, [R1+0x69c8] ;  /* 0x0069c80001147983 */ /* 0x002ee20000300a00 */
[----:B------:R-:W-:-:S03]  /*895c0*/  IADD3 R4, P1, R2, R11, RZ ;  /* 0x0000000b02047210 */ /* 0x000fc60007f3e0ff */
[----:B---3--:R-:W-:Y:S04]  /*895d0*/  STL.64 [R1+0x69a0], R20 ;  /* 0x0069a01401007387 */ /* 0x008fe80000100a00 */
[----:B--2---:R1:W-:Y:S02]  /*895e0*/  STL.64 [R1+0x6990], R26 ;  /* 0x0069901a01007387 */ /* 0x0043e40000100a00 */
[----:B-1----:R-:W-:-:S04]  /*895f0*/  IMAD.MOV.U32 R27, RZ, RZ, R5 ;  /* 0x000000ffff1b7224 */ /* 0x002fc800078e0005 */
[----:B------:R-:W-:-:S05]  /*89600*/  IMAD.X R5, R27, 0x1, R12, P1 ;  /* 0x000000011b057824 */ /* 0x000fca00008e060c */
[----:B------:R1:W-:Y:S04]  /*89610*/  STL.64 [R1+0x3a08], R4 ;  /* 0x003a080401007387 */ /* 0x0003e80000100a00 */
[----:B-1----:R-:W2:Y:S04]  /*89620*/  LDL.LU.64 R4, [R1+0x69c0] ;  /* 0x0069c00001047983 */ /* 0x002ea80000300a00 */
[----:B------:R1:W-:Y:S04]  /*89630*/  STL.64 [R1+0x69b0], R12 ;  /* 0x0069b00c01007387 */ /* 0x0003e80000100a00 */
[----:B-1----:R0:W3:Y:S04]  /*89640*/  LDL.64 R12, [R1+0x3a00] ;  /* 0x003a0000010c7983 */ /* 0x0020e80000100a00 */
[----:B------:R1:W-:Y:S01]  /*89650*/  STL.64 [R1+0x6998], R24 ;  /* 0x0069981801007387 */ /* 0x0003e20000100a00 */
[----:B------:R-:W-:-:S03]  /*89660*/  IADD3 R20, P3, R2, R7, RZ ;  /* 0x0000000702147210 */ /* 0x000fc60007f7e0ff */
[----:B------:R4:W-:Y:S01]  /*89670*/  STL.64 [R1+0x69a8], R10 ;  /* 0x0069a80a01007387 */ /* 0x0009e20000100a00 */
[----:B-1----:R-:W-:-:S04]  /*89680*/  IMAD.MOV.U32 R24, RZ, RZ, R27 ;  /* 0x000000ffff187224 */ /* 0x002fc800078e001b */
[----:B------:R-:W-:Y:S01]  /*89690*/  IMAD.X R21, R24, 0x1, R8, P3 ;  /* 0x0000000118157824 */ /* 0x000fe200018e0608 */
[----:B--2---:R-:W-:-:S05]  /*896a0*/  IADD3 R26, P1, R2, R5, RZ ;  /* 0x00000005021a7210 */ /* 0x004fca0007f3e0ff */
[C---:B------:R-:W-:Y:S02]  /*896b0*/  IMAD.X R27, R24.reuse, 0x1, R6, P1 ;  /* 0x00000001181b7824 */ /* 0x040fe400008e0606 */
[----:B---3--:R-:W-:Y:S01]  /*896c0*/  IMAD.X R13, R24, 0x1, R10, P2 ;  /* 0x00000001180d7824 */ /* 0x008fe200010e060a */
[----:B------:R-:W-:Y:S01]  /*896d0*/  IADD3 R12, P2, R2, R3, RZ ;  /* 0x00000003020c7210 */ /* 0x000fe20007f5e0ff */
[----:B----4-:R-:W2:Y:S04]  /*896e0*/  LDL R10, [R1+0x10c] ;  /* 0x00010c00010a7983 */ /* 0x010ea80000100800 */
[----:B------:R1:W-:Y:S04]  /*896f0*/  STL [R1+0x3a04], R13 ;  /* 0x003a040d01007387 */ /* 0x0003e80000100800 */
[----:B------:R3:W-:Y:S01]  /*89700*/  STL [R1+0x6988], R3 ;  /* 0x0069880301007387 */ /* 0x0007e20000100800 */
[----:B-1----:R-:W-:-:S03]  /*89710*/  IMAD.X R13, R24, 0x1, R4, P2 ;  /* 0x00000001180d7824 */ /* 0x002fc600010e0604 */
[----:B---3--:R-:W3:Y:S04]  /*89720*/  LDL R3, [R1+0x34c] ;  /* 0x00034c0001037983 */ /* 0x008ee80000100800 */
[----:B------:R1:W-:Y:S02]  /*89730*/  STL.64 [R1+0x39f8], R20 ;  /* 0x0039f81401007387 */ /* 0x0003e40000100a00 */
[----:B-1----:R-:W-:Y:S02]  /*89740*/  IADD3 R20, P3, R2, R0, RZ ;  /* 0x0000000002147210 */ /* 0x002fe40007f7e0ff */
[----:B------:R-:W4:Y:S04]  /*89750*/  LDL.LU R2, [R1+0x69b8] ;  /* 0x0069b80001027983 */ /* 0x000f280000300800 */
[----:B------:R-:W-:Y:S04]  /*89760*/  STL.64 [R1+0x39f0], R26 ;  /* 0x0039f01a01007387 */ /* 0x000fe80000100a00 */
[----:B------:R1:W-:Y:S04]  /*89770*/  STL.64 [R1+0x39e8], R12 ;  /* 0x0039e80c01007387 */ /* 0x0003e80000100a00 */
[----:B-1----:R-:W3:Y:S01]  /*89780*/  LDL.LU.64 R12, [R1+0x69b0] ;  /* 0x0069b000010c7983 */ /* 0x002ee20000300a00 */
[----:B--2---:R-:W-:-:S02]  /*89790*/  IADD3 R26, P1, R10, R14, RZ ;  /* 0x0000000e0a1a7210 */ /* 0x004fc40007f3e0ff */
[----:B---3--:R-:W-:-:S05]  /*897a0*/  IADD3 R10, P2, R10, R13, RZ ;  /* 0x0000000d0a0a7210 */ /* 0x008fca0007f5e0ff */
[----:B------:R1:W-:Y:S04]  /*897b0*/  STL [R1+0x39d0], R10 ;  /* 0x0039d00a01007387 */ /* 0x0003e80000100800 */
[----:B-1----:R-:W2:Y:S04]  /*897c0*/  LDL.LU.64 R10, [R1+0x69a8] ;  /* 0x0069a800010a7983 */ /* 0x002ea80000300a00 */
[----:B------:R1:W-:Y:S04]  /*897d0*/  STL [R1+0x6978], R13 ;  /* 0x0069780d01007387 */ /* 0x0003e80000100800 */
[----:B-1----:R-:W2:Y:S01]  /*897e0*/  LDL.LU R13, [R1+0x10c] ;  /* 0x00010c00010d7983 */ /* 0x002ea20000300800 */
[----:B----4-:R-:W-:-:S02]  /*897f0*/  IMAD.X R21, R24, 0x1, R2, P3 ;  /* 0x0000000118157824 */ /* 0x010fc400018e0602 */
[----:B------:R-:W-:-:S03]  /*89800*/  IMAD.X R27, R3, 0x1, R16, P1 ;  /* 0x00000001031b7824 */ /* 0x000fc600008e0610 */
[----:B------:R1:W-:Y:S04]  /*89810*/  STL.64 [R1+0x39e0], R20 ;  /* 0x0039e01401007387 */ /* 0x0003e80000100a00 */
[----:B-1----:R-:W3:Y:S01]  /*89820*/  LDL.LU.64 R20, [R1+0x69a0] ;  /* 0x0069a00001147983 */ /* 0x002ee20000300a00 */
[----:B--2---:R-:W-:-:S05]  /*89830*/  IADD3 R24, P3, R13, R11, RZ ;  /* 0x0000000b0d187210 */ /* 0x004fca0007f7e0ff */
[----:B------:R1:W-:Y:S04]  /*89840*/  STL [R1+0x39c8], R24 ;  /* 0x0039c81801007387 */ /* 0x0003e80000100800 */
[----:B-1----:R-:W2:Y:S04]  /*89850*/  LDL.LU.64 R24, [R1+0x6998] ;  /* 0x0069980001187983 */ /* 0x002ea80000300a00 */
[----:B------:R1:W-:Y:S04]  /*89860*/  STL.64 [R1+0x39d8], R26 ;  /* 0x0039d81a01007387 */ /* 0x0003e80000100a00 */
[----:B-1----:R-:W4:Y:S04]  /*89870*/  LDL.LU.64 R26, [R1+0x6990] ;  /* 0x00699000011a7983 */ /* 0x002f280000300a00 */
[----:B----4-:R1:W-:Y:S04]  /*89880*/  STL.64 [R1+0x6970], R26 ;  /* 0x0069701a01007387 */ /* 0x0103e80000100a00 */
[----:B-1----:R0:W4:Y:S04]  /*89890*/  LDL.64 R26, [R1+0x39c8] ;  /* 0x0039c800011a7983 */ /* 0x0021280000100a00 */
[----:B----4-:R-:W4:Y:S04]  /*898a0*/  LDL.LU R27, [R1+0x308] ;  /* 0x00030800011b7983 */ /* 0x010f280000300800 */
[----:B--2---:R1:W-:Y:S04]  /*898b0*/  STL.64 [R1+0x6980], R24 ;  /* 0x0069801801007387 */ /* 0x0043e80000100a00 */
[----:B-1----:R0:W2:Y:S04]  /*898c0*/  LDL.64 R24, [R1+0x39d0] ;  /* 0x0039d00001187983 */ /* 0x0020a80000100a00 */
[----:B------:R-:W-:Y:S04]  /*898d0*/  STL.64 [R1+0x6960], R16 ;  /* 0x0069601001007387 */ /* 0x000fe80000100a00 */
[----:B------:R-:W-:Y:S01]  /*898e0*/  STL.64 [R1+0x6968], R28 ;  /* 0x0069681c01007387 */ /* 0x000fe20000100a00 */
[----:B--2---:R-:W-:-:S03]  /*898f0*/  IMAD.X R25, R3, 0x1, R15, P2 ;  /* 0x0000000103197824 */ /* 0x004fc600010e060f */
[----:B------:R-:W2:Y:S04]  /*89900*/  LDL.LU R3, [R1+0x6988] ;  /* 0x0069880001037983 */ /* 0x000ea80000300800 */
[----:B------:R1:W-:Y:S04]  /*89910*/  STL [R1+0x6958], R15 ;  /* 0x0069580f01007387 */ /* 0x0003e80000100800 */
[----:B-1----:R-:W3:Y:S01]  /*89920*/  LDL.LU R15, [R1+0x34c] ;  /* 0x00034c00010f7983 */ /* 0x002ee20000300800 */
[C---:B------:R-:W-:Y:S02]  /*89930*/  IADD3 R16, P1, R13.reuse, R9, RZ ;  /* 0x000000090d107210 */ /* 0x040fe40007f3e0ff */
[----:B------:R-:W-:Y:S01]  /*89940*/  IADD3 R24, P2, R13, R7, RZ ;  /* 0x000000070d187210 */ /* 0x000fe20007f5e0ff */
[----:B----4-:R-:W-:Y:S01]  /*89950*/  IMAD.MOV.U32 R28, RZ, RZ, R27 ;  /* 0x000000ffff1c7224 */ /* 0x010fe200078e001b */
[----:B------:R1:W-:Y:S01]  /*89960*/  STL [R1+0x39d4], R25 ;  /* 0x0039d41901007387 */ /* 0x0003e20000100800 */
[----:B---3--:R-:W-:-:S02]  /*89970*/  IMAD.X R27, R15, 0x1, R12, P3 ;  /* 0x000000010f1b7824 */ /* 0x008fc400018e060c */
[C---:B------:R-:W-:Y:S02]  /*89980*/  IMAD.X R17, R15.reuse, 0x1, R10, P1 ;  /* 0x000000010f117824 */ /* 0x040fe400008e060a */
[----:B-1----:R-:W-:Y:S01]  /*89990*/  IMAD.X R25, R15, 0x1, R8, P2 ;  /* 0x000000010f197824 */ /* 0x002fe200010e0608 */
[----:B------:R-:W-:Y:S04]  /*899a0*/  STL [R1+0x39cc], R27 ;  /* 0x0039cc1b01007387 */ /* 0x000fe80000100800 */
[----:B------:R-:W-:Y:S04]  /*899b0*/  STL.64 [R1+0x6950], R10 ;  /* 0x0069500a01007387 */ /* 0x000fe80000100a00 */
[----:B------:R-:W-:Y:S04]  /*899c0*/  STL.64 [R1+0x39c0], R16 ;  /* 0x0039c01001007387 */ /* 0x000fe80000100a00 */
[----:B------:R1:W-:Y:S04]  /*899d0*/  STL.64 [R1+0x39b8], R24 ;  /* 0x0039b81801007387 */ /* 0x0003e80000100a00 */
[----:B-1----:R-:W3:Y:S04]  /*899e0*/  LDL.LU.64 R24, [R1+0x6980] ;  /* 0x0069800001187983 */ /* 0x002ee80000300a00 */
[----:B------:R-:W-:Y:S04]  /*899f0*/  STL.64 [R1+0x6948], R8 ;  /* 0x0069480801007387 */ /* 0x000fe80000100a00 */
[----:B------:R1:W-:Y:S01]  /*89a00*/  STL.64 [R1+0x6940], R20 ;  /* 0x0069401401007387 */ /* 0x0003e20000100a00 */
[----:B------:R-:W-:-:S02]  /*89a10*/  IADD3 R26, P3, R13, R5, RZ ;  /* 0x000000050d1a7210 */ /* 0x000fc40007f7e0ff */
[C---:B--2---:R-:W-:Y:S01]  /*89a20*/  IADD3 R16, P1, R13.reuse, R3, RZ ;  /* 0x000000030d107210 */ /* 0x044fe20007f3e0ff */
[----:B-1----:R-:W2:Y:S01]  /*89a30*/  LDL R21, [R1+0x110] ;  /* 0x0001100001157983 */ /* 0x002ea20000100800 */
[----:B------:R-:W-:-:S03]  /*89a40*/  IADD3 R10, P2, R13, R0, RZ ;  /* 0x000000000d0a7210 */ /* 0x000fc60007f5e0ff */
[----:B------:R-:W4:Y:S01]  /*89a50*/  LDL.LU R13, [R1+0x6978] ;  /* 0x00697800010d7983 */ /* 0x000f220000300800 */
[C---:B------:R-:W-:Y:S02]  /*89a60*/  IMAD.X R27, R15.reuse, 0x1, R6, P3 ;  /* 0x000000010f1b7824 */ /* 0x040fe400018e0606 */
[----:B------:R-:W-:Y:S02]  /*89a70*/  IMAD.MOV.U32 R8, RZ, RZ, R28 ;  /* 0x000000ffff087224 */ /* 0x000fe400078e001c */
[C---:B------:R-:W-:Y:S01]  /*89a80*/  IMAD.X R17, R15.reuse, 0x1, R4, P1 ;  /* 0x000000010f117824 */ /* 0x040fe200008e0604 */
[----:B------:R1:W-:Y:S01]  /*89a90*/  STL.64 [R1+0x39b0], R26 ;  /* 0x0039b01a01007387 */ /* 0x0003e20000100a00 */
[----:B------:R-:W-:-:S03]  /*89aa0*/  IMAD.X R11, R15, 0x1, R2, P2 ;  /* 0x000000010f0b7824 */ /* 0x000fc600010e0602 */
[----:B-1----:R-:W3:Y:S01]  /*89ab0*/  LDL.LU.64 R26, [R1+0x6970] ;  /* 0x00697000011a7983 */ /* 0x002ee20000300a00 */
[----:B--2---:R-:W-:-:S05]  /*89ac0*/  IADD3 R28, P3, R21, R14, RZ ;  /* 0x0000000e151c7210 */ /* 0x004fca0007f7e0ff */
[----:B------:R1:W-:Y:S01]  /*89ad0*/  STL [R1+0x3998], R28 ;  /* 0x0039981c01007387 */ /* 0x0003e20000100800 */
[----:B----4-:R-:W-:-:S03]  /*89ae0*/  IADD3 R20, P1, R21, R13, RZ ;  /* 0x0000000d15147210 */ /* 0x010fc60007f3e0ff */
[----:B-1----:R-:W2:Y:S04]  /*89af0*/  LDL.LU.64 R28, [R1+0x6968] ;  /* 0x00696800011c7983 */ /* 0x002ea80000300a00 */
[----:B------:R1:W-:Y:S04]  /*89b00*/  STL.64 [R1+0x39a8], R16 ;  /* 0x0039a81001007387 */ /* 0x0003e80000100a00 */
[----:B-1----:R-:W4:Y:S04]  /*89b10*/  LDL.LU.64 R16, [R1+0x6960] ;  /* 0x0069600001107983 */ /* 0x002f280000300a00 */
[----:B------:R1:W-:Y:S04]  /*89b20*/  STL.64 [R1+0x6938], R18 ;  /* 0x0069381201007387 */ /* 0x0003e80000100a00 */
[----:B-1----:R0:W4:Y:S04]  /*89b30*/  LDL.64 R18, [R1+0x3998] ;  /* 0x0039980001127983 */ /* 0x0021280000100a00 */
[----:B------:R1:W-:Y:S04]  /*89b40*/  STL [R1+0x6930], R13 ;  /* 0x0069300d01007387 */ /* 0x0003e80000100800 */
[----:B-1----:R-:W3:Y:S04]  /*89b50*/  LDL.LU R13, [R1+0x110] ;  /* 0x00011000010d7983 */ /* 0x002ee80000300800 */
[----:B------:R-:W2:Y:S04]  /*89b60*/  LDL.LU R15, [R1+0x6958] ;  /* 0x00695800010f7983 */ /* 0x000ea80000300800 */
[----:B------:R1:W-:Y:S04]  /*89b70*/  STL.64 [R1+0x39a0], R10 ;  /* 0x0039a00a01007387 */ /* 0x0003e80000100a00 */
[----:B-1----:R-:W3:Y:S04]  /*89b80*/  LDL.LU.64 R10, [R1+0x6950] ;  /* 0x00695000010a7983 */ /* 0x002ee80000300a00 */
[----:B------:R1:W-:Y:S01]  /*89b90*/  STL [R1+0x692c], R2 ;  /* 0x00692c0201007387 */ /* 0x0003e20000100800 */
[----:B------:R-:W-:-:S03]  /*89ba0*/  IMAD.MOV.U32 R21, RZ, RZ, R8 ;  /* 0x000000ffff157224 */ /* 0x000fc600078e0008 */
[----:B-1----:R-:W4:Y:S01]  /*89bb0*/  LDL.LU R2, [R1+0x348] ;  /* 0x0003480001027983 */ /* 0x002f220000300800 */
[----:B---3--:R-:W-:-:S05]  /*89bc0*/  IADD3 R8, P2, R13, R11, RZ ;  /* 0x0000000b0d087210 */ /* 0x008fca0007f5e0ff */
[----:B------:R1:W-:Y:S04]  /*89bd0*/  STL [R1+0x3988], R8 ;  /* 0x0039880801007387 */ /* 0x0003e80000100800 */
[----:B-1----:R-:W3:Y:S01]  /*89be0*/  LDL.LU.64 R8, [R1+0x6948] ;  /* 0x0069480001087983 */ /* 0x002ee20000300a00 */
[----:B----4-:R-:W-:-:S05]  /*89bf0*/  IMAD.X R19, R2, 0x1, R16, P3 ;  /* 0x0000000102137824 */ /* 0x010fca00018e0610 */
[----:B------:R1:W-:Y:S02]  /*89c00*/  STL [R1+0x399c], R19 ;  /* 0x00399c1301007387 */ /* 0x0003e40000100800 */
[----:B-1----:R-:W-:Y:S02]  /*89c10*/  IMAD.MOV.U32 R19, RZ, RZ, R21 ;  /* 0x000000ffff137224 */ /* 0x002fe400078e0015 */
[----:B--2---:R-:W-:Y:S01]  /*89c20*/  IMAD.X R21, R2, 0x1, R15, P1 ;  /* 0x0000000102157824 */ /* 0x004fe200008e060f */
[----:B---3--:R-:W-:Y:S01]  /*89c30*/  IADD3 R18, P3, R13, R9, RZ ;  /* 0x000000090d127210 */ /* 0x008fe20007f7e0ff */
[----:B------:R1:W-:Y:S04]  /*89c40*/  STL [R1+0x6928], R9 ;  /* 0x0069280901007387 */ /* 0x0003e80000100800 */
[----:B-1----:R-:W2:Y:S04]  /*89c50*/  LDL.LU R9, [R1+0x114] ;  /* 0x0001140001097983 */ /* 0x002ea80000300800 */
[----:B------:R1:W-:Y:S04]  /*89c60*/  STL.64 [R1+0x3990], R20 ;  /* 0x0039901401007387 */ /* 0x0003e80000100a00 */
[----:B-1----:R-:W3:Y:S04]  /*89c70*/  LDL.LU.64 R20, [R1+0x6940] ;  /* 0x0069400001147983 */ /* 0x002ee80000300a00 */
[----:B---3--:R1:W-:Y:S04]  /*89c80*/  STL.64 [R1+0x6920], R20 ;  /* 0x0069201401007387 */ /* 0x0083e80000100a00 */
[----:B-1----:R-:W3:Y:S04]  /*89c90*/  LDL R21, [R1+0x344] ;  /* 0x0003440001157983 */ /* 0x002ee80000100800 */
[----:B------:R1:W-:Y:S04]  /*89ca0*/  STL.64 [R1+0x6918], R26 ;  /* 0x0069181a01007387 */ /* 0x0003e80000100a00 */
[----:B-1----:R0:W3:Y:S02]  /*89cb0*/  LDL.64 R26, [R1+0x3988] ;  /* 0x00398800011a7983 */ /* 0x0020e40000100a00 */
[----:B---3--:R-:W-:-:S04]  /*89cc0*/  IMAD.MOV.U32 R27, RZ, RZ, R21 ;  /* 0x000000ffff1b7224 */ /* 0x008fc800078e0015 */
[----:B------:R-:W-:Y:S02]  /*89cd0*/  IMAD.MOV.U32 R21, RZ, RZ, R27 ;  /* 0x000000ffff157224 */ /* 0x000fe400078e001b */
[----:B------:R-:W-:-:S05]  /*89ce0*/  IMAD.X R27, R2, 0x1, R12, P2 ;  /* 0x00000001021b7824 */ /* 0x000fca00010e060c */
[----:B------:R1:W-:Y:S02]  /*89cf0*/  STL [R1+0x398c], R27 ;  /* 0x00398c1b01007387 */ /* 0x0003e40000100800 */
[----:B-1----:R-:W-:Y:S02]  /*89d00*/  IMAD.MOV.U32 R27, RZ, RZ, R19 ;  /* 0x000000ffff1b7224 */ /* 0x002fe400078e0013 */
[----:B------:R-:W-:-:S05]  /*89d10*/  IMAD.X R19, R2, 0x1, R10, P3 ;  /* 0x0000000102137824 */ /* 0x000fca00018e060a */
[----:B------:R1:W-:Y:S04]  /*89d20*/  STL.64 [R1+0x3980], R18 ;  /* 0x0039801201007387 */ /* 0x0003e80000100a00 */
[----:B-1----:R-:W3:Y:S01]  /*89d30*/  LDL.LU.64 R18, [R1+0x6938] ;  /* 0x0069380001127983 */ /* 0x002ee20000300a00 */
[C---:B------:R-:W-:Y:S02]  /*89d40*/  IADD3 R20, P1, R13.reuse, R7, RZ ;  /* 0x000000070d147210 */ /* 0x040fe40007f3e0ff */
[----:B------:R-:W-:Y:S01]  /*89d50*/  IADD3 R26, P2, R13, R5, RZ ;  /* 0x000000050d1a7210 */ /* 0x000fe20007f5e0ff */
[----:B---3--:R1:W-:Y:S02]  /*89d60*/  STL.64 [R1+0x6908], R18 ;  /* 0x0069081201007387 */ /* 0x0083e40000100a00 */
[----:B-1----:R-:W-:-:S02]  /*89d70*/  IMAD.MOV.U32 R19, RZ, RZ, R21 ;  /* 0x000000ffff137224 */ /* 0x002fc400078e0015 */
[----:B------:R-:W-:Y:S01]  /*89d80*/  IMAD.X R21, R2, 0x1, R8, P1 ;  /* 0x0000000102157824 */ /* 0x000fe200008e0608 */
[----:B------:R-:W-:-:S04]  /*89d90*/  IADD3 R18, P3, R13, R3, RZ ;  /* 0x000000030d127210 */ /* 0x000fc80007f7e0ff */
[----:B------:R1:W-:Y:S02]  /*89da0*/  STL.64 [R1+0x3978], R20 ;  /* 0x0039781401007387 */ /* 0x0003e40000100a00 */
[----:B-1----:R-:W-:Y:S01]  /*89db0*/  IADD3 R20, P1, R13, R0, RZ ;  /* 0x000000000d147210 */ /* 0x002fe20007f3e0ff */
[----:B------:R-:W-:Y:S01]  /*89dc0*/  IMAD.MOV.U32 R21, RZ, RZ, R2 ;  /* 0x000000ffff157224 */ /* 0x000fe200078e0002 */
[----:B------:R-:W3:Y:S04]  /*89dd0*/  LDL.LU R13, [R1+0x6930] ;  /* 0x00693000010d7983 */ /* 0x000ee80000300800 */
[----:B------:R-:W4:Y:S04]  /*89de0*/  LDL.LU R2, [R1+0x692c] ;  /* 0x00692c0001027983 */ /* 0x000f280000300800 */
[----:B------:R1:W-:Y:S02]  /*89df0*/  STL.64 [R1+0x6910], R22 ;  /* 0x0069101601007387 */ /* 0x0003e40000100a00 */
[----:B-1----:R-:W-:-:S02]  /*89e00*/  IMAD.MOV.U32 R22, RZ, RZ, R27 ;  /* 0x000000ffff167224 */ /* 0x002fc400078e001b */
[----:B------:R-:W-:-:S05]  /*89e10*/  IMAD.X R27, R21, 0x1, R6, P2 ;  /* 0x00000001151b7824 */ /* 0x000fca00010e0606 */
[----:B------:R1:W-:Y:S02]  /*89e20*/  STL.64 [R1+0x3970], R26 ;  /* 0x0039701a01007387 */ /* 0x0003e40000100a00 */
[----:B-1----:R-:W-:Y:S02]  /*89e30*/  IMAD.MOV.U32 R27, RZ, RZ, R19 ;  /* 0x000000ffff1b7224 */ /* 0x002fe400078e0013 */
[----:B------:R-:W-:Y:S01]  /*89e40*/  IMAD.X R19, R21, 0x1, R4, P3 ;  /* 0x0000000115137824 */ /* 0x000fe200018e0604 */
[----:B--2---:R-:W-:-:S04]  /*89e50*/  IADD3 R26, P2, R9, R14, RZ ;  /* 0x0000000e091a7210 */ /* 0x004fc80007f5e0ff */
[----:B------:R1:W-:Y:S02]  /*89e60*/  STL.64 [R1+0x3968], R18 ;  /* 0x0039681201007387 */ /* 0x0003e40000100a00 */
[----:B-1----:R-:W-:Y:S02]  /*89e70*/  IMAD.MOV.U32 R19, RZ, RZ, R9 ;  /* 0x000000ffff137224 */ /* 0x002fe400078e0009 */
[----:B----4-:R-:W-:Y:S01]  /*89e80*/  IMAD.X R21, R21, 0x1, R2, P1 ;  /* 0x0000000115157824 */ /* 0x010fe200008e0602 */
[----:B---3--:R-:W-:Y:S02]  /*89e90*/  IADD3 R18, P3, R9, R13, RZ ;  /* 0x0000000d09127210 */ /* 0x008fe40007f7e0ff */
[----:B------:R-:W2:Y:S04]  /*89ea0*/  LDL.LU R9, [R1+0x6928] ;  /* 0x0069280001097983 */ /* 0x000ea80000300800 */
[----:B------:R1:W-:Y:S04]  /*89eb0*/  STL.64 [R1+0x3960], R20 ;  /* 0x0039601401007387 */ /* 0x0003e80000100a00 */
[----:B-1----:R-:W3:Y:S01]  /*89ec0*/  LDL.LU.64 R20, [R1+0x6920] ;  /* 0x0069200001147983 */ /* 0x002ee20000300a00 */
[----:B------:R-:W-:-:S03]  /*89ed0*/  IMAD.X R27, R27, 0x1, R16, P2 ;  /* 0x000000011b1b7824 */ /* 0x000fc600010e0610 */
[----:B---3--:R-:W-:Y:S04]  /*89ee0*/  STL.64 [R1+0x68f8], R20 ;  /* 0x0068f81401007387 */ /* 0x008fe80000100a00 */
[----:B------:R1:W-:Y:S04]  /*89ef0*/  STL.64 [R1+0x3958], R26 ;  /* 0x0039581a01007387 */ /* 0x0003e80000100a00 */
[----:B-1----:R-:W3:Y:S01]  /*89f00*/  LDL.LU.64 R26, [R1+0x6918] ;  /* 0x00691800011a7983 */ /* 0x002ee20000300a00 */
[----:B------:R-:W-:-:S03]  /*89f10*/  IMAD.MOV.U32 R21, RZ, RZ, R19 ;  /* 0x000000ffff157224 */ /* 0x000fc600078e0013 */
[----:B---3--:R1:W-:Y:S02]  /*89f20*/  STL.64 [R1+0x6900], R26 ;  /* 0x0069001a01007387 */ /* 0x0083e40000100a00 */
[----:B-1----:R-:W-:Y:S01]  /*89f30*/  IMAD.MOV.U32 R27, RZ, RZ, R22 ;  /* 0x000000ffff1b7224 */ /* 0x002fe200078e0016 */
[----:B--2---:R-:W-:-:S05]  /*89f40*/  IADD3 R22, P2, R21, R9, RZ ;  /* 0x0000000915167210 */ /* 0x004fca0007f5e0ff */
[----:B------:R1:W-:Y:S04]  /*89f50*/  STL [R1+0x3940], R22 ;  /* 0x0039401601007387 */ /* 0x0003e80000100800 */
[----:B-1----:R-:W2:Y:S04]  /*89f60*/  LDL.LU.64 R22, [R1+0x6910] ;  /* 0x0069100001167983 */ /* 0x002ea80000300a00 */
[----:B------:R1:W-:Y:S04]  /*89f70*/  STL [R1+0x68e8], R9 ;  /* 0x0068e80901007387 */ /* 0x0003e80000100800 */
[----:B-1----:R-:W3:Y:S01]  /*89f80*/  LDL.LU R9, [R1+0x344] ;  /* 0x0003440001097983 */ /* 0x002ee20000300800 */
[----:B------:R-:W-:Y:S01]  /*89f90*/  IADD3 R20, P1, R19, R11, RZ ;  /* 0x0000000b13147210 */ /* 0x000fe20007f3e0ff */
[----:B---3--:R-:W-:-:S05]  /*89fa0*/  IMAD.X R19, R9, 0x1, R15, P3 ;  /* 0x0000000109137824 */ /* 0x008fca00018e060f */
[----:B------:R1:W-:Y:S04]  /*89fb0*/  STL.64 [R1+0x3950], R18 ;  /* 0x0039501201007387 */ /* 0x0003e80000100a00 */
[----:B-1----:R-:W3:Y:S04]  /*89fc0*/  LDL.LU.64 R18, [R1+0x6908] ;  /* 0x0069080001127983 */ /* 0x002ee80000300a00 */
[----:B---3--:R-:W-:Y:S04]  /*89fd0*/  STL.64 [R1+0x68e0], R18 ;  /* 0x0068e01201007387 */ /* 0x008fe80000100a00 */
[----:B--2---:R1:W-:Y:S04]  /*89fe0*/  STL.64 [R1+0x68f0], R22 ;  /* 0x0068f01601007387 */ /* 0x0043e80000100a00 */
[----:B-1----:R0:W2:Y:S01]  /*89ff0*/  LDL.64 R22, [R1+0x3940] ;  /* 0x0039400001167983 */ /* 0x0020a20000100a00 */
[----:B------:R-:W-:-:S02]  /*8a000*/  IMAD.MOV.U32 R19, RZ, RZ, R21 ;  /* 0x000000ffff137224 */ /* 0x000fc400078e0015 */
[----:B------:R-:W-:Y:S02]  /*8a010*/  IMAD.X R21, R9, 0x1, R12, P1 ;  /* 0x0000000109157824 */ /* 0x000fe400008e060c */
[----:B------:R-:W-:Y:S01]  /*8a020*/  IMAD.MOV.U32 R18, RZ, RZ, R27 ;  /* 0x000000ffff127224 */ /* 0x000fe200078e001b */
[----:B------:R-:W-:Y:S02]  /*8a030*/  IADD3 R26, P3, R19, R7, RZ ;  /* 0x00000007131a7210 */ /* 0x000fe40007f7e0ff */
[----:B------:R1:W-:Y:S03]  /*8a040*/  STL.64 [R1+0x3948], R20 ;  /* 0x0039481401007387 */ /* 0x0003e60000100a00 */
[----:B------:R-:W-:Y:S01]  /*8a050*/  IMAD.X R27, R9, 0x1, R8, P3 ;  /* 0x00000001091b7824 */ /* 0x000fe200018e0608 */
[C---:B-1----:R-:W-:Y:S01]  /*8a060*/  IADD3 R20, P1, R19.reuse, R5, RZ ;  /* 0x0000000513147210 */ /* 0x042fe20007f3e0ff */
[----:B------:R-:W-:Y:S01]  /*8a070*/  IMAD.MOV.U32 R21, RZ, RZ, R18 ;  /* 0x000000ffff157224 */ /* 0x000fe200078e0012 */
[----:B------:R-:W-:Y:S01]  /*8a080*/  IADD3 R18, P3, R19, R0, RZ ;  /* 0x0000000013127210 */ /* 0x000fe20007f7e0ff */
[----:B--2---:R-:W-:Y:S01]  /*8a090*/  IMAD.X R23, R9, 0x1, R10, P2 ;  /* 0x0000000109177824 */ /* 0x004fe200010e060a */
[----:B------:R-:W-:Y:S01]  /*8a0a0*/  IADD3 R22, P2, R19, R3, RZ ;  /* 0x0000000313167210 */ /* 0x000fe20007f5e0ff */
[----:B------:R-:W-:-:S02]  /*8a0b0*/  IMAD.MOV.U32 R19, RZ, RZ, R21 ;  /* 0x000000ffff137224 */ /* 0x000fc400078e0015 */
[----:B------:R-:W-:Y:S01]  /*8a0c0*/  IMAD.X R21, R9, 0x1, R6, P1 ;  /* 0x0000000109157824 */ /* 0x000fe200008e0606 */
[----:B------:R1:W-:Y:S04]  /*8a0d0*/  STL [R1+0x3944], R23 ;  /* 0x0039441701007387 */ /* 0x0003e80000100800 */
[----:B-1----:R-:W2:Y:S04]  /*8a0e0*/  LDL R23, [R1+0x118] ;  /* 0x0001180001177983 */ /* 0x002ea80000100800 */
[----:B------:R1:W-:Y:S04]  /*8a0f0*/  STL.64 [R1+0x3938], R26 ;  /* 0x0039381a01007387 */ /* 0x0003e80000100a00 */
[----:B-1----:R-:W3:Y:S04]  /*8a100*/  LDL.LU.64 R26, [R1+0x6900] ;  /* 0x00690000011a7983 */ /* 0x002ee80000300a00 */
[----:B------:R1:W-:Y:S04]  /*8a110*/  STL.64 [R1+0x3930], R20 ;  /* 0x0039301401007387 */ /* 0x0003e80000100a00 */
[----:B-1----:R-:W4:Y:S04]  /*8a120*/  LDL.LU.64 R20, [R1+0x68f8] ;  /* 0x0068f80001147983 */ /* 0x002f280000300a00 */
[----:B------:R1:W-:Y:S02]  /*8a130*/  STL.64 [R1+0x68d8], R6 ;  /* 0x0068d80601007387 */ /* 0x0003e40000100a00 */
[----:B-1----:R-:W-:-:S02]  /*8a140*/  IMAD.MOV.U32 R7, RZ, RZ, R19 ;  /* 0x000000ffff077224 */ /* 0x002fc400078e0013 */
[----:B------:R-:W-:Y:S01]  /*8a150*/  IMAD.X R19, R9, 0x1, R2, P3 ;  /* 0x0000000109137824 */ /* 0x000fe200018e0602 */
[----:B----4-:R2:W-:Y:S04]  /*8a160*/  STL.64 [R1+0x68c8], R20 ;  /* 0x0068c81401007387 */ /* 0x0105e80000100a00 */
[----:B---3--:R1:W-:Y:S01]  /*8a170*/  STL.64 [R1+0x68d0], R26 ;  /* 0x0068d01a01007387 */ /* 0x0083e20000100a00 */
[----:B--2---:R-:W-:Y:S01]  /*8a180*/  IADD3 R20, P1, R23, R14, RZ ;  /* 0x0000000e17147210 */ /* 0x004fe20007f3e0ff */
[----:B------:R-:W-:Y:S02]  /*8a190*/  IMAD.X R23, R9, 0x1, R4, P2 ;  /* 0x0000000109177824 */ /* 0x000fe400010e0604 */
[----:B-1----:R-:W2:Y:S04]  /*8a1a0*/  LDL R26, [R1+0x340] ;  /* 0x00034000011a7983 */ /* 0x002ea80000100800 */
[----:B------:R1:W-:Y:S04]  /*8a1b0*/  STL.64 [R1+0x3928], R22 ;  /* 0x0039281601007387 */ /* 0x0003e80000100a00 */
[----:B-1----:R-:W3:Y:S04]  /*8a1c0*/  LDL.LU.64 R22, [R1+0x68f0] ;  /* 0x0068f00001167983 */ /* 0x002ee80000300a00 */
[----:B------:R1:W-:Y:S04]  /*8a1d0*/  STL [R1+0x68c0], R4 ;  /* 0x0068c00401007387 */ /* 0x0003e80000100800 */
[----:B-1----:R-:W4:Y:S04]  /*8a1e0*/  LDL.LU R4, [R1+0x118] ;  /* 0x0001180001047983 */ /* 0x002f280000300800 */
[----:B------:R-:W3:Y:S04]  /*8a1f0*/  LDL.LU R9, [R1+0x68e8] ;  /* 0x0068e80001097983 */ /* 0x000ee80000300800 */
[----:B------:R1:W-:Y:S04]  /*8a200*/  STL.64 [R1+0x3920], R18 ;  /* 0x0039201201007387 */ /* 0x0003e80000100a00 */
[----:B-1----:R-:W3:Y:S01]  /*8a210*/  LDL.LU.64 R18, [R1+0x68e0] ;  /* 0x0068e00001127983 */ /* 0x002ee20000300a00 */
[----:B--2---:R-:W-:Y:S01]  /*8a220*/  IMAD.X R21, R26, 0x1, R16, P1 ;  /* 0x000000011a157824 */ /* 0x004fe200008e0610 */
[----:B----4-:R-:W-:-:S02]  /*8a230*/  IADD3 R6, P2, R4, R13, RZ ;  /* 0x0000000d04067210 */ /* 0x010fc40007f5e0ff */
[----:B---3--:R-:W-:Y:S04]  /*8a240*/  STL.64 [R1+0x68b8], R18 ;  /* 0x0068b81201007387 */ /* 0x008fe80000100a00 */
[----:B------:R1:W-:Y:S02]  /*8a250*/  STL.64 [R1+0x3918], R20 ;  /* 0x0039181401007387 */ /* 0x0003e40000100a00 */
[----:B-1----:R-:W-:Y:S02]  /*8a260*/  IMAD.MOV.U32 R21, RZ, RZ, R7 ;  /* 0x000000ffff157224 */ /* 0x002fe400078e0007 */
[----:B------:R-:W-:-:S05]  /*8a270*/  IMAD.X R7, R26, 0x1, R15, P2 ;  /* 0x000000011a077824 */ /* 0x000fca00010e060f */
[----:B------:R1:W-:Y:S04]  /*8a280*/  STL.64 [R1+0x3910], R6 ;  /* 0x0039100601007387 */ /* 0x0003e80000100a00 */
[----:B-1----:R-:W2:Y:S04]  /*8a290*/  LDL.LU.64 R6, [R1+0x68d8] ;  /* 0x0068d80001067983 */ /* 0x002ea80000300a00 */
[----:B------:R1:W-:Y:S04]  /*8a2a0*/  STL [R1+0x68b0], R15 ;  /* 0x0068b00f01007387 */ /* 0x0003e80000100800 */
[----:B-1----:R-:W3:Y:S01]  /*8a2b0*/  LDL.LU R15, [R1+0x340] ;  /* 0x00034000010f7983 */ /* 0x002ee20000300800 */
[----:B------:R-:W-:-:S02]  /*8a2c0*/  IADD3 R18, P3, R4, R11, RZ ;  /* 0x0000000b04127210 */ /* 0x000fc40007f7e0ff */
[C---:B------:R-:W-:Y:S02]  /*8a2d0*/  IADD3 R20, P1, R4.reuse, R9, RZ ;  /* 0x0000000904147210 */ /* 0x040fe40007f3e0ff */
[----:B--2---:R-:W-:-:S05]  /*8a2e0*/  IADD3 R26, P2, R4, R7, RZ ;  /* 0x00000007041a7210 */ /* 0x004fca0007f5e0ff */
[----:B------:R1:W-:Y:S01]  /*8a2f0*/  STL [R1+0x38f8], R26 ;  /* 0x0038f81a01007387 */ /* 0x0003e20000100800 */
[----:B---3--:R-:W-:-:S03]  /*8a300*/  IMAD.X R19, R15, 0x1, R12, P3 ;  /* 0x000000010f137824 */ /* 0x008fc600018e060c */
[----:B-1----:R-:W2:Y:S04]  /*8a310*/  LDL.LU.64 R26, [R1+0x68d0] ;  /* 0x0068d000011a7983 */ /* 0x002ea80000300a00 */
[----:B------:R1:W-:Y:S02]  /*8a320*/  STL.64 [R1+0x3908], R18 ;  /* 0x0039081201007387 */ /* 0x0003e40000100a00 */
[----:B-1----:R-:W-:Y:S02]  /*8a330*/  IMAD.MOV.U32 R19, RZ, RZ, R21 ;  /* 0x000000ffff137224 */ /* 0x002fe400078e0015 */
[----:B------:R-:W-:-:S05]  /*8a340*/  IMAD.X R21, R15, 0x1, R10, P1 ;  /* 0x000000010f157824 */ /* 0x000fca00008e060a */
[----:B------:R1:W-:Y:S04]  /*8a350*/  STL.64 [R1+0x3900], R20 ;  /* 0x0039001401007387 */ /* 0x0003e80000100a00 */
[----:B-1----:R-:W3:Y:S01]  /*8a360*/  LDL.LU.64 R20, [R1+0x68c8] ;  /* 0x0068c80001147983 */ /* 0x002ee20000300a00 */
[----:B------:R-:W-:-:S03]  /*8a370*/  IADD3 R18, P3, R4, R5, RZ ;  /* 0x0000000504127210 */ /* 0x000fc60007f7e0ff */
[----:B---3--:R-:W-:Y:S04]  /*8a380*/  STL.64 [R1+0x6898], R20 ;  /* 0x0068981401007387 */ /* 0x008fe80000100a00 */
[----:B--2---:R1:W-:Y:S04]  /*8a390*/  STL.64 [R1+0x68a8], R26 ;  /* 0x0068a81a01007387 */ /* 0x0043e80000100a00 */
[----:B-1----:R0:W2:Y:S01]  /*8a3a0*/  LDL.64 R26, [R1+0x38f8] ;  /* 0x0038f800011a7983 */ /* 0x0020a20000100a00 */
[----:B------:R-:W-:Y:S02]  /*8a3b0*/  IMAD.MOV.U32 R21, RZ, RZ, R19 ;  /* 0x000000ffff157224 */ /* 0x000fe400078e0013 */
[----:B------:R-:W-:Y:S01]  /*8a3c0*/  IMAD.X R19, R15, 0x1, R6, P3 ;  /* 0x000000010f137824 */ /* 0x000fe200018e0606 */
[----:B------:R1:W-:Y:S01]  /*8a3d0*/  STL.64 [R1+0x68a0], R24 ;  /* 0x0068a01801007387 */ /* 0x0003e20000100a00 */
[----:B------:R-:W-:-:S03]  /*8a3e0*/  IADD3 R20, P1, R4, R3, RZ ;  /* 0x0000000304147210 */ /* 0x000fc60007f3e0ff */
[----:B-1----:R-:W3:Y:S01]  /*8a3f0*/  LDL R25, [R1+0x11c] ;  /* 0x00011c0001197983 */ /* 0x002ee20000100800 */
[----:B--2---:R-:W-:Y:S01]  /*8a400*/  IMAD.X R27, R15, 0x1, R8, P2 ;  /* 0x000000010f1b7824 */ /* 0x004fe200010e0608 */
[----:B------:R-:W-:-:S04]  /*8a410*/  IADD3 R26, P2, R4, R0, RZ ;  /* 0x00000000041a7210 */ /* 0x000fc80007f5e0ff */
[----:B------:R-:W-:Y:S04]  /*8a420*/  STL [R1+0x38fc], R27 ;  /* 0x0038fc1b01007387 */ /* 0x000fe80000100800 */
[----:B------:R-:W2:Y:S04]  /*8a430*/  LDL.LU R4, [R1+0x68c0] ;  /* 0x0068c00001047983 */ /* 0x000ea80000300800 */
[----:B------:R1:W-:Y:S04]  /*8a440*/  STL.64 [R1+0x38f0], R18 ;  /* 0x0038f01201007387 */ /* 0x0003e80000100a00 */
[----:B-1----:R-:W4:Y:S01]  /*8a450*/  LDL.LU.64 R18, [R1+0x68b8] ;  /* 0x0068b80001127983 */ /* 0x002f220000300a00 */
[----:B---3--:R-:W-:Y:S01]  /*8a460*/  IADD3 R24, P3, R25, R14, RZ ;  /* 0x0000000e19187210 */ /* 0x008fe20007f7e0ff */
[----:B------:R-:W-:-:S02]  /*8a470*/  IMAD.MOV.U32 R25, RZ, RZ, R21 ;  /* 0x000000ffff197224 */ /* 0x000fc400078e0015 */
[C---:B------:R-:W-:Y:S02]  /*8a480*/  IMAD.X R27, R15.reuse, 0x1, R2, P2 ;  /* 0x000000010f1b7824 */ /* 0x040fe400010e0602 */
[----:B--2---:R-:W-:Y:S01]  /*8a490*/  IMAD.X R21, R15, 0x1, R4, P1 ;  /* 0x000000010f157824 */ /* 0x004fe200008e0604 */
[----:B----4-:R-:W-:Y:S04]  /*8a4a0*/  STL.64 [R1+0x6890], R18 ;  /* 0x0068901201007387 */ /* 0x010fe80000100a00 */
[----:B------:R1:W-:Y:S04]  /*8a4b0*/  STL [R1+0x6878], R14 ;  /* 0x0068780e01007387 */ /* 0x0003e80000100800 */
[----:B-1----:R-:W2:Y:S04]  /*8a4c0*/  LDL.LU R14, [R1+0x11c] ;  /* 0x00011c00010e7983 */ /* 0x002ea80000300800 */
[----:B------:R1:W-:Y:S04]  /*8a4d0*/  STL.64 [R1+0x38e8], R20 ;  /* 0x0038e81401007387 */ /* 0x0003e80000100a00 */
[----:B-1----:R-:W3:Y:S04]  /*8a4e0*/  LDL R21, [R1+0x32c] ;  /* 0x00032c0001157983 */ /* 0x002ee80000100800 */
[----:B------:R-:W4:Y:S01]  /*8a4f0*/  LDL.LU R15, [R1+0x68b0] ;  /* 0x0068b000010f7983 */ /* 0x000f220000300800 */
[----:B------:R-:W-:-:S03]  /*8a500*/  IMAD.MOV.U32 R19, RZ, RZ, R25 ;  /* 0x000000ffff137224 */ /* 0x000fc600078e0019 */
[----:B------:R1:W-:Y:S04]  /*8a510*/  STL.64 [R1+0x38e0], R26 ;  /* 0x0038e01a01007387 */ /* 0x0003e80000100a00 */
[----:B-1----:R-:W4:Y:S04]  /*8a520*/  LDL.LU.64 R26, [R1+0x68a8] ;  /* 0x0068a800011a7983 */ /* 0x002f280000300a00 */
[----:B------:R-:W-:Y:S01]  /*8a530*/  STL.64 [R1+0x6888], R2 ;  /* 0x0068880201007387 */ /* 0x000fe20000100a00 */
[----:B--2---:R-:W-:Y:S01]  /*8a540*/  IADD3 R20, P1, R14, R13, RZ ;  /* 0x0000000d0e147210 */ /* 0x004fe20007f3e0ff */
[----:B---3--:R-:W-:-:S04]  /*8a550*/  IMAD.X R25, R21, 0x1, R16, P3 ;  /* 0x0000000115197824 */ /* 0x008fc800018e0610 */
[----:B----4-:R-:W-:Y:S01]  /*8a560*/  IMAD.X R21, R21, 0x1, R15, P1 ;  /* 0x0000000115157824 */ /* 0x010fe200008e060f */
[----:B------:R1:W-:Y:S04]  /*8a570*/  STL.64 [R1+0x38d8], R24 ;  /* 0x0038d81801007387 */ /* 0x0003e80000100a00 */
[----:B-1----:R-:W2:Y:S04]  /*8a580*/  LDL.LU.64 R24, [R1+0x68a0] ;  /* 0x0068a00001187983 */ /* 0x002ea80000300a00 */
[----:B------:R-:W3:Y:S04]  /*8a590*/  LDL.LU R3, [R1+0x2f4] ;  /* 0x0002f40001037983 */ /* 0x000ee80000300800 */
[----:B------:R1:W-:Y:S04]  /*8a5a0*/  STL.64 [R1+0x38d0], R20 ;  /* 0x0038d01401007387 */ /* 0x0003e80000100a00 */
[----:B-1----:R-:W4:Y:S01]  /*8a5b0*/  LDL.LU.64 R20, [R1+0x6898] ;  /* 0x0068980001147983 */ /* 0x002f220000300a00 */
[----:B------:R-:W-:-:S03]  /*8a5c0*/  IADD3 R18, P2, R14, R11, RZ ;  /* 0x0000000b0e127210 */ /* 0x000fc60007f5e0ff */
[----:B----4-:R-:W-:Y:S04]  /*8a5d0*/  STL.64 [R1+0x6880], R20 ;  /* 0x0068801401007387 */ /* 0x010fe80000100a00 */
[----:B--2---:R-:W-:Y:S04]  /*8a5e0*/  STL.64 [R1+0x6870], R24 ;  /* 0x0068701801007387 */ /* 0x004fe80000100a00 */
[----:B------:R1:W-:Y:S04]  /*8a5f0*/  STL [R1+0x6868], R15 ;  /* 0x0068680f01007387 */ /* 0x0003e80000100800 */
[----:B-1----:R-:W2:Y:S01]  /*8a600*/  LDL.LU R15, [R1+0x32c] ;  /* 0x00032c00010f7983 */ /* 0x002ea20000300800 */
[----:B------:R-:W-:-:S02]  /*8a610*/  IMAD.MOV.U32 R25, RZ, RZ, R19 ;  /* 0x000000ffff197224 */ /* 0x000fc400078e0013 */
[----:B--2---:R-:W-:-:S05]  /*8a620*/  IMAD.X R19, R15, 0x1, R12, P2 ;  /* 0x000000010f137824 */ /* 0x004fca00010e060c */
[----:B------:R1:W-:Y:S04]  /*8a630*/  STL.64 [R1+0x38c8], R18 ;  /* 0x0038c81201007387 */ /* 0x0003e80000100a00 */
[----:B-1----:R-:W2:Y:S01]  /*8a640*/  LDL.LU.64 R18, [R1+0x6890] ;  /* 0x0068900001127983 */ /* 0x002ea20000300a00 */
[C---:B------:R-:W-:Y:S02]  /*8a650*/  IADD3 R2, P3, R14.reuse, R9, RZ ;  /* 0x000000090e027210 */ /* 0x040fe40007f7e0ff */
[----:B------:R-:W-:Y:S01]  /*8a660*/  IADD3 R20, P1, R14, R7, RZ ;  /* 0x000000070e147210 */ /* 0x000fe20007f3e0ff */
[----:B--2---:R3:W-:Y:S02]  /*8a670*/  STL.64 [R1+0x6850], R18 ;  /* 0x0068501201007387 */ /* 0x0047e40000100a00 */
[----:B---3--:R-:W-:-:S02]  /*8a680*/  IMAD.MOV.U32 R19, RZ, RZ, R3 ;  /* 0x000000ffff137224 */ /* 0x008fc400078e0003 */
[----:B------:R-:W-:-:S05]  /*8a690*/  IMAD.X R3, R15, 0x1, R10, P3 ;  /* 0x000000010f037824 */ /* 0x000fca00018e060a */
[----:B------:R1:W-:Y:S04]  /*8a6a0*/  STL.64 [R1+0x38c0], R2 ;  /* 0x0038c00201007387 */ /* 0x0003e80000100a00 */
[----:B-1----:R-:W2:Y:S01]  /*8a6b0*/  LDL.LU.64 R2, [R1+0x6888] ;  /* 0x0068880001027983 */ /* 0x002ea20000300a00 */
[----:B------:R-:W-:-:S03]  /*8a6c0*/  IMAD.X R21, R15, 0x1, R8, P1 ;  /* 0x000000010f157824 */ /* 0x000fc600008e0608 */
[----:B------:R1:W-:Y:S01]  /*8a6d0*/  STL.64 [R1+0x6860], R10 ;  /* 0x0068600a01007387 */ /* 0x0003e20000100a00 */
[----:B------:R-:W-:-:S03]  /*8a6e0*/  IADD3 R18, P2, R14, R5, RZ ;  /* 0x000000050e127210 */ /* 0x000fc60007f5e0ff */
[----:B------:R3:W-:Y:S01]  /*8a6f0*/  STL.64 [R1+0x38b8], R20 ;  /* 0x0038b81401007387 */ /* 0x0007e20000100a00 */
[----:B-1----:R-:W-:-:S03]  /*8a700*/  IADD3 R10, P1, R14, R0, RZ ;  /* 0x000000000e0a7210 */ /* 0x002fc60007f3e0ff */
[----:B---3--:R-:W3:Y:S04]  /*8a710*/  LDL.LU.64 R20, [R1+0x6880] ;  /* 0x0068800001147983 */ /* 0x008ee80000300a00 */
[----:B------:R-:W-:Y:S01]  /*8a720*/  STL.64 [R1+0x6858], R8 ;  /* 0x0068580801007387 */ /* 0x000fe20000100a00 */
[----:B--2---:R-:W-:-:S03]  /*8a730*/  IADD3 R24, P3, R14, R3, RZ ;  /* 0x000000030e187210 */ /* 0x004fc60007f7e0ff */
[----:B------:R-:W2:Y:S04]  /*8a740*/  LDL.LU R14, [R1+0x6878] ;  /* 0x00687800010e7983 */ /* 0x000ea80000300800 */
[----:B------:R1:W-:Y:S04]  /*8a750*/  STL.64 [R1+0x6848], R6 ;  /* 0x0068480601007387 */ /* 0x0003e80000100a00 */
[----:B-1----:R-:W2:Y:S01]  /*8a760*/  LDL R7, [R1+0x120] ;  /* 0x0001200001077983 */ /* 0x002ea20000100800 */
[----:B------:R-:W-:-:S04]  /*8a770*/  IMAD.MOV.U32 R11, RZ, RZ, R25 ;  /* 0x000000ffff0b7224 */ /* 0x000fc800078e0019 */
[----:B------:R-:W-:Y:S02]  /*8a780*/  IMAD.MOV.U32 R8, RZ, RZ, R11 ;  /* 0x000000ffff087224 */ /* 0x000fe400078e000b */
[----:B------:R-:W-:Y:S02]  /*8a790*/  IMAD.MOV.U32 R11, RZ, RZ, R19 ;  /* 0x000000ffff0b7224 */ /* 0x000fe400078e0013 */
[C---:B------:R-:W-:Y:S02]  /*8a7a0*/  IMAD.X R19, R15.reuse, 0x1, R6, P2 ;  /* 0x000000010f137824 */ /* 0x040fe400010e0606 */
[----:B------:R-:W-:-:S03]  /*8a7b0*/  IMAD.X R25, R15, 0x1, R4, P3 ;  /* 0x000000010f197824 */ /* 0x000fc600018e0604 */
[----:B------:R1:W-:Y:S04]  /*8a7c0*/  STL.64 [R1+0x38b0], R18 ;  /* 0x0038b01201007387 */ /* 0x0003e80000100a00 */
[----:B-1----:R-:W4:Y:S04]  /*8a7d0*/  LDL R19, [R1+0x328] ;  /* 0x0003280001137983 */ /* 0x002f280000100800 */
[----:B------:R1:W-:Y:S04]  /*8a7e0*/  STL.64 [R1+0x38a8], R24 ;  /* 0x0038a81801007387 */ /* 0x0003e80000100a00 */
[----:B-1----:R-:W3:Y:S04]  /*8a7f0*/  LDL.LU.64 R24, [R1+0x6870] ;  /* 0x0068700001187983 */ /* 0x002ee80000300a00 */
[----:B------:R1:W-:Y:S01]  /*8a800*/  STL [R1+0x6838], R13 ;  /* 0x0068380d01007387 */ /* 0x0003e20000100800 */
[----:B--2---:R-:W-:-:S02]  /*8a810*/  IADD3 R18, P2, R7, R14, RZ ;  /* 0x0000000e07127210 */ /* 0x004fc40007f5e0ff */
[----:B------:R-:W-:Y:S01]  /*8a820*/  IADD3 R6, P3, R7, R13, RZ ;  /* 0x0000000d07067210 */ /* 0x000fe20007f7e0ff */
[----:B------:R-:W-:Y:S02]  /*8a830*/  IMAD.MOV.U32 R7, RZ, RZ, R11 ;  /* 0x000000ffff077224 */ /* 0x000fe400078e000b */
[----:B------:R-:W-:Y:S01]  /*8a840*/  IMAD.X R11, R15, 0x1, R2, P1 ;  /* 0x000000010f0b7824 */ /* 0x000fe200008e0602 */
[----:B-1----:R-:W2:Y:S04]  /*8a850*/  LDL.LU R13, [R1+0x120] ;  /* 0x00012000010d7983 */ /* 0x002ea80000300800 */
[----:B------:R-:W3:Y:S04]  /*8a860*/  LDL.LU R15, [R1+0x6868] ;  /* 0x00686800010f7983 */ /* 0x000ee80000300800 */
[----:B------:R1:W-:Y:S04]  /*8a870*/  STL.64 [R1+0x38a0], R10 ;  /* 0x0038a00a01007387 */ /* 0x0003e80000100a00 */
[----:B-1----:R-:W2:Y:S04]  /*8a880*/  LDL.LU.64 R10, [R1+0x6860] ;  /* 0x00686000010a7983 */ /* 0x002ea80000300a00 */
[----:B------:R1:W-:Y:S01]  /*8a890*/  STL.64 [R1+0x6840], R2 ;  /* 0x0068400201007387 */ /* 0x0003e20000100a00 */
[----:B----4-:R-:W-:-:S02]  /*8a8a0*/  IMAD.X R19, R19, 0x1, R16, P2 ;  /* 0x0000000113137824 */ /* 0x010fc400010e0610 */
[----:B-1----:R-:W-:Y:S01]  /*8a8b0*/  IMAD.MOV.U32 R3, RZ, RZ, R8 ;  /* 0x000000ffff037224 */ /* 0x002fe200078e0008 */
[----:B--2---:R-:W-:-:S05]  /*8a8c0*/  IADD3 R8, P1, R13, R11, RZ ;  /* 0x0000000b0d087210 */ /* 0x004fca0007f3e0ff */
[----:B------:R1:W-:Y:S04]  /*8a8d0*/  STL [R1+0x3888], R8 ;  /* 0x0038880801007387 */ /* 0x0003e80000100800 */
[----:B-1----:R-:W2:Y:S04]  /*8a8e0*/  LDL.LU.64 R8, [R1+0x6858] ;  /* 0x0068580001087983 */ /* 0x002ea80000300a00 */
[----:B------:R1:W-:Y:S04]  /*8a8f0*/  STL.64 [R1+0x3898], R18 ;  /* 0x0038981201007387 */ /* 0x0003e80000100a00 */
[----:B-1----:R-:W4:Y:S01]  /*8a900*/  LDL.LU.64 R18, [R1+0x6850] ;  /* 0x0068500001127983 */ /* 0x002f220000300a00 */
[----:B--2---:R-:W-:-:S03]  /*8a910*/  IADD3 R2, P2, R13, R9, RZ ;  /* 0x000000090d027210 */ /* 0x004fc60007f5e0ff */
[----:B----4-:R-:W-:Y:S04]  /*8a920*/  STL.64 [R1+0x6828], R18 ;  /* 0x0068281201007387 */ /* 0x010fe80000100a00 */
[----:B------:R1:W-:Y:S04]  /*8a930*/  STL [R1+0x681c], R9 ;  /* 0x00681c0901007387 */ /* 0x0003e80000100800 */
[----:B-1----:R-:W3:Y:S01]  /*8a940*/  LDL.LU R9, [R1+0x328] ;  /* 0x0003280001097983 */ /* 0x002ee20000300800 */
[----:B------:R-:W-:Y:S02]  /*8a950*/  IMAD.MOV.U32 R19, RZ, RZ, R7 ;  /* 0x000000ffff137224 */ /* 0x000fe400078e0007 */
[----:B---3--:R-:W-:-:S05]  /*8a960*/  IMAD.X R7, R9, 0x1, R15, P3 ;  /* 0x0000000109077824 */ /* 0x008fca00018e060f */
[----:B------:R1:W-:Y:S04]  /*8a970*/  STL.64 [R1+0x3890], R6 ;  /* 0x0038900601007387 */ /* 0x0003e80000100a00 */
[----:B-1----:R-:W2:Y:S04]  /*8a980*/  LDL.LU.64 R6, [R1+0x6848] ;  /* 0x0068480001067983 */ /* 0x002ea80000300a00 */
[----:B------:R1:W-:Y:S04]  /*8a990*/  STL.64 [R1+0x6830], R14 ;  /* 0x0068300e01007387 */ /* 0x0003e80000100a00 */
[----:B-1----:R0:W3:Y:S01]  /*8a9a0*/  LDL.64 R14, [R1+0x3888] ;  /* 0x00388800010e7983 */ /* 0x0020e20000100a00 */
[----:B------:R-:W-:-:S03]  /*8a9b0*/  IMAD.MOV.U32 R18, RZ, RZ, R3 ;  /* 0x000000ffff127224 */ /* 0x000fc600078e0003 */
[----:B------:R-:W-:Y:S01]  /*8a9c0*/  STL.64 [R1+0x6810], R16 ;  /* 0x0068101001007387 */ /* 0x000fe20000100a00 */
[----:B------:R-:W-:-:S03]  /*8a9d0*/  IMAD.X R3, R9, 0x1, R10, P2 ;  /* 0x0000000109037824 */ /* 0x000fc600010e060a */
[----:B------:R-:W-:Y:S04]  /*8a9e0*/  STL [R1+0x6818], R17 ;  /* 0x0068181101007387 */ /* 0x000fe80000100800 */
[----:B------:R1:W-:Y:S01]  /*8a9f0*/  STL.64 [R1+0x6808], R24 ;  /* 0x0068081801007387 */ /* 0x0003e20000100a00 */
[----:B---3--:R-:W-:-:S05]  /*8aa00*/  IMAD.X R15, R9, 0x1, R12, P1 ;  /* 0x00000001090f7824 */ /* 0x008fca00008e060c */
[----:B------:R-:W-:Y:S04]  /*8aa10*/  STL [R1+0x388c], R15 ;  /* 0x00388c0f01007387 */ /* 0x000fe80000100800 */
[----:B-1----:R-:W3:Y:S04]  /*8aa20*/  LDL R25, [R1+0x124] ;  /* 0x0001240001197983 */ /* 0x002ee80000100800 */
[----:B------:R1:W-:Y:S04]  /*8aa30*/  STL.64 [R1+0x3880], R2 ;  /* 0x0038800201007387 */ /* 0x0003e80000100a00 */
[----:B-1----:R-:W4:Y:S01]  /*8aa40*/  LDL.LU.64 R2, [R1+0x6840] ;  /* 0x0068400001027983 */ /* 0x002f220000300a00 */
[----:B--2---:R-:W-:-:S02]  /*8aa50*/  IADD3 R16, P3, R13, R7, RZ ;  /* 0x000000070d107210 */ /* 0x004fc40007f7e0ff */
[----:B------:R-:W-:-:S03]  /*8aa60*/  IADD3 R14, P1, R13, R5, RZ ;  /* 0x000000050d0e7210 */ /* 0x000fc60007f3e0ff */
[C---:B------:R-:W-:Y:S02]  /*8aa70*/  IMAD.X R17, R9.reuse, 0x1, R8, P3 ;  /* 0x0000000109117824 */ /* 0x040fe400018e0608 */
[----:B------:R-:W-:Y:S01]  /*8aa80*/  IMAD.X R15, R9, 0x1, R6, P1 ;  /* 0x00000001090f7824 */ /* 0x000fe200008e0606 */
[----:B------:R-:W-:Y:S01]  /*8aa90*/  STL.64 [R1+0x6820], R10 ;  /* 0x0068200a01007387 */ /* 0x000fe20000100a00 */
[----:B------:R-:W-:-:S03]  /*8aaa0*/  IMAD.MOV.U32 R24, RZ, RZ, R18 ;  /* 0x000000ffff187224 */ /* 0x000fc600078e0012 */
[----:B------:R1:W-:Y:S02]  /*8aab0*/  STL.64 [R1+0x3878], R16 ;  /* 0x0038781001007387 */ /* 0x0003e40000100a00 */
[C---:B-1----:R-:W-:Y:S02]  /*8aac0*/  IADD3 R16, P3, R13.reuse, R0, RZ ;  /* 0x000000000d107210 */ /* 0x042fe40007f7e0ff */
[----:B----4-:R-:W-:Y:S02]  /*8aad0*/  IADD3 R18, P2, R13, R3, RZ ;  /* 0x000000030d127210 */ /* 0x010fe40007f5e0ff */
[----:B------:R-:W2:Y:S04]  /*8aae0*/  LDL.LU R13, [R1+0x6838] ;  /* 0x00683800010d7983 */ /* 0x000ea80000300800 */
[----:B------:R1:W-:Y:S04]  /*8aaf0*/  STL.64 [R1+0x3870], R14 ;  /* 0x0038700e01007387 */ /* 0x0003e80000100a00 */
[----:B-1----:R-:W3:Y:S01]  /*8ab00*/  LDL.LU.64 R14, [R1+0x6830] ;  /* 0x00683000010e7983 */ /* 0x002ee20000300a00 */
[----:B------:R-:W-:-:S02]  /*8ab10*/  IMAD.MOV.U32 R10, RZ, RZ, R19 ;  /* 0x000000ffff0a7224 */ /* 0x000fc400078e0013 */
[----:B------:R-:W-:Y:S02]  /*8ab20*/  IMAD.X R19, R9, 0x1, R4, P2 ;  /* 0x0000000109137824 */ /* 0x000fe400010e0604 */
[----:B------:R-:W-:Y:S01]  /*8ab30*/  IMAD.MOV.U32 R17, RZ, RZ, R24 ;  /* 0x000000ffff117224 */ /* 0x000fe200078e0018 */
[----:B---3--:R-:W-:Y:S02]  /*8ab40*/  IADD3 R24, P1, R25, R14, RZ ;  /* 0x0000000e19187210 */ /* 0x008fe40007f3e0ff */
[----:B------:R-:W3:Y:S04]  /*8ab50*/  LDL R25, [R1+0x324] ;  /* 0x0003240001197983 */ /* 0x000ee80000100800 */
[----:B------:R1:W-:Y:S04]  /*8ab60*/  STL.64 [R1+0x3868], R18 ;  /* 0x0038681201007387 */ /* 0x0003e80000100a00 */
[----:B-1----:R-:W4:Y:S04]  /*8ab70*/  LDL.LU.64 R18, [R1+0x6828] ;  /* 0x0068280001127983 */ /* 0x002f280000300a00 */
[----:B----4-:R-:W-:Y:S04]  /*8ab80*/  STL.64 [R1+0x6800], R18 ;  /* 0x0068001201007387 */ /* 0x010fe80000100a00 */
[----:B------:R1:W-:Y:S04]  /*8ab90*/  STL [R1+0x67f8], R4 ;  /* 0x0067f80401007387 */ /* 0x0003e80000100800 */
[----:B-1----:R-:W2:Y:S01]  /*8aba0*/  LDL.LU R4, [R1+0x124] ;  /* 0x0001240001047983 */ /* 0x002ea20000300800 */
[----:B------:R-:W-:-:S02]  /*8abb0*/  IMAD.MOV.U32 R19, RZ, RZ, R10 ;  /* 0x000000ffff137224 */ /* 0x000fc400078e000a */
[----:B------:R-:W-:Y:S02]  /*8abc0*/  IMAD.MOV.U32 R18, RZ, RZ, R17 ;  /* 0x000000ffff127224 */ /* 0x000fe400078e0011 */
        /* <DEDUP_REMOVED lines=12> */
[----:B-1----:R-:W2:Y:S04]  /*8ac90*/  LDL.LU.64 R24, [R1+0x6808] ;  /* 0x0068080001187983 */ /* 0x002ea80000300a00 */
[----:B------:R1:W-:Y:S04]  /*8aca0*/  STL.64 [R1+0x67e8], R16 ;  /* 0x0067e81001007387 */ /* 0x0003e80000100a00 */
[----:B-1----:R0:W3:Y:S04]  /*8acb0*/  LDL.64 R16, [R1+0x3848] ;  /* 0x0038480001107983 */ /* 0x0020e80000100a00 */
[----:B--2---:R-:W-:Y:S04]  /*8acc0*/  STL.64 [R1+0x67e0], R24 ;  /* 0x0067e01801007387 */ /* 0x004fe80000100a00 */
[----:B------:R-:W-:Y:S04]  /*8acd0*/  STL.64 [R1+0x67f0], R22 ;  /* 0x0067f01601007387 */ /* 0x000fe80000100a00 */
[----:B------:R1:W-:Y:S01]  /*8ace0*/  STL [R1+0x67fc], R23 ;  /* 0x0067fc1701007387 */ /* 0x0003e20000100800 */
[----:B---3--:R-:W-:-:S03]  /*8acf0*/  IMAD.MOV.U32 R17, RZ, RZ, R18 ;  /* 0x000000ffff117224 */ /* 0x008fc600078e0012 */
[----:B-1----:R0:W2:Y:S01]  /*8ad00*/  LDL.64 R22, [R1+0x3850] ;  /* 0x0038500001167983 */ /* 0x0020a20000100a00 */
[----:B----4-:R-:W-:-:S03]  /*8ad10*/  IADD3 R18, P1, R4, R9, RZ ;  /* 0x0000000904127210 */ /* 0x010fc60007f3e0ff */
[----:B------:R1:W-:Y:S04]  /*8ad20*/  STL [R1+0x67d8], R9 ;  /* 0x0067d80901007387 */ /* 0x0003e80000100800 */
[----:B-1----:R-:W2:Y:S01]  /*8ad30*/  LDL.LU R9, [R1+0x324] ;  /* 0x0003240001097983 */ /* 0x002ea20000300800 */
[----:B------:R-:W-:Y:S02]  /*8ad40*/  IMAD.MOV.U32 R25, RZ, RZ, R19 ;  /* 0x000000ffff197224 */ /* 0x000fe400078e0013 */
[C---:B--2---:R-:W-:Y:S02]  /*8ad50*/  IMAD.X R23, R9.reuse, 0x1, R15, P2 ;  /* 0x0000000109177824 */ /* 0x044fe400010e060f */
[----:B------:R-:W-:-:S03]  /*8ad60*/  IMAD.X R19, R9, 0x1, R10, P1 ;  /* 0x0000000109137824 */ /* 0x000fc600008e060a */
[----:B------:R1:W-:Y:S02]  /*8ad70*/  STL [R1+0x3854], R23 ;  /* 0x0038541701007387 */ /* 0x0003e40000100800 */
[----:B-1----:R-:W-:Y:S02]  /*8ad80*/  IMAD.MOV.U32 R23, RZ, RZ, R17 ;  /* 0x000000ffff177224 */ /* 0x002fe400078e0011 */
[----:B------:R-:W-:-:S05]  /*8ad90*/  IMAD.X R17, R9, 0x1, R12, P3 ;  /* 0x0000000109117824 */ /* 0x000fca00018e060c */
[----:B------:R-:W-:Y:S04]  /*8ada0*/  STL [R1+0x384c], R17 ;  /* 0x00384c1101007387 */ /* 0x000fe80000100800 */
[----:B------:R1:W-:Y:S04]  /*8adb0*/  STL.64 [R1+0x3840], R18 ;  /* 0x0038401201007387 */ /* 0x0003e80000100a00 */
[----:B-1----:R-:W2:Y:S01]  /*8adc0*/  LDL.LU.64 R18, [R1+0x6800] ;  /* 0x0068000001127983 */ /* 0x002ea20000300a00 */
[----:B------:R-:W-:-:S03]  /*8add0*/  IADD3 R22, P2, R4, R7, RZ ;  /* 0x0000000704167210 */ /* 0x000fc60007f5e0ff */
[----:B--2---:R1:W-:Y:S02]  /*8ade0*/  STL.64 [R1+0x67d0], R18 ;  /* 0x0067d01201007387 */ /* 0x0043e40000100a00 */
[----:B-1----:R-:W-:Y:S02]  /*8adf0*/  IMAD.MOV.U32 R18, RZ, RZ, R25 ;  /* 0x000000ffff127224 */ /* 0x002fe400078e0019 */
[----:B------:R-:W-:Y:S02]  /*8ae00*/  IMAD.MOV.U32 R25, RZ, RZ, R23 ;  /* 0x000000ffff197224 */ /* 0x000fe400078e0017 */
[----:B------:R-:W-:Y:S01]  /*8ae10*/  IMAD.X R23, R9, 0x1, R8, P2 ;  /* 0x0000000109177824 */ /* 0x000fe200010e0608 */
[----:B------:R-:W2:Y:S04]  /*8ae20*/  LDL R19, [R1+0x128] ;  /* 0x0001280001137983 */ /* 0x000ea80000100800 */
[----:B------:R1:W-:Y:S04]  /*8ae30*/  STL.64 [R1+0x3838], R22 ;  /* 0x0038381601007387 */ /* 0x0003e80000100a00 */
[----:B-1----:R0:W3:Y:S01]  /*8ae40*/  LDL.LU R23, [R1+0x67fc] ;  /* 0x0067fc0001177983 */ /* 0x0020e20000300800 */
[----:B------:R-:W-:-:S02]  /*8ae50*/  IADD3 R16, P3, R4, R5, RZ ;  /* 0x0000000504107210 */ /* 0x000fc40007f7e0ff */
[C---:B------:R-:W-:Y:S02]  /*8ae60*/  IADD3 R24, P1, R4.reuse, R3, RZ ;  /* 0x0000000304187210 */ /* 0x040fe40007f3e0ff */
[----:B------:R-:W-:Y:S02]  /*8ae70*/  IADD3 R22, P2, R4, R0, RZ ;  /* 0x0000000004167210 */ /* 0x000fe40007f5e0ff */
[----:B------:R-:W4:Y:S04]  /*8ae80*/  LDL.LU R4, [R1+0x67f8] ;  /* 0x0067f80001047983 */ /* 0x000f280000300800 */
[----:B------:R3:W-:Y:S01]  /*8ae90*/  STL [R1+0x3820], R22 ;  /* 0x0038201601007387 */ /* 0x0007e20000100800 */
[----:B------:R-:W-:-:S03]  /*8aea0*/  IMAD.X R17, R9, 0x1, R6, P3 ;  /* 0x0000000109117824 */ /* 0x000fc600018e0606 */
[----:B---3--:R-:W3:Y:S04]  /*8aeb0*/  LDL.LU.64 R22, [R1+0x67f0] ;  /* 0x0067f00001167983 */ /* 0x008ee80000300a00 */
[----:B------:R1:W-:Y:S04]  /*8aec0*/  STL.64 [R1+0x3830], R16 ;  /* 0x0038301001007387 */ /* 0x0003e80000100a00 */
[----:B-1----:R-:W3:Y:S04]  /*8aed0*/  LDL.LU.64 R16, [R1+0x67e8] ;  /* 0x0067e80001107983 */ /* 0x002ee80000300a00 */
[----:B------:R1:W-:Y:S02]  /*8aee0*/  STL.64 [R1+0x67c8], R6 ;  /* 0x0067c80601007387 */ /* 0x0003e40000100a00 */
[----:B-1----:R-:W-:-:S02]  /*8aef0*/  IMAD.MOV.U32 R6, RZ, RZ, R25 ;  /* 0x000000ffff067224 */ /* 0x002fc400078e0019 */
[----:B----4-:R-:W-:Y:S02]  /*8af00*/  IMAD.X R25, R9, 0x1, R4, P1 ;  /* 0x0000000109197824 */ /* 0x010fe400008e0604 */
[----:B------:R-:W-:Y:S01]  /*8af10*/  IMAD.MOV.U32 R7, RZ, RZ, R18 ;  /* 0x000000ffff077224 */ /* 0x000fe200078e0012 */
[----:B--2---:R-:W-:Y:S02]  /*8af20*/  IADD3 R18, P3, R19, R14, RZ ;  /* 0x0000000e13127210 */ /* 0x004fe40007f7e0ff */
[----:B------:R-:W2:Y:S04]  /*8af30*/  LDL R19, [R1+0x320] ;  /* 0x0003200001137983 */ /* 0x000ea80000100800 */
[----:B------:R1:W-:Y:S04]  /*8af40*/  STL.64 [R1+0x3828], R24 ;  /* 0x0038281801007387 */ /* 0x0003e80000100a00 */
[----:B-1----:R-:W4:Y:S04]  /*8af50*/  LDL.LU.64 R24, [R1+0x67e0] ;  /* 0x0067e00001187983 */ /* 0x002f280000300a00 */
[----:B---3--:R1:W-:Y:S04]  /*8af60*/  STL.64 [R1+0x67b8], R22 ;  /* 0x0067b81601007387 */ /* 0x0083e80000100a00 */
[----:B-1----:R0:W3:Y:S01]  /*8af70*/  LDL.64 R22, [R1+0x3820] ;  /* 0x0038200001167983 */ /* 0x0020e20000100a00 */
[----:B--2---:R-:W-:-:S03]  /*8af80*/  IMAD.X R19, R19, 0x1, R16, P3 ;  /* 0x0000000113137824 */ /* 0x004fc600018e0610 */
[----:B----4-:R-:W-:Y:S04]  /*8af90*/  STL.64 [R1+0x67b0], R24 ;  /* 0x0067b01801007387 */ /* 0x010fe80000100a00 */
[----:B------:R1:W-:Y:S04]  /*8afa0*/  STL [R1+0x67a8], R4 ;  /* 0x0067a80401007387 */ /* 0x0003e80000100800 */
[----:B-1----:R-:W2:Y:S04]  /*8afb0*/  LDL.LU R4, [R1+0x128] ;  /* 0x0001280001047983 */ /* 0x002ea80000300800 */
[----:B------:R-:W-:Y:S01]  /*8afc0*/  STL.64 [R1+0x67c0], R12 ;  /* 0x0067c00c01007387 */ /* 0x000fe20000100a00 */
[----:B---3--:R-:W-:-:S03]  /*8afd0*/  IMAD.X R23, R9, 0x1, R2, P2 ;  /* 0x0000000109177824 */ /* 0x008fc600010e0602 */
[----:B------:R-:W3:Y:S04]  /*8afe0*/  LDL.LU R9, [R1+0x67d8] ;  /* 0x0067d80001097983 */ /* 0x000ee80000300800 */
[----:B------:R-:W-:Y:S04]  /*8aff0*/  STL [R1+0x3824], R23 ;  /* 0x0038241701007387 */ /* 0x000fe80000100800 */
[----:B------:R1:W-:Y:S04]  /*8b000*/  STL.64 [R1+0x3818], R18 ;  /* 0x0038181201007387 */ /* 0x0003e80000100a00 */
[----:B-1----:R-:W4:Y:S01]  /*8b010*/  LDL.LU.64 R18, [R1+0x67d0] ;  /* 0x0067d00001127983 */ /* 0x002f220000300a00 */
[----:B------:R-:W-:-:S03]  /*8b020*/  IMAD.MOV.U32 R24, RZ, RZ, R6 ;  /* 0x000000ffff187224 */ /* 0x000fc600078e0006 */
[----:B----4-:R1:W-:Y:S04]  /*8b030*/  STL.64 [R1+0x67a0], R18 ;  /* 0x0067a01201007387 */ /* 0x0103e80000100a00 */
[----:B---3--:R3:W-:Y:S01]  /*8b040*/  STL [R1+0x6788], R9 ;  /* 0x0067880901007387 */ /* 0x0087e20000100800 */
[----:B-1----:R-:W-:Y:S01]  /*8b050*/  IMAD.MOV.U32 R18, RZ, RZ, R24 ;  /* 0x000000ffff127224 */ /* 0x002fe200078e0018 */
[C---:B--2---:R-:W-:Y:S02]  /*8b060*/  IADD3 R24, P3, R4.reuse, R9, RZ ;  /* 0x0000000904187210 */ /* 0x044fe40007f7e0ff */
[----:B---3--:R-:W2:Y:S01]  /*8b070*/  LDL.LU R9, [R1+0x320] ;  /* 0x0003200001097983 */ /* 0x008ea20000300800 */
        /* <DEDUP_REMOVED lines=11> */
[----:B-1----:R-:W2:Y:S01]  /*8b130*/  LDL.LU.64 R22, [R1+0x67b8] ;  /* 0x0067b80001167983 */ /* 0x002ea20000300a00 */
[----:B------:R-:W-:Y:S02]  /*8b140*/  IMAD.MOV.U32 R19, RZ, RZ, R25 ;  /* 0x000000ffff137224 */ /* 0x000fe400078e0019 */
[C---:B------:R-:W-:Y:S01]  /*8b150*/  IMAD.X R25, R9.reuse, 0x1, R10, P3 ;  /* 0x0000000109197824 */ /* 0x040fe200018e060a */
[----:B------:R-:W-:Y:S04]  /*8b160*/  STL.64 [R1+0x6798], R12 ;  /* 0x0067980c01007387 */ /* 0x000fe80000100a00 */
[----:B------:R1:W-:Y:S04]  /*8b170*/  STL.64 [R1+0x6780], R16 ;  /* 0x0067801001007387 */ /* 0x0003e80000100a00 */
[----:B-1----:R0:W3:Y:S04]  /*8b180*/  LDL.64 R16, [R1+0x37f8] ;  /* 0x0037f80001107983 */ /* 0x0020e80000100a00 */
[----:B--2---:R-:W-:Y:S04]  /*8b190*/  STL.64 [R1+0x6790], R22 ;  /* 0x0067901601007387 */ /* 0x004fe80000100a00 */
[----:B------:R1:W-:Y:S04]  /*8b1a0*/  STL.64 [R1+0x3800], R24 ;  /* 0x0038001801007387 */ /* 0x0003e80000100a00 */
[----:B-1----:R-:W2:Y:S01]  /*8b1b0*/  LDL.LU.64 R24, [R1+0x67b0] ;  /* 0x0067b00001187983 */ /* 0x002ea20000300a00 */
[----:B------:R-:W-:Y:S01]  /*8b1c0*/  IMAD.MOV.U32 R13, RZ, RZ, R18 ;  /* 0x000000ffff0d7224 */ /* 0x000fe200078e0012 */
[----:B------:R-:W-:Y:S01]  /*8b1d0*/  IADD3 R18, P2, R4, R5, RZ ;  /* 0x0000000504127210 */ /* 0x000fe20007f5e0ff */
[----:B---3--:R-:W-:-:S02]  /*8b1e0*/  IMAD.X R17, R9, 0x1, R8, P1 ;  /* 0x0000000109117824 */ /* 0x008fc400008e0608 */
[----:B------:R-:W-:Y:S02]  /*8b1f0*/  IMAD.MOV.U32 R22, RZ, RZ, R19 ;  /* 0x000000ffff167224 */ /* 0x000fe400078e0013 */
[----:B------:R-:W-:Y:S01]  /*8b200*/  IMAD.X R19, R9, 0x1, R6, P2 ;  /* 0x0000000109137824 */ /* 0x000fe200010e0606 */
[C---:B------:R-:W-:Y:S02]  /*8b210*/  IADD3 R12, P3, R4.reuse, R3, RZ ;  /* 0x00000003040c7210 */ /* 0x040fe40007f7e0ff */
[----:B------:R-:W-:Y:S01]  /*8b220*/  IADD3 R16, P1, R4, R0, RZ ;  /* 0x0000000004107210 */ /* 0x000fe20007f3e0ff */
[----:B--2---:R1:W-:Y:S04]  /*8b230*/  STL.64 [R1+0x6778], R24 ;  /* 0x0067781801007387 */ /* 0x0043e80000100a00 */
[----:B-1----:R-:W2:Y:S04]  /*8b240*/  LDL R25, [R1+0x12c] ;  /* 0x00012c0001197983 */ /* 0x002ea80000100800 */
[----:B------:R-:W-:Y:S04]  /*8b250*/  STL [R1+0x37fc], R17 ;  /* 0x0037fc1101007387 */ /* 0x000fe80000100800 */
[----:B------:R-:W3:Y:S04]  /*8b260*/  LDL.LU R4, [R1+0x67a8] ;  /* 0x0067a80001047983 */ /* 0x000ee80000300800 */
[----:B------:R1:W-:Y:S04]  /*8b270*/  STL.64 [R1+0x37f0], R18 ;  /* 0x0037f01201007387 */ /* 0x0003e80000100a00 */
[----:B-1----:R-:W4:Y:S01]  /*8b280*/  LDL.LU.64 R18, [R1+0x67a0] ;  /* 0x0067a00001127983 */ /* 0x002f220000300a00 */
[----:B------:R-:W-:-:S03]  /*8b290*/  IMAD.MOV.U32 R24, RZ, RZ, R13 ;  /* 0x000000ffff187224 */ /* 0x000fc600078e000d */
[----:B------:R1:W-:Y:S02]  /*8b2a0*/  STL.64 [R1+0x6770], R6 ;  /* 0x0067700601007387 */ /* 0x0003e40000100a00 */
[----:B-1----:R-:W-:Y:S01]  /*8b2b0*/  IMAD.MOV.U32 R6, RZ, RZ, R24 ;  /* 0x000000ffff067224 */ /* 0x002fe200078e0018 */
[----:B--2---:R-:W-:Y:S01]  /*8b2c0*/  IADD3 R24, P2, R25, R14, RZ ;  /* 0x0000000e19187210 */ /* 0x004fe20007f5e0ff */
[----:B---3--:R-:W-:Y:S01]  /*8b2d0*/  IMAD.X R13, R9, 0x1, R4, P3 ;  /* 0x00000001090d7824 */ /* 0x008fe200018e0604 */
[----:B------:R-:W2:Y:S04]  /*8b2e0*/  LDL R25, [R1+0x30c] ;  /* 0x00030c0001197983 */ /* 0x000ea80000100800 */
[----:B----4-:R-:W-:Y:S04]  /*8b2f0*/  STL.64 [R1+0x6768], R18 ;  /* 0x0067681201007387 */ /* 0x010fe80000100a00 */
[----:B------:R1:W-:Y:S04]  /*8b300*/  STL [R1+0x6758], R14 ;  /* 0x0067580e01007387 */ /* 0x0003e80000100800 */
[----:B-1----:R-:W3:Y:S04]  /*8b310*/  LDL.LU R14, [R1+0x12c] ;  /* 0x00012c00010e7983 */ /* 0x002ee80000300800 */
[----:B------:R1:W-:Y:S04]  /*8b320*/  STL.64 [R1+0x37e8], R12 ;  /* 0x0037e80c01007387 */ /* 0x0003e80000100a00 */
[----:B-1----:R-:W3:Y:S01]  /*8b330*/  LDL.LU.64 R12, [R1+0x6798] ;  /* 0x00679800010c7983 */ /* 0x002ee20000300a00 */
[----:B------:R-:W-:-:S02]  /*8b340*/  IMAD.MOV.U32 R19, RZ, RZ, R22 ;  /* 0x000000ffff137224 */ /* 0x000fc400078e0016 */
[----:B------:R-:W-:Y:S01]  /*8b350*/  IMAD.X R17, R9, 0x1, R2, P1 ;  /* 0x0000000109117824 */ /* 0x000fe200008e0602 */
[----:B---3--:R-:W-:-:S05]  /*8b360*/  IADD3 R22, P3, R14, R13, RZ ;  /* 0x0000000d0e167210 */ /* 0x008fca0007f7e0ff */
[----:B------:R1:W-:Y:S04]  /*8b370*/  STL [R1+0x37d0], R22 ;  /* 0x0037d01601007387 */ /* 0x0003e80000100800 */
[----:B-1----:R-:W3:Y:S04]  /*8b380*/  LDL.LU.64 R22, [R1+0x6790] ;  /* 0x0067900001167983 */ /* 0x002ee80000300a00 */
[----:B------:R-:W4:Y:S04]  /*8b390*/  LDL.LU R9, [R1+0x6788] ;  /* 0x0067880001097983 */ /* 0x000f280000300800 */
[----:B------:R1:W-:Y:S04]  /*8b3a0*/  STL.64 [R1+0x37e0], R16 ;  /* 0x0037e01001007387 */ /* 0x0003e80000100a00 */
[----:B-1----:R-:W2:Y:S04]  /*8b3b0*/  LDL.LU.64 R16, [R1+0x6780] ;  /* 0x0067800001107983 */ /* 0x002ea80000300a00 */
[----:B---3--:R1:W-:Y:S04]  /*8b3c0*/  STL.64 [R1+0x6760], R22 ;  /* 0x0067601601007387 */ /* 0x0083e80000100a00 */
[----:B-1----:R0:W3:Y:S01]  /*8b3d0*/  LDL.64 R22, [R1+0x37d0] ;  /* 0x0037d00001167983 */ /* 0x0020e20000100a00 */
[----:B--2---:R-:W-:-:S05]  /*8b3e0*/  IMAD.X R25, R25, 0x1, R16, P2 ;  /* 0x0000000119197824 */ /* 0x004fca00010e0610 */
[----:B------:R1:W-:Y:S04]  /*8b3f0*/  STL.64 [R1+0x37d8], R24 ;  /* 0x0037d81801007387 */ /* 0x0003e80000100a00 */
[----:B-1----:R-:W2:Y:S04]  /*8b400*/  LDL.LU.64 R24, [R1+0x6778] ;  /* 0x0067780001187983 */ /* 0x002ea80000300a00 */
[----:B--2---:R-:W-:Y:S04]  /*8b410*/  STL.64 [R1+0x6748], R24 ;  /* 0x0067481801007387 */ /* 0x004fe80000100a00 */
[----:B------:R1:W-:Y:S02]  /*8b420*/  STL.64 [R1+0x6750], R20 ;  /* 0x0067501401007387 */ /* 0x0003e40000100a00 */
[----:B-1----:R-:W-:Y:S01]  /*8b430*/  IMAD.MOV.U32 R20, RZ, RZ, R6 ;  /* 0x000000ffff147224 */ /* 0x002fe200078e0006 */
[----:B----4-:R-:W-:-:S05]  /*8b440*/  IADD3 R6, P2, R14, R9, RZ ;  /* 0x000000090e067210 */ /* 0x010fca0007f5e0ff */
[----:B------:R1:W-:Y:S04]  /*8b450*/  STL [R1+0x37c0], R6 ;  /* 0x0037c00601007387 */ /* 0x0003e80000100800 */
[----:B-1----:R-:W2:Y:S04]  /*8b460*/  LDL.LU.64 R6, [R1+0x6770] ;  /* 0x0067700001067983 */ /* 0x002ea80000300a00 */
[----:B------:R1:W-:Y:S04]  /*8b470*/  STL [R1+0x6738], R9 ;  /* 0x0067380901007387 */ /* 0x0003e80000100800 */
[----:B-1----:R-:W4:Y:S01]  /*8b480*/  LDL.LU R9, [R1+0x30c] ;  /* 0x00030c0001097983 */ /* 0x002f220000300800 */
[----:B---3--:R-:W-:Y:S01]  /*8b490*/  IMAD.MOV.U32 R23, RZ, RZ, R19 ;  /* 0x000000ffff177224 */ /* 0x008fe200078e0013 */
[----:B------:R-:W-:-:S03]  /*8b4a0*/  IADD3 R18, P1, R14, R11, RZ ;  /* 0x0000000b0e127210 */ /* 0x000fc60007f3e0ff */
[----:B------:R-:W-:Y:S02]  /*8b4b0*/  IMAD.MOV.U32 R25, RZ, RZ, R23 ;  /* 0x000000ffff197224 */ /* 0x000fe400078e0017 */
[C---:B----4-:R-:W-:Y:S02]  /*8b4c0*/  IMAD.X R23, R9.reuse, 0x1, R15, P3 ;  /* 0x0000000109177824 */ /* 0x050fe400018e060f */
[----:B------:R-:W-:-:S03]  /*8b4d0*/  IMAD.X R19, R9, 0x1, R12, P1 ;  /* 0x0000000109137824 */ /* 0x000fc600008e060c */
[----:B------:R-:W-:Y:S04]  /*8b4e0*/  STL [R1+0x37d4], R23 ;  /* 0x0037d41701007387 */ /* 0x000fe80000100800 */
[----:B------:R1:W-:Y:S04]  /*8b4f0*/  STL.64 [R1+0x37c8], R18 ;  /* 0x0037c81201007387 */ /* 0x0003e80000100a00 */
[----:B-1----:R-:W3:Y:S04]  /*8b500*/  LDL.LU.64 R18, [R1+0x6768] ;  /* 0x0067680001127983 */ /* 0x002ee80000300a00 */
[----:B------:R1:W-:Y:S04]  /*8b510*/  STL.64 [R1+0x6740], R12 ;  /* 0x0067400c01007387 */ /* 0x0003e80000100a00 */
[----:B-1----:R0:W4:Y:S01]  /*8b520*/  LDL.64 R12, [R1+0x37c0] ;  /* 0x0037c000010c7983 */ /* 0x0021220000100a00 */
[----:B--2---:R-:W-:-:S05]  /*8b530*/  IADD3 R22, P3, R14, R7, RZ ;  /* 0x000000070e167210 */ /* 0x004fca0007f7e0ff */
[C---:B------:R-:W-:Y:S01]  /*8b540*/  IMAD.X R23, R9.reuse, 0x1, R8, P3 ;  /* 0x0000000109177824 */ /* 0x040fe200018e0608 */
[----:B---3--:R-:W-:Y:S01]  /*8b550*/  STL.64 [R1+0x6730], R18 ;  /* 0x0067301201007387 */ /* 0x008fe20000100a00 */
[----:B----4-:R-:W-:-:S05]  /*8b560*/  IMAD.X R13, R9, 0x1, R10, P2 ;  /* 0x00000001090d7824 */ /* 0x010fca00010e060a */
[----:B------:R-:W-:Y:S04]  /*8b570*/  STL [R1+0x37c4], R13 ;  /* 0x0037c40d01007387 */ /* 0x000fe80000100800 */
[----:B------:R1:W-:Y:S04]  /*8b580*/  STL.64 [R1+0x37b8], R22 ;  /* 0x0037b81601007387 */ /* 0x0003e80000100a00 */
[----:B-1----:R-:W2:Y:S01]  /*8b590*/  LDL.LU.64 R22, [R1+0x6760] ;  /* 0x0067600001167983 */ /* 0x002ea20000300a00 */
[C---:B------:R-:W-:Y:S01]  /*8b5a0*/  IADD3 R24, P1, R14.reuse, R5, RZ ;  /* 0x000000050e187210 */ /* 0x040fe20007f3e0ff */
[----:B------:R-:W-:Y:S01]  /*8b5b0*/  IMAD.MOV.U32 R13, RZ, RZ, R20 ;  /* 0x000000ffff0d7224 */ /* 0x000fe200078e0014 */
[C---:B------:R-:W-:Y:S01]  /*8b5c0*/  IADD3 R20, P3, R14.reuse, R0, RZ ;  /* 0x000000000e147210 */ /* 0x040fe20007f7e0ff */
[----:B------:R-:W-:Y:S01]  /*8b5d0*/  IMAD.MOV.U32 R19, RZ, RZ, R25 ;  /* 0x000000ffff137224 */ /* 0x000fe200078e0019 */
[----:B------:R-:W-:Y:S01]  /*8b5e0*/  IADD3 R12, P2, R14, R3, RZ ;  /* 0x000000030e0c7210 */ /* 0x000fe20007f5e0ff */
[----:B------:R-:W-:Y:S01]  /*8b5f0*/  IMAD.X R25, R9, 0x1, R6, P1 ;  /* 0x0000000109197824 */ /* 0x000fe200008e0606 */
[----:B------:R-:W3:Y:S04]  /*8b600*/  LDL.LU R14, [R1+0x6758] ;  /* 0x00675800010e7983 */ /* 0x000ee80000300800 */
[----:B------:R1:W-:Y:S04]  /*8b610*/  STL [R1+0x37a0], R20 ;  /* 0x0037a01401007387 */ /* 0x0003e80000100800 */
[----:B-1----:R-:W4:Y:S04]  /*8b620*/  LDL.LU.64 R20, [R1+0x6750] ;  /* 0x0067500001147983 */ /* 0x002f280000300a00 */
[----:B--2---:R1:W-:Y:S04]  /*8b630*/  STL.64 [R1+0x6728], R22 ;  /* 0x0067281601007387 */ /* 0x0043e80000100a00 */
[----:B-1----:R-:W3:Y:S04]  /*8b640*/  LDL R23, [R1+0x130] ;  /* 0x0001300001177983 */ /* 0x002ee80000100800 */
[----:B------:R1:W-:Y:S04]  /*8b650*/  STL.64 [R1+0x37b0], R24 ;  /* 0x0037b01801007387 */ /* 0x0003e80000100a00 */
[----:B-1----:R-:W2:Y:S04]  /*8b660*/  LDL.LU.64 R24, [R1+0x6748] ;  /* 0x0067480001187983 */ /* 0x002ea80000300a00 */
[----:B--2---:R1:W-:Y:S04]  /*8b670*/  STL.64 [R1+0x6720], R24 ;  /* 0x0067201801007387 */ /* 0x0043e80000100a00 */
[----:B-1----:R0:W2:Y:S02]  /*8b680*/  LDL.64 R24, [R1+0x37a0] ;  /* 0x0037a00001187983 */ /* 0x0020a40000100a00 */
[----:B--2---:R-:W-:-:S02]  /*8b690*/  IMAD.MOV.U32 R25, RZ, RZ, R19 ;  /* 0x000000ffff197224 */ /* 0x004fc400078e0013 */
[----:B------:R-:W-:Y:S02]  /*8b6a0*/  IMAD.MOV.U32 R19, RZ, RZ, R13 ;  /* 0x000000ffff137224 */ /* 0x000fe400078e000d */
[----:B------:R-:W-:-:S05]  /*8b6b0*/  IMAD.X R13, R9, 0x1, R4, P2 ;  /* 0x00000001090d7824 */ /* 0x000fca00010e0604 */
[----:B------:R1:W-:Y:S04]  /*8b6c0*/  STL.64 [R1+0x37a8], R12 ;  /* 0x0037a80c01007387 */ /* 0x0003e80000100a00 */
[----:B-1----:R-:W2:Y:S01]  /*8b6d0*/  LDL.LU.64 R12, [R1+0x6740] ;  /* 0x00674000010c7983 */ /* 0x002ea20000300a00 */
[C---:B---3--:R-:W-:Y:S02]  /*8b6e0*/  IADD3 R18, P1, R23.reuse, R14, RZ ;  /* 0x0000000e17127210 */ /* 0x048fe40007f3e0ff */
[----:B--2---:R-:W-:Y:S01]  /*8b6f0*/  IADD3 R22, P2, R23, R13, RZ ;  /* 0x0000000d17167210 */ /* 0x004fe20007f5e0ff */
[----:B------:R-:W-:Y:S02]  /*8b700*/  IMAD.MOV.U32 R23, RZ, RZ, R25 ;  /* 0x000000ffff177224 */ /* 0x000fe400078e0019 */
[----:B------:R-:W-:-:S02]  /*8b710*/  IMAD.X R25, R9, 0x1, R2, P3 ;  /* 0x0000000109197824 */ /* 0x000fc400018e0602 */
[----:B------:R-:W2:Y:S04]  /*8b720*/  LDL.LU R9, [R1+0x6738] ;  /* 0x0067380001097983 */ /* 0x000ea80000300800 */
[----:B------:R1:W-:Y:S04]  /*8b730*/  STL [R1+0x6710], R2 ;  /* 0x0067100201007387 */ /* 0x0003e80000100800 */
[----:B-1----:R-:W3:Y:S04]  /*8b740*/  LDL.LU R2, [R1+0x130] ;  /* 0x0001300001027983 */ /* 0x002ee80000300800 */
[----:B------:R1:W-:Y:S02]  /*8b750*/  STL [R1+0x37a4], R25 ;  /* 0x0037a41901007387 */ /* 0x0003e40000100800 */
[----:B-1----:R-:W-:-:S04]  /*8b760*/  IMAD.MOV.U32 R25, RZ, RZ, R19 ;  /* 0x000000ffff197224 */ /* 0x002fc800078e0013 */
[----:B------:R-:W-:-:S05]  /*8b770*/  IMAD.X R19, R25, 0x1, R16, P1 ;  /* 0x0000000119137824 */ /* 0x000fca00008e0610 */
[----:B------:R1:W-:Y:S04]  /*8b780*/  STL.64 [R1+0x3798], R18 ;  /* 0x0037981201007387 */ /* 0x0003e80000100a00 */
[----:B-1----:R-:W4:Y:S04]  /*8b790*/  LDL.LU.64 R18, [R1+0x6730] ;  /* 0x0067300001127983 */ /* 0x002f280000300a00 */
[----:B----4-:R1:W-:Y:S04]  /*8b7a0*/  STL.64 [R1+0x6700], R18 ;  /* 0x0067001201007387 */ /* 0x0103e80000100a00 */
[----:B-1----:R-:W4:Y:S04]  /*8b7b0*/  LDL R18, [R1+0x134] ;  /* 0x0001340001127983 */ /* 0x002f280000100800 */
[----:B----4-:R1:W-:Y:S02]  /*8b7c0*/  STL.64 [R1+0x6718], R18 ;  /* 0x0067181201007387 */ /* 0x0103e40000100a00 */
[----:B-1----:R-:W-:-:S02]  /*8b7d0*/  IMAD.MOV.U32 R19, RZ, RZ, R23 ;  /* 0x000000ffff137224 */ /* 0x002fc400078e0017 */
[----:B------:R-:W-:-:S05]  /*8b7e0*/  IMAD.X R23, R25, 0x1, R15, P2 ;  /* 0x0000000119177824 */ /* 0x000fca00010e060f */
[----:B------:R1:W-:Y:S04]  /*8b7f0*/  STL.64 [R1+0x3790], R22 ;  /* 0x0037901601007387 */ /* 0x0003e80000100a00 */
[----:B-1----:R-:W4:Y:S04]  /*8b800*/  LDL.LU.64 R22, [R1+0x6728] ;  /* 0x0067280001167983 */ /* 0x002f280000300a00 */
[----:B------:R-:W-:Y:S01]  /*8b810*/  STL.64 [R1+0x66f8], R16 ;  /* 0x0066f81001007387 */ /* 0x000fe20000100a00 */
[----:B---3--:R-:W-:-:S03]  /*8b820*/  IADD3 R24, P3, R2, R11, RZ ;  /* 0x0000000b02187210 */ /* 0x008fc60007f7e0ff */
[----:B----4-:R1:W-:Y:S02]  /*8b830*/  STL.64 [R1+0x6708], R22 ;  /* 0x0067081601007387 */ /* 0x0103e40000100a00 */
[----:B-1----:R-:W-:-:S04]  /*8b840*/  IMAD.MOV.U32 R23, RZ, RZ, R25 ;  /* 0x000000ffff177224 */ /* 0x002fc800078e0019 */
[----:B------:R-:W-:-:S05]  /*8b850*/  IMAD.X R25, R23, 0x1, R12, P3 ;  /* 0x0000000117197824 */ /* 0x000fca00018e060c */
[----:B------:R1:W-:Y:S04]  /*8b860*/  STL.64 [R1+0x3788], R24 ;  /* 0x0037881801007387 */ /* 0x0003e80000100a00 */
[----:B-1----:R-:W3:Y:S01]  /*8b870*/  LDL.LU.64 R24, [R1+0x6720] ;  /* 0x0067200001187983 */ /* 0x002ee20000300a00 */
[C---:B--2---:R-:W-:Y:S02]  /*8b880*/  IADD3 R18, P1, R2.reuse, R9, RZ ;  /* 0x0000000902127210 */ /* 0x044fe40007f3e0ff */
[----:B------:R-:W-:Y:S01]  /*8b890*/  IADD3 R16, P2, R2, R7, RZ ;  /* 0x0000000702107210 */ /* 0x000fe20007f5e0ff */
[----:B---3--:R1:W-:Y:S02]  /*8b8a0*/  STL.64 [R1+0x66e8], R24 ;  /* 0x0066e81801007387 */ /* 0x0083e40000100a00 */
[----:B-1----:R-:W-:-:S02]  /*8b8b0*/  IMAD.MOV.U32 R25, RZ, RZ, R19 ;  /* 0x000000ffff197224 */ /* 0x002fc400078e0013 */
[----:B------:R-:W-:-:S05]  /*8b8c0*/  IMAD.X R19, R23, 0x1, R10, P1 ;  /* 0x0000000117137824 */ /* 0x000fca00008e060a */
[----:B------:R1:W-:Y:S04]  /*8b8d0*/  STL.64 [R1+0x3780], R18 ;  /* 0x0037801201007387 */ /* 0x0003e80000100a00 */
[----:B-1----:R-:W2:Y:S04]  /*8b8e0*/  LDL.LU.64 R18, [R1+0x6718] ;  /* 0x0067180001127983 */ /* 0x002ea80000300a00 */
[----:B------:R1:W-:Y:S01]  /*8b8f0*/  STL.64 [R1+0x66f0], R20 ;  /* 0x0066f01401007387 */ /* 0x0003e20000100a00 */
[----:B------:R-:W-:Y:S01]  /*8b900*/  IADD3 R24, P3, R2, R5, RZ ;  /* 0x0000000502187210 */ /* 0x000fe20007f7e0ff */
[----:B-1----:R-:W-:-:S04]  /*8b910*/  IMAD.MOV.U32 R20, RZ, RZ, R23 ;  /* 0x000000ffff147224 */ /* 0x002fc800078e0017 */
[----:B------:R-:W-:Y:S01]  /*8b920*/  IMAD.X R17, R20, 0x1, R8, P2 ;  /* 0x0000000114117824 */ /* 0x000fe200010e0608 */
[----:B------:R-:W-:-:S04]  /*8b930*/  IADD3 R22, P1, R2, R3, RZ ;  /* 0x0000000302167210 */ /* 0x000fc80007f3e0ff */
[----:B------:R1:W-:Y:S01]  /*8b940*/  STL.64 [R1+0x3778], R16 ;  /* 0x0037781001007387 */ /* 0x0003e20000100a00 */
[C---:B------:R-:W-:Y:S02]  /*8b950*/  IMAD.X R23, R20.reuse, 0x1, R4, P1 ;  /* 0x0000000114177824 */ /* 0x040fe400008e0604 */
[----:B-1----:R-:W-:Y:S02]  /*8b960*/  IMAD.MOV.U32 R17, RZ, RZ, R25 ;  /* 0x000000ffff117224 */ /* 0x002fe400078e0019 */
[----:B------:R-:W-:Y:S01]  /*8b970*/  IMAD.X R25, R20, 0x1, R6, P3 ;  /* 0x0000000114197824 */ /* 0x000fe200018e0606 */
[----:B------:R-:W-:Y:S02]  /*8b980*/  IADD3 R16, P2, R2, R0, RZ ;  /* 0x0000000002107210 */ /* 0x000fe40007f5e0ff */
[----:B------:R-:W3:Y:S04]  /*8b990*/  LDL.LU R2, [R1+0x6710] ;  /* 0x0067100001027983 */ /* 0x000ee80000300800 */
[----:B------:R-:W-:Y:S04]  /*8b9a0*/  STL.64 [R1+0x3770], R24 ;  /* 0x0037701801007387 */ /* 0x000fe80000100a00 */
[----:B------:R1:W-:Y:S04]  /*8b9b0*/  STL.64 [R1+0x3768], R22 ;  /* 0x0037681601007387 */ /* 0x0003e80000100a00 */
[----:B-1----:R-:W4:Y:S01]  /*8b9c0*/  LDL.LU.64 R22, [R1+0x6708] ;  /* 0x0067080001167983 */ /* 0x002f220000300a00 */
[----:B--2---:R-:W-:-:S02]  /*8b9d0*/  IADD3 R24, P3, R18, R14, RZ ;  /* 0x0000000e12187210 */ /* 0x004fc40007f7e0ff */
[----:B------:R-:W-:-:S05]  /*8b9e0*/  IADD3 R18, P1, R18, R13, RZ ;  /* 0x0000000d12127210 */ /* 0x000fca0007f3e0ff */
[----:B------:R1:W-:Y:S04]  /*8b9f0*/  STL [R1+0x3750], R18 ;  /* 0x0037501201007387 */ /* 0x0003e80000100800 */
[----:B-1----:R-:W2:Y:S04]  /*8ba00*/  LDL.LU.64 R18, [R1+0x6700] ;  /* 0x0067000001127983 */ /* 0x002ea80000300a00 */
[----:B--2---:R1:W-:Y:S04]  /*8ba10*/  STL.64 [R1+0x66e0], R18 ;  /* 0x0066e01201007387 */ /* 0x0043e80000100a00 */
[----:B-1----:R0:W2:Y:S04]  /*8ba20*/  LDL.64 R18, [R1+0x3750] ;  /* 0x0037500001127983 */ /* 0x0020a80000100a00 */
[----:B------:R1:W-:Y:S04]  /*8ba30*/  STL [R1+0x66d8], R13 ;  /* 0x0066d80d01007387 */ /* 0x0003e80000100800 */
[----:B-1----:R-:W4:Y:S01]  /*8ba40*/  LDL.LU R13, [R1+0x134] ;  /* 0x00013400010d7983 */ /* 0x002f220000300800 */
[----:B--2---:R-:W-:-:S02]  /*8ba50*/  IMAD.MOV.U32 R19, RZ, RZ, R17 ;  /* 0x000000ffff137224 */ /* 0x004fc400078e0011 */
[----:B---3--:R-:W-:-:S05]  /*8ba60*/  IMAD.X R17, R20, 0x1, R2, P2 ;  /* 0x0000000114117824 */ /* 0x008fca00010e0602 */
[----:B------:R1:W-:Y:S01]  /*8ba70*/  STL.64 [R1+0x3760], R16 ;  /* 0x0037601001007387 */ /* 0x0003e20000100a00 */
[----:B----4-:R-:W-:-:S03]  /*8ba80*/  IADD3 R20, P2, R13, R11, RZ ;  /* 0x0000000b0d147210 */ /* 0x010fc60007f5e0ff */
[----:B-1----:R-:W2:Y:S04]  /*8ba90*/  LDL.LU.64 R16, [R1+0x66f8] ;  /* 0x0066f80001107983 */ /* 0x002ea80000300a00 */
[----:B------:R1:W-:Y:S04]  /*8baa0*/  STL [R1+0x3748], R20 ;  /* 0x0037481401007387 */ /* 0x0003e80000100800 */
[----:B-1----:R-:W3:Y:S04]  /*8bab0*/  LDL.LU.64 R20, [R1+0x66f0] ;  /* 0x0066f00001147983 */ /* 0x002ee80000300a00 */
[----:B------:R1:W-:Y:S04]  /*8bac0*/  STL [R1+0x66c0], R11 ;  /* 0x0066c00b01007387 */ /* 0x0003e80000100800 */
[----:B-1----:R-:W2:Y:S02]  /*8bad0*/  LDL.LU R11, [R1+0x304] ;  /* 0x00030400010b7983 */ /* 0x002ea40000300800 */
[----:B--2---:R-:W-:-:S05]  /*8bae0*/  IMAD.X R25, R11, 0x1, R16, P3 ;  /* 0x000000010b197824 */ /* 0x004fca00018e0610 */
[----:B------:R1:W-:Y:S04]  /*8baf0*/  STL.64 [R1+0x3758], R24 ;  /* 0x0037581801007387 */ /* 0x0003e80000100a00 */
[----:B-1----:R-:W2:Y:S04]  /*8bb00*/  LDL.LU.64 R24, [R1+0x66e8] ;  /* 0x0066e80001187983 */ /* 0x002ea80000300a00 */
[----:B--2---:R-:W-:Y:S04]  /*8bb10*/  STL.64 [R1+0x66c8], R24 ;  /* 0x0066c81801007387 */ /* 0x004fe80000100a00 */
[----:B---3--:R1:W-:Y:S04]  /*8bb20*/  STL.64 [R1+0x66d0], R20 ;  /* 0x0066d01401007387 */ /* 0x0083e80000100a00 */
[----:B-1----:R0:W2:Y:S01]  /*8bb30*/  LDL.64 R20, [R1+0x3748] ;  /* 0x0037480001147983 */ /* 0x0020a20000100a00 */
[----:B------:R-:W-:-:S05]  /*8bb40*/  IADD3 R24, P3, R13, R9, RZ ;  /* 0x000000090d187210 */ /* 0x000fca0007f7e0ff */
[C---:B------:R-:W-:Y:S02]  /*8bb50*/  IMAD.X R25, R11.reuse, 0x1, R10, P3 ;  /* 0x000000010b197824 */ /* 0x040fe400018e060a */
[----:B--2---:R-:W-:Y:S02]  /*8bb60*/  IMAD.MOV.U32 R21, RZ, RZ, R19 ;  /* 0x000000ffff157224 */ /* 0x004fe400078e0013 */
[----:B------:R-:W-:-:S05]  /*8bb70*/  IMAD.X R19, R11, 0x1, R15, P1 ;  /* 0x000000010b137824 */ /* 0x000fca00008e060f */
[----:B------:R1:W-:Y:S01]  /*8bb80*/  STL [R1+0x3754], R19 ;  /* 0x0037541301007387 */ /* 0x0003e20000100800 */
[----:B------:R-:W-:Y:S01]  /*8bb90*/  IADD3 R18, P1, R13, R7, RZ ;  /* 0x000000070d127210 */ /* 0x000fe20007f3e0ff */
[----:B-1----:R-:W-:Y:S02]  /*8bba0*/  IMAD.MOV.U32 R19, RZ, RZ, R21 ;  /* 0x000000ffff137224 */ /* 0x002fe400078e0015 */
[----:B------:R-:W-:-:S05]  /*8bbb0*/  IMAD.X R21, R11, 0x1, R12, P2 ;  /* 0x000000010b157824 */ /* 0x000fca00010e060c */
[----:B------:R-:W-:Y:S04]  /*8bbc0*/  STL [R1+0x374c], R21 ;  /* 0x00374c1501007387 */ /* 0x000fe80000100800 */
[----:B------:R1:W-:Y:S02]  /*8bbd0*/  STL.64 [R1+0x3740], R24 ;  /* 0x0037401801007387 */ /* 0x0003e40000100a00 */
[----:B-1----:R-:W-:Y:S02]  /*8bbe0*/  IMAD.MOV.U32 R25, RZ, RZ, R19 ;  /* 0x000000ffff197224 */ /* 0x002fe400078e0013 */
[----:B------:R-:W-:-:S05]  /*8bbf0*/  IMAD.X R19, R11, 0x1, R8, P1 ;  /* 0x000000010b137824 */ /* 0x000fca00008e0608 */
[----:B------:R1:W-:Y:S04]  /*8bc00*/  STL.64 [R1+0x3738], R18 ;  /* 0x0037381201007387 */ /* 0x0003e80000100a00 */
[----:B-1----:R-:W2:Y:S01]  /*8bc10*/  LDL.LU.64 R18, [R1+0x66e0] ;  /* 0x0066e00001127983 */ /* 0x002ea20000300a00 */
[----:B------:R-:W-:-:S03]  /*8bc20*/  IADD3 R20, P2, R13, R5, RZ ;  /* 0x000000050d147210 */ /* 0x000fc60007f5e0ff */
[----:B------:R1:W-:Y:S01]  /*8bc30*/  STL.64 [R1+0x66b8], R8 ;  /* 0x0066b80801007387 */ /* 0x0003e20000100a00 */
[----:B------:R-:W-:Y:S01]  /*8bc40*/  IADD3 R24, P3, R13, R3, RZ ;  /* 0x000000030d187210 */ /* 0x000fe20007f7e0ff */
[----:B------:R-:W-:Y:S01]  /*8bc50*/  IMAD.X R21, R11, 0x1, R6, P2 ;  /* 0x000000010b157824 */ /* 0x000fe200010e0606 */
[----:B-1----:R-:W-:Y:S01]  /*8bc60*/  IADD3 R8, P1, R13, R0, RZ ;  /* 0x000000000d087210 */ /* 0x002fe20007f3e0ff */
[----:B--2---:R1:W-:Y:S04]  /*8bc70*/  STL.64 [R1+0x66a8], R18 ;  /* 0x0066a81201007387 */ /* 0x0043e80000100a00 */
[----:B-1----:R-:W2:Y:S04]  /*8bc80*/  LDL R19, [R1+0x138] ;  /* 0x0001380001137983 */ /* 0x002ea80000100800 */
[----:B------:R-:W3:Y:S04]  /*8bc90*/  LDL.LU R13, [R1+0x66d8] ;  /* 0x0066d800010d7983 */ /* 0x000ee80000300800 */
[----:B------:R1:W-:Y:S04]  /*8bca0*/  STL.64 [R1+0x3730], R20 ;  /* 0x0037301401007387 */ /* 0x0003e80000100a00 */
[----:B------:R-:W-:Y:S04]  /*8bcb0*/  STL [R1+0x3720], R8 ;  /* 0x0037200801007387 */ /* 0x000fe80000100800 */
[----:B-1----:R-:W4:Y:S04]  /*8bcc0*/  LDL.LU.64 R20, [R1+0x66d0] ;  /* 0x0066d00001147983 */ /* 0x002f280000300a00 */
[----:B------:R1:W-:Y:S02]  /*8bcd0*/  STL.64 [R1+0x66b0], R6 ;  /* 0x0066b00601007387 */ /* 0x0003e40000100a00 */
[----:B-1----:R-:W-:-:S02]  /*8bce0*/  IMAD.MOV.U32 R6, RZ, RZ, R25 ;  /* 0x000000ffff067224 */ /* 0x002fc400078e0019 */
[----:B------:R-:W-:-:S05]  /*8bcf0*/  IMAD.X R25, R11, 0x1, R4, P3 ;  /* 0x000000010b197824 */ /* 0x000fca00018e0604 */
[----:B------:R1:W-:Y:S04]  /*8bd00*/  STL.64 [R1+0x3728], R24 ;  /* 0x0037281801007387 */ /* 0x0003e80000100a00 */
[----:B-1----:R-:W4:Y:S04]  /*8bd10*/  LDL.LU.64 R24, [R1+0x66c8] ;  /* 0x0066c80001187983 */ /* 0x002f280000300a00 */
[----:B------:R1:W-:Y:S04]  /*8bd20*/  STL.64 [R1+0x66a0], R4 ;  /* 0x0066a00401007387 */ /* 0x0003e80000100a00 */
[----:B-1----:R0:W2:Y:S02]  /*8bd30*/  LDL.64 R4, [R1+0x3720] ;  /* 0x0037200001047983 */ /* 0x0020a40000100a00 */
[----:B--2---:R-:W-:-:S02]  /*8bd40*/  IMAD.X R5, R11, 0x1, R2, P1 ;  /* 0x000000010b057824 */ /* 0x004fc400008e0602 */
[----:B------:R-:W2:Y:S04]  /*8bd50*/  LDL.LU R11, [R1+0x66c0] ;  /* 0x0066c000010b7983 */ /* 0x000ea80000300800 */
[----:B------:R-:W-:Y:S04]  /*8bd60*/  STL [R1+0x3724], R5 ;  /* 0x0037240501007387 */ /* 0x000fe80000100800 */
[----:B------:R1:W-:Y:S04]  /*8bd70*/  STL [R1+0x6698], R2 ;  /* 0x0066980201007387 */ /* 0x0003e80000100800 */
[----:B-1----:R-:W3:Y:S04]  /*8bd80*/  LDL.LU R2, [R1+0x138] ;  /* 0x0001380001027983 */ /* 0x002ee80000300800 */
[----:B--2---:R1:W-:Y:S01]  /*8bd90*/  STL [R1+0x6688], R11 ;  /* 0x0066880b01007387 */ /* 0x0043e20000100800 */
[----:B---3--:R-:W-:-:S03]  /*8bda0*/  IADD3 R4, P1, R2, R11, RZ ;  /* 0x0000000b02047210 */ /* 0x008fc60007f3e0ff */
[----:B-1----:R-:W2:Y:S01]  /*8bdb0*/  LDL.LU R11, [R1+0x300] ;  /* 0x00030000010b7983 */ /* 0x002ea20000300800 */
[----:B------:R-:W-:-:S05]  /*8bdc0*/  IADD3 R8, P2, R19, R14, RZ ;  /* 0x0000000e13087210 */ /* 0x000fca0007f5e0ff */
[----:B--2---:R-:W-:-:S05]  /*8bdd0*/  IMAD.X R9, R11, 0x1, R16, P2 ;  /* 0x000000010b097824 */ /* 0x004fca00010e0610 */
[----:B------:R1:W-:Y:S04]  /*8bde0*/  STL.64 [R1+0x3718], R8 ;  /* 0x0037180801007387 */ /* 0x0003e80000100a00 */
[----:B-1----:R-:W2:Y:S01]  /*8bdf0*/  LDL.LU.64 R8, [R1+0x66b8] ;  /* 0x0066b80001087983 */ /* 0x002ea20000300a00 */
[----:B------:R-:W-:Y:S01]  /*8be00*/  IADD3 R18, P3, R19, R13, RZ ;  /* 0x0000000d13127210 */ /* 0x000fe20007f7e0ff */
[----:B------:R-:W-:-:S04]  /*8be10*/  IMAD.MOV.U32 R5, RZ, RZ, R6 ;  /* 0x000000ffff057224 */ /* 0x000fc800078e0006 */
[----:B------:R-:W-:Y:S01]  /*8be20*/  IMAD.X R19, R11, 0x1, R15, P3 ;  /* 0x000000010b137824 */ /* 0x000fe200018e060f */
[----:B--2---:R-:W-:-:S05]  /*8be30*/  IADD3 R6, P2, R2, R9, RZ ;  /* 0x0000000902067210 */ /* 0x004fca0007f5e0ff */
[----:B------:R1:W-:Y:S04]  /*8be40*/  STL [R1+0x3700], R6 ;  /* 0x0037000601007387 */ /* 0x0003e80000100800 */
[----:B-1----:R-:W2:Y:S04]  /*8be50*/  LDL.LU.64 R6, [R1+0x66b0] ;  /* 0x0066b00001067983 */ /* 0x002ea80000300a00 */
[----:B------:R1:W-:Y:S04]  /*8be60*/  STL [R1+0x6678], R9 ;  /* 0x0066780901007387 */ /* 0x0003e80000100800 */
[----:B-1----:R-:W3:Y:S04]  /*8be70*/  LDL.LU R9, [R1+0x13c] ;  /* 0x00013c0001097983 */ /* 0x002ee80000300800 */
[----:B------:R1:W-:Y:S04]  /*8be80*/  STL.64 [R1+0x3710], R18 ;  /* 0x0037101201007387 */ /* 0x0003e80000100a00 */
[----:B-1----:R-:W4:Y:S04]  /*8be90*/  LDL.LU.64 R18, [R1+0x66a8] ;  /* 0x0066a80001127983 */ /* 0x002f280000300a00 */
[----:B------:R1:W-:Y:S04]  /*8bea0*/  STL.64 [R1+0x6680], R16 ;  /* 0x0066801001007387 */ /* 0x0003e80000100a00 */
[----:B-1----:R-:W2:Y:S04]  /*8beb0*/  LDL.LU R17, [R1+0x150] ;  /* 0x0001500001117983 */ /* 0x002ea80000300800 */
[----:B------:R1:W-:Y:S04]  /*8bec0*/  STL.64 [R1+0x6690], R22 ;  /* 0x0066901601007387 */ /* 0x0003e80000100a00 */
[----:B-1----:R0:W2:Y:S04]  /*8bed0*/  LDL.64 R22, [R1+0x3700] ;  /* 0x0037000001167983 */ /* 0x0020a80000100a00 */
[----:B----4-:R1:W-:Y:S02]  /*8bee0*/  STL.64 [R1+0x6668], R18 ;  /* 0x0066681201007387 */ /* 0x0103e40000100a00 */
[----:B-1----:R-:W-:-:S02]  /*8bef0*/  IMAD.MOV.U32 R19, RZ, RZ, R5 ;  /* 0x000000ffff137224 */ /* 0x002fc400078e0005 */
[----:B------:R-:W-:-:S05]  /*8bf00*/  IMAD.X R5, R11, 0x1, R12, P1 ;  /* 0x000000010b057824 */ /* 0x000fca00008e060c */
[----:B------:R1:W-:Y:S04]  /*8bf10*/  STL.64 [R1+0x3708], R4 ;  /* 0x0037080401007387 */ /* 0x0003e80000100a00 */
[----:B-1----:R-:W4:Y:S01]  /*8bf20*/  LDL.LU.64 R4, [R1+0x66a0] ;  /* 0x0066a00001047983 */ /* 0x002f220000300a00 */
[----:B--2---:R-:W-:Y:S01]  /*8bf30*/  IMAD.MOV.U32 R23, RZ, RZ, R17 ;  /* 0x000000ffff177224 */ /* 0x004fe200078e0011 */
[----:B------:R-:W-:Y:S02]  /*8bf40*/  IADD3 R16, P3, R2, R7, RZ ;  /* 0x0000000702107210 */ /* 0x000fe40007f7e0ff */
[----:B------:R1:W-:Y:S03]  /*8bf50*/  STL.64 [R1+0x6670], R24 ;  /* 0x0066701801007387 */ /* 0x0003e60000100a00 */
[----:B------:R-:W-:-:S02]  /*8bf60*/  IMAD.X R17, R11, 0x1, R8, P3 ;  /* 0x000000010b117824 */ /* 0x000fc400018e0608 */
[----:B-1----:R-:W-:Y:S02]  /*8bf70*/  IMAD.MOV.U32 R24, RZ, RZ, R19 ;  /* 0x000000ffff187224 */ /* 0x002fe400078e0013 */
[----:B------:R-:W-:Y:S02]  /*8bf80*/  IMAD.MOV.U32 R19, RZ, RZ, R23 ;  /* 0x000000ffff137224 */ /* 0x000fe400078e0017 */
[----:B------:R-:W-:Y:S01]  /*8bf90*/  IMAD.X R23, R11, 0x1, R10, P2 ;  /* 0x000000010b177824 */ /* 0x000fe200010e060a */
[----:B------:R-:W-:-:S04]  /*8bfa0*/  IADD3 R22, P2, R2, R3, RZ ;  /* 0x0000000302167210 */ /* 0x000fc80007f5e0ff */
[----:B------:R-:W-:Y:S04]  /*8bfb0*/  STL [R1+0x3704], R23 ;  /* 0x0037041701007387 */ /* 0x000fe80000100800 */
[----:B------:R1:W-:Y:S02]  /*8bfc0*/  STL.64 [R1+0x36f8], R16 ;  /* 0x0036f81001007387 */ /* 0x0003e40000100a00 */
[C---:B-1----:R-:W-:Y:S02]  /*8bfd0*/  IADD3 R16, P3, R2.reuse, R0, RZ ;  /* 0x0000000002107210 */ /* 0x042fe40007f7e0ff */
[----:B----4-:R-:W-:Y:S02]  /*8bfe0*/  IADD3 R18, P1, R2, R5, RZ ;  /* 0x0000000502127210 */ /* 0x010fe40007f3e0ff */
[----:B------:R-:W2:Y:S01]  /*8bff0*/  LDL.LU R2, [R1+0x6698] ;  /* 0x0066980001027983 */ /* 0x000ea20000300800 */
[----:B------:R-:W-:-:S02]  /*8c000*/  IMAD.MOV.U32 R17, RZ, RZ, R19 ;  /* 0x000000ffff117224 */ /* 0x000fc400078e0013 */
[C---:B------:R-:W-:Y:S02]  /*8c010*/  IMAD.X R19, R11.reuse, 0x1, R6, P1 ;  /* 0x000000010b137824 */ /* 0x040fe400008e0606 */
[----:B------:R-:W-:Y:S01]  /*8c020*/  IMAD.X R23, R11, 0x1, R4, P2 ;  /* 0x000000010b177824 */ /* 0x000fe200010e0604 */
[----:B------:R1:W-:Y:S04]  /*8c030*/  STL.64 [R1+0x6660], R6 ;  /* 0x0066600601007387 */ /* 0x0003e80000100a00 */
[----:B------:R4:W-:Y:S01]  /*8c040*/  STL.64 [R1+0x36f0], R18 ;  /* 0x0036f01201007387 */ /* 0x0009e20000100a00 */
[----:B-1----:R-:W-:-:S03]  /*8c050*/  IMAD.MOV.U32 R7, RZ, RZ, R17 ;  /* 0x000000ffff077224 */ /* 0x002fc600078e0011 */
[----:B----4-:R-:W4:Y:S04]  /*8c060*/  LDL R19, [R1+0x2fc] ;  /* 0x0002fc0001137983 */ /* 0x010f280000100800 */
[----:B------:R1:W-:Y:S04]  /*8c070*/  STL.64 [R1+0x36e8], R22 ;  /* 0x0036e81601007387 */ /* 0x0003e80000100a00 */
[----:B-1----:R-:W4:Y:S01]  /*8c080*/  LDL.LU.64 R22, [R1+0x6690] ;  /* 0x0066900001167983 */ /* 0x002f220000300a00 */
[----:B--2---:R-:W-:-:S03]  /*8c090*/  IMAD.X R17, R11, 0x1, R2, P3 ;  /* 0x000000010b117824 */ /* 0x004fc600018e0602 */
[----:B------:R-:W2:Y:S04]  /*8c0a0*/  LDL.LU R11, [R1+0x6688] ;  /* 0x00668800010b7983 */ /* 0x000ea80000300800 */
[----:B------:R1:W-:Y:S04]  /*8c0b0*/  STL.64 [R1+0x36e0], R16 ;  /* 0x0036e01001007387 */ /* 0x0003e80000100a00 */
[----:B-1----:R-:W4:Y:S04]  /*8c0c0*/  LDL.LU.64 R16, [R1+0x6680] ;  /* 0x0066800001107983 */ /* 0x002f280000300a00 */
[----:B------:R1:W-:Y:S01]  /*8c0d0*/  STL.64 [R1+0x6650], R2 ;  /* 0x0066500201007387 */ /* 0x0003e20000100a00 */
[----:B---3--:R-:W-:-:S02]  /*8c0e0*/  IADD3 R18, P1, R9, R14, RZ ;  /* 0x0000000e09127210 */ /* 0x008fc40007f3e0ff */
[----:B------:R-:W-:Y:S01]  /*8c0f0*/  IADD3 R6, P2, R9, R13, RZ ;  /* 0x0000000d09067210 */ /* 0x000fe20007f5e0ff */
[----:B-1----:R-:W-:Y:S02]  /*8c100*/  IMAD.MOV.U32 R2, RZ, RZ, R9 ;  /* 0x000000ffff027224 */ /* 0x002fe400078e0009 */
[----:B------:R-:W-:Y:S01]  /*8c110*/  IMAD.MOV.U32 R3, RZ, RZ, R24 ;  /* 0x000000ffff037224 */ /* 0x000fe200078e0018 */
[----:B------:R-:W3:Y:S02]  /*8c120*/  LDL.LU R9, [R1+0x6678] ;  /* 0x0066780001097983 */ /* 0x000ee40000300800 */
[----:B--2---:R-:W-:-:S05]  /*8c130*/  IADD3 R24, P3, R2, R11, RZ ;  /* 0x0000000b02187210 */ /* 0x004fca0007f7e0ff */
[----:B------:R1:W-:Y:S01]  /*8c140*/  STL [R1+0x36c8], R24 ;  /* 0x0036c81801007387 */ /* 0x0003e20000100800 */
[----:B----4-:R-:W-:-:S03]  /*8c150*/  IMAD.X R19, R19, 0x1, R16, P1 ;  /* 0x0000000113137824 */ /* 0x010fc600008e0610 */
[----:B-1----:R-:W2:Y:S04]  /*8c160*/  LDL.LU.64 R24, [R1+0x6670] ;  /* 0x0066700001187983 */ /* 0x002ea80000300a00 */
[----:B------:R1:W-:Y:S04]  /*8c170*/  STL.64 [R1+0x36d8], R18 ;  /* 0x0036d81201007387 */ /* 0x0003e80000100a00 */
[----:B-1----:R-:W4:Y:S04]  /*8c180*/  LDL.LU.64 R18, [R1+0x6668] ;  /* 0x0066680001127983 */ /* 0x002f280000300a00 */
[----:B----4-:R1:W-:Y:S04]  /*8c190*/  STL.64 [R1+0x6658], R18 ;  /* 0x0066581201007387 */ /* 0x0103e80000100a00 */
[----:B--2---:R2:W-:Y:S01]  /*8c1a0*/  STL.64 [R1+0x6638], R24 ;  /* 0x0066381801007387 */ /* 0x0045e20000100a00 */
[----:B-1----:R-:W-:-:S03]  /*8c1b0*/  IMAD.MOV.U32 R18, RZ, RZ, R2 ;  /* 0x000000ffff127224 */ /* 0x002fc600078e0002 */
[----:B--2---:R0:W2:Y:S04]  /*8c1c0*/  LDL.64 R24, [R1+0x36c8] ;  /* 0x0036c80001187983 */ /* 0x0040a80000100a00 */
[----:B------:R-:W-:Y:S04]  /*8c1d0*/  STL.64 [R1+0x6630], R20 ;  /* 0x0066301401007387 */ /* 0x000fe80000100a00 */
[----:B---3--:R1:W-:Y:S01]  /*8c1e0*/  STL [R1+0x6628], R9 ;  /* 0x0066280901007387 */ /* 0x0083e20000100800 */
[----:B------:R-:W-:-:S03]  /*8c1f0*/  IADD3 R2, P1, R18, R9, RZ ;  /* 0x0000000912027210 */ /* 0x000fc60007f3e0ff */
[----:B-1----:R-:W3:Y:S01]  /*8c200*/  LDL.LU R9, [R1+0x2fc] ;  /* 0x0002fc0001097983 */ /* 0x002ee20000300800 */
[----:B------:R-:W-:Y:S02]  /*8c210*/  IMAD.MOV.U32 R21, RZ, RZ, R7 ;  /* 0x000000ffff157224 */ /* 0x000fe400078e0007 */
[----:B---3--:R-:W-:-:S05]  /*8c220*/  IMAD.X R7, R9, 0x1, R15, P2 ;  /* 0x0000000109077824 */ /* 0x008fca00010e060f */
[----:B------:R1:W-:Y:S04]  /*8c230*/  STL.64 [R1+0x36d0], R6 ;  /* 0x0036d00601007387 */ /* 0x0003e80000100a00 */
[----:B-1----:R-:W3:Y:S04]  /*8c240*/  LDL.LU.64 R6, [R1+0x6660] ;  /* 0x0066600001067983 */ /* 0x002ee80000300a00 */
[----:B------:R1:W-:Y:S01]  /*8c250*/  STL.64 [R1+0x6640], R14 ;  /* 0x0066400e01007387 */ /* 0x0003e20000100a00 */
[----:B--2---:R-:W-:Y:S02]  /*8c260*/  IMAD.MOV.U32 R25, RZ, RZ, R3 ;  /* 0x000000ffff197224 */ /* 0x004fe400078e0003 */
[----:B------:R-:W-:-:S02]  /*8c270*/  IMAD.X R3, R9, 0x1, R10, P1 ;  /* 0x0000000109037824 */ /* 0x000fc400008e060a */
[----:B-1----:R-:W-:-:S05]  /*8c280*/  IMAD.MOV.U32 R14, RZ, RZ, R18 ;  /* 0x000000ffff0e7224 */ /* 0x002fca00078e0012 */
[----:B---3--:R-:W-:Y:S01]  /*8c290*/  IADD3 R18, P2, R14, R7, RZ ;  /* 0x000000070e127210 */ /* 0x008fe20007f5e0ff */
[----:B------:R1:W-:Y:S04]  /*8c2a0*/  STL.64 [R1+0x6648], R6 ;  /* 0x0066480601007387 */ /* 0x0003e80000100a00 */
[----:B------:R2:W-:Y:S01]  /*8c2b0*/  STL [R1+0x36b0], R18 ;  /* 0x0036b01201007387 */ /* 0x0005e20000100800 */
[----:B-1----:R-:W-:Y:S02]  /*8c2c0*/  IMAD.MOV.U32 R7, RZ, RZ, R19 ;  /* 0x000000ffff077224 */ /* 0x002fe400078e0013 */
[----:B------:R-:W-:Y:S02]  /*8c2d0*/  IMAD.MOV.U32 R7, RZ, RZ, R25 ;  /* 0x000000ffff077224 */ /* 0x000fe400078e0019 */
[----:B------:R-:W-:-:S02]  /*8c2e0*/  IMAD.X R25, R9, 0x1, R12, P3 ;  /* 0x0000000109197824 */ /* 0x000fc400018e060c */
[----:B------:R-:W-:Y:S02]  /*8c2f0*/  IMAD.MOV.U32 R6, RZ, RZ, R18 ;  /* 0x000000ffff067224 */ /* 0x000fe400078e0012 */
[----:B--2---:R-:W2:Y:S04]  /*8c300*/  LDL.LU.64 R18, [R1+0x6658] ;  /* 0x0066580001127983 */ /* 0x004ea80000300a00 */
[----:B------:R-:W-:Y:S04]  /*8c310*/  STL [R1+0x36cc], R25 ;  /* 0x0036cc1901007387 */ /* 0x000fe80000100800 */
[----:B------:R1:W-:Y:S04]  /*8c320*/  STL.64 [R1+0x36a8], R2 ;  /* 0x0036a80201007387 */ /* 0x0003e80000100a00 */
[----:B-1----:R-:W3:Y:S04]  /*8c330*/  LDL.LU.64 R2, [R1+0x6650] ;  /* 0x0066500001027983 */ /* 0x002ee80000300a00 */
[----:B------:R1:W-:Y:S02]  /*8c340*/  STL.64 [R1+0x6620], R22 ;  /* 0x0066201601007387 */ /* 0x0003e40000100a00 */
[----:B-1----:R-:W-:-:S02]  /*8c350*/  IMAD.MOV.U32 R22, RZ, RZ, R21 ;  /* 0x000000ffff167224 */ /* 0x002fc400078e0015 */
[----:B------:R-:W-:Y:S02]  /*8c360*/  IMAD.MOV.U32 R21, RZ, RZ, R7 ;  /* 0x000000ffff157224 */ /* 0x000fe400078e0007 */
[----:B------:R-:W-:Y:S01]  /*8c370*/  IMAD.X R7, R9, 0x1, R8, P2 ;  /* 0x0000000109077824 */ /* 0x000fe200010e0608 */
[----:B------:R-:W4:Y:S04]  /*8c380*/  LDL R23, [R1+0x140] ;  /* 0x0001400001177983 */ /* 0x000f280000100800 */
[----:B------:R1:W-:Y:S04]  /*8c390*/  STL [R1+0x36b4], R7 ;  /* 0x0036b40701007387 */ /* 0x0003e80000100800 */
[----:B-1----:R-:W2:Y:S01]  /*8c3a0*/  LDL.LU.64 R6, [R1+0x6648] ;  /* 0x0066480001067983 */ /* 0x002ea20000300a00 */
[----:B------:R-:W-:-:S02]  /*8c3b0*/  IADD3 R24, P3, R14, R5, RZ ;  /* 0x000000050e187210 */ /* 0x000fc40007f7e0ff */
[C---:B---3--:R-:W-:Y:S02]  /*8c3c0*/  IADD3 R20, P1, R14.reuse, R3, RZ ;  /* 0x000000030e147210 */ /* 0x048fe40007f3e0ff */
[----:B------:R-:W-:-:S05]  /*8c3d0*/  IADD3 R14, P2, R14, R0, RZ ;  /* 0x000000000e0e7210 */ /* 0x000fca0007f5e0ff */
[----:B------:R1:W-:Y:S04]  /*8c3e0*/  STL [R1+0x3690], R14 ;  /* 0x0036900e01007387 */ /* 0x0003e80000100800 */
[----:B-1----:R-:W4:Y:S01]  /*8c3f0*/  LDL.LU.64 R14, [R1+0x6640] ;  /* 0x00664000010e7983 */ /* 0x002f220000300a00 */
[----:B--2---:R-:W-:-:S05]  /*8c400*/  IMAD.X R25, R9, 0x1, R6, P3 ;  /* 0x0000000109197824 */ /* 0x004fca00018e0606 */
[----:B------:R1:W-:Y:S04]  /*8c410*/  STL.64 [R1+0x36b8], R24 ;  /* 0x0036b81801007387 */ /* 0x0003e80000100a00 */
[----:B-1----:R-:W2:Y:S04]  /*8c420*/  LDL.LU.64 R24, [R1+0x6638] ;  /* 0x0066380001187983 */ /* 0x002ea80000300a00 */
[----:B------:R1:W-:Y:S02]  /*8c430*/  STL.64 [R1+0x6618], R6 ;  /* 0x0066180601007387 */ /* 0x0003e40000100a00 */
[----:B-1----:R-:W-:-:S02]  /*8c440*/  IMAD.MOV.U32 R6, RZ, RZ, R21 ;  /* 0x000000ffff067224 */ /* 0x002fc400078e0015 */
[----:B------:R-:W-:Y:S02]  /*8c450*/  IMAD.X R21, R9, 0x1, R4, P1 ;  /* 0x0000000109157824 */ /* 0x000fe400008e0604 */
[----:B------:R-:W-:Y:S01]  /*8c460*/  IMAD.MOV.U32 R7, RZ, RZ, R22 ;  /* 0x000000ffff077224 */ /* 0x000fe200078e0016 */
[----:B----4-:R-:W-:Y:S01]  /*8c470*/  IADD3 R22, P3, R23, R14, RZ ;  /* 0x0000000e17167210 */ /* 0x010fe20007f7e0ff */
[----:B--2---:R1:W-:Y:S04]  /*8c480*/  STL.64 [R1+0x6608], R24 ;  /* 0x0066081801007387 */ /* 0x0043e80000100a00 */
[----:B------:R-:W2:Y:S04]  /*8c490*/  LDL R23, [R1+0x2f8] ;  /* 0x0002f80001177983 */ /* 0x000ea80000100800 */
[----:B-1----:R0:W3:Y:S04]  /*8c4a0*/  LDL.64 R24, [R1+0x3690] ;  /* 0x0036900001187983 */ /* 0x0020e80000100a00 */
[----:B------:R1:W-:Y:S04]  /*8c4b0*/  STL.64 [R1+0x36c0], R20 ;  /* 0x0036c01401007387 */ /* 0x0003e80000100a00 */
[----:B-1----:R-:W4:Y:S01]  /*8c4c0*/  LDL.LU.64 R20, [R1+0x6630] ;  /* 0x0066300001147983 */ /* 0x002f220000300a00 */
[----:B---3--:R-:W-:-:S03]  /*8c4d0*/  IMAD.X R25, R9, 0x1, R2, P2 ;  /* 0x0000000109197824 */ /* 0x008fc600010e0602 */
[----:B----4-:R-:W-:Y:S04]  /*8c4e0*/  STL.64 [R1+0x6600], R20 ;  /* 0x0066001401007387 */ /* 0x010fe80000100a00 */
[----:B------:R1:W-:Y:S04]  /*8c4f0*/  STL [R1+0x65f8], R4 ;  /* 0x0065f80401007387 */ /* 0x0003e80000100800 */
[----:B-1----:R-:W3:Y:S04]  /*8c500*/  LDL.LU R4, [R1+0x140] ;  /* 0x0001400001047983 */ /* 0x002ee80000300800 */
[----:B------:R-:W-:Y:S04]  /*8c510*/  STL.64 [R1+0x6610], R12 ;  /* 0x0066100c01007387 */ /* 0x000fe80000100a00 */
[----:B------:R-:W3:Y:S01]  /*8c520*/  LDL.LU R9, [R1+0x6628] ;  /* 0x0066280001097983 */ /* 0x000ee20000300800 */
[----:B--2---:R-:W-:-:S02]  /*8c530*/  IMAD.X R23, R23, 0x1, R16, P3 ;  /* 0x0000000117177824 */ /* 0x004fc400018e0610 */
[----:B------:R-:W-:Y:S01]  /*8c540*/  IMAD.MOV.U32 R20, RZ, RZ, R6 ;  /* 0x000000ffff147224 */ /* 0x000fe200078e0006 */
[----:B------:R-:W-:Y:S04]  /*8c550*/  STL [R1+0x3694], R25 ;  /* 0x0036941901007387 */ /* 0x000fe80000100800 */
[----:B------:R1:W-:Y:S04]  /*8c560*/  STL.64 [R1+0x3698], R22 ;  /* 0x0036981601007387 */ /* 0x0003e80000100a00 */
[----:B-1----:R-:W2:Y:S04]  /*8c570*/  LDL.LU.64 R22, [R1+0x6620] ;  /* 0x0066200001167983 */ /* 0x002ea80000300a00 */
[----:B------:R1:W-:Y:S02]  /*8c580*/  STL.64 [R1+0x65f0], R18 ;  /* 0x0065f01201007387 */ /* 0x0003e40000100a00 */
[----:B-1----:R-:W-:Y:S01]  /*8c590*/  IMAD.MOV.U32 R18, RZ, RZ, R20 ;  /* 0x000000ffff127224 */ /* 0x002fe200078e0014 */
[C---:B---3--:R-:W-:Y:S01]  /*8c5a0*/  IADD3 R20, P3, R4.reuse, R9, RZ ;  /* 0x0000000904147210 */ /* 0x048fe20007f7e0ff */
[----:B------:R1:W-:Y:S04]  /*8c5b0*/  STL [R1+0x65e0], R9 ;  /* 0x0065e00901007387 */ /* 0x0003e80000100800 */
[----:B-1----:R-:W3:Y:S01]  /*8c5c0*/  LDL.LU R9, [R1+0x2f8] ;  /* 0x0002f80001097983 */ /* 0x002ee20000300800 */
[----:B------:R-:W-:Y:S01]  /*8c5d0*/  IADD3 R6, P1, R4, R13, RZ ;  /* 0x0000000d04067210 */ /* 0x000fe20007f3e0ff */
[----:B------:R-:W-:-:S04]  /*8c5e0*/  IMAD.MOV.U32 R21, RZ, RZ, R7 ;  /* 0x000000ffff157224 */ /* 0x000fc800078e0007 */
[----:B---3--:R-:W-:-:S05]  /*8c5f0*/  IMAD.X R7, R9, 0x1, R15, P1 ;  /* 0x0000000109077824 */ /* 0x008fca00008e060f */
[----:B------:R1:W-:Y:S04]  /*8c600*/  STL.64 [R1+0x36a0], R6 ;  /* 0x0036a00601007387 */ /* 0x0003e80000100a00 */
[----:B-1----:R-:W3:Y:S02]  /*8c610*/  LDL.LU.64 R6, [R1+0x6618] ;  /* 0x0066180001067983 */ /* 0x002ee40000300a00 */
[----:B---3--:R-:W-:-:S05]  /*8c620*/  IADD3 R12, P1, R4, R7, RZ ;  /* 0x00000007040c7210 */ /* 0x008fca0007f3e0ff */
[----:B------:R1:W-:Y:S04]  /*8c630*/  STL [R1+0x3678], R12 ;  /* 0x0036780c01007387 */ /* 0x0003e80000100800 */
[----:B-1----:R-:W3:Y:S01]  /*8c640*/  LDL.LU.64 R12, [R1+0x6610] ;  /* 0x00661000010c7983 */ /* 0x002ee20000300a00 */
[----:B------:R-:W-:-:S05]  /*8c650*/  IADD3 R24, P2, R4, R11, RZ ;  /* 0x0000000b04187210 */ /* 0x000fca0007f5e0ff */
[----:B---3--:R-:W-:-:S05]  /*8c660*/  IMAD.X R25, R9, 0x1, R12, P2 ;  /* 0x0000000109197824 */ /* 0x008fca00010e060c */
[----:B------:R1:W-:Y:S04]  /*8c670*/  STL.64 [R1+0x3668], R24 ;  /* 0x0036681801007387 */ /* 0x0003e80000100a00 */
[----:B-1----:R-:W3:Y:S01]  /*8c680*/  LDL.LU.64 R24, [R1+0x6608] ;  /* 0x0066080001187983 */ /* 0x002ee20000300a00 */
[----:B------:R-:W-:Y:S02]  /*8c690*/  IMAD.MOV.U32 R19, RZ, RZ, R21 ;  /* 0x000000ffff137224 */ /* 0x000fe400078e0015 */
[----:B------:R-:W-:Y:S01]  /*8c6a0*/  IMAD.X R21, R9, 0x1, R10, P3 ;  /* 0x0000000109157824 */ /* 0x000fe200018e060a */
[----:B---3--:R-:W-:Y:S04]  /*8c6b0*/  STL.64 [R1+0x65d0], R24 ;  /* 0x0065d01801007387 */ /* 0x008fe80000100a00 */
[----:B------:R1:W-:Y:S04]  /*8c6c0*/  STL.64 [R1+0x3670], R20 ;  /* 0x0036701401007387 */ /* 0x0003e80000100a00 */
[----:B-1----:R-:W3:Y:S04]  /*8c6d0*/  LDL.LU.64 R20, [R1+0x6600] ;  /* 0x0066000001147983 */ /* 0x002ee80000300a00 */
[----:B------:R1:W-:Y:S04]  /*8c6e0*/  STL.64 [R1+0x65d8], R10 ;  /* 0x0065d80a01007387 */ /* 0x0003e80000100a00 */
[----:B-1----:R0:W4:Y:S01]  /*8c6f0*/  LDL.64 R10, [R1+0x3678] ;  /* 0x00367800010a7983 */ /* 0x0021220000100a00 */
[----:B------:R-:W-:Y:S01]  /*8c700*/  IMAD.MOV.U32 R25, RZ, RZ, R18 ;  /* 0x000000ffff197224 */ /* 0x000fe200078e0012 */
[----:B------:R-:W-:-:S02]  /*8c710*/  IADD3 R24, P2, R4, R5, RZ ;  /* 0x0000000504187210 */ /* 0x000fc40007f5e0ff */
[C---:B------:R-:W-:Y:S01]  /*8c720*/  IADD3 R18, P3, R4.reuse, R3, RZ ;  /* 0x0000000304127210 */ /* 0x040fe20007f7e0ff */
[----:B---3--:R1:W-:Y:S01]  /*8c730*/  STL.64 [R1+0x65e8], R20 ;  /* 0x0065e81401007387 */ /* 0x0083e20000100a00 */
[----:B----4-:R-:W-:Y:S01]  /*8c740*/  IMAD.X R11, R9, 0x1, R8, P1 ;  /* 0x00000001090b7824 */ /* 0x010fe200008e0608 */
[----:B------:R-:W-:-:S04]  /*8c750*/  IADD3 R10, P1, R4, R0, RZ ;  /* 0x00000000040a7210 */ /* 0x000fc80007f3e0ff */
[----:B------:R-:W-:Y:S04]  /*8c760*/  STL [R1+0x367c], R11 ;  /* 0x00367c0b01007387 */ /* 0x000fe80000100800 */
[----:B------:R-:W3:Y:S01]  /*8c770*/  LDL.LU R4, [R1+0x65f8] ;  /* 0x0065f80001047983 */ /* 0x000ee20000300800 */
[----:B-1----:R-:W-:Y:S02]  /*8c780*/  IMAD.MOV.U32 R20, RZ, RZ, R19 ;  /* 0x000000ffff147224 */ /* 0x002fe400078e0013 */
[----:B------:R-:W-:Y:S02]  /*8c790*/  IMAD.MOV.U32 R19, RZ, RZ, R25 ;  /* 0x000000ffff137224 */ /* 0x000fe400078e0019 */
[----:B------:R-:W-:Y:S01]  /*8c7a0*/  IMAD.X R25, R9, 0x1, R6, P2 ;  /* 0x0000000109197824 */ /* 0x000fe200010e0606 */
[----:B--2---:R1:W-:Y:S04]  /*8c7b0*/  STL.64 [R1+0x65c8], R22 ;  /* 0x0065c81601007387 */ /* 0x0043e80000100a00 */
[----:B------:R2:W-:Y:S04]  /*8c7c0*/  STL.64 [R1+0x3680], R24 ;  /* 0x0036801801007387 */ /* 0x0005e80000100a00 */
[----:B-1----:R-:W4:Y:S01]  /*8c7d0*/  LDL R23, [R1+0x144] ;  /* 0x0001440001177983 */ /* 0x002f220000100800 */
[----:B--2---:R-:W-:-:S02]  /*8c7e0*/  IMAD.MOV.U32 R25, RZ, RZ, R19 ;  /* 0x000000ffff197224 */ /* 0x004fc400078e0013 */
[----:B---3--:R-:W-:-:S05]  /*8c7f0*/  IMAD.X R19, R9, 0x1, R4, P3 ;  /* 0x0000000109137824 */ /* 0x008fca00018e0604 */
[----:B------:R1:W-:Y:S04]  /*8c800*/  STL.64 [R1+0x3688], R18 ;  /* 0x0036881201007387 */ /* 0x0003e80000100a00 */
[----:B-1----:R-:W2:Y:S01]  /*8c810*/  LDL.LU.64 R18, [R1+0x65f0] ;  /* 0x0065f00001127983 */ /* 0x002ea20000300a00 */
[----:B------:R-:W-:-:S03]  /*8c820*/  IMAD.X R11, R9, 0x1, R2, P1 ;  /* 0x00000001090b7824 */ /* 0x000fc600008e0602 */
[----:B--2---:R1:W-:Y:S02]  /*8c830*/  STL.64 [R1+0x65c0], R18 ;  /* 0x0065c01201007387 */ /* 0x0043e40000100a00 */
[----:B-1----:R-:W-:Y:S01]  /*8c840*/  IMAD.MOV.U32 R19, RZ, RZ, R20 ;  /* 0x000000ffff137224 */ /* 0x002fe200078e0014 */
[----:B----4-:R-:W-:-:S05]  /*8c850*/  IADD3 R20, P3, R23, R13, RZ ;  /* 0x0000000d17147210 */ /* 0x010fca0007f7e0ff */
[----:B------:R1:W-:Y:S04]  /*8c860*/  STL [R1+0x3660], R20 ;  /* 0x0036601401007387 */ /* 0x0003e80000100800 */
[----:B-1----:R-:W2:Y:S04]  /*8c870*/  LDL.LU.64 R20, [R1+0x65e8] ;  /* 0x0065e80001147983 */ /* 0x002ea80000300a00 */
[----:B------:R-:W3:Y:S04]  /*8c880*/  LDL.LU R9, [R1+0x65e0] ;  /* 0x0065e00001097983 */ /* 0x000ee80000300800 */
[----:B------:R1:W-:Y:S04]  /*8c890*/  STL.64 [R1+0x3650], R10 ;  /* 0x0036500a01007387 */ /* 0x0003e80000100a00 */
[----:B-1----:R-:W4:Y:S01]  /*8c8a0*/  LDL.LU.64 R10, [R1+0x65d8] ;  /* 0x0065d800010a7983 */ /* 0x002f220000300a00 */
[----:B------:R-:W-:-:S02]  /*8c8b0*/  IADD3 R24, P2, R23, R14, RZ ;  /* 0x0000000e17187210 */ /* 0x000fc40007f5e0ff */
[----:B----4-:R-:W-:Y:S01]  /*8c8c0*/  IADD3 R22, P1, R23, R11, RZ ;  /* 0x0000000b17167210 */ /* 0x010fe20007f3e0ff */
[----:B------:R-:W-:Y:S01]  /*8c8d0*/  IMAD.MOV.U32 R23, RZ, RZ, R25 ;  /* 0x000000ffff177224 */ /* 0x000fe200078e0019 */
[----:B------:R1:W-:Y:S03]  /*8c8e0*/  STL [R1+0x65b0], R11 ;  /* 0x0065b00b01007387 */ /* 0x0003e60000100800 */
[----:B------:R-:W-:Y:S01]  /*8c8f0*/  IMAD.X R25, R23, 0x1, R16, P2 ;  /* 0x0000000117197824 */ /* 0x000fe200010e0610 */
[----:B-1----:R-:W4:Y:S04]  /*8c900*/  LDL.LU R11, [R1+0x148] ;  /* 0x00014800010b7983 */ /* 0x002f280000300800 */
[----:B------:R1:W-:Y:S04]  /*8c910*/  STL.64 [R1+0x3658], R24 ;  /* 0x0036581801007387 */ /* 0x0003e80000100a00 */
[----:B-1----:R-:W2:Y:S04]  /*8c920*/  LDL.LU.64 R24, [R1+0x65d0] ;  /* 0x0065d00001187983 */ /* 0x002ea80000300a00 */
[----:B--2---:R1:W-:Y:S04]  /*8c930*/  STL.64 [R1+0x65a8], R24 ;  /* 0x0065a81801007387 */ /* 0x0043e80000100a00 */
[----:B-1----:R-:W3:Y:S04]  /*8c940*/  LDL.LU R25, [R1+0x144] ;  /* 0x0001440001197983 */ /* 0x002ee80000300800 */
[----:B------:R1:W-:Y:S04]  /*8c950*/  STL.64 [R1+0x65b8], R20 ;  /* 0x0065b81401007387 */ /* 0x0003e80000100a00 */
[----:B-1----:R0:W2:Y:S01]  /*8c960*/  LDL.64 R20, [R1+0x3660] ;  /* 0x0036600001147983 */ /* 0x0020a20000100a00 */
[----:B------:R-:W-:-:S02]  /*8c970*/  IMAD.MOV.U32 R24, RZ, RZ, R19 ;  /* 0x000000ffff187224 */ /* 0x000fc400078e0013 */
[----:B------:R-:W-:-:S04]  /*8c980*/  IMAD.MOV.U32 R19, RZ, RZ, R23 ;  /* 0x000000ffff137224 */ /* 0x000fc800078e0017 */
[C---:B------:R-:W-:Y:S02]  /*8c990*/  IMAD.X R23, R19.reuse, 0x1, R12, P1 ;  /* 0x0000000113177824 */ /* 0x040fe400008e060c */
[----:B--2---:R-:W-:-:S05]  /*8c9a0*/  IMAD.X R21, R19, 0x1, R15, P3 ;  /* 0x0000000113157824 */ /* 0x004fca00018e060f */
[----:B------:R-:W-:Y:S04]  /*8c9b0*/  STL [R1+0x3664], R21 ;  /* 0x0036641501007387 */ /* 0x000fe80000100800 */
[----:B------:R1:W-:Y:S04]  /*8c9c0*/  STL.64 [R1+0x3628], R22 ;  /* 0x0036281601007387 */ /* 0x0003e80000100a00 */
[----:B-1----:R-:W2:Y:S01]  /*8c9d0*/  LDL.LU.64 R22, [R1+0x65c8] ;  /* 0x0065c80001167983 */ /* 0x002ea20000300a00 */
[----:B---3--:R-:W-:-:S03]  /*8c9e0*/  IADD3 R18, P2, R25, R9, RZ ;  /* 0x0000000919127210 */ /* 0x008fc60007f5e0ff */
[----:B--2---:R1:W-:Y:S02]  /*8c9f0*/  STL.64 [R1+0x65a0], R22 ;  /* 0x0065a01601007387 */ /* 0x0043e40000100a00 */
[----:B-1----:R-:W-:-:S04]  /*8ca00*/  IMAD.MOV.U32 R23, RZ, RZ, R19 ;  /* 0x000000ffff177224 */ /* 0x002fc800078e0013 */
[----:B------:R-:W-:-:S05]  /*8ca10*/  IMAD.X R19, R23, 0x1, R10, P2 ;  /* 0x0000000117137824 */ /* 0x000fca00010e060a */
[----:B------:R1:W-:Y:S04]  /*8ca20*/  STL.64 [R1+0x3630], R18 ;  /* 0x0036301201007387 */ /* 0x0003e80000100a00 */
[----:B-1----:R-:W2:Y:S01]  /*8ca30*/  LDL.LU.64 R18, [R1+0x65c0] ;  /* 0x0065c00001127983 */ /* 0x002ea20000300a00 */
[C---:B------:R-:W-:Y:S02]  /*8ca40*/  IADD3 R20, P3, R25.reuse, R7, RZ ;  /* 0x0000000719147210 */ /* 0x040fe40007f7e0ff */
[----:B------:R-:W-:-:S03]  /*8ca50*/  IADD3 R22, P1, R25, R5, RZ ;  /* 0x0000000519167210 */ /* 0x000fc60007f3e0ff */
[----:B------:R-:W-:Y:S01]  /*8ca60*/  IMAD.X R21, R23, 0x1, R8, P3 ;  /* 0x0000000117157824 */ /* 0x000fe200018e0608 */
[----:B--2---:R1:W-:Y:S04]  /*8ca70*/  STL.64 [R1+0x6598], R18 ;  /* 0x0065981201007387 */ /* 0x0043e80000100a00 */
[----:B------:R2:W-:Y:S01]  /*8ca80*/  STL.64 [R1+0x3638], R20 ;  /* 0x0036381401007387 */ /* 0x0005e20000100a00 */
[----:B-1----:R-:W-:Y:S01]  /*8ca90*/  IMAD.MOV.U32 R19, RZ, RZ, R24 ;  /* 0x000000ffff137224 */ /* 0x002fe200078e0018 */
[C---:B------:R-:W-:Y:S02]  /*8caa0*/  IADD3 R18, P2, R25.reuse, R3, RZ ;  /* 0x0000000319127210 */ /* 0x040fe40007f5e0ff */
[----:B------:R-:W-:Y:S01]  /*8cab0*/  IADD3 R24, P3, R25, R0, RZ ;  /* 0x0000000019187210 */ /* 0x000fe20007f7e0ff */
[----:B------:R-:W-:Y:S01]  /*8cac0*/  IMAD.MOV.U32 R25, RZ, RZ, R23 ;  /* 0x000000ffff197224 */ /* 0x000fe200078e0017 */
[----:B--2---:R-:W2:Y:S03]  /*8cad0*/  LDL.LU.64 R20, [R1+0x65b8] ;  /* 0x0065b80001147983 */ /* 0x004ea60000300a00 */
[----:B------:R-:W-:-:S05]  /*8cae0*/  IMAD.X R23, R25, 0x1, R6, P1 ;  /* 0x0000000119177824 */ /* 0x000fca00008e0606 */
[----:B------:R1:W-:Y:S02]  /*8caf0*/  STL.64 [R1+0x3640], R22 ;  /* 0x0036401601007387 */ /* 0x0003e40000100a00 */
[----:B-1----:R-:W-:Y:S02]  /*8cb00*/  IMAD.MOV.U32 R23, RZ, RZ, R19 ;  /* 0x000000ffff177224 */ /* 0x002fe400078e0013 */
[C---:B------:R-:W-:Y:S02]  /*8cb10*/  IMAD.X R19, R25.reuse, 0x1, R4, P2 ;  /* 0x0000000119137824 */ /* 0x040fe400010e0604 */
[----:B------:R-:W-:Y:S01]  /*8cb20*/  IMAD.X R25, R25, 0x1, R2, P3 ;  /* 0x0000000119197824 */ /* 0x000fe200018e0602 */
[C---:B----4-:R-:W-:Y:S02]  /*8cb30*/  IADD3 R22, P1, R11.reuse, R14, RZ ;  /* 0x0000000e0b167210 */ /* 0x050fe40007f3e0ff */
[----:B------:R1:W-:Y:S02]  /*8cb40*/  STL.64 [R1+0x3648], R18 ;  /* 0x0036481201007387 */ /* 0x0003e40000100a00 */
[----:B-1----:R-:W-:Y:S01]  /*8cb50*/  IADD3 R18, P2, R11, R13, RZ ;  /* 0x0000000d0b127210 */ /* 0x002fe20007f5e0ff */
[----:B------:R-:W-:-:S02]  /*8cb60*/  IMAD.MOV.U32 R19, RZ, RZ, R11 ;  /* 0x000000ffff137224 */ /* 0x000fc400078e000b */
[----:B------:R-:W3:Y:S04]  /*8cb70*/  LDL.LU R11, [R1+0x65b0] ;  /* 0x0065b000010b7983 */ /* 0x000ee80000300800 */
[----:B------:R1:W-:Y:S04]  /*8cb80*/  STL.64 [R1+0x3610], R24 ;  /* 0x0036101801007387 */ /* 0x0003e80000100a00 */
[----:B-1----:R-:W4:Y:S04]  /*8cb90*/  LDL.LU.64 R24, [R1+0x65a8] ;  /* 0x0065a80001187983 */ /* 0x002f280000300a00 */
[----:B----4-:R-:W-:Y:S04]  /*8cba0*/  STL.64 [R1+0x6590], R24 ;  /* 0x0065901801007387 */ /* 0x010fe80000100a00 */
[----:B--2---:R1:W-:Y:S04]  /*8cbb0*/  STL.64 [R1+0x6588], R20 ;  /* 0x0065881401007387 */ /* 0x0043e80000100a00 */
[----:B---3--:R2:W-:Y:S01]  /*8cbc0*/  STL [R1+0x6578], R11 ;  /* 0x0065780b01007387 */ /* 0x0085e20000100800 */
[----:B-1----:R-:W-:-:S03]  /*8cbd0*/  IADD3 R20, P3, R19, R11, RZ ;  /* 0x0000000b13147210 */ /* 0x002fc60007f7e0ff */
[----:B--2---:R-:W2:Y:S01]  /*8cbe0*/  LDL.LU R11, [R1+0x2f0] ;  /* 0x0002f000010b7983 */ /* 0x004ea20000300800 */
[----:B------:R-:W-:Y:S02]  /*8cbf0*/  IMAD.MOV.U32 R24, RZ, RZ, R23 ;  /* 0x000000ffff187224 */ /* 0x000fe400078e0017 */
[----:B--2---:R-:W-:-:S05]  /*8cc00*/  IMAD.X R23, R11, 0x1, R16, P1 ;  /* 0x000000010b177824 */ /* 0x004fca00008e0610 */
[----:B------:R1:W-:Y:S04]  /*8cc10*/  STL.64 [R1+0x3618], R22 ;  /* 0x0036181601007387 */ /* 0x0003e80000100a00 */
[----:B-1----:R-:W2:Y:S04]  /*8cc20*/  LDL.LU.64 R22, [R1+0x65a0] ;  /* 0x0065a00001167983 */ /* 0x002ea80000300a00 */
[----:B--2---:R1:W-:Y:S02]  /*8cc30*/  STL.64 [R1+0x6570], R22 ;  /* 0x0065701601007387 */ /* 0x0043e40000100a00 */
[----:B-1----:R-:W-:-:S02]  /*8cc40*/  IMAD.MOV.U32 R23, RZ, RZ, R19 ;  /* 0x000000ffff177224 */ /* 0x002fc400078e0013 */
[----:B------:R-:W-:-:S05]  /*8cc50*/  IMAD.X R19, R11, 0x1, R15, P2 ;  /* 0x000000010b137824 */ /* 0x000fca00010e060f */
[----:B------:R1:W-:Y:S04]  /*8cc60*/  STL.64 [R1+0x3620], R18 ;  /* 0x0036201201007387 */ /* 0x0003e80000100a00 */
[----:B-1----:R-:W2:Y:S01]  /*8cc70*/  LDL.LU.64 R18, [R1+0x6598] ;  /* 0x0065980001127983 */ /* 0x002ea20000300a00 */
[----:B------:R-:W-:Y:S01]  /*8cc80*/  IMAD.MOV.U32 R22, RZ, RZ, R24 ;  /* 0x000000ffff167224 */ /* 0x000fe200078e0018 */
[----:B------:R-:W-:-:S05]  /*8cc90*/  IADD3 R24, P1, R23, R9, RZ ;  /* 0x0000000917187210 */ /* 0x000fca0007f3e0ff */
[----:B------:R-:W-:Y:S01]  /*8cca0*/  STL [R1+0x35f0], R24 ;  /* 0x0035f01801007387 */ /* 0x000fe20000100800 */
[----:B------:R-:W-:-:S03]  /*8ccb0*/  IMAD.X R21, R11, 0x1, R12, P3 ;  /* 0x000000010b157824 */ /* 0x000fc600018e060c */
[----:B--2---:R1:W-:Y:S04]  /*8ccc0*/  STL.64 [R1+0x6580], R18 ;  /* 0x0065801201007387 */ /* 0x0043e80000100a00 */
[----:B------:R-:W-:Y:S01]  /*8ccd0*/  STL.64 [R1+0x35e8], R20 ;  /* 0x0035e81401007387 */ /* 0x000fe20000100a00 */
[----:B-1----:R-:W-:Y:S01]  /*8cce0*/  IMAD.MOV.U32 R18, RZ, RZ, R24 ;  /* 0x000000ffff127224 */ /* 0x002fe200078e0018 */
[----:B------:R-:W-:Y:S01]  /*8ccf0*/  IADD3 R24, P2, R23, R7, RZ ;  /* 0x0000000717187210 */ /* 0x000fe20007f5e0ff */
[----:B------:R-:W-:Y:S02]  /*8cd00*/  IMAD.MOV.U32 R19, RZ, RZ, R25 ;  /* 0x000000ffff137224 */ /* 0x000fe400078e0019 */
[C---:B------:R-:W-:Y:S02]  /*8cd10*/  IMAD.X R19, R11.reuse, 0x1, R10, P1 ;  /* 0x000000010b137824 */ /* 0x040fe400008e060a */
[----:B------:R-:W-:-:S03]  /*8cd20*/  IMAD.X R25, R11, 0x1, R8, P2 ;  /* 0x000000010b197824 */ /* 0x000fc600010e0608 */
[----:B------:R1:W-:Y:S04]  /*8cd30*/  STL [R1+0x35f4], R19 ;  /* 0x0035f41301007387 */ /* 0x0003e80000100800 */
[----:B-1----:R-:W2:Y:S04]  /*8cd40*/  LDL R19, [R1+0x14c] ;  /* 0x00014c0001137983 */ /* 0x002ea80000100800 */
[----:B------:R1:W-:Y:S04]  /*8cd50*/  STL.64 [R1+0x35f8], R24 ;  /* 0x0035f81801007387 */ /* 0x0003e80000100a00 */
[----:B-1----:R-:W3:Y:S01]  /*8cd60*/  LDL.LU.64 R24, [R1+0x6590] ;  /* 0x0065900001187983 */ /* 0x002ee20000300a00 */
[C---:B------:R-:W-:Y:S01]  /*8cd70*/  IADD3 R20, P3, R23.reuse, R5, RZ ;  /* 0x0000000517147210 */ /* 0x040fe20007f7e0ff */
[----:B------:R-:W-:Y:S01]  /*8cd80*/  IMAD.MOV.U32 R21, RZ, RZ, R22 ;  /* 0x000000ffff157224 */ /* 0x000fe200078e0016 */
[----:B------:R-:W-:-:S02]  /*8cd90*/  IADD3 R18, P1, R23, R3, RZ ;  /* 0x0000000317127210 */ /* 0x000fc40007f3e0ff */
[----:B------:R-:W-:Y:S01]  /*8cda0*/  IADD3 R22, P2, R23, R0, RZ ;  /* 0x0000000017167210 */ /* 0x000fe20007f5e0ff */
[----:B------:R-:W-:Y:S02]  /*8cdb0*/  IMAD.MOV.U32 R23, RZ, RZ, R21 ;  /* 0x000000ffff177224 */ /* 0x000fe400078e0015 */
[----:B------:R-:W-:Y:S01]  /*8cdc0*/  IMAD.X R21, R11, 0x1, R6, P3 ;  /* 0x000000010b157824 */ /* 0x000fe200018e0606 */
[----:B---3--:R2:W-:Y:S04]  /*8cdd0*/  STL.64 [R1+0x6568], R24 ;  /* 0x0065681801007387 */ /* 0x0085e80000100a00 */
[----:B------:R1:W-:Y:S01]  /*8cde0*/  STL.64 [R1+0x3600], R20 ;  /* 0x0036001401007387 */ /* 0x0003e20000100a00 */
[----:B--2---:R-:W-:Y:S01]  /*8cdf0*/  IADD3 R24, P3, R19, R14, RZ ;  /* 0x0000000e13187210 */ /* 0x004fe20007f7e0ff */
[----:B------:R-:W-:-:S02]  /*8ce00*/  IMAD.X R19, R11, 0x1, R4, P1 ;  /* 0x000000010b137824 */ /* 0x000fc400008e0604 */
[----:B-1----:R-:W2:Y:S04]  /*8ce10*/  LDL.LU.64 R20, [R1+0x6588] ;  /* 0x0065880001147983 */ /* 0x002ea80000300a00 */
[----:B------:R-:W-:Y:S01]  /*8ce20*/  STL [R1+0x35d8], R24 ;  /* 0x0035d81801007387 */ /* 0x000fe20000100800 */
[----:B------:R-:W-:Y:S02]  /*8ce30*/  IMAD.MOV.U32 R25, RZ, RZ, R23 ;  /* 0x000000ffff197224 */ /* 0x000fe400078e0017 */
[----:B------:R-:W-:Y:S01]  /*8ce40*/  IMAD.X R23, R11, 0x1, R2, P2 ;  /* 0x000000010b177824 */ /* 0x000fe200010e0602 */
[----:B------:R1:W-:Y:S04]  /*8ce50*/  STL.64 [R1+0x3608], R18 ;  /* 0x0036081201007387 */ /* 0x0003e80000100a00 */
[----:B-1----:R-:W3:Y:S04]  /*8ce60*/  LDL.LU.64 R18, [R1+0x6580] ;  /* 0x0065800001127983 */ /* 0x002ee80000300a00 */
[----:B------:R1:W-:Y:S04]  /*8ce70*/  STL [R1+0x6550], R4 ;  /* 0x0065500401007387 */ /* 0x0003e80000100800 */
[----:B-1----:R-:W4:Y:S04]  /*8ce80*/  LDL.LU R4, [R1+0x14c] ;  /* 0x00014c0001047983 */ /* 0x002f280000300800 */
[----:B------:R-:W4:Y:S04]  /*8ce90*/  LDL.LU R11, [R1+0x6578] ;  /* 0x00657800010b7983 */ /* 0x000f280000300800 */
[----:B------:R1:W-:Y:S04]  /*8cea0*/  STL.64 [R1+0x35d0], R22 ;  /* 0x0035d01601007387 */ /* 0x0003e80000100a00 */
[----:B-1----:R-:W2:Y:S04]  /*8ceb0*/  LDL.LU.64 R22, [R1+0x6570] ;  /* 0x0065700001167983 */ /* 0x002ea80000300a00 */
[----:B------:R4:W-:Y:S02]  /*8cec0*/  STL.64 [R1+0x6560], R2 ;  /* 0x0065600201007387 */ /* 0x0009e40000100a00 */
[----:B----4-:R-:W-:-:S02]  /*8ced0*/  IADD3 R2, P2, R4, R11, RZ ;  /* 0x0000000b04027210 */ /* 0x010fc40007f5e0ff */
[----:B--2---:R1:W-:Y:S04]  /*8cee0*/  STL.64 [R1+0x6548], R22 ;  /* 0x0065481601007387 */ /* 0x0043e80000100a00 */
[----:B-1----:R-:W2:Y:S04]  /*8cef0*/  LDL R23, [R1+0x154] ;  /* 0x0001540001177983 */ /* 0x002ea80000100800 */
[----:B---3--:R1:W-:Y:S04]  /*8cf00*/  STL.64 [R1+0x6558], R18 ;  /* 0x0065581201007387 */ /* 0x0083e80000100a00 */
[----:B-1----:R0:W3:Y:S04]  /*8cf10*/  LDL.64 R18, [R1+0x35d8] ;  /* 0x0035d80001127983 */ /* 0x0020e80000100a00 */
[----:B------:R1:W-:Y:S04]  /*8cf20*/  STL [R1+0x6538], R11 ;  /* 0x0065380b01007387 */ /* 0x0003e80000100800 */
[----:B-1----:R-:W3:Y:S01]  /*8cf30*/  LDL.LU R11, [R1+0x2ec] ;  /* 0x0002ec00010b7983 */ /* 0x002ee20000300800 */
[----:B------:R-:W-:Y:S01]  /*8cf40*/  IADD3 R24, P1, R4, R13, RZ ;  /* 0x0000000d04187210 */ /* 0x000fe20007f3e0ff */
[----:B---3--:R-:W-:-:S05]  /*8cf50*/  IMAD.X R19, R11, 0x1, R16, P3 ;  /* 0x000000010b137824 */ /* 0x008fca00018e0610 */
[----:B------:R1:W-:Y:S02]  /*8cf60*/  STL [R1+0x35dc], R19 ;  /* 0x0035dc1301007387 */ /* 0x0003e40000100800 */
[----:B-1----:R-:W-:Y:S02]  /*8cf70*/  IMAD.MOV.U32 R19, RZ, RZ, R25 ;  /* 0x000000ffff137224 */ /* 0x002fe400078e0019 */
[----:B------:R-:W-:-:S05]  /*8cf80*/  IMAD.X R25, R11, 0x1, R15, P1 ;  /* 0x000000010b197824 */ /* 0x000fca00008e060f */
[----:B------:R1:W-:Y:S04]  /*8cf90*/  STL.64 [R1+0x35e0], R24 ;  /* 0x0035e01801007387 */ /* 0x0003e80000100a00 */
[----:B-1----:R-:W3:Y:S01]  /*8cfa0*/  LDL.LU.64 R24, [R1+0x6568] ;  /* 0x0065680001187983 */ /* 0x002ee20000300a00 */
[----:B------:R-:W-:Y:S01]  /*8cfb0*/  IMAD.X R3, R11, 0x1, R12, P2 ;  /* 0x000000010b037824 */ /* 0x000fe200010e060c */
[C---:B------:R-:W-:Y:S02]  /*8cfc0*/  IADD3 R18, P3, R4.reuse, R9, RZ ;  /* 0x0000000904127210 */ /* 0x040fe40007f7e0ff */
[----:B---3--:R-:W-:Y:S04]  /*8cfd0*/  STL.64 [R1+0x6530], R24 ;  /* 0x0065301801007387 */ /* 0x008fe80000100a00 */
[----:B------:R1:W-:Y:S04]  /*8cfe0*/  STL.64 [R1+0x35a8], R2 ;  /* 0x0035a80201007387 */ /* 0x0003e80000100a00 */
[----:B-1----:R-:W3:Y:S01]  /*8cff0*/  LDL.LU.64 R2, [R1+0x6560] ;  /* 0x0065600001027983 */ /* 0x002ee20000300a00 */
[----:B------:R-:W-:-:S03]  /*8d000*/  IADD3 R24, P1, R4, R7, RZ ;  /* 0x0000000704187210 */ /* 0x000fc60007f3e0ff */
[----:B------:R2:W-:Y:S02]  /*8d010*/  STL.64 [R1+0x6528], R16 ;  /* 0x0065281001007387 */ /* 0x0005e40000100a00 */
[C---:B------:R-:W-:Y:S02]  /*8d020*/  IMAD.X R25, R11.reuse, 0x1, R8, P1 ;  /* 0x000000010b197824 */ /* 0x040fe400008e0608 */
[----:B--2---:R-:W-:Y:S02]  /*8d030*/  IMAD.MOV.U32 R16, RZ, RZ, R23 ;  /* 0x000000ffff107224 */ /* 0x004fe400078e0017 */
[----:B------:R-:W-:Y:S02]  /*8d040*/  IMAD.MOV.U32 R23, RZ, RZ, R19 ;  /* 0x000000ffff177224 */ /* 0x000fe400078e0013 */
[----:B------:R-:W-:Y:S01]  /*8d050*/  IMAD.X R19, R11, 0x1, R10, P3 ;  /* 0x000000010b137824 */ /* 0x000fe200018e060a */
[----:B------:R-:W-:Y:S04]  /*8d060*/  STL.64 [R1+0x6540], R16 ;  /* 0x0065401001007387 */ /* 0x000fe80000100a00 */
[----:B------:R1:W-:Y:S01]  /*8d070*/  STL.64 [R1+0x35b0], R18 ;  /* 0x0035b01201007387 */ /* 0x0003e20000100a00 */
[----:B------:R-:W-:-:S03]  /*8d080*/  IADD3 R22, P2, R4, R5, RZ ;  /* 0x0000000504167210 */ /* 0x000fc60007f5e0ff */
[----:B-1----:R-:W2:Y:S04]  /*8d090*/  LDL.LU.64 R18, [R1+0x6558] ;  /* 0x0065580001127983 */ /* 0x002ea80000300a00 */
[----:B------:R1:W-:Y:S02]  /*8d0a0*/  STL.64 [R1+0x35b8], R24 ;  /* 0x0035b81801007387 */ /* 0x0003e40000100a00 */
[C---:B-1----:R-:W-:Y:S02]  /*8d0b0*/  IADD3 R24, P1, R4.reuse, R0, RZ ;  /* 0x0000000004187210 */ /* 0x042fe40007f3e0ff */
[----:B---3--:R-:W-:Y:S02]  /*8d0c0*/  IADD3 R16, P3, R4, R3, RZ ;  /* 0x0000000304107210 */ /* 0x008fe40007f7e0ff */
[----:B------:R-:W3:Y:S01]  /*8d0d0*/  LDL.LU R4, [R1+0x6550] ;  /* 0x0065500001047983 */ /* 0x000ee20000300800 */
[----:B------:R-:W-:-:S02]  /*8d0e0*/  IMAD.MOV.U32 R25, RZ, RZ, R23 ;  /* 0x000000ffff197224 */ /* 0x000fc400078e0017 */
[----:B------:R-:W-:-:S05]  /*8d0f0*/  IMAD.X R23, R11, 0x1, R6, P2 ;  /* 0x000000010b177824 */ /* 0x000fca00010e0606 */
[----:B------:R1:W-:Y:S04]  /*8d100*/  STL.64 [R1+0x35c0], R22 ;  /* 0x0035c01601007387 */ /* 0x0003e80000100a00 */
[----:B-1----:R-:W4:Y:S04]  /*8d110*/  LDL.LU.64 R22, [R1+0x6548] ;  /* 0x0065480001167983 */ /* 0x002f280000300a00 */
[----:B------:R1:W-:Y:S02]  /*8d120*/  STL.64 [R1+0x6520], R6 ;  /* 0x0065200601007387 */ /* 0x0003e40000100a00 */
[----:B-1----:R-:W-:Y:S01]  /*8d130*/  IADD3 R6, P2, R25, R14, RZ ;  /* 0x0000000e19067210 */ /* 0x002fe20007f5e0ff */
[----:B------:R-:W-:-:S02]  /*8d140*/  IMAD.MOV.U32 R7, RZ, RZ, R25 ;  /* 0x000000ffff077224 */ /* 0x000fc400078e0019 */
[----:B---3--:R-:W-:-:S05]  /*8d150*/  IMAD.X R17, R11, 0x1, R4, P3 ;  /* 0x000000010b117824 */ /* 0x008fca00018e0604 */
[----:B------:R-:W-:Y:S04]  /*8d160*/  STL.64 [R1+0x35c8], R16 ;  /* 0x0035c81001007387 */ /* 0x000fe80000100a00 */
[----:B------:R1:W-:Y:S02]  /*8d170*/  STL [R1+0x3598], R6 ;  /* 0x0035980601007387 */ /* 0x0003e40000100800 */
[----:B-1----:R-:W-:Y:S01]  /*8d180*/  IADD3 R6, P3, R25, R13, RZ ;  /* 0x0000000d19067210 */ /* 0x002fe20007f7e0ff */
[----:B------:R-:W-:Y:S01]  /*8d190*/  IMAD.X R25, R11, 0x1, R2, P1 ;  /* 0x000000010b197824 */ /* 0x000fe200008e0602 */
[----:B------:R-:W3:Y:S04]  /*8d1a0*/  LDL.LU.64 R16, [R1+0x6540] ;  /* 0x0065400001107983 */ /* 0x000ee80000300a00 */
[----:B------:R-:W2:Y:S04]  /*8d1b0*/  LDL.LU R11, [R1+0x6538] ;  /* 0x00653800010b7983 */ /* 0x000ea80000300800 */
[----:B------:R1:W-:Y:S04]  /*8d1c0*/  STL.64 [R1+0x3590], R24 ;  /* 0x0035901801007387 */ /* 0x0003e80000100a00 */
[----:B-1----:R-:W4:Y:S04]  /*8d1d0*/  LDL.LU.64 R24, [R1+0x6530] ;  /* 0x0065300001187983 */ /* 0x002f280000300a00 */
[----:B------:R1:W-:Y:S04]  /*8d1e0*/  STL.64 [R1+0x6518], R2 ;  /* 0x0065180201007387 */ /* 0x0003e80000100a00 */
[----:B-1----:R0:W3:Y:S04]  /*8d1f0*/  LDL.64 R2, [R1+0x3598] ;  /* 0x0035980001027983 */ /* 0x0020e80000100a00 */
[----:B---3--:R-:W3:Y:S04]  /*8d200*/  LDL R3, [R1+0x2e8] ;  /* 0x0002e80001037983 */ /* 0x008ee80000100800 */
[----:B----4-:R1:W-:Y:S02]  /*8d210*/  STL.64 [R1+0x6508], R24 ;  /* 0x0065081801007387 */ /* 0x0103e40000100a00 */
[----:B-1----:R-:W-:Y:S01]  /*8d220*/  IMAD.MOV.U32 R25, RZ, RZ, R16 ;  /* 0x000000ffff197224 */ /* 0x002fe200078e0010 */
[----:B--2---:R-:W-:Y:S01]  /*8d230*/  IADD3 R16, P1, R7, R11, RZ ;  /* 0x0000000b07107210 */ /* 0x004fe20007f3e0ff */
[----:B------:R-:W2:Y:S04]  /*8d240*/  LDL.LU R24, [R1+0x2dc] ;  /* 0x0002dc0001187983 */ /* 0x000ea80000300800 */
[----:B------:R1:W-:Y:S04]  /*8d250*/  STL [R1+0x3568], R16 ;  /* 0x0035681001007387 */ /* 0x0003e80000100800 */
[----:B-1----:R-:W3:Y:S02]  /*8d260*/  LDL.LU.64 R16, [R1+0x6528] ;  /* 0x0065280001107983 */ /* 0x002ee40000300a00 */
[----:B---3--:R-:W-:-:S02]  /*8d270*/  IMAD.X R3, R3, 0x1, R16, P2 ;  /* 0x0000000103037824 */ /* 0x008fc400010e0610 */
[----:B------:R1:W-:Y:S04]  /*8d280*/  STL.64 [R1+0x6500], R16 ;  /* 0x0065001001007387 */ /* 0x0003e80000100a00 */
[----:B------:R-:W-:Y:S04]  /*8d290*/  STL [R1+0x359c], R3 ;  /* 0x00359c0301007387 */ /* 0x000fe80000100800 */
[----:B-1----:R0:W3:Y:S04]  /*8d2a0*/  LDL.64 R16, [R1+0x3568] ;  /* 0x0035680001107983 */ /* 0x0020e80000100a00 */
[----:B------:R-:W-:Y:S04]  /*8d2b0*/  STL.64 [R1+0x6510], R20 ;  /* 0x0065101401007387 */ /* 0x000fe80000100a00 */
[----:B------:R1:W-:Y:S01]  /*8d2c0*/  STL [R1+0x64f8], R9 ;  /* 0x0064f80901007387 */ /* 0x0003e20000100800 */
[----:B---3--:R-:W-:-:S05]  /*8d2d0*/  IMAD.MOV.U32 R17, RZ, RZ, R7 ;  /* 0x000000ffff117224 */ /* 0x008fca00078e0007 */
[----:B------:R-:W-:Y:S02]  /*8d2e0*/  IADD3 R2, P2, R17, R9, RZ ;  /* 0x0000000911027210 */ /* 0x000fe40007f5e0ff */
[----:B-1----:R-:W3:Y:S02]  /*8d2f0*/  LDL.LU R9, [R1+0x2e8] ;  /* 0x0002e80001097983 */ /* 0x002ee40000300800 */
[----:B---3--:R-:W-:-:S05]  /*8d300*/  IMAD.X R7, R9, 0x1, R15, P3 ;  /* 0x0000000109077824 */ /* 0x008fca00018e060f */
[----:B------:R1:W-:Y:S01]  /*8d310*/  STL.64 [R1+0x35a0], R6 ;  /* 0x0035a00601007387 */ /* 0x0003e20000100a00 */
[----:B------:R-:W-:-:S03]  /*8d320*/  IMAD.X R3, R9, 0x1, R10, P2 ;  /* 0x0000000109037824 */ /* 0x000fc600010e060a */
[----:B-1----:R-:W3:Y:S04]  /*8d330*/  LDL.LU.64 R6, [R1+0x6520] ;  /* 0x0065200001067983 */ /* 0x002ee80000300a00 */
[----:B------:R1:W-:Y:S04]  /*8d340*/  STL.64 [R1+0x64f0], R22 ;  /* 0x0064f01601007387 */ /* 0x0003e80000100a00 */
[----:B------:R-:W-:Y:S01]  /*8d350*/  STL.64 [R1+0x64e8], R18 ;  /* 0x0064e81201007387 */ /* 0x000fe20000100a00 */
[----:B-1----:R-:W-:Y:S02]  /*8d360*/  IMAD.MOV.U32 R23, RZ, RZ, R17 ;  /* 0x000000ffff177224 */ /* 0x002fe400078e0011 */
[----:B------:R-:W-:-:S05]  /*8d370*/  IMAD.X R17, R9, 0x1, R12, P1 ;  /* 0x0000000109117824 */ /* 0x000fca00008e060c */
[----:B------:R-:W-:Y:S04]  /*8d380*/  STL [R1+0x356c], R17 ;  /* 0x00356c1101007387 */ /* 0x000fe80000100800 */
[----:B------:R1:W-:Y:S04]  /*8d390*/  STL.64 [R1+0x3570], R2 ;  /* 0x0035700201007387 */ /* 0x0003e80000100a00 */
[----:B-1----:R-:W4:Y:S01]  /*8d3a0*/  LDL.LU.64 R2, [R1+0x6518] ;  /* 0x0065180001027983 */ /* 0x002f220000300a00 */
[----:B--2---:R-:W-:Y:S02]  /*8d3b0*/  IMAD.MOV.U32 R18, RZ, RZ, R24 ;  /* 0x000000ffff127224 */ /* 0x004fe400078e0018 */
[----:B------:R-:W-:Y:S01]  /*8d3c0*/  IMAD.MOV.U32 R19, RZ, RZ, R25 ;  /* 0x000000ffff137224 */ /* 0x000fe200078e0019 */
[----:B---3--:R-:W-:-:S05]  /*8d3d0*/  IADD3 R24, P3, R23, R7, RZ ;  /* 0x0000000717187210 */ /* 0x008fca0007f7e0ff */
[----:B------:R-:W-:Y:S01]  /*8d3e0*/  IMAD.X R25, R9, 0x1, R8, P3 ;  /* 0x0000000109197824 */ /* 0x000fe200018e0608 */
[----:B----4-:R-:W-:-:S05]  /*8d3f0*/  IADD3 R20, P2, R23, R3, RZ ;  /* 0x0000000317147210 */ /* 0x010fca0007f5e0ff */
[----:B------:R1:W-:Y:S04]  /*8d400*/  STL [R1+0x3588], R20 ;  /* 0x0035881401007387 */ /* 0x0003e80000100800 */
[----:B-1----:R-:W2:Y:S04]  /*8d410*/  LDL.LU.64 R20, [R1+0x6510] ;  /* 0x0065100001147983 */ /* 0x002ea80000300a00 */
[----:B------:R1:W-:Y:S04]  /*8d420*/  STL.64 [R1+0x3578], R24 ;  /* 0x0035781801007387 */ /* 0x0003e80000100a00 */
[----:B-1----:R-:W3:Y:S01]  /*8d430*/  LDL.LU.64 R24, [R1+0x6508] ;  /* 0x0065080001187983 */ /* 0x002ee20000300a00 */
[----:B------:R-:W-:-:S03]  /*8d440*/  IADD3 R16, P1, R23, R5, RZ ;  /* 0x0000000517107210 */ /* 0x000fc60007f3e0ff */
[----:B---3--:R1:W-:Y:S04]  /*8d450*/  STL.64 [R1+0x64e0], R24 ;  /* 0x0064e01801007387 */ /* 0x0083e80000100a00 */
[----:B-1----:R0:W3:Y:S01]  /*8d460*/  LDL.64 R24, [R1+0x3588] ;  /* 0x0035880001187983 */ /* 0x0020e20000100a00 */
[----:B------:R-:W-:Y:S01]  /*8d470*/  IMAD.X R17, R9, 0x1, R6, P1 ;  /* 0x0000000109117824 */ /* 0x000fe200008e0606 */
[----:B------:R-:W-:Y:S01]  /*8d480*/  IADD3 R22, P3, R23, R0, RZ ;  /* 0x0000000017167210 */ /* 0x000fe20007f7e0ff */
[----:B------:R-:W-:Y:S01]  /*8d490*/  IMAD.MOV.U32 R23, RZ, RZ, R18 ;  /* 0x000000ffff177224 */ /* 0x000fe200078e0012 */
[----:B------:R-:W-:Y:S02]  /*8d4a0*/  IADD3 R18, P1, R19, R14, RZ ;  /* 0x0000000e13127210 */ /* 0x000fe40007f3e0ff */
[----:B------:R1:W-:Y:S04]  /*8d4b0*/  STL.64 [R1+0x3580], R16 ;  /* 0x0035801001007387 */ /* 0x0003e80000100a00 */
[----:B-1----:R-:W4:Y:S04]  /*8d4c0*/  LDL.LU.64 R16, [R1+0x6500] ;  /* 0x0065000001107983 */ /* 0x002f280000300a00 */
[----:B------:R-:W4:Y:S01]  /*8d4d0*/  LDL R19, [R1+0x2e4] ;  /* 0x0002e40001137983 */ /* 0x000f220000100800 */
[----:B---3--:R-:W-:-:S05]  /*8d4e0*/  IMAD.X R25, R9, 0x1, R4, P2 ;  /* 0x0000000109197824 */ /* 0x008fca00010e0604 */
[----:B------:R1:W-:Y:S04]  /*8d4f0*/  STL [R1+0x358c], R25 ;  /* 0x00358c1901007387 */ /* 0x0003e80000100800 */
[----:B------:R3:W-:Y:S01]  /*8d500*/  STL [R1+0x64d8], R4 ;  /* 0x0064d80401007387 */ /* 0x0007e20000100800 */
[----:B-1----:R-:W-:Y:S02]  /*8d510*/  IMAD.MOV.U32 R25, RZ, RZ, R23 ;  /* 0x000000ffff197224 */ /* 0x002fe400078e0017 */
[----:B------:R-:W-:Y:S01]  /*8d520*/  IMAD.X R23, R9, 0x1, R2, P3 ;  /* 0x0000000109177824 */ /* 0x000fe200018e0602 */
[----:B---3--:R-:W3:Y:S04]  /*8d530*/  LDL.LU R4, [R1+0x154] ;  /* 0x0001540001047983 */ /* 0x008ee80000300800 */
[----:B------:R-:W2:Y:S04]  /*8d540*/  LDL.LU R9, [R1+0x64f8] ;  /* 0x0064f80001097983 */ /* 0x000ea80000300800 */
[----:B------:R1:W-:Y:S04]  /*8d550*/  STL.64 [R1+0x3550], R22 ;  /* 0x0035501601007387 */ /* 0x0003e80000100a00 */
[----:B-1----:R-:W3:Y:S01]  /*8d560*/  LDL.LU.64 R22, [R1+0x64f0] ;  /* 0x0064f00001167983 */ /* 0x002ee20000300a00 */
[----:B----4-:R-:W-:-:S03]  /*8d570*/  IMAD.X R19, R19, 0x1, R16, P1 ;  /* 0x0000000113137824 */ /* 0x010fc600008e0610 */
[----:B---3--:R-:W-:Y:S04]  /*8d580*/  STL.64 [R1+0x64c8], R22 ;  /* 0x0064c81601007387 */ /* 0x008fe80000100a00 */
[----:B------:R1:W-:Y:S04]  /*8d590*/  STL.64 [R1+0x3558], R18 ;  /* 0x0035581201007387 */ /* 0x0003e80000100a00 */
[----:B-1----:R-:W3:Y:S01]  /*8d5a0*/  LDL.LU.64 R18, [R1+0x64e8] ;  /* 0x0064e80001127983 */ /* 0x002ee20000300a00 */
[----:B------:R-:W-:-:S03]  /*8d5b0*/  IADD3 R24, P2, R4, R13, RZ ;  /* 0x0000000d04187210 */ /* 0x000fc60007f5e0ff */
[----:B---3--:R1:W-:Y:S04]  /*8d5c0*/  STL.64 [R1+0x64b8], R18 ;  /* 0x0064b81201007387 */ /* 0x0083e80000100a00 */
[----:B--2---:R2:W-:Y:S01]  /*8d5d0*/  STL [R1+0x64b0], R9 ;  /* 0x0064b00901007387 */ /* 0x0045e20000100800 */
[----:B-1----:R-:W-:-:S03]  /*8d5e0*/  IADD3 R18, P1, R4, R9, RZ ;  /* 0x0000000904127210 */ /* 0x002fc60007f3e0ff */
[----:B--2---:R-:W2:Y:S01]  /*8d5f0*/  LDL.LU R9, [R1+0x2e4] ;  /* 0x0002e40001097983 */ /* 0x004ea20000300800 */
[----:B------:R-:W-:Y:S02]  /*8d600*/  IMAD.MOV.U32 R23, RZ, RZ, R25 ;  /* 0x000000ffff177224 */ /* 0x000fe400078e0019 */
[----:B--2---:R-:W-:-:S05]  /*8d610*/  IMAD.X R25, R9, 0x1, R15, P2 ;  /* 0x0000000109197824 */ /* 0x004fca00010e060f */
[----:B------:R1:W-:Y:S04]  /*8d620*/  STL.64 [R1+0x3560], R24 ;  /* 0x0035601801007387 */ /* 0x0003e80000100a00 */
[----:B-1----:R-:W2:Y:S01]  /*8d630*/  LDL.LU.64 R24, [R1+0x64e0] ;  /* 0x0064e00001187983 */ /* 0x002ea20000300a00 */
[----:B------:R-:W-:-:S03]  /*8d640*/  IADD3 R22, P3, R4, R11, RZ ;  /* 0x0000000b04167210 */ /* 0x000fc60007f7e0ff */
[----:B------:R1:W-:Y:S04]  /*8d650*/  STL.64 [R1+0x64d0], R14 ;  /* 0x0064d00e01007387 */ /* 0x0003e80000100a00 */
[----:B------:R3:W-:Y:S01]  /*8d660*/  STL [R1+0x64dc], R15 ;  /* 0x0064dc0f01007387 */ /* 0x0007e20000100800 */
[----:B------:R-:W-:Y:S01]  /*8d670*/  IMAD.X R19, R9, 0x1, R10, P1 ;  /* 0x0000000109137824 */ /* 0x000fe200008e060a */
[----:B-1----:R-:W-:-:S05]  /*8d680*/  IADD3 R14, P2, R4, R7, RZ ;  /* 0x00000007040e7210 */ /* 0x002fca0007f5e0ff */
[C---:B---3--:R-:W-:Y:S01]  /*8d690*/  IMAD.X R15, R9.reuse, 0x1, R8, P2 ;  /* 0x00000001090f7824 */ /* 0x048fe200010e0608 */
[----:B--2---:R1:W-:Y:S02]  /*8d6a0*/  STL.64 [R1+0x64c0], R24 ;  /* 0x0064c01801007387 */ /* 0x0043e40000100a00 */
[----:B-1----:R-:W-:Y:S02]  /*8d6b0*/  IMAD.MOV.U32 R24, RZ, RZ, R23 ;  /* 0x000000ffff187224 */ /* 0x002fe400078e0017 */
[----:B------:R-:W-:-:S05]  /*8d6c0*/  IMAD.X R23, R9, 0x1, R12, P3 ;  /* 0x0000000109177824 */ /* 0x000fca00018e060c */
[----:B------:R-:W-:Y:S04]  /*8d6d0*/  STL.64 [R1+0x3528], R22 ;  /* 0x0035281601007387 */ /* 0x000fe80000100a00 */
[----:B------:R-:W-:Y:S04]  /*8d6e0*/  STL.64 [R1+0x3530], R18 ;  /* 0x0035301201007387 */ /* 0x000fe80000100a00 */
[----:B------:R1:W-:Y:S04]  /*8d6f0*/  STL.64 [R1+0x3538], R14 ;  /* 0x0035380e01007387 */ /* 0x0003e80000100a00 */
[----:B-1----:R0:W2:Y:S01]  /*8d700*/  LDL.LU R15, [R1+0x64dc] ;  /* 0x0064dc00010f7983 */ /* 0x0020a20000300800 */
[----:B------:R-:W-:-:S02]  /*8d710*/  IADD3 R22, P3, R4, R5, RZ ;  /* 0x0000000504167210 */ /* 0x000fc40007f7e0ff */
[C---:B------:R-:W-:Y:S02]  /*8d720*/  IADD3 R14, P2, R4.reuse, R0, RZ ;  /* 0x00000000040e7210 */ /* 0x040fe40007f5e0ff */
[----:B------:R-:W-:Y:S02]  /*8d730*/  IADD3 R18, P1, R4, R3, RZ ;  /* 0x0000000304127210 */ /* 0x000fe40007f3e0ff */
[----:B------:R-:W3:Y:S01]  /*8d740*/  LDL.LU R4, [R1+0x64d8] ;  /* 0x0064d80001047983 */ /* 0x000ee20000300800 */
[----:B------:R-:W-:-:S03]  /*8d750*/  IMAD.X R23, R9, 0x1, R6, P3 ;  /* 0x0000000109177824 */ /* 0x000fc600018e0606 */
[----:B------:R2:W-:Y:S04]  /*8d760*/  STL [R1+0x3510], R14 ;  /* 0x0035100e01007387 */ /* 0x0005e80000100800 */
[----:B--2---:R-:W2:Y:S04]  /*8d770*/  LDL.LU.64 R14, [R1+0x64d0] ;  /* 0x0064d000010e7983 */ /* 0x004ea80000300a00 */
[----:B------:R1:W-:Y:S04]  /*8d780*/  STL.64 [R1+0x3540], R22 ;  /* 0x0035401601007387 */ /* 0x0003e80000100a00 */
[----:B-1----:R-:W4:Y:S04]  /*8d790*/  LDL.LU.64 R22, [R1+0x64c8] ;  /* 0x0064c80001167983 */ /* 0x002f280000300a00 */
[----:B------:R1:W-:Y:S04]  /*8d7a0*/  STL.64 [R1+0x64a8], R6 ;  /* 0x0064a80601007387 */ /* 0x0003e80000100a00 */
[----:B-1----:R-:W2:Y:S01]  /*8d7b0*/  LDL R7, [R1+0x158] ;  /* 0x0001580001077983 */ /* 0x002ea20000100800 */
[----:B------:R-:W-:-:S03]  /*8d7c0*/  IMAD.MOV.U32 R6, RZ, RZ, R24 ;  /* 0x000000ffff067224 */ /* 0x000fc600078e0018 */
[----:B----4-:R1:W-:Y:S04]  /*8d7d0*/  STL.64 [R1+0x6498], R22 ;  /* 0x0064981601007387 */ /* 0x0103e80000100a00 */
[----:B-1----:R0:W4:Y:S01]  /*8d7e0*/  LDL.64 R22, [R1+0x3510] ;  /* 0x0035100001167983 */ /* 0x0021220000100a00 */
[----:B--2---:R-:W-:-:S05]  /*8d7f0*/  IADD3 R24, P3, R7, R14, RZ ;  /* 0x0000000e07187210 */ /* 0x004fca0007f7e0ff */
[----:B------:R1:W-:Y:S04]  /*8d800*/  STL [R1+0x3518], R24 ;  /* 0x0035181801007387 */ /* 0x0003e80000100800 */
[----:B-1----:R-:W2:Y:S01]  /*8d810*/  LDL.LU.64 R24, [R1+0x64c0] ;  /* 0x0064c00001187983 */ /* 0x002ea20000300a00 */
[----:B---3--:R-:W-:-:S05]  /*8d820*/  IMAD.X R19, R9, 0x1, R4, P1 ;  /* 0x0000000109137824 */ /* 0x008fca00008e0604 */
[----:B------:R1:W-:Y:S04]  /*8d830*/  STL.64 [R1+0x3548], R18 ;  /* 0x0035481201007387 */ /* 0x0003e80000100a00 */
[----:B-1----:R-:W3:Y:S04]  /*8d840*/  LDL.LU.64 R18, [R1+0x64b8] ;  /* 0x0064b80001127983 */ /* 0x002ee80000300a00 */
[----:B------:R1:W-:Y:S02]  /*8d850*/  STL.64 [R1+0x64a0], R4 ;  /* 0x0064a00401007387 */ /* 0x0003e40000100a00 */
[----:B-1----:R-:W-:Y:S01]  /*8d860*/  IMAD.MOV.U32 R4, RZ, RZ, R6 ;  /* 0x000000ffff047224 */ /* 0x002fe200078e0006 */
[----:B------:R-:W-:-:S02]  /*8d870*/  IADD3 R6, P1, R7, R13, RZ ;  /* 0x0000000d07067210 */ /* 0x000fc40007f3e0ff */
[----:B------:R-:W3:Y:S01]  /*8d880*/  LDL R7, [R1+0x2e0] ;  /* 0x0002e00001077983 */ /* 0x000ee20000100800 */
[----:B----4-:R-:W-:-:S03]  /*8d890*/  IMAD.X R23, R9, 0x1, R2, P2 ;  /* 0x0000000109177824 */ /* 0x010fc600010e0602 */
[----:B------:R-:W4:Y:S04]  /*8d8a0*/  LDL.LU R9, [R1+0x64b0] ;  /* 0x0064b00001097983 */ /* 0x000f280000300800 */
[----:B------:R1:W-:Y:S04]  /*8d8b0*/  STL [R1+0x6488], R2 ;  /* 0x0064880201007387 */ /* 0x0003e80000100800 */
[----:B-1----:R-:W4:Y:S04]  /*8d8c0*/  LDL.LU R2, [R1+0x158] ;  /* 0x0001580001027983 */ /* 0x002f280000300800 */
[----:B------:R-:W-:Y:S04]  /*8d8d0*/  STL [R1+0x3514], R23 ;  /* 0x0035141701007387 */ /* 0x000fe80000100800 */
[----:B--2---:R1:W-:Y:S04]  /*8d8e0*/  STL.64 [R1+0x6490], R24 ;  /* 0x0064901801007387 */ /* 0x0043e80000100a00 */
[----:B-1----:R0:W3:Y:S02]  /*8d8f0*/  LDL.64 R24, [R1+0x3518] ;  /* 0x0035180001187983 */ /* 0x0020e40000100a00 */
[----:B---3--:R-:W-:-:S05]  /*8d900*/  IMAD.X R25, R7, 0x1, R16, P3 ;  /* 0x0000000107197824 */ /* 0x008fca00018e0610 */
[----:B------:R-:W-:Y:S04]  /*8d910*/  STL [R1+0x351c], R25 ;  /* 0x00351c1901007387 */ /* 0x000fe80000100800 */
[----:B------:R1:W-:Y:S04]  /*8d920*/  STL [R1+0x6478], R17 ;  /* 0x0064781101007387 */ /* 0x0003e80000100800 */
[----:B-1----:R-:W2:Y:S01]  /*8d930*/  LDL.LU R17, [R1+0x2e0] ;  /* 0x0002e00001117983 */ /* 0x002ea20000300800 */
[----:B----4-:R-:W-:-:S03]  /*8d940*/  IADD3 R24, P3, R2, R9, RZ ;  /* 0x0000000902187210 */ /* 0x010fc60007f7e0ff */
[----:B------:R1:W-:Y:S04]  /*8d950*/  STL [R1+0x6468], R9 ;  /* 0x0064680901007387 */ /* 0x0003e80000100800 */
[----:B-1----:R-:W3:Y:S01]  /*8d960*/  LDL R9, [R1+0x15c] ;  /* 0x00015c0001097983 */ /* 0x002ee20000100800 */
        /* <DEDUP_REMOVED lines=9> */
[----:B------:R1:W-:Y:S04]  /*8da00*/  STL.64 [R1+0x34e8], R22 ;  /* 0x0034e81601007387 */ /* 0x0003e80000100a00 */
[----:B-1----:R-:W4:Y:S04]  /*8da10*/  LDL.LU.64 R22, [R1+0x6498] ;  /* 0x0064980001167983 */ /* 0x002f280000300a00 */
[----:B------:R-:W-:Y:S04]  /*8da20*/  STL.64 [R1+0x6480], R12 ;  /* 0x0064800c01007387 */ /* 0x000fe80000100a00 */
[----:B----4-:R1:W-:Y:S02]  /*8da30*/  STL.64 [R1+0x6460], R22 ;  /* 0x0064601601007387 */ /* 0x0103e40000100a00 */
[----:B-1----:R-:W-:-:S02]  /*8da40*/  IMAD.MOV.U32 R23, RZ, RZ, R25 ;  /* 0x000000ffff177224 */ /* 0x002fc400078e0019 */
[----:B------:R-:W-:-:S05]  /*8da50*/  IMAD.X R25, R17, 0x1, R10, P3 ;  /* 0x0000000111197824 */ /* 0x000fca00018e060a */
[----:B------:R1:W-:Y:S04]  /*8da60*/  STL.64 [R1+0x34f0], R24 ;  /* 0x0034f01801007387 */ /* 0x0003e80000100a00 */
[----:B-1----:R-:W4:Y:S04]  /*8da70*/  LDL.LU.64 R24, [R1+0x6490] ;  /* 0x0064900001187983 */ /* 0x002f280000300a00 */
[----:B------:R1:W-:Y:S04]  /*8da80*/  STL.64 [R1+0x6470], R18 ;  /* 0x0064701201007387 */ /* 0x0003e80000100a00 */
[----:B-1----:R0:W3:Y:S01]  /*8da90*/  LDL.64 R18, [R1+0x34f8] ;  /* 0x0034f80001127983 */ /* 0x0020e20000100a00 */
[----:B--2---:R-:W-:-:S02]  /*8daa0*/  IADD3 R22, P2, R2, R5, RZ ;  /* 0x0000000502167210 */ /* 0x004fc40007f5e0ff */
[C---:B------:R-:W-:Y:S01]  /*8dab0*/  IADD3 R12, P3, R2.reuse, R3, RZ ;  /* 0x00000003020c7210 */ /* 0x040fe20007f7e0ff */
[----:B------:R-:W-:Y:S02]  /*8dac0*/  IMAD.MOV.U32 R13, RZ, RZ, R23 ;  /* 0x000000ffff0d7224 */ /* 0x000fe400078e0017 */
[C---:B------:R-:W-:Y:S02]  /*8dad0*/  IMAD.X R23, R17.reuse, 0x1, R6, P2 ;  /* 0x0000000111177824 */ /* 0x040fe400010e0606 */
[----:B---3--:R-:W-:Y:S01]  /*8dae0*/  IMAD.X R19, R17, 0x1, R8, P1 ;  /* 0x0000000111137824 */ /* 0x008fe200008e0608 */
[----:B------:R-:W-:-:S04]  /*8daf0*/  IADD3 R18, P1, R2, R0, RZ ;  /* 0x0000000002127210 */ /* 0x000fc80007f3e0ff */
[----:B------:R-:W-:Y:S04]  /*8db00*/  STL [R1+0x34fc], R19 ;  /* 0x0034fc1301007387 */ /* 0x000fe80000100800 */
[----:B------:R-:W2:Y:S04]  /*8db10*/  LDL.LU R2, [R1+0x6488] ;  /* 0x0064880001027983 */ /* 0x000ea80000300800 */
[----:B------:R1:W-:Y:S02]  /*8db20*/  STL.64 [R1+0x3500], R22 ;  /* 0x0035001601007387 */ /* 0x0003e40000100a00 */
[----:B-1----:R-:W-:-:S02]  /*8db30*/  IMAD.MOV.U32 R23, RZ, RZ, R13 ;  /* 0x000000ffff177224 */ /* 0x002fc400078e000d */
[----:B------:R-:W-:-:S05]  /*8db40*/  IMAD.X R13, R17, 0x1, R4, P3 ;  /* 0x00000001110d7824 */ /* 0x000fca00018e0604 */
[----:B------:R1:W-:Y:S04]  /*8db50*/  STL.64 [R1+0x3508], R12 ;  /* 0x0035080c01007387 */ /* 0x0003e80000100a00 */
[----:B-1----:R-:W3:Y:S04]  /*8db60*/  LDL.LU.64 R12, [R1+0x6480] ;  /* 0x00648000010c7983 */ /* 0x002ee80000300a00 */
[----:B------:R3:W-:Y:S01]  /*8db70*/  STL.64 [R1+0x6458], R4 ;  /* 0x0064580401007387 */ /* 0x0007e20000100a00 */
[----:B--2---:R-:W-:-:S03]  /*8db80*/  IMAD.X R19, R17, 0x1, R2, P1 ;  /* 0x0000000111137824 */ /* 0x004fc600008e0602 */
[----:B------:R-:W2:Y:S01]  /*8db90*/  LDL.LU R17, [R1+0x6478] ;  /* 0x0064780001117983 */ /* 0x000ea20000300800 */
[C---:B------:R-:W-:Y:S02]  /*8dba0*/  IADD3 R22, P2, R9.reuse, R14, RZ ;  /* 0x0000000e09167210 */ /* 0x040fe40007f5e0ff */
[----:B---3--:R-:W-:-:S05]  /*8dbb0*/  IADD3 R4, P3, R9, R13, RZ ;  /* 0x0000000d09047210 */ /* 0x008fca0007f7e0ff */
[----:B------:R-:W-:Y:S04]  /*8dbc0*/  STL [R1+0x34e0], R4 ;  /* 0x0034e00401007387 */ /* 0x000fe80000100800 */
[----:B------:R1:W-:Y:S04]  /*8dbd0*/  STL.64 [R1+0x34d0], R18 ;  /* 0x0034d01201007387 */ /* 0x0003e80000100a00 */
[----:B-1----:R-:W3:Y:S04]  /*8dbe0*/  LDL.LU.64 R18, [R1+0x6470] ;  /* 0x0064700001127983 */ /* 0x002ee80000300a00 */
[----:B------:R1:W-:Y:S01]  /*8dbf0*/  STL.64 [R1+0x6450], R2 ;  /* 0x0064500201007387 */ /* 0x0003e20000100a00 */
[----:B------:R-:W-:-:S03]  /*8dc00*/  IADD3 R4, P1, R9, R11, RZ ;  /* 0x0000000b09047210 */ /* 0x000fc60007f3e0ff */
[----:B------:R-:W4:Y:S01]  /*8dc10*/  LDL.LU R9, [R1+0x6468] ;  /* 0x0064680001097983 */ /* 0x000f220000300800 */
[----:B-1----:R-:W-:-:S04]  /*8dc20*/  IMAD.MOV.U32 R3, RZ, RZ, R23 ;  /* 0x000000ffff037224 */ /* 0x002fc800078e0017 */
[----:B------:R-:W-:-:S05]  /*8dc30*/  IMAD.X R23, R3, 0x1, R16, P2 ;  /* 0x0000000103177824 */ /* 0x000fca00010e0610 */
[----:B------:R1:W-:Y:S04]  /*8dc40*/  STL.64 [R1+0x34d8], R22 ;  /* 0x0034d81601007387 */ /* 0x0003e80000100a00 */
[----:B-1----:R-:W3:Y:S04]  /*8dc50*/  LDL.LU.64 R22, [R1+0x6460] ;  /* 0x0064600001167983 */ /* 0x002ee80000300a00 */
[----:B--2---:R1:W-:Y:S04]  /*8dc60*/  STL [R1+0x6430], R17 ;  /* 0x0064301101007387 */ /* 0x0043e80000100800 */
[----:B-1----:R-:W2:Y:S04]  /*8dc70*/  LDL R17, [R1+0x160] ;  /* 0x0001600001117983 */ /* 0x002ea80000100800 */
[----:B--2---:R1:W-:Y:S04]  /*8dc80*/  STL.64 [R1+0x6448], R16 ;  /* 0x0064481001007387 */ /* 0x0043e80000100a00 */
[----:B-1----:R0:W2:Y:S04]  /*8dc90*/  LDL.64 R16, [R1+0x34e0] ;  /* 0x0034e00001107983 */ /* 0x0020a80000100a00 */
[----:B---3--:R1:W-:Y:S04]  /*8dca0*/  STL.64 [R1+0x6438], R22 ;  /* 0x0064381601007387 */ /* 0x0083e80000100a00 */
[----:B-1----:R-:W4:Y:S01]  /*8dcb0*/  LDL.LU R23, [R1+0x15c] ;  /* 0x00015c0001177983 */ /* 0x002f220000300800 */
[----:B------:R-:W-:-:S03]  /*8dcc0*/  IMAD.MOV.U32 R22, RZ, RZ, R3 ;  /* 0x000000ffff167224 */ /* 0x000fc600078e0003 */
[----:B------:R-:W-:Y:S01]  /*8dcd0*/  STL.64 [R1+0x6440], R18 ;  /* 0x0064401201007387 */ /* 0x000fe20000100a00 */
[C---:B------:R-:W-:Y:S02]  /*8dce0*/  IMAD.X R5, R22.reuse, 0x1, R12, P1 ;  /* 0x0000000116057824 */ /* 0x040fe400008e060c */
[----:B--2---:R-:W-:-:S05]  /*8dcf0*/  IMAD.X R17, R22, 0x1, R15, P3 ;  /* 0x0000000116117824 */ /* 0x004fca00018e060f */
[----:B------:R-:W-:Y:S04]  /*8dd00*/  STL [R1+0x34e4], R17 ;  /* 0x0034e41101007387 */ /* 0x000fe80000100800 */
[----:B------:R1:W-:Y:S01]  /*8dd10*/  STL.64 [R1+0x34a8], R4 ;  /* 0x0034a80401007387 */ /* 0x0003e20000100a00 */
[----:B----4-:R-:W-:-:S03]  /*8dd20*/  IADD3 R2, P2, R23, R9, RZ ;  /* 0x0000000917027210 */ /* 0x010fc60007f5e0ff */
[----:B-1----:R-:W2:Y:S02]  /*8dd30*/  LDL.LU.64 R4, [R1+0x6458] ;  /* 0x0064580001047983 */ /* 0x002ea40000300a00 */
[----:B------:R-:W-:-:S05]  /*8dd40*/  IMAD.X R3, R22, 0x1, R10, P2 ;  /* 0x0000000116037824 */ /* 0x000fca00010e060a */
[----:B------:R1:W-:Y:S04]  /*8dd50*/  STL.64 [R1+0x34b0], R2 ;  /* 0x0034b00201007387 */ /* 0x0003e80000100a00 */
[----:B-1----:R-:W3:Y:S04]  /*8dd60*/  LDL.LU.64 R2, [R1+0x6450] ;  /* 0x0064500001027983 */ /* 0x002ee80000300a00 */
[----:B------:R1:W-:Y:S01]  /*8dd70*/  STL.64 [R1+0x6428], R20 ;  /* 0x0064281401007387 */ /* 0x0003e20000100a00 */
[----:B------:R-:W-:Y:S01]  /*8dd80*/  IADD3 R16, P3, R23, R7, RZ ;  /* 0x0000000717107210 */ /* 0x000fe20007f7e0ff */
[----:B-1----:R-:W-:-:S02]  /*8dd90*/  IMAD.MOV.U32 R21, RZ, RZ, R19 ;  /* 0x000000ffff157224 */ /* 0x002fc400078e0013 */
[----:B------:R-:W-:-:S04]  /*8dda0*/  IMAD.MOV.U32 R21, RZ, RZ, R22 ;  /* 0x000000ffff157224 */ /* 0x000fc800078e0016 */
[----:B------:R-:W-:Y:S01]  /*8ddb0*/  IMAD.X R17, R21, 0x1, R8, P3 ;  /* 0x0000000115117824 */ /* 0x000fe200018e0608 */
[C---:B------:R-:W-:Y:S02]  /*8ddc0*/  IADD3 R22, P3, R23.reuse, R0, RZ ;  /* 0x0000000017167210 */ /* 0x040fe40007f7e0ff */
[----:B--2---:R-:W-:-:S05]  /*8ddd0*/  IADD3 R18, P1, R23, R5, RZ ;  /* 0x0000000517127210 */ /* 0x004fca0007f3e0ff */
[----:B------:R3:W-:Y:S01]  /*8dde0*/  STL [R1+0x34c0], R18 ;  /* 0x0034c01201007387 */ /* 0x0007e20000100800 */
[----:B------:R-:W-:-:S03]  /*8ddf0*/  IMAD.MOV.U32 R20, RZ, RZ, R18 ;  /* 0x000000ffff147224 */ /* 0x000fc600078e0012 */
[----:B------:R1:W-:Y:S01]  /*8de00*/  STL.64 [R1+0x34b8], R16 ;  /* 0x0034b81001007387 */ /* 0x0003e20000100a00 */
[----:B---3--:R-:W-:Y:S01]  /*8de10*/  IADD3 R18, P2, R23, R3, RZ ;  /* 0x0000000317127210 */ /* 0x008fe20007f5e0ff */
[----:B------:R-:W-:Y:S02]  /*8de20*/  IMAD.MOV.U32 R23, RZ, RZ, R21 ;  /* 0x000000ffff177224 */ /* 0x000fe400078e0015 */
[----:B-1----:R-:W2:Y:S02]  /*8de30*/  LDL.LU.64 R16, [R1+0x6448] ;  /* 0x0064480001107983 */ /* 0x002ea40000300a00 */
[C---:B------:R-:W-:Y:S02]  /*8de40*/  IMAD.X R21, R23.reuse, 0x1, R6, P1 ;  /* 0x0000000117157824 */ /* 0x040fe400008e0606 */
[C---:B------:R-:W-:Y:S01]  /*8de50*/  IMAD.X R19, R23.reuse, 0x1, R4, P2 ;  /* 0x0000000117137824 */ /* 0x040fe200010e0604 */
[----:B------:R-:W-:Y:S04]  /*8de60*/  STL.64 [R1+0x6420], R6 ;  /* 0x0064200601007387 */ /* 0x000fe80000100a00 */
[----:B------:R-:W-:Y:S04]  /*8de70*/  STL [R1+0x34c4], R21 ;  /* 0x0034c41501007387 */ /* 0x000fe80000100800 */
[----:B------:R1:W-:Y:S04]  /*8de80*/  STL.64 [R1+0x34c8], R18 ;  /* 0x0034c81201007387 */ /* 0x0003e80000100a00 */
[----:B-1----:R-:W3:Y:S04]  /*8de90*/  LDL.LU.64 R18, [R1+0x6440] ;  /* 0x0064400001127983 */ /* 0x002ee80000300a00 */
[----:B------:R-:W4:Y:S01]  /*8dea0*/  LDL R7, [R1+0x2d8] ;  /* 0x0002d80001077983 */ /* 0x000f220000100800 */
[----:B------:R-:W-:-:S05]  /*8deb0*/  IMAD.X R23, R23, 0x1, R2, P3 ;  /* 0x0000000117177824 */ /* 0x000fca00018e0602 */
[----:B------:R1:W-:Y:S04]  /*8dec0*/  STL.64 [R1+0x3490], R22 ;  /* 0x0034901601007387 */ /* 0x0003e80000100a00 */
[----:B-1----:R-:W3:Y:S04]  /*8ded0*/  LDL.LU.64 R22, [R1+0x6438] ;  /* 0x0064380001167983 */ /* 0x002ee80000300a00 */
[----:B------:R1:W-:Y:S01]  /*8dee0*/  STL.64 [R1+0x6418], R2 ;  /* 0x0064180201007387 */ /* 0x0003e20000100a00 */
[C---:B--2---:R-:W-:Y:S02]  /*8def0*/  IADD3 R20, P1, R17.reuse, R14, RZ ;  /* 0x0000000e11147210 */ /* 0x044fe40007f3e0ff */
[----:B------:R-:W-:-:S02]  /*8df00*/  IADD3 R6, P2, R17, R13, RZ ;  /* 0x0000000d11067210 */ /* 0x000fc40007f5e0ff */
[----:B-1----:R-:W-:Y:S02]  /*8df10*/  IADD3 R2, P3, R17, R11, RZ ;  /* 0x0000000b11027210 */ /* 0x002fe40007f7e0ff */
[----:B------:R-:W2:Y:S01]  /*8df20*/  LDL.LU R17, [R1+0x6430] ;  /* 0x0064300001117983 */ /* 0x000ea20000300800 */
[----:B----4-:R-:W-:-:S05]  /*8df30*/  IMAD.X R21, R7, 0x1, R16, P1 ;  /* 0x0000000107157824 */ /* 0x010fca00008e0610 */
[----:B------:R1:W-:Y:S04]  /*8df40*/  STL.64 [R1+0x3498], R20 ;  /* 0x0034981401007387 */ /* 0x0003e80000100a00 */
[----:B------:R-:W-:Y:S04]  /*8df50*/  STL [R1+0x3468], R2 ;  /* 0x0034680201007387 */ /* 0x000fe80000100800 */
[----:B-1----:R-:W4:Y:S01]  /*8df60*/  LDL.LU.64 R20, [R1+0x6428] ;  /* 0x0064280001147983 */ /* 0x002f220000300a00 */
[----:B------:R-:W-:-:S03]  /*8df70*/  IMAD.X R7, R7, 0x1, R15, P2 ;  /* 0x0000000107077824 */ /* 0x000fc600010e060f */
[----:B--2---:R1:W-:Y:S04]  /*8df80*/  STL.64 [R1+0x6400], R16 ;  /* 0x0064001001007387 */ /* 0x0043e80000100a00 */
[----:B-1----:R-:W2:Y:S04]  /*8df90*/  LDL R16, [R1+0x164] ;  /* 0x0001640001107983 */ /* 0x002ea80000100800 */
[----:B------:R-:W-:Y:S04]  /*8dfa0*/  STL.64 [R1+0x6408], R24 ;  /* 0x0064081801007387 */ /* 0x000fe80000100a00 */
[----:B------:R1:W-:Y:S04]  /*8dfb0*/  STL.64 [R1+0x63f0], R26 ;  /* 0x0063f01a01007387 */ /* 0x0003e80000100a00 */
[----:B-1----:R-:W3:Y:S04]  /*8dfc0*/  LDL.LU R27, [R1+0x160] ;  /* 0x00016000011b7983 */ /* 0x002ee80000300800 */
[----:B----4-:R1:W-:Y:S04]  /*8dfd0*/  STL.64 [R1+0x6410], R20 ;  /* 0x0064101401007387 */ /* 0x0103e80000100a00 */
[----:B-1----:R0:W4:Y:S04]  /*8dfe0*/  LDL.64 R20, [R1+0x3468] ;  /* 0x0034680001147983 */ /* 0x0021280000100a00 */
[----:B------:R1:W-:Y:S04]  /*8dff0*/  STL.64 [R1+0x34a0], R6 ;  /* 0x0034a00601007387 */ /* 0x0003e80000100a00 */
[----:B-1----:R-:W2:Y:S04]  /*8e000*/  LDL.LU.64 R6, [R1+0x6420] ;  /* 0x0064200001067983 */ /* 0x002ea80000300a00 */
[----:B------:R1:W-:Y:S04]  /*8e010*/  STL [R1+0x63f8], R15 ;  /* 0x0063f80f01007387 */ /* 0x0003e80000100800 */
[----:B-1----:R-:W4:Y:S01]  /*8e020*/  LDL.LU R15, [R1+0x2d8] ;  /* 0x0002d800010f7983 */ /* 0x002f220000300800 */
[----:B---3--:R-:W-:Y:S01]  /*8e030*/  IADD3 R2, P1, R27, R9, RZ ;  /* 0x000000091b027210 */ /* 0x008fe20007f3e0ff */
[----:B----4-:R-:W-:-:S04]  /*8e040*/  IMAD.X R21, R15, 0x1, R12, P3 ;  /* 0x000000010f157824 */ /* 0x010fc800018e060c */
[----:B------:R-:W-:Y:S01]  /*8e050*/  IMAD.X R3, R15, 0x1, R10, P1 ;  /* 0x000000010f037824 */ /* 0x000fe200008e060a */
[----:B------:R-:W-:Y:S04]  /*8e060*/  STL [R1+0x346c], R21 ;  /* 0x00346c1501007387 */ /* 0x000fe80000100800 */
[----:B------:R1:W-:Y:S04]  /*8e070*/  STL.64 [R1+0x3470], R2 ;  /* 0x0034700201007387 */ /* 0x0003e80000100a00 */
[----:B-1----:R-:W3:Y:S01]  /*8e080*/  LDL.LU.64 R2, [R1+0x6418] ;  /* 0x0064180001027983 */ /* 0x002ee20000300a00 */
[----:B--2---:R-:W-:-:S02]  /*8e090*/  IADD3 R24, P2, R27, R7, RZ ;  /* 0x000000071b187210 */ /* 0x004fc40007f5e0ff */
[----:B------:R-:W-:-:S03]  /*8e0a0*/  IADD3 R20, P3, R27, R5, RZ ;  /* 0x000000051b147210 */ /* 0x000fc60007f7e0ff */
[----:B------:R-:W-:Y:S04]  /*8e0b0*/  STL [R1+0x3478], R24 ;  /* 0x0034781801007387 */ /* 0x000fe80000100800 */
[----:B------:R1:W-:Y:S01]  /*8e0c0*/  STL.64 [R1+0x63e0], R28 ;  /* 0x0063e01c01007387 */ /* 0x0003e20000100a00 */
[----:B------:R-:W-:-:S03]  /*8e0d0*/  IMAD.X R21, R15, 0x1, R6, P3 ;  /* 0x000000010f157824 */ /* 0x000fc600018e0606 */
[----:B------:R-:W-:Y:S01]  /*8e0e0*/  STL.64 [R1+0x63e8], R8 ;  /* 0x0063e80801007387 */ /* 0x000fe20000100a00 */
[----:B-1----:R-:W-:Y:S02]  /*8e0f0*/  IMAD.MOV.U32 R28, RZ, RZ, R24 ;  /* 0x000000ffff1c7224 */ /* 0x002fe400078e0018 */
[----:B------:R-:W-:Y:S02]  /*8e100*/  IMAD.MOV.U32 R29, RZ, RZ, R25 ;  /* 0x000000ffff1d7224 */ /* 0x000fe400078e0019 */
[----:B------:R-:W-:Y:S01]  /*8e110*/  IMAD.X R29, R15, 0x1, R8, P2 ;  /* 0x000000010f1d7824 */ /* 0x000fe200010e0608 */
[----:B------:R-:W-:-:S04]  /*8e120*/  IADD3 R28, P3, R16, R14, RZ ;  /* 0x0000000e101c7210 */ /* 0x000fc80007f7e0ff */
[----:B------:R-:W-:Y:S04]  /*8e130*/  STL [R1+0x347c], R29 ;  /* 0x00347c1d01007387 */ /* 0x000fe80000100800 */
[----:B------:R1:W-:Y:S04]  /*8e140*/  STL.64 [R1+0x63d8], R22 ;  /* 0x0063d81601007387 */ /* 0x0003e80000100a00 */
[----:B-1----:R-:W2:Y:S04]  /*8e150*/  LDL R22, [R1+0x2d4] ;  /* 0x0002d40001167983 */ /* 0x002ea80000100800 */
[----:B------:R1:W-:Y:S04]  /*8e160*/  STL.64 [R1+0x3480], R20 ;  /* 0x0034801401007387 */ /* 0x0003e80000100a00 */
[----:B-1----:R-:W4:Y:S01]  /*8e170*/  LDL.LU.64 R20, [R1+0x6410] ;  /* 0x0064100001147983 */ /* 0x002f220000300a00 */
[----:B---3--:R-:W-:-:S05]  /*8e180*/  IADD3 R24, P1, R27, R3, RZ ;  /* 0x000000031b187210 */ /* 0x008fca0007f3e0ff */
[----:B------:R-:W-:Y:S01]  /*8e190*/  IMAD.X R25, R15, 0x1, R4, P1 ;  /* 0x000000010f197824 */ /* 0x000fe200008e0604 */
[----:B------:R-:W-:-:S04]  /*8e1a0*/  IADD3 R16, P1, R16, R13, RZ ;  /* 0x0000000d10107210 */ /* 0x000fc80007f3e0ff */
[----:B------:R1:W-:Y:S04]  /*8e1b0*/  STL.64 [R1+0x3488], R24 ;  /* 0x0034881801007387 */ /* 0x0003e80000100a00 */
[----:B-1----:R-:W3:Y:S04]  /*8e1c0*/  LDL.LU.64 R24, [R1+0x6408] ;  /* 0x0064080001187983 */ /* 0x002ee80000300a00 */
[----:B------:R1:W-:Y:S04]  /*8e1d0*/  STL [R1+0x3460], R16 ;  /* 0x0034601001007387 */ /* 0x0003e80000100800 */
[----:B-1----:R-:W2:Y:S04]  /*8e1e0*/  LDL.LU.64 R16, [R1+0x6400] ;  /* 0x0064000001107983 */ /* 0x002ea80000300a00 */
[----:B------:R1:W-:Y:S04]  /*8e1f0*/  STL [R1+0x63d0], R13 ;  /* 0x0063d00d01007387 */ /* 0x0003e80000100800 */
[----:B-1----:R-:W4:Y:S01]  /*8e200*/  LDL.LU R13, [R1+0x164] ;  /* 0x00016400010d7983 */ /* 0x002f220000300800 */
[----:B------:R-:W-:-:S05]  /*8e210*/  IADD3 R26, P2, R27, R0, RZ ;  /* 0x000000001b1a7210 */ /* 0x000fca0007f5e0ff */
[----:B------:R-:W-:Y:S02]  /*8e220*/  IMAD.X R27, R15, 0x1, R2, P2 ;  /* 0x000000010f1b7824 */ /* 0x000fe400010e0602 */
[----:B------:R-:W3:Y:S04]  /*8e230*/  LDL.LU R15, [R1+0x63f8] ;  /* 0x0063f800010f7983 */ /* 0x000ee80000300800 */
[----:B------:R1:W-:Y:S04]  /*8e240*/  STL.64 [R1+0x3450], R26 ;  /* 0x0034501a01007387 */ /* 0x0003e80000100a00 */
[----:B-1----:R-:W3:Y:S01]  /*8e250*/  LDL.LU.64 R26, [R1+0x63f0] ;  /* 0x0063f000011a7983 */ /* 0x002ee20000300a00 */
[----:B----4-:R-:W-:-:S05]  /*8e260*/  IADD3 R8, P2, R13, R11, RZ ;  /* 0x0000000b0d087210 */ /* 0x010fca0007f5e0ff */
[----:B------:R1:W-:Y:S04]  /*8e270*/  STL [R1+0x3428], R8 ;  /* 0x0034280801007387 */ /* 0x0003e80000100800 */
[----:B-1----:R-:W4:Y:S01]  /*8e280*/  LDL.LU.64 R8, [R1+0x63e8] ;  /* 0x0063e80001087983 */ /* 0x002f220000300a00 */
[----:B--2---:R-:W-:-:S05]  /*8e290*/  IMAD.X R29, R22, 0x1, R16, P3 ;  /* 0x00000001161d7824 */ /* 0x004fca00018e0610 */
[----:B------:R1:W-:Y:S04]  /*8e2a0*/  STL.64 [R1+0x3458], R28 ;  /* 0x0034581c01007387 */ /* 0x0003e80000100a00 */
[----:B-1----:R-:W2:Y:S04]  /*8e2b0*/  LDL.LU.64 R28, [R1+0x63e0] ;  /* 0x0063e000011c7983 */ /* 0x002ea80000300a00 */
[----:B---3--:R-:W-:Y:S04]  /*8e2c0*/  STL.64 [R1+0x63c8], R26 ;  /* 0x0063c81a01007387 */ /* 0x008fe80000100a00 */
[----:B------:R1:W-:Y:S04]  /*8e2d0*/  STL [R1+0x63d4], R27 ;  /* 0x0063d41b01007387 */ /* 0x0003e80000100800 */
[----:B-1----:R0:W3:Y:S01]  /*8e2e0*/  LDL.64 R26, [R1+0x3460] ;  /* 0x00346000011a7983 */ /* 0x0020e20000100a00 */
[----:B----4-:R-:W-:-:S05]  /*8e2f0*/  IADD3 R22, P3, R13, R9, RZ ;  /* 0x000000090d167210 */ /* 0x010fca0007f7e0ff */
[----:B------:R1:W-:Y:S04]  /*8e300*/  STL [R1+0x3430], R22 ;  /* 0x0034301601007387 */ /* 0x0003e80000100800 */
[----:B-1----:R-:W4:Y:S04]  /*8e310*/  LDL.LU.64 R22, [R1+0x63d8] ;  /* 0x0063d80001167983 */ /* 0x002f280000300a00 */
[----:B------:R1:W-:Y:S04]  /*8e320*/  STL [R1+0x63b0], R9 ;  /* 0x0063b00901007387 */ /* 0x0003e80000100800 */
[----:B-1----:R-:W3:Y:S04]  /*8e330*/  LDL.LU R9, [R1+0x2d4] ;  /* 0x0002d40001097983 */ /* 0x002ee80000300800 */
[----:B--2---:R1:W-:Y:S04]  /*8e340*/  STL.64 [R1+0x63c0], R28 ;  /* 0x0063c01c01007387 */ /* 0x0043e80000100a00 */
[----:B-1----:R0:W2:Y:S01]  /*8e350*/  LDL.64 R28, [R1+0x3430] ;  /* 0x00343000011c7983 */ /* 0x0020a20000100a00 */
[----:B---3--:R-:W-:-:S05]  /*8e360*/  IMAD.X R27, R9, 0x1, R15, P1 ;  /* 0x00000001091b7824 */ /* 0x008fca00008e060f */
[----:B------:R-:W-:Y:S04]  /*8e370*/  STL [R1+0x3464], R27 ;  /* 0x0034641b01007387 */ /* 0x000fe80000100800 */
[----:B----4-:R1:W-:Y:S04]  /*8e380*/  STL.64 [R1+0x63a8], R22 ;  /* 0x0063a81601007387 */ /* 0x0103e80000100a00 */
[----:B-1----:R0:W3:Y:S01]  /*8e390*/  LDL.64 R22, [R1+0x3428] ;  /* 0x0034280001167983 */ /* 0x0020e20000100a00 */
[----:B------:R-:W-:Y:S01]  /*8e3a0*/  IADD3 R26, P1, R13, R7, RZ ;  /* 0x000000070d1a7210 */ /* 0x000fe20007f3e0ff */
[----:B--2---:R-:W-:-:S02]  /*8e3b0*/  IMAD.X R29, R9, 0x1, R10, P3 ;  /* 0x00000001091d7824 */ /* 0x004fc400018e060a */
[----:B------:R1:W-:Y:S02]  /*8e3c0*/  STL.64 [R1+0x63b8], R18 ;  /* 0x0063b81201007387 */ /* 0x0003e40000100a00 */
[C---:B------:R-:W-:Y:S02]  /*8e3d0*/  IMAD.X R27, R9.reuse, 0x1, R8, P1 ;  /* 0x00000001091b7824 */ /* 0x040fe400008e0608 */
[----:B-1----:R-:W2:Y:S01]  /*8e3e0*/  LDL R18, [R1+0x168] ;  /* 0x0001680001127983 */ /* 0x002ea20000100800 */
[----:B---3--:R-:W-:-:S05]  /*8e3f0*/  IMAD.X R23, R9, 0x1, R12, P2 ;  /* 0x0000000109177824 */ /* 0x008fca00010e060c */
[----:B------:R-:W-:Y:S04]  /*8e400*/  STL [R1+0x342c], R23 ;  /* 0x00342c1701007387 */ /* 0x000fe80000100800 */
[----:B------:R-:W-:Y:S04]  /*8e410*/  STL [R1+0x3434], R29 ;  /* 0x0034341d01007387 */ /* 0x000fe80000100800 */
        /* <DEDUP_REMOVED lines=12> */
[----:B-1----:R-:W3:Y:S04]  /*8e4e0*/  LDL.LU.64 R28, [R1+0x63c0] ;  /* 0x0063c000011c7983 */ /* 0x002ee80000300a00 */
[----:B------:R1:W-:Y:S04]  /*8e4f0*/  STL.64 [R1+0x63a0], R4 ;  /* 0x0063a00401007387 */ /* 0x0003e80000100a00 */
[----:B-1----:R0:W3:Y:S01]  /*8e500*/  LDL.64 R4, [R1+0x3410] ;  /* 0x0034100001047983 */ /* 0x0020e20000100a00 */
[----:B--2---:R-:W-:-:S02]  /*8e510*/  IADD3 R22, P2, R18, R14, RZ ;  /* 0x0000000e12167210 */ /* 0x004fc40007f5e0ff */
[----:B----4-:R-:W-:-:S05]  /*8e520*/  IADD3 R18, P3, R18, R13, RZ ;  /* 0x0000000d12127210 */ /* 0x010fca0007f7e0ff */
[----:B------:R1:W-:Y:S04]  /*8e530*/  STL [R1+0x3420], R18 ;  /* 0x0034201201007387 */ /* 0x0003e80000100800 */
[----:B-1----:R-:W2:Y:S04]  /*8e540*/  LDL.LU.64 R18, [R1+0x63b8] ;  /* 0x0063b80001127983 */ /* 0x002ea80000300a00 */
[----:B------:R1:W-:Y:S04]  /*8e550*/  STL [R1+0x6390], R13 ;  /* 0x0063900d01007387 */ /* 0x0003e80000100800 */
[----:B-1----:R-:W4:Y:S01]  /*8e560*/  LDL.LU R13, [R1+0x168] ;  /* 0x00016800010d7983 */ /* 0x002f220000300800 */
[----:B---3--:R-:W-:-:S03]  /*8e570*/  IMAD.X R5, R9, 0x1, R2, P1 ;  /* 0x0000000109057824 */ /* 0x008fc600008e0602 */
[----:B------:R-:W3:Y:S04]  /*8e580*/  LDL.LU R9, [R1+0x63b0] ;  /* 0x0063b00001097983 */ /* 0x000ee80000300800 */
[----:B------:R1:W-:Y:S04]  /*8e590*/  STL.64 [R1+0x6398], R2 ;  /* 0x0063980201007387 */ /* 0x0003e80000100a00 */
[----:B-1----:R-:W2:Y:S04]  /*8e5a0*/  LDL R2, [R1+0x2d0] ;  /* 0x0002d00001027983 */ /* 0x002ea80000100800 */
[----:B------:R-:W-:Y:S01]  /*8e5b0*/  STL [R1+0x3414], R5 ;  /* 0x0034140501007387 */ /* 0x000fe20000100800 */
[----:B--2---:R-:W-:-:S05]  /*8e5c0*/  IMAD.X R23, R2, 0x1, R16, P2 ;  /* 0x0000000102177824 */ /* 0x004fca00010e0610 */
[----:B------:R1:W-:Y:S04]  /*8e5d0*/  STL.64 [R1+0x3418], R22 ;  /* 0x0034181601007387 */ /* 0x0003e80000100a00 */
[----:B-1----:R-:W2:Y:S04]  /*8e5e0*/  LDL.LU.64 R22, [R1+0x63a8] ;  /* 0x0063a80001167983 */ /* 0x002ea80000300a00 */
[----:B--2---:R-:W-:Y:S04]  /*8e5f0*/  STL.64 [R1+0x6388], R22 ;  /* 0x0063881601007387 */ /* 0x004fe80000100a00 */
[----:B------:R1:W-:Y:S04]  /*8e600*/  STL.64 [R1+0x6370], R16 ;  /* 0x0063701001007387 */ /* 0x0003e80000100a00 */
[----:B-1----:R0:W2:Y:S04]  /*8e610*/  LDL.64 R16, [R1+0x3420] ;  /* 0x0034200001107983 */ /* 0x0020a80000100a00 */
[----:B------:R1:W-:Y:S01]  /*8e620*/  STL [R1+0x6378], R15 ;  /* 0x0063780f01007387 */ /* 0x0003e20000100800 */
[----:B----4-:R-:W-:Y:S01]  /*8e630*/  IADD3 R4, P1, R13, R11, RZ ;  /* 0x0000000b0d047210 */ /* 0x010fe20007f3e0ff */
[----:B--2---:R-:W-:-:S02]  /*8e640*/  IMAD.X R17, R2, 0x1, R15, P3 ;  /* 0x0000000102117824 */ /* 0x004fc400018e060f */
[----:B-1----:R-:W2:Y:S04]  /*8e650*/  LDL.LU R15, [R1+0x2d0] ;  /* 0x0002d000010f7983 */ /* 0x002ea80000300800 */
[----:B------:R-:W-:Y:S04]  /*8e660*/  STL [R1+0x3424], R17 ;  /* 0x0034241101007387 */ /* 0x000fe80000100800 */
[----:B------:R1:W-:Y:S04]  /*8e670*/  STL.64 [R1+0x6380], R24 ;  /* 0x0063801801007387 */ /* 0x0003e80000100a00 */
[----:B-1----:R-:W4:Y:S01]  /*8e680*/  LDL R24, [R1+0x16c] ;  /* 0x00016c0001187983 */ /* 0x002f220000100800 */
[----:B--2---:R-:W-:-:S05]  /*8e690*/  IMAD.X R5, R15, 0x1, R12, P1 ;  /* 0x000000010f057824 */ /* 0x004fca00008e060c */
[----:B------:R1:W-:Y:S04]  /*8e6a0*/  STL.64 [R1+0x33e8], R4 ;  /* 0x0033e80401007387 */ /* 0x0003e80000100a00 */
[----:B-1----:R-:W2:Y:S01]  /*8e6b0*/  LDL.LU.64 R4, [R1+0x63a0] ;  /* 0x0063a00001047983 */ /* 0x002ea20000300a00 */
[C---:B---3--:R-:W-:Y:S02]  /*8e6c0*/  IADD3 R22, P2, R13.reuse, R9, RZ ;  /* 0x000000090d167210 */ /* 0x048fe40007f5e0ff */
[----:B------:R-:W-:-:S03]  /*8e6d0*/  IADD3 R16, P3, R13, R7, RZ ;  /* 0x000000070d107210 */ /* 0x000fc60007f7e0ff */
[C---:B------:R-:W-:Y:S02]  /*8e6e0*/  IMAD.X R23, R15.reuse, 0x1, R10, P2 ;  /* 0x000000010f177824 */ /* 0x040fe400010e060a */
[----:B------:R-:W-:Y:S01]  /*8e6f0*/  IMAD.X R17, R15, 0x1, R8, P3 ;  /* 0x000000010f117824 */ /* 0x000fe200018e0608 */
[----:B--2---:R-:W-:-:S05]  /*8e700*/  IADD3 R2, P1, R13, R5, RZ ;  /* 0x000000050d027210 */ /* 0x004fca0007f3e0ff */
[----:B------:R1:W-:Y:S04]  /*8e710*/  STL [R1+0x3400], R2 ;  /* 0x0034000201007387 */ /* 0x0003e80000100800 */
[----:B-1----:R-:W2:Y:S04]  /*8e720*/  LDL.LU.64 R2, [R1+0x6398] ;  /* 0x0063980001027983 */ /* 0x002ea80000300a00 */
[----:B------:R-:W-:Y:S04]  /*8e730*/  STL.64 [R1+0x33f0], R22 ;  /* 0x0033f01601007387 */ /* 0x000fe80000100a00 */
[----:B------:R1:W-:Y:S04]  /*8e740*/  STL.64 [R1+0x6368], R8 ;  /* 0x0063680801007387 */ /* 0x0003e80000100a00 */
[----:B-1----:R0:W3:Y:S04]  /*8e750*/  LDL.64 R8, [R1+0x3400] ;  /* 0x0034000001087983 */ /* 0x0020e80000100a00 */
[----:B------:R1:W-:Y:S02]  /*8e760*/  STL.64 [R1+0x33f8], R16 ;  /* 0x0033f81001007387 */ /* 0x0003e40000100a00 */
[----:B-1----:R-:W-:-:S02]  /*8e770*/  IADD3 R16, P3, R13, R0, RZ ;  /* 0x000000000d107210 */ /* 0x002fc40007f7e0ff */
[----:B--2---:R-:W-:Y:S02]  /*8e780*/  IADD3 R22, P2, R13, R3, RZ ;  /* 0x000000030d167210 */ /* 0x004fe40007f5e0ff */
[----:B------:R-:W2:Y:S03]  /*8e790*/  LDL.LU R13, [R1+0x6390] ;  /* 0x00639000010d7983 */ /* 0x000ea60000300800 */
[C---:B------:R-:W-:Y:S02]  /*8e7a0*/  IMAD.X R23, R15.reuse, 0x1, R4, P2 ;  /* 0x000000010f177824 */ /* 0x040fe400010e0604 */
[----:B---3--:R-:W-:-:S05]  /*8e7b0*/  IMAD.X R9, R15, 0x1, R6, P1 ;  /* 0x000000010f097824 */ /* 0x008fca00008e0606 */
[----:B------:R1:W-:Y:S04]  /*8e7c0*/  STL [R1+0x3404], R9 ;  /* 0x0034040901007387 */ /* 0x0003e80000100800 */
[----:B-1----:R-:W3:Y:S04]  /*8e7d0*/  LDL R9, [R1+0x2cc] ;  /* 0x0002cc0001097983 */ /* 0x002ee80000100800 */
[----:B------:R1:W-:Y:S04]  /*8e7e0*/  STL.64 [R1+0x3408], R22 ;  /* 0x0034081601007387 */ /* 0x0003e80000100a00 */
[----:B-1----:R-:W4:Y:S04]  /*8e7f0*/  LDL.LU.64 R22, [R1+0x6388] ;  /* 0x0063880001167983 */ /* 0x002f280000300a00 */
[----:B----4-:R-:W-:Y:S04]  /*8e800*/  STL.64 [R1+0x6360], R22 ;  /* 0x0063601601007387 */ /* 0x010fe80000100a00 */
[----:B------:R1:W-:Y:S04]  /*8e810*/  STL [R1+0x6358], R4 ;  /* 0x0063580401007387 */ /* 0x0003e80000100800 */
[----:B-1----:R-:W2:Y:S01]  /*8e820*/  LDL.LU R4, [R1+0x16c] ;  /* 0x00016c0001047983 */ /* 0x002ea20000300800 */
[----:B------:R-:W-:Y:S01]  /*8e830*/  IADD3 R8, P1, R24, R14, RZ ;  /* 0x0000000e18087210 */ /* 0x000fe20007f3e0ff */
[----:B------:R-:W-:Y:S01]  /*8e840*/  IMAD.X R17, R15, 0x1, R2, P3 ;  /* 0x000000010f117824 */ /* 0x000fe200018e0602 */
[----:B--2---:R-:W-:-:S05]  /*8e850*/  IADD3 R24, P2, R4, R13, RZ ;  /* 0x0000000d04187210 */ /* 0x004fca0007f5e0ff */
[----:B------:R1:W-:Y:S04]  /*8e860*/  STL [R1+0x33e0], R24 ;  /* 0x0033e01801007387 */ /* 0x0003e80000100800 */
[----:B-1----:R-:W2:Y:S04]  /*8e870*/  LDL.LU.64 R24, [R1+0x6380] ;  /* 0x0063800001187983 */ /* 0x002ea80000300a00 */
[----:B------:R-:W4:Y:S04]  /*8e880*/  LDL.LU R15, [R1+0x6378] ;  /* 0x00637800010f7983 */ /* 0x000f280000300800 */
[----:B------:R1:W-:Y:S04]  /*8e890*/  STL.64 [R1+0x33d0], R16 ;  /* 0x0033d01001007387 */ /* 0x0003e80000100a00 */
[----:B-1----:R-:W3:Y:S01]  /*8e8a0*/  LDL.LU.64 R16, [R1+0x6370] ;  /* 0x0063700001107983 */ /* 0x002ee20000300a00 */
[----:B------:R-:W-:Y:S01]  /*8e8b0*/  IADD3 R22, P3, R4, R11, RZ ;  /* 0x0000000b04167210 */ /* 0x000fe20007f7e0ff */
[----:B---3--:R-:W-:-:S05]  /*8e8c0*/  IMAD.X R9, R9, 0x1, R16, P1 ;  /* 0x0000000109097824 */ /* 0x008fca00008e0610 */
[----:B------:R1:W-:Y:S04]  /*8e8d0*/  STL.64 [R1+0x33d8], R8 ;  /* 0x0033d80801007387 */ /* 0x0003e80000100a00 */
[----:B------:R-:W-:Y:S04]  /*8e8e0*/  STL [R1+0x33a8], R22 ;  /* 0x0033a81601007387 */ /* 0x000fe80000100800 */
[----:B-1----:R-:W3:Y:S04]  /*8e8f0*/  LDL.LU.64 R8, [R1+0x6368] ;  /* 0x0063680001087983 */ /* 0x002ee80000300a00 */
[----:B------:R1:W-:Y:S04]  /*8e900*/  STL [R1+0x6340], R16 ;  /* 0x0063401001007387 */ /* 0x0003e80000100800 */
[----:B-1----:R-:W4:Y:S04]  /*8e910*/  LDL.LU R16, [R1+0x2cc] ;  /* 0x0002cc0001107983 */ /* 0x002f280000300800 */
[----:B--2---:R1:W-:Y:S04]  /*8e920*/  STL.64 [R1+0x6350], R24 ;  /* 0x0063501801007387 */ /* 0x0043e80000100a00 */
[----:B-1----:R0:W2:Y:S04]  /*8e930*/  LDL.64 R24, [R1+0x33a8] ;  /* 0x0033a80001187983 */ /* 0x0020a80000100a00 */
[----:B------:R1:W-:Y:S04]  /*8e940*/  STL.64 [R1+0x6348], R20 ;  /* 0x0063481401007387 */ /* 0x0003e80000100a00 */
[----:B-1----:R-:W2:Y:S04]  /*8e950*/  LDL R20, [R1+0x170] ;  /* 0x0001700001147983 */ /* 0x002ea80000100800 */
[----:B------:R1:W-:Y:S04]  /*8e960*/  STL.64 [R1+0x6338], R26 ;  /* 0x0063381a01007387 */ /* 0x0003e80000100a00 */
[----:B-1----:R0:W2:Y:S01]  /*8e970*/  LDL.64 R26, [R1+0x33e0] ;  /* 0x0033e000011a7983 */ /* 0x0020a20000100a00 */
[----:B---3--:R-:W-:-:S05]  /*8e980*/  IADD3 R22, P1, R4, R9, RZ ;  /* 0x0000000904167210 */ /* 0x008fca0007f3e0ff */
[C---:B----4-:R-:W-:Y:S02]  /*8e990*/  IMAD.X R23, R16.reuse, 0x1, R10, P1 ;  /* 0x0000000110177824 */ /* 0x050fe400008e060a */
[C---:B--2---:R-:W-:Y:S02]  /*8e9a0*/  IMAD.X R25, R16.reuse, 0x1, R12, P3 ;  /* 0x0000000110197824 */ /* 0x044fe400018e060c */
[----:B------:R-:W-:-:S05]  /*8e9b0*/  IMAD.X R27, R16, 0x1, R15, P2 ;  /* 0x00000001101b7824 */ /* 0x000fca00010e060f */
[----:B------:R-:W-:Y:S04]  /*8e9c0*/  STL [R1+0x33e4], R27 ;  /* 0x0033e41b01007387 */ /* 0x000fe80000100800 */
[----:B------:R-:W-:Y:S04]  /*8e9d0*/  STL [R1+0x33ac], R25 ;  /* 0x0033ac1901007387 */ /* 0x000fe80000100800 */
[----:B------:R1:W-:Y:S04]  /*8e9e0*/  STL.64 [R1+0x33b0], R22 ;  /* 0x0033b01601007387 */ /* 0x0003e80000100a00 */
[----:B-1----:R-:W2:Y:S01]  /*8e9f0*/  LDL.LU.64 R22, [R1+0x6360] ;  /* 0x0063600001167983 */ /* 0x002ea20000300a00 */
[----:B------:R-:W-:-:S05]  /*8ea00*/  IADD3 R26, P2, R4, R7, RZ ;  /* 0x00000007041a7210 */ /* 0x000fca0007f5e0ff */
[----:B------:R-:W-:Y:S01]  /*8ea10*/  IMAD.X R27, R16, 0x1, R8, P2 ;  /* 0x00000001101b7824 */ /* 0x000fe200010e0608 */
[C---:B------:R-:W-:Y:S01]  /*8ea20*/  IADD3 R24, P3, R4.reuse, R5, RZ ;  /* 0x0000000504187210 */ /* 0x040fe20007f7e0ff */
[----:B--2---:R1:W-:Y:S04]  /*8ea30*/  STL.64 [R1+0x6328], R22 ;  /* 0x0063281601007387 */ /* 0x0043e80000100a00 */
[----:B------:R-:W-:Y:S04]  /*8ea40*/  STL.64 [R1+0x6330], R8 ;  /* 0x0063300801007387 */ /* 0x000fe80000100a00 */
[----:B------:R2:W-:Y:S01]  /*8ea50*/  STL.64 [R1+0x33b8], R26 ;  /* 0x0033b81a01007387 */ /* 0x0005e20000100a00 */
[----:B-1----:R-:W-:-:S02]  /*8ea60*/  IADD3 R22, P1, R4, R3, RZ ;  /* 0x0000000304167210 */ /* 0x002fc40007f3e0ff */
[----:B--2---:R-:W-:Y:S02]  /*8ea70*/  IADD3 R26, P2, R4, R0, RZ ;  /* 0x00000000041a7210 */ /* 0x004fe40007f5e0ff */
[----:B------:R-:W2:Y:S01]  /*8ea80*/  LDL.LU R4, [R1+0x6358] ;  /* 0x0063580001047983 */ /* 0x000ea20000300800 */
[----:B------:R-:W-:Y:S01]  /*8ea90*/  IMAD.X R25, R16, 0x1, R6, P3 ;  /* 0x0000000110197824 */ /* 0x000fe200018e0606 */
[----:B------:R-:W-:-:S04]  /*8eaa0*/  IADD3 R20, P3, R20, R14, RZ ;  /* 0x0000000e14147210 */ /* 0x000fc80007f7e0ff */
[----:B------:R1:W-:Y:S01]  /*8eab0*/  STL.64 [R1+0x33c0], R24 ;  /* 0x0033c01801007387 */ /* 0x0003e20000100a00 */
[----:B------:R-:W-:-:S03]  /*8eac0*/  IMAD.X R27, R16, 0x1, R2, P2 ;  /* 0x00000001101b7824 */ /* 0x000fc600010e0602 */
[----:B-1----:R-:W3:Y:S04]  /*8ead0*/  LDL.LU.64 R24, [R1+0x6350] ;  /* 0x0063500001187983 */ /* 0x002ee80000300a00 */
[----:B------:R1:W-:Y:S04]  /*8eae0*/  STL [R1+0x3398], R20 ;  /* 0x0033981401007387 */ /* 0x0003e80000100800 */
[----:B-1----:R-:W4:Y:S04]  /*8eaf0*/  LDL.LU.64 R20, [R1+0x6348] ;  /* 0x0063480001147983 */ /* 0x002f280000300a00 */
[----:B------:R1:W-:Y:S04]  /*8eb00*/  STL [R1+0x6318], R14 ;  /* 0x0063180e01007387 */ /* 0x0003e80000100800 */
[----:B-1----:R-:W3:Y:S01]  /*8eb10*/  LDL.LU R14, [R1+0x170] ;  /* 0x00017000010e7983 */ /* 0x002ee20000300800 */
[----:B--2---:R-:W-:-:S05]  /*8eb20*/  IMAD.X R23, R16, 0x1, R4, P1 ;  /* 0x0000000110177824 */ /* 0x004fca00008e0604 */
[----:B------:R1:W-:Y:S04]  /*8eb30*/  STL.64 [R1+0x33c8], R22 ;  /* 0x0033c81601007387 */ /* 0x0003e80000100a00 */
[----:B-1----:R-:W2:Y:S04]  /*8eb40*/  LDL R23, [R1+0x2c8] ;  /* 0x0002c80001177983 */ /* 0x002ea80000100800 */
[----:B------:R-:W2:Y:S04]  /*8eb50*/  LDL.LU R16, [R1+0x6340] ;  /* 0x0063400001107983 */ /* 0x000ea80000300800 */
[----:B------:R1:W-:Y:S04]  /*8eb60*/  STL.64 [R1+0x3390], R26 ;  /* 0x0033901a01007387 */ /* 0x0003e80000100a00 */
[----:B-1----:R-:W4:Y:S04]  /*8eb70*/  LDL.LU.64 R26, [R1+0x6338] ;  /* 0x00633800011a7983 */ /* 0x002f280000300a00 */
[----:B----4-:R1:W-:Y:S04]  /*8eb80*/  STL.64 [R1+0x6320], R26 ;  /* 0x0063201a01007387 */ /* 0x0103e80000100a00 */
[----:B-1----:R0:W2:Y:S01]  /*8eb90*/  LDL.64 R26, [R1+0x3398] ;  /* 0x00339800011a7983 */ /* 0x0020a20000100a00 */
[----:B---3--:R-:W-:-:S02]  /*8eba0*/  IADD3 R22, P1, R14, R13, RZ ;  /* 0x0000000d0e167210 */ /* 0x008fc40007f3e0ff */
[----:B------:R-:W-:-:S05]  /*8ebb0*/  IADD3 R8, P2, R14, R11, RZ ;  /* 0x0000000b0e087210 */ /* 0x000fca0007f5e0ff */
[----:B------:R1:W-:Y:S04]  /*8ebc0*/  STL [R1+0x3368], R8 ;  /* 0x0033680801007387 */ /* 0x0003e80000100800 */
[----:B-1----:R-:W3:Y:S01]  /*8ebd0*/  LDL.LU.64 R8, [R1+0x6330] ;  /* 0x0063300001087983 */ /* 0x002ee20000300a00 */
[C---:B--2---:R-:W-:Y:S02]  /*8ebe0*/  IMAD.X R27, R23.reuse, 0x1, R16, P3 ;  /* 0x00000001171b7824 */ /* 0x044fe400018e0610 */
[----:B------:R-:W-:-:S03]  /*8ebf0*/  IMAD.X R23, R23, 0x1, R15, P1 ;  /* 0x0000000117177824 */ /* 0x000fc600008e060f */
[----:B------:R1:W-:Y:S04]  /*8ec00*/  STL [R1+0x339c], R27 ;  /* 0x00339c1b01007387 */ /* 0x0003e80000100800 */
[----:B-1----:R-:W2:Y:S04]  /*8ec10*/  LDL.LU R27, [R1+0x2c0] ;  /* 0x0002c000011b7983 */ /* 0x002ea80000300800 */
[----:B------:R1:W-:Y:S04]  /*8ec20*/  STL.64 [R1+0x33a0], R22 ;  /* 0x0033a01601007387 */ /* 0x0003e80000100a00 */
[----:B-1----:R-:W4:Y:S04]  /*8ec30*/  LDL.LU.64 R22, [R1+0x6328] ;  /* 0x0063280001167983 */ /* 0x002f280000300a00 */
[----:B------:R1:W-:Y:S04]  /*8ec40*/  STL [R1+0x6300], R15 ;  /* 0x0063000f01007387 */ /* 0x0003e80000100800 */
[----:B-1----:R-:W2:Y:S04]  /*8ec50*/  LDL.LU R15, [R1+0x2c8] ;  /* 0x0002c800010f7983 */ /* 0x002ea80000300800 */
[----:B----4-:R1:W-:Y:S04]  /*8ec60*/  STL.64 [R1+0x62f8], R22 ;  /* 0x0062f81601007387 */ /* 0x0103e80000100a00 */
[----:B-1----:R-:W4:Y:S04]  /*8ec70*/  LDL.LU R23, [R1+0x174] ;  /* 0x0001740001177983 */ /* 0x002f280000300800 */
[----:B------:R1:W-:Y:S04]  /*8ec80*/  STL.64 [R1+0x6308], R16 ;  /* 0x0063081001007387 */ /* 0x0003e80000100a00 */
[----:B-1----:R0:W4:Y:S01]  /*8ec90*/  LDL.64 R16, [R1+0x3368] ;  /* 0x0033680001107983 */ /* 0x0021220000100a00 */
[----:B---3--:R-:W-:-:S03]  /*8eca0*/  IADD3 R26, P3, R14, R9, RZ ;  /* 0x000000090e1a7210 */ /* 0x008fc60007f7e0ff */
[----:B------:R2:W-:Y:S01]  /*8ecb0*/  STL.64 [R1+0x6310], R18 ;  /* 0x0063101201007387 */ /* 0x0005e20000100a00 */
[----:B------:R-:W-:Y:S01]  /*8ecc0*/  IADD3 R22, P1, R14, R7, RZ ;  /* 0x000000070e167210 */ /* 0x000fe20007f3e0ff */
[----:B--2---:R-:W-:Y:S02]  /*8ecd0*/  IMAD.MOV.U32 R19, RZ, RZ, R27 ;  /* 0x000000ffff137224 */ /* 0x004fe400078e001b */
[----:B------:R-:W-:Y:S02]  /*8ece0*/  IMAD.X R27, R15, 0x1, R10, P3 ;  /* 0x000000010f1b7824 */ /* 0x000fe400018e060a */
[----:B----4-:R-:W-:-:S04]  /*8ecf0*/  IMAD.MOV.U32 R17, RZ, RZ, R23 ;  /* 0x000000ffff117224 */ /* 0x010fc800078e0017 */
[----:B------:R-:W-:Y:S02]  /*8ed00*/  IMAD.MOV.U32 R23, RZ, RZ, R17 ;  /* 0x000000ffff177224 */ /* 0x000fe400078e0011 */
[----:B------:R-:W-:-:S05]  /*8ed10*/  IMAD.X R17, R15, 0x1, R12, P2 ;  /* 0x000000010f117824 */ /* 0x000fca00010e060c */
[----:B------:R1:W-:Y:S04]  /*8ed20*/  STL [R1+0x336c], R17 ;  /* 0x00336c1101007387 */ /* 0x0003e80000100800 */
[----:B------:R2:W-:Y:S01]  /*8ed30*/  STL.64 [R1+0x3370], R26 ;  /* 0x0033701a01007387 */ /* 0x0005e20000100a00 */
[C---:B------:R-:W-:Y:S02]  /*8ed40*/  IADD3 R18, P2, R14.reuse, R5, RZ ;  /* 0x000000050e127210 */ /* 0x040fe40007f5e0ff */
[----:B------:R-:W-:Y:S01]  /*8ed50*/  IADD3 R16, P3, R14, R3, RZ ;  /* 0x000000030e107210 */ /* 0x000fe20007f7e0ff */
[----:B-1----:R-:W-:Y:S01]  /*8ed60*/  IMAD.MOV.U32 R17, RZ, RZ, R23 ;  /* 0x000000ffff117224 */ /* 0x002fe200078e0017 */
[----:B--2---:R-:W2:Y:S01]  /*8ed70*/  LDL.LU.64 R26, [R1+0x6320] ;  /* 0x00632000011a7983 */ /* 0x004ea20000300a00 */
[----:B------:R-:W-:-:S03]  /*8ed80*/  IMAD.X R23, R15, 0x1, R8, P1 ;  /* 0x000000010f177824 */ /* 0x000fc600008e0608 */
[----:B------:R-:W-:Y:S04]  /*8ed90*/  STL.64 [R1+0x62f0], R8 ;  /* 0x0062f00801007387 */ /* 0x000fe80000100a00 */
[----:B------:R1:W-:Y:S02]  /*8eda0*/  STL.64 [R1+0x3378], R22 ;  /* 0x0033781601007387 */ /* 0x0003e40000100a00 */
[----:B-1----:R-:W-:Y:S02]  /*8edb0*/  IADD3 R22, P1, R14, R0, RZ ;  /* 0x000000000e167210 */ /* 0x002fe40007f3e0ff */
[----:B------:R-:W3:Y:S01]  /*8edc0*/  LDL.LU R14, [R1+0x6318] ;  /* 0x00631800010e7983 */ /* 0x000ee20000300800 */
[----:B------:R-:W-:Y:S02]  /*8edd0*/  IMAD.MOV.U32 R23, RZ, RZ, R17 ;  /* 0x000000ffff177224 */ /* 0x000fe400078e0011 */
[----:B------:R-:W-:Y:S01]  /*8ede0*/  IMAD.X R17, R15, 0x1, R4, P3 ;  /* 0x000000010f117824 */ /* 0x000fe200018e0604 */
[----:B--2---:R1:W-:Y:S02]  /*8edf0*/  STL.64 [R1+0x62e0], R26 ;  /* 0x0062e01a01007387 */ /* 0x0043e40000100a00 */
[----:B-1----:R-:W-:-:S02]  /*8ee00*/  IMAD.MOV.U32 R27, RZ, RZ, R19 ;  /* 0x000000ffff1b7224 */ /* 0x002fc400078e0013 */
[----:B------:R-:W-:-:S05]  /*8ee10*/  IMAD.X R19, R15, 0x1, R6, P2 ;  /* 0x000000010f137824 */ /* 0x000fca00010e0606 */
[----:B------:R1:W-:Y:S01]  /*8ee20*/  STL.64 [R1+0x3380], R18 ;  /* 0x0033801201007387 */ /* 0x0003e20000100a00 */
[----:B---3--:R-:W-:-:S03]  /*8ee30*/  IADD3 R8, P2, R23, R14, RZ ;  /* 0x0000000e17087210 */ /* 0x008fc60007f5e0ff */
[----:B-1----:R-:W2:Y:S04]  /*8ee40*/  LDL.LU.64 R18, [R1+0x6310] ;  /* 0x0063100001127983 */ /* 0x002ea80000300a00 */
[----:B------:R1:W-:Y:S04]  /*8ee50*/  STL.64 [R1+0x62e8], R6 ;  /* 0x0062e80601007387 */ /* 0x0003e80000100a00 */
[----:B------:R-:W3:Y:S04]  /*8ee60*/  LDL R9, [R1+0x2c4] ;  /* 0x0002c40001097983 */ /* 0x000ee80000100800 */
[----:B------:R4:W-:Y:S01]  /*8ee70*/  STL.64 [R1+0x3388], R16 ;  /* 0x0033881001007387 */ /* 0x0009e20000100a00 */
[----:B-1----:R-:W-:Y:S01]  /*8ee80*/  IADD3 R6, P3, R23, R13, RZ ;  /* 0x0000000d17067210 */ /* 0x002fe20007f7e0ff */
[----:B------:R-:W-:-:S02]  /*8ee90*/  IMAD.MOV.U32 R7, RZ, RZ, R23 ;  /* 0x000000ffff077224 */ /* 0x000fc400078e0017 */
[----:B------:R-:W-:Y:S01]  /*8eea0*/  IMAD.X R23, R15, 0x1, R2, P1 ;  /* 0x000000010f177824 */ /* 0x000fe200008e0602 */
[----:B----4-:R-:W3:Y:S04]  /*8eeb0*/  LDL.LU.64 R16, [R1+0x6308] ;  /* 0x0063080001107983 */ /* 0x010ee80000300a00 */
[----:B------:R-:W4:Y:S04]  /*8eec0*/  LDL.LU R15, [R1+0x6300] ;  /* 0x00630000010f7983 */ /* 0x000f280000300800 */
[----:B------:R1:W-:Y:S04]  /*8eed0*/  STL.64 [R1+0x3350], R22 ;  /* 0x0033501601007387 */ /* 0x0003e80000100a00 */
[----:B-1----:R-:W2:Y:S01]  /*8eee0*/  LDL.LU.64 R22, [R1+0x62f8] ;  /* 0x0062f80001167983 */ /* 0x002ea20000300a00 */
[----:B---3--:R-:W-:-:S03]  /*8eef0*/  IMAD.X R9, R9, 0x1, R16, P2 ;  /* 0x0000000109097824 */ /* 0x008fc600010e0610 */
[----:B--2---:R-:W-:Y:S04]  /*8ef00*/  STL.64 [R1+0x62d8], R22 ;  /* 0x0062d81601007387 */ /* 0x004fe80000100a00 */
[----:B------:R1:W-:Y:S04]  /*8ef10*/  STL.64 [R1+0x3358], R8 ;  /* 0x0033580801007387 */ /* 0x0003e80000100a00 */
[----:B-1----:R-:W2:Y:S04]  /*8ef20*/  LDL.LU.64 R8, [R1+0x62f0] ;  /* 0x0062f00001087983 */ /* 0x002ea80000300a00 */
[----:B------:R2:W-:Y:S02]  /*8ef30*/  STL.64 [R1+0x62c8], R16 ;  /* 0x0062c81001007387 */ /* 0x0005e40000100a00 */
[----:B--2---:R-:W-:-:S02]  /*8ef40*/  IADD3 R16, P2, R7, R9, RZ ;  /* 0x0000000907107210 */ /* 0x004fc40007f5e0ff */
[----:B------:R1:W-:Y:S04]  /*8ef50*/  STL [R1+0x62b8], R9 ;  /* 0x0062b80901007387 */ /* 0x0003e80000100800 */
[----:B-1----:R-:W4:Y:S01]  /*8ef60*/  LDL.LU R9, [R1+0x2c4] ;  /* 0x0002c40001097983 */ /* 0x002f220000300800 */
[----:B------:R-:W-:Y:S01]  /*8ef70*/  IADD3 R26, P1, R7, R11, RZ ;  /* 0x0000000b071a7210 */ /* 0x000fe20007f3e0ff */
[----:B------:R-:W-:Y:S02]  /*8ef80*/  IMAD.MOV.U32 R17, RZ, RZ, R7 ;  /* 0x000000ffff117224 */ /* 0x000fe400078e0007 */
[----:B------:R-:W-:Y:S02]  /*8ef90*/  IMAD.MOV.U32 R23, RZ, RZ, R27 ;  /* 0x000000ffff177224 */ /* 0x000fe400078e001b */
[----:B----4-:R-:W-:-:S02]  /*8efa0*/  IMAD.X R7, R9, 0x1, R15, P3 ;  /* 0x0000000109077824 */ /* 0x010fc400018e060f */
[----:B------:R-:W-:-:S03]  /*8efb0*/  IMAD.X R27, R9, 0x1, R12, P1 ;  /* 0x00000001091b7824 */ /* 0x000fc600008e060c */
[----:B------:R1:W-:Y:S04]  /*8efc0*/  STL.64 [R1+0x3360], R6 ;  /* 0x0033600601007387 */ /* 0x0003e80000100a00 */
[----:B-1----:R-:W2:Y:S04]  /*8efd0*/  LDL.LU.64 R6, [R1+0x62e8] ;  /* 0x0062e80001067983 */ /* 0x002ea80000300a00 */
[----:B------:R-:W-:Y:S04]  /*8efe0*/  STL.64 [R1+0x62d0], R14 ;  /* 0x0062d00e01007387 */ /* 0x000fe80000100a00 */
[----:B------:R1:W-:Y:S04]  /*8eff0*/  STL.64 [R1+0x3328], R26 ;  /* 0x0033281a01007387 */ /* 0x0003e80000100a00 */
[----:B-1----:R-:W3:Y:S01]  /*8f000*/  LDL.LU.64 R26, [R1+0x62e0] ;  /* 0x0062e000011a7983 */ /* 0x002ee20000300a00 */
[----:B------:R-:W-:Y:S01]  /*8f010*/  IMAD.MOV.U32 R15, RZ, RZ, R23 ;  /* 0x000000ffff0f7224 */ /* 0x000fe200078e0017 */
[----:B--2---:R-:W-:-:S05]  /*8f020*/  IADD3 R22, P3, R17, R7, RZ ;  /* 0x0000000711167210 */ /* 0x004fca0007f7e0ff */
[----:B------:R-:W-:Y:S01]  /*8f030*/  IMAD.X R23, R9, 0x1, R8, P3 ;  /* 0x0000000109177824 */ /* 0x000fe200018e0608 */
[----:B---3--:R1:W-:Y:S04]  /*8f040*/  STL.64 [R1+0x62b0], R26 ;  /* 0x0062b01a01007387 */ /* 0x0083e80000100a00 */
[----:B-1----:R-:W2:Y:S04]  /*8f050*/  LDL R27, [R1+0x178] ;  /* 0x00017800011b7983 */ /* 0x002ea80000100800 */
[----:B------:R1:W-:Y:S02]  /*8f060*/  STL.64 [R1+0x62c0], R28 ;  /* 0x0062c01c01007387 */ /* 0x0003e40000100a00 */
[----:B-1----:R-:W-:-:S02]  /*8f070*/  IMAD.MOV.U32 R28, RZ, RZ, R17 ;  /* 0x000000ffff1c7224 */ /* 0x002fc400078e0011 */
[----:B------:R-:W-:-:S05]  /*8f080*/  IMAD.X R17, R9, 0x1, R10, P2 ;  /* 0x0000000109117824 */ /* 0x000fca00010e060a */
[----:B------:R-:W-:Y:S04]  /*8f090*/  STL.64 [R1+0x3330], R16 ;  /* 0x0033301001007387 */ /* 0x000fe80000100a00 */
[----:B------:R1:W-:Y:S04]  /*8f0a0*/  STL.64 [R1+0x3338], R22 ;  /* 0x0033381601007387 */ /* 0x0003e80000100a00 */
[----:B-1----:R-:W3:Y:S01]  /*8f0b0*/  LDL.LU.64 R22, [R1+0x62d8] ;  /* 0x0062d80001167983 */ /* 0x002ee20000300a00 */
[C---:B------:R-:W-:Y:S02]  /*8f0c0*/  IADD3 R14, P1, R28.reuse, R5, RZ ;  /* 0x000000051c0e7210 */ /* 0x040fe40007f3e0ff */
[----:B------:R-:W-:Y:S01]  /*8f0d0*/  IADD3 R16, P2, R28, R3, RZ ;  /* 0x000000031c107210 */ /* 0x000fe20007f5e0ff */
[----:B------:R-:W-:-:S02]  /*8f0e0*/  IMAD.MOV.U32 R26, RZ, RZ, R15 ;  /* 0x000000ffff1a7224 */ /* 0x000fc400078e000f */
[C---:B------:R-:W-:Y:S02]  /*8f0f0*/  IMAD.X R15, R9.reuse, 0x1, R6, P1 ;  /* 0x00000001090f7824 */ /* 0x040fe400008e0606 */
[----:B------:R-:W-:Y:S01]  /*8f100*/  IMAD.X R17, R9, 0x1, R4, P2 ;  /* 0x0000000109117824 */ /* 0x000fe200010e0604 */
[----:B---3--:R-:W-:Y:S04]  /*8f110*/  STL.64 [R1+0x62a0], R22 ;  /* 0x0062a01601007387 */ /* 0x008fe80000100a00 */
[----:B------:R-:W-:Y:S04]  /*8f120*/  STL.64 [R1+0x62a8], R18 ;  /* 0x0062a81201007387 */ /* 0x000fe80000100a00 */
[----:B------:R1:W-:Y:S04]  /*8f130*/  STL.64 [R1+0x3340], R14 ;  /* 0x0033400e01007387 */ /* 0x0003e80000100a00 */
[----:B-1----:R-:W2:Y:S04]  /*8f140*/  LDL.LU.64 R14, [R1+0x62d0] ;  /* 0x0062d000010e7983 */ /* 0x002ea80000300a00 */
[----:B------:R1:W-:Y:S04]  /*8f150*/  STL.64 [R1+0x3348], R16 ;  /* 0x0033481001007387 */ /* 0x0003e80000100a00 */
[----:B-1----:R-:W3:Y:S04]  /*8f160*/  LDL.LU.64 R16, [R1+0x62c8] ;  /* 0x0062c80001107983 */ /* 0x002ee80000300a00 */
[----:B------:R1:W-:Y:S04]  /*8f170*/  STL [R1+0x6298], R4 ;  /* 0x0062980401007387 */ /* 0x0003e80000100800 */
[----:B-1----:R-:W4:Y:S01]  /*8f180*/  LDL.LU R4, [R1+0x178] ;  /* 0x0001780001047983 */ /* 0x002f220000300800 */
[----:B------:R-:W-:Y:S01]  /*8f190*/  IADD3 R22, P3, R28, R0, RZ ;  /* 0x000000001c167210 */ /* 0x000fe20007f7e0ff */
[----:B------:R-:W-:-:S04]  /*8f1a0*/  IMAD.MOV.U32 R18, RZ, RZ, R26 ;  /* 0x000000ffff127224 */ /* 0x000fc800078e001a */
[----:B------:R-:W-:Y:S01]  /*8f1b0*/  IMAD.X R23, R9, 0x1, R2, P3 ;  /* 0x0000000109177824 */ /* 0x000fe200018e0602 */
[----:B--2---:R-:W-:Y:S02]  /*8f1c0*/  IADD3 R26, P1, R27, R14, RZ ;  /* 0x0000000e1b1a7210 */ /* 0x004fe40007f3e0ff */
[----:B----4-:R-:W-:-:S05]  /*8f1d0*/  IADD3 R28, P2, R4, R13, RZ ;  /* 0x0000000d041c7210 */ /* 0x010fca0007f5e0ff */
[----:B------:R1:W-:Y:S04]  /*8f1e0*/  STL [R1+0x3320], R28 ;  /* 0x0033201c01007387 */ /* 0x0003e80000100800 */
[----:B-1----:R-:W2:Y:S04]  /*8f1f0*/  LDL.LU.64 R28, [R1+0x62c0] ;  /* 0x0062c000011c7983 */ /* 0x002ea80000300a00 */
[----:B------:R-:W4:Y:S04]  /*8f200*/  LDL.LU R9, [R1+0x62b8] ;  /* 0x0062b80001097983 */ /* 0x000f280000300800 */
[----:B------:R1:W-:Y:S02]  /*8f210*/  STL.64 [R1+0x3310], R22 ;  /* 0x0033101601007387 */ /* 0x0003e40000100a00 */
[----:B-1----:R-:W-:-:S04]  /*8f220*/  IMAD.MOV.U32 R23, RZ, RZ, R18 ;  /* 0x000000ffff177224 */ /* 0x002fc800078e0012 */
[----:B---3--:R-:W-:-:S05]  /*8f230*/  IMAD.X R27, R23, 0x1, R16, P1 ;  /* 0x00000001171b7824 */ /* 0x008fca00008e0610 */
[----:B------:R1:W-:Y:S04]  /*8f240*/  STL.64 [R1+0x3318], R26 ;  /* 0x0033181a01007387 */ /* 0x0003e80000100a00 */
[----:B-1----:R-:W3:Y:S04]  /*8f250*/  LDL.LU.64 R26, [R1+0x62b0] ;  /* 0x0062b000011a7983 */ /* 0x002ee80000300a00 */
[----:B------:R1:W-:Y:S04]  /*8f260*/  STL [R1+0x6288], R16 ;  /* 0x0062881001007387 */ /* 0x0003e80000100800 */
[----:B-1----:R-:W2:Y:S04]  /*8f270*/  LDL.LU R16, [R1+0x17c] ;  /* 0x00017c0001107983 */ /* 0x002ea80000300800 */
[----:B---3--:R1:W-:Y:S04]  /*8f280*/  STL.64 [R1+0x6280], R26 ;  /* 0x0062801a01007387 */ /* 0x0083e80000100a00 */
[----:B-1----:R0:W3:Y:S01]  /*8f290*/  LDL.64 R26, [R1+0x3320] ;  /* 0x00332000011a7983 */ /* 0x0020e20000100a00 */
[----:B----4-:R-:W-:-:S02]  /*8f2a0*/  IADD3 R18, P1, R4, R9, RZ ;  /* 0x0000000904127210 */ /* 0x010fc40007f3e0ff */
[----:B------:R-:W-:-:S03]  /*8f2b0*/  IADD3 R22, P3, R4, R11, RZ ;  /* 0x0000000b04167210 */ /* 0x000fc60007f7e0ff */
[----:B------:R1:W-:Y:S04]  /*8f2c0*/  STL [R1+0x32f0], R18 ;  /* 0x0032f01201007387 */ /* 0x0003e80000100800 */
[----:B-1----:R-:W4:Y:S01]  /*8f2d0*/  LDL.LU.64 R18, [R1+0x62a8] ;  /* 0x0062a80001127983 */ /* 0x002f220000300a00 */
[----:B---3--:R-:W-:-:S05]  /*8f2e0*/  IMAD.X R27, R23, 0x1, R15, P2 ;  /* 0x00000001171b7824 */ /* 0x008fca00010e060f */
[----:B------:R1:W-:Y:S02]  /*8f2f0*/  STL [R1+0x3324], R27 ;  /* 0x0033241b01007387 */ /* 0x0003e40000100800 */
[----:B-1----:R-:W-:-:S04]  /*8f300*/  IMAD.MOV.U32 R27, RZ, RZ, R23 ;  /* 0x000000ffff1b7224 */ /* 0x002fc800078e0017 */
[----:B------:R-:W-:-:S05]  /*8f310*/  IMAD.X R23, R27, 0x1, R12, P3 ;  /* 0x000000011b177824 */ /* 0x000fca00018e060c */
[----:B------:R1:W-:Y:S04]  /*8f320*/  STL.64 [R1+0x32e8], R22 ;  /* 0x0032e81601007387 */ /* 0x0003e80000100a00 */
[----:B-1----:R-:W3:Y:S01]  /*8f330*/  LDL.LU.64 R22, [R1+0x62a0] ;  /* 0x0062a00001167983 */ /* 0x002ee20000300a00 */
[----:B------:R-:W-:-:S03]  /*8f340*/  IADD3 R26, P2, R4, R7, RZ ;  /* 0x00000007041a7210 */ /* 0x000fc60007f5e0ff */
[----:B---3--:R-:W-:Y:S04]  /*8f350*/  STL.64 [R1+0x6278], R22 ;  /* 0x0062781601007387 */ /* 0x008fe80000100a00 */
[----:B----4-:R1:W-:Y:S04]  /*8f360*/  STL.64 [R1+0x6290], R18 ;  /* 0x0062901201007387 */ /* 0x0103e80000100a00 */
[----:B-1----:R0:W3:Y:S01]  /*8f370*/  LDL.64 R18, [R1+0x32f0] ;  /* 0x0032f00001127983 */ /* 0x0020e20000100a00 */
[----:B------:R-:W-:-:S04]  /*8f380*/  IMAD.MOV.U32 R23, RZ, RZ, R27 ;  /* 0x000000ffff177224 */ /* 0x000fc800078e001b */
[C---:B------:R-:W-:Y:S01]  /*8f390*/  IMAD.X R27, R23.reuse, 0x1, R8, P2 ;  /* 0x00000001171b7824 */ /* 0x040fe200010e0608 */
[C---:B------:R-:W-:Y:S01]  /*8f3a0*/  IADD3 R22, P3, R4.reuse, R5, RZ ;  /* 0x0000000504167210 */ /* 0x040fe20007f7e0ff */
[----:B---3--:R-:W-:Y:S01]  /*8f3b0*/  IMAD.X R19, R23, 0x1, R10, P1 ;  /* 0x0000000117137824 */ /* 0x008fe200008e060a */
[----:B------:R-:W-:-:S04]  /*8f3c0*/  IADD3 R18, P1, R4, R3, RZ ;  /* 0x0000000304127210 */ /* 0x000fc80007f3e0ff */
[----:B------:R-:W-:Y:S04]  /*8f3d0*/  STL [R1+0x32f4], R19 ;  /* 0x0032f41301007387 */ /* 0x000fe80000100800 */
[----:B------:R1:W-:Y:S02]  /*8f3e0*/  STL.64 [R1+0x32f8], R26 ;  /* 0x0032f81a01007387 */ /* 0x0003e40000100a00 */
[----:B-1----:R-:W-:Y:S02]  /*8f3f0*/  IADD3 R26, P2, R4, R0, RZ ;  /* 0x00000000041a7210 */ /* 0x002fe40007f5e0ff */
[----:B------:R-:W3:Y:S01]  /*8f400*/  LDL.LU R4, [R1+0x6298] ;  /* 0x0062980001047983 */ /* 0x000ee20000300800 */
[----:B------:R-:W-:-:S04]  /*8f410*/  IMAD.MOV.U32 R27, RZ, RZ, R23 ;  /* 0x000000ffff1b7224 */ /* 0x000fc800078e0017 */
[----:B------:R-:W-:Y:S01]  /*8f420*/  IMAD.X R23, R27, 0x1, R6, P3 ;  /* 0x000000011b177824 */ /* 0x000fe200018e0606 */
[----:B------:R2:W-:Y:S04]  /*8f430*/  STL.64 [R1+0x6270], R6 ;  /* 0x0062700601007387 */ /* 0x0005e80000100a00 */
[----:B------:R1:W-:Y:S01]  /*8f440*/  STL.64 [R1+0x3300], R22 ;  /* 0x0033001601007387 */ /* 0x0003e20000100a00 */
[----:B--2---:R-:W-:-:S03]  /*8f450*/  IMAD.MOV.U32 R7, RZ, RZ, R16 ;  /* 0x000000ffff077224 */ /* 0x004fc600078e0010 */
[----:B-1----:R-:W2:Y:S01]  /*8f460*/  LDL R23, [R1+0x2bc] ;  /* 0x0002bc0001177983 */ /* 0x002ea20000100800 */
[C---:B------:R-:W-:Y:S01]  /*8f470*/  IADD3 R22, P3, R16.reuse, R14, RZ ;  /* 0x0000000e10167210 */ /* 0x040fe20007f7e0ff */
[C---:B---3--:R-:W-:Y:S02]  /*8f480*/  IMAD.X R19, R27.reuse, 0x1, R4, P1 ;  /* 0x000000011b137824 */ /* 0x048fe400008e0604 */
[----:B------:R-:W-:Y:S01]  /*8f490*/  IMAD.X R27, R27, 0x1, R2, P2 ;  /* 0x000000011b1b7824 */ /* 0x000fe200010e0602 */
[----:B------:R-:W-:Y:S02]  /*8f4a0*/  IADD3 R6, P1, R16, R13, RZ ;  /* 0x0000000d10067210 */ /* 0x000fe40007f3e0ff */
[----:B------:R1:W-:Y:S04]  /*8f4b0*/  STL.64 [R1+0x3308], R18 ;  /* 0x0033081201007387 */ /* 0x0003e80000100a00 */
[----:B-1----:R-:W3:Y:S04]  /*8f4c0*/  LDL.LU.64 R18, [R1+0x6290] ;  /* 0x0062900001127983 */ /* 0x002ee80000300a00 */
[----:B------:R-:W2:Y:S04]  /*8f4d0*/  LDL.LU R16, [R1+0x6288] ;  /* 0x0062880001107983 */ /* 0x000ea80000300800 */
[----:B------:R1:W-:Y:S04]  /*8f4e0*/  STL.64 [R1+0x32d0], R26 ;  /* 0x0032d01a01007387 */ /* 0x0003e80000100a00 */
[----:B-1----:R-:W4:Y:S04]  /*8f4f0*/  LDL.LU.64 R26, [R1+0x6280] ;  /* 0x00628000011a7983 */ /* 0x002f280000300a00 */
[----:B----4-:R1:W-:Y:S04]  /*8f500*/  STL.64 [R1+0x6258], R26 ;  /* 0x0062581a01007387 */ /* 0x0103e80000100a00 */
[----:B-1----:R-:W4:Y:S01]  /*8f510*/  LDL R26, [R1+0x180] ;  /* 0x00018000011a7983 */ /* 0x002f220000100800 */
[----:B--2---:R-:W-:-:S03]  /*8f520*/  IMAD.X R23, R23, 0x1, R16, P3 ;  /* 0x0000000117177824 */ /* 0x004fc600018e0610 */
[----:B----4-:R1:W-:Y:S04]  /*8f530*/  STL.64 [R1+0x6260], R26 ;  /* 0x0062601a01007387 */ /* 0x0103e80000100a00 */
[----:B-1----:R-:W2:Y:S04]  /*8f540*/  LDL.LU R27, [R1+0x2b0] ;  /* 0x0002b000011b7983 */ /* 0x002ea80000300800 */
[----:B------:R1:W-:Y:S04]  /*8f550*/  STL.64 [R1+0x32d8], R22 ;  /* 0x0032d81601007387 */ /* 0x0003e80000100a00 */
[----:B-1----:R-:W4:Y:S04]  /*8f560*/  LDL.LU.64 R22, [R1+0x6278] ;  /* 0x0062780001167983 */ /* 0x002f280000300a00 */
[----:B----4-:R-:W-:Y:S04]  /*8f570*/  STL.64 [R1+0x6250], R22 ;  /* 0x0062501601007387 */ /* 0x010fe80000100a00 */
[----:B---3--:R1:W-:Y:S04]  /*8f580*/  STL.64 [R1+0x6268], R18 ;  /* 0x0062681201007387 */ /* 0x0083e80000100a00 */
[----:B------:R3:W-:Y:S01]  /*8f590*/  STL [R1+0x6240], R9 ;  /* 0x0062400901007387 */ /* 0x0007e20000100800 */
[----:B-1----:R-:W-:-:S05]  /*8f5a0*/  IMAD.MOV.U32 R19, RZ, RZ, R7 ;  /* 0x000000ffff137224 */ /* 0x002fca00078e0007 */
[----:B------:R-:W-:Y:S02]  /*8f5b0*/  IADD3 R22, P3, R19, R9, RZ ;  /* 0x0000000913167210 */ /* 0x000fe40007f7e0ff */
[----:B---3--:R-:W3:Y:S01]  /*8f5c0*/  LDL.LU R9, [R1+0x2bc] ;  /* 0x0002bc0001097983 */ /* 0x008ee20000300800 */
[----:B------:R-:W-:Y:S01]  /*8f5d0*/  IADD3 R26, P2, R7, R11, RZ ;  /* 0x0000000b071a7210 */ /* 0x000fe20007f5e0ff */
[----:B---3--:R-:W-:-:S05]  /*8f5e0*/  IMAD.X R7, R9, 0x1, R15, P1 ;  /* 0x0000000109077824 */ /* 0x008fca00008e060f */
[----:B------:R1:W-:Y:S04]  /*8f5f0*/  STL.64 [R1+0x32e0], R6 ;  /* 0x0032e00601007387 */ /* 0x0003e80000100a00 */
[----:B-1----:R-:W3:Y:S04]  /*8f600*/  LDL.LU.64 R6, [R1+0x6270] ;  /* 0x0062700001067983 */ /* 0x002ee80000300a00 */
[----:B------:R1:W-:Y:S04]  /*8f610*/  STL.64 [R1+0x6238], R16 ;  /* 0x0062381001007387 */ /* 0x0003e80000100a00 */
[----:B------:R2:W-:Y:S01]  /*8f620*/  STL.64 [R1+0x6248], R20 ;  /* 0x0062481401007387 */ /* 0x0005e20000100a00 */
[----:B------:R-:W-:-:S02]  /*8f630*/  IMAD.X R23, R9, 0x1, R10, P3 ;  /* 0x0000000109177824 */ /* 0x000fc400018e060a */
[----:B-1----:R-:W-:Y:S02]  /*8f640*/  IMAD.MOV.U32 R17, RZ, RZ, R19 ;  /* 0x000000ffff117224 */ /* 0x002fe400078e0013 */
[----:B--2---:R-:W-:Y:S02]  /*8f650*/  IMAD.MOV.U32 R20, RZ, RZ, R27 ;  /* 0x000000ffff147224 */ /* 0x004fe400078e001b */
[----:B------:R-:W-:-:S05]  /*8f660*/  IMAD.X R27, R9, 0x1, R12, P2 ;  /* 0x00000001091b7824 */ /* 0x000fca00010e060c */
[----:B------:R1:W-:Y:S04]  /*8f670*/  STL.64 [R1+0x32a8], R26 ;  /* 0x0032a81a01007387 */ /* 0x0003e80000100a00 */
[----:B------:R-:W-:Y:S01]  /*8f680*/  STL.64 [R1+0x32b0], R22 ;  /* 0x0032b01601007387 */ /* 0x000fe20000100a00 */
[C---:B-1----:R-:W-:Y:S02]  /*8f690*/  IADD3 R26, P2, R17.reuse, R5, RZ ;  /* 0x00000005111a7210 */ /* 0x042fe40007f5e0ff */
[----:B---3--:R-:W-:-:S03]  /*8f6a0*/  IADD3 R18, P1, R17, R7, RZ ;  /* 0x0000000711127210 */ /* 0x008fc60007f3e0ff */
[C---:B------:R-:W-:Y:S02]  /*8f6b0*/  IMAD.X R27, R9.reuse, 0x1, R6, P2 ;  /* 0x00000001091b7824 */ /* 0x040fe400010e0606 */
[----:B------:R-:W-:-:S05]  /*8f6c0*/  IMAD.X R19, R9, 0x1, R8, P1 ;  /* 0x0000000109137824 */ /* 0x000fca00008e0608 */
[----:B------:R1:W-:Y:S04]  /*8f6d0*/  STL.64 [R1+0x32b8], R18 ;  /* 0x0032b81201007387 */ /* 0x0003e80000100a00 */
[----:B-1----:R-:W2:Y:S04]  /*8f6e0*/  LDL.LU.64 R18, [R1+0x6268] ;  /* 0x0062680001127983 */ /* 0x002ea80000300a00 */
[----:B------:R1:W-:Y:S04]  /*8f6f0*/  STL.64 [R1+0x32c0], R26 ;  /* 0x0032c01a01007387 */ /* 0x0003e80000100a00 */
[----:B-1----:R-:W3:Y:S01]  /*8f700*/  LDL.LU.64 R26, [R1+0x6260] ;  /* 0x00626000011a7983 */ /* 0x002ee20000300a00 */
[----:B------:R-:W-:-:S02]  /*8f710*/  IADD3 R22, P3, R17, R3, RZ ;  /* 0x0000000311167210 */ /* 0x000fc40007f7e0ff */
[----:B---3--:R-:W-:-:S05]  /*8f720*/  IADD3 R26, P2, R26, R14, RZ ;  /* 0x0000000e1a1a7210 */ /* 0x008fca0007f5e0ff */
[----:B------:R1:W-:Y:S04]  /*8f730*/  STL [R1+0x3298], R26 ;  /* 0x0032981a01007387 */ /* 0x0003e80000100800 */
[----:B-1----:R-:W3:Y:S01]  /*8f740*/  LDL.LU.64 R26, [R1+0x6258] ;  /* 0x00625800011a7983 */ /* 0x002ee20000300a00 */
[----:B------:R-:W-:-:S03]  /*8f750*/  IMAD.X R23, R9, 0x1, R4, P3 ;  /* 0x0000000109177824 */ /* 0x000fc600018e0604 */
[----:B---3--:R-:W-:Y:S04]  /*8f760*/  STL.64 [R1+0x6230], R26 ;  /* 0x0062301a01007387 */ /* 0x008fe80000100a00 */
[----:B------:R1:W-:Y:S04]  /*8f770*/  STL.64 [R1+0x32c8], R22 ;  /* 0x0032c81601007387 */ /* 0x0003e80000100a00 */
[----:B-1----:R-:W3:Y:S04]  /*8f780*/  LDL.LU.64 R22, [R1+0x6250] ;  /* 0x0062500001167983 */ /* 0x002ee80000300a00 */
[----:B--2---:R1:W-:Y:S04]  /*8f790*/  STL.64 [R1+0x6228], R18 ;  /* 0x0062281201007387 */ /* 0x0043e80000100a00 */
[----:B-1----:R0:W2:Y:S04]  /*8f7a0*/  LDL.64 R18, [R1+0x3298] ;  /* 0x0032980001127983 */ /* 0x0020a80000100a00 */
[----:B--2---:R-:W2:Y:S04]  /*8f7b0*/  LDL R19, [R1+0x2b8] ;  /* 0x0002b80001137983 */ /* 0x004ea80000100800 */
[----:B------:R1:W-:Y:S04]  /*8f7c0*/  STL [R1+0x6218], R4 ;  /* 0x0062180401007387 */ /* 0x0003e80000100800 */
[----:B-1----:R-:W4:Y:S01]  /*8f7d0*/  LDL.LU R4, [R1+0x180] ;  /* 0x0001800001047983 */ /* 0x002f220000300800 */
[----:B------:R-:W-:Y:S01]  /*8f7e0*/  IADD3 R16, P1, R17, R0, RZ ;  /* 0x0000000011107210 */ /* 0x000fe20007f3e0ff */
[----:B------:R-:W-:-:S04]  /*8f7f0*/  IMAD.MOV.U32 R27, RZ, RZ, R20 ;  /* 0x000000ffff1b7224 */ /* 0x000fc800078e0014 */
[----:B------:R-:W-:Y:S01]  /*8f800*/  IMAD.X R17, R9, 0x1, R2, P1 ;  /* 0x0000000109117824 */ /* 0x000fe200008e0602 */
[----:B----4-:R-:W-:-:S05]  /*8f810*/  IADD3 R20, P3, R4, R13, RZ ;  /* 0x0000000d04147210 */ /* 0x010fca0007f7e0ff */
[----:B------:R1:W-:Y:S04]  /*8f820*/  STL [R1+0x32a0], R20 ;  /* 0x0032a01401007387 */ /* 0x0003e80000100800 */
[----:B-1----:R-:W4:Y:S04]  /*8f830*/  LDL.LU.64 R20, [R1+0x6248] ;  /* 0x0062480001147983 */ /* 0x002f280000300a00 */
[----:B------:R-:W3:Y:S04]  /*8f840*/  LDL.LU R9, [R1+0x6240] ;  /* 0x0062400001097983 */ /* 0x000ee80000300800 */
[----:B------:R1:W-:Y:S04]  /*8f850*/  STL.64 [R1+0x3290], R16 ;  /* 0x0032901001007387 */ /* 0x0003e80000100a00 */
[----:B-1----:R-:W2:Y:S04]  /*8f860*/  LDL.LU.64 R16, [R1+0x6238] ;  /* 0x0062380001107983 */ /* 0x002ea80000300a00 */
[----:B----4-:R-:W-:Y:S01]  /*8f870*/  STL.64 [R1+0x6208], R20 ;  /* 0x0062081401007387 */ /* 0x010fe20000100a00 */
[----:B--2---:R-:W-:-:S03]  /*8f880*/  IMAD.X R19, R19, 0x1, R16, P2 ;  /* 0x0000000113137824 */ /* 0x004fc600010e0610 */
[----:B------:R1:W-:Y:S01]  /*8f890*/  STL.64 [R1+0x6220], R16 ;  /* 0x0062201001007387 */ /* 0x0003e20000100a00 */
[----:B---3--:R-:W-:-:S03]  /*8f8a0*/  IADD3 R18, P2, R4, R9, RZ ;  /* 0x0000000904127210 */ /* 0x008fc60007f5e0ff */
[----:B-1----:R0:W2:Y:S04]  /*8f8b0*/  LDL.64 R16, [R1+0x32a0] ;  /* 0x0032a00001107983 */ /* 0x0020a80000100a00 */
[----:B------:R-:W-:Y:S04]  /*8f8c0*/  STL [R1+0x329c], R19 ;  /* 0x00329c1301007387 */ /* 0x000fe80000100800 */
[----:B------:R1:W-:Y:S04]  /*8f8d0*/  STL [R1+0x6200], R9 ;  /* 0x0062000901007387 */ /* 0x0003e80000100800 */
[----:B-1----:R-:W2:Y:S01]  /*8f8e0*/  LDL.LU R9, [R1+0x2b8] ;  /* 0x0002b80001097983 */ /* 0x002ea20000300800 */
[----:B------:R-:W-:Y:S01]  /*8f8f0*/  IADD3 R26, P1, R4, R11, RZ ;  /* 0x0000000b041a7210 */ /* 0x000fe20007f3e0ff */
[----:B------:R-:W-:-:S02]  /*8f900*/  IMAD.MOV.U32 R21, RZ, RZ, R27 ;  /* 0x000000ffff157224 */ /* 0x000fc400078e001b */
[----:B------:R-:W-:Y:S01]  /*8f910*/  STL.64 [R1+0x6210], R14 ;  /* 0x0062100e01007387 */ /* 0x000fe20000100a00 */
[C---:B--2---:R-:W-:Y:S02]  /*8f920*/  IMAD.X R17, R9.reuse, 0x1, R15, P3 ;  /* 0x0000000109117824 */ /* 0x044fe400018e060f */
[----:B------:R-:W-:-:S03]  /*8f930*/  IMAD.X R27, R9, 0x1, R12, P1 ;  /* 0x00000001091b7824 */ /* 0x000fc600008e060c */
[----:B------:R-:W-:Y:S04]  /*8f940*/  STL [R1+0x32a4], R17 ;  /* 0x0032a41101007387 */ /* 0x000fe80000100800 */
[----:B------:R1:W-:Y:S04]  /*8f950*/  STL.64 [R1+0x3268], R26 ;  /* 0x0032681a01007387 */ /* 0x0003e80000100a00 */
[----:B-1----:R-:W2:Y:S01]  /*8f960*/  LDL.LU.64 R26, [R1+0x6230] ;  /* 0x00623000011a7983 */ /* 0x002ea20000300a00 */
[----:B------:R-:W-:Y:S01]  /*8f970*/  IMAD.X R19, R9, 0x1, R10, P2 ;  /* 0x0000000109137824 */ /* 0x000fe200010e060a */
[----:B------:R-:W-:-:S02]  /*8f980*/  IADD3 R16, P3, R4, R7, RZ ;  /* 0x0000000704107210 */ /* 0x000fc40007f7e0ff */
[----:B--2---:R1:W-:Y:S04]  /*8f990*/  STL.64 [R1+0x61f8], R26 ;  /* 0x0061f81a01007387 */ /* 0x0043e80000100a00 */
[----:B-1----:R-:W2:Y:S04]  /*8f9a0*/  LDL R27, [R1+0x184] ;  /* 0x00018400011b7983 */ /* 0x002ea80000100800 */
[----:B------:R1:W-:Y:S04]  /*8f9b0*/  STL.64 [R1+0x3270], R18 ;  /* 0x0032701201007387 */ /* 0x0003e80000100a00 */
[----:B-1----:R-:W3:Y:S01]  /*8f9c0*/  LDL.LU.64 R18, [R1+0x6228] ;  /* 0x0062280001127983 */ /* 0x002ee20000300a00 */
[C---:B------:R-:W-:Y:S01]  /*8f9d0*/  IADD3 R20, P1, R4.reuse, R5, RZ ;  /* 0x0000000504147210 */ /* 0x040fe20007f3e0ff */
[----:B------:R-:W-:Y:S01]  /*8f9e0*/  IMAD.X R17, R9, 0x1, R8, P3 ;  /* 0x0000000109117824 */ /* 0x000fe200018e0608 */
[----:B------:R-:W-:Y:S01]  /*8f9f0*/  IADD3 R14, P3, R4, R0, RZ ;  /* 0x00000000040e7210 */ /* 0x000fe20007f7e0ff */
[----:B------:R-:W-:-:S02]  /*8fa00*/  IMAD.MOV.U32 R26, RZ, RZ, R21 ;  /* 0x000000ffff1a7224 */ /* 0x000fc400078e0015 */
[----:B------:R-:W-:Y:S01]  /*8fa10*/  IMAD.X R21, R9, 0x1, R6, P1 ;  /* 0x0000000109157824 */ /* 0x000fe200008e0606 */
[----:B---3--:R1:W-:Y:S04]  /*8fa20*/  STL.64 [R1+0x61e8], R18 ;  /* 0x0061e81201007387 */ /* 0x0083e80000100a00 */
[----:B------:R3:W-:Y:S01]  /*8fa30*/  STL.64 [R1+0x3278], R16 ;  /* 0x0032781001007387 */ /* 0x0007e20000100a00 */
[----:B-1----:R-:W-:-:S03]  /*8fa40*/  IADD3 R18, P2, R4, R3, RZ ;  /* 0x0000000304127210 */ /* 0x002fc60007f5e0ff */
[----:B---3--:R-:W3:Y:S04]  /*8fa50*/  LDL.LU.64 R16, [R1+0x6220] ;  /* 0x0062200001107983 */ /* 0x008ee80000300a00 */
[----:B------:R-:W4:Y:S04]  /*8fa60*/  LDL.LU R4, [R1+0x6218] ;  /* 0x0062180001047983 */ /* 0x000f280000300800 */
[----:B------:R1:W-:Y:S04]  /*8fa70*/  STL [R1+0x3250], R14 ;  /* 0x0032500e01007387 */ /* 0x0003e80000100800 */
[----:B-1----:R-:W2:Y:S04]  /*8fa80*/  LDL.LU.64 R14, [R1+0x6210] ;  /* 0x00621000010e7983 */ /* 0x002ea80000300a00 */
[----:B------:R1:W-:Y:S04]  /*8fa90*/  STL.64 [R1+0x3280], R20 ;  /* 0x0032801401007387 */ /* 0x0003e80000100a00 */
[----:B-1----:R-:W3:Y:S04]  /*8faa0*/  LDL.LU.64 R20, [R1+0x6208] ;  /* 0x0062080001147983 */ /* 0x002ee80000300a00 */
[----:B------:R-:W-:Y:S04]  /*8fab0*/  STL.64 [R1+0x61f0], R6 ;  /* 0x0061f00601007387 */ /* 0x000fe80000100a00 */
[----:B---3--:R1:W-:Y:S04]  /*8fac0*/  STL.64 [R1+0x61e0], R20 ;  /* 0x0061e01401007387 */ /* 0x0083e80000100a00 */
[----:B-1----:R0:W3:Y:S01]  /*8fad0*/  LDL.64 R20, [R1+0x3250] ;  /* 0x0032500001147983 */ /* 0x0020e20000100a00 */
[----:B----4-:R-:W-:-:S03]  /*8fae0*/  IMAD.X R19, R9, 0x1, R4, P2 ;  /* 0x0000000109137824 */ /* 0x010fc600010e0604 */
[----:B------:R1:W-:Y:S04]  /*8faf0*/  STL [R1+0x61d0], R4 ;  /* 0x0061d00401007387 */ /* 0x0003e80000100800 */
[----:B-1----:R-:W4:Y:S04]  /*8fb00*/  LDL.LU R4, [R1+0x184] ;  /* 0x0001840001047983 */ /* 0x002f280000300800 */
[----:B------:R1:W-:Y:S04]  /*8fb10*/  STL.64 [R1+0x3288], R18 ;  /* 0x0032881201007387 */ /* 0x0003e80000100a00 */
[----:B-1----:R-:W4:Y:S01]  /*8fb20*/  LDL R19, [R1+0x2b4] ;  /* 0x0002b40001137983 */ /* 0x002f220000100800 */
[----:B---3--:R-:W-:-:S03]  /*8fb30*/  IMAD.X R21, R9, 0x1, R2, P3 ;  /* 0x0000000109157824 */ /* 0x008fc600018e0602 */
[----:B------:R-:W3:Y:S01]  /*8fb40*/  LDL.LU R9, [R1+0x6200] ;  /* 0x0062000001097983 */ /* 0x000ee20000300800 */
[----:B------:R-:W-:Y:S01]  /*8fb50*/  IMAD.MOV.U32 R6, RZ, RZ, R26 ;  /* 0x000000ffff067224 */ /* 0x000fe200078e001a */
[----:B--2---:R-:W-:Y:S02]  /*8fb60*/  IADD3 R26, P1, R27, R14, RZ ;  /* 0x0000000e1b1a7210 */ /* 0x004fe40007f3e0ff */
[----:B------:R1:W-:Y:S04]  /*8fb70*/  STL.64 [R1+0x61d8], R2 ;  /* 0x0061d80201007387 */ /* 0x0003e80000100a00 */
[----:B------:R-:W-:Y:S01]  /*8fb80*/  STL [R1+0x3254], R21 ;  /* 0x0032541501007387 */ /* 0x000fe20000100800 */
[----:B----4-:R-:W-:Y:S01]  /*8fb90*/  IADD3 R18, P2, R4, R13, RZ ;  /* 0x0000000d04127210 */ /* 0x010fe20007f5e0ff */
[----:B-1----:R-:W-:-:S02]  /*8fba0*/  IMAD.MOV.U32 R2, RZ, RZ, R6 ;  /* 0x000000ffff027224 */ /* 0x002fc400078e0006 */
[C---:B------:R-:W-:Y:S02]  /*8fbb0*/  IMAD.X R27, R19.reuse, 0x1, R16, P1 ;  /* 0x00000001131b7824 */ /* 0x040fe400008e0610 */
[----:B------:R-:W-:-:S03]  /*8fbc0*/  IMAD.X R19, R19, 0x1, R15, P2 ;  /* 0x0000000113137824 */ /* 0x000fc600010e060f */
[----:B------:R1:W-:Y:S04]  /*8fbd0*/  STL.64 [R1+0x3258], R26 ;  /* 0x0032581a01007387 */ /* 0x0003e80000100a00 */
[----:B-1----:R-:W2:Y:S01]  /*8fbe0*/  LDL.LU.64 R26, [R1+0x61f8] ;  /* 0x0061f800011a7983 */ /* 0x002ea20000300a00 */
[----:B---3--:R-:W-:-:S05]  /*8fbf0*/  IADD3 R6, P1, R4, R9, RZ ;  /* 0x0000000904067210 */ /* 0x008fca0007f3e0ff */
[----:B------:R1:W-:Y:S04]  /*8fc00*/  STL [R1+0x3230], R6 ;  /* 0x0032300601007387 */ /* 0x0003e80000100800 */
[----:B-1----:R-:W3:Y:S04]  /*8fc10*/  LDL.LU.64 R6, [R1+0x61f0] ;  /* 0x0061f00001067983 */ /* 0x002ee80000300a00 */
[----:B------:R1:W-:Y:S04]  /*8fc20*/  STL.64 [R1+0x3260], R18 ;  /* 0x0032601201007387 */ /* 0x0003e80000100a00 */
[----:B-1----:R-:W4:Y:S04]  /*8fc30*/  LDL.LU.64 R18, [R1+0x61e8] ;  /* 0x0061e80001127983 */ /* 0x002f280000300a00 */
[----:B------:R1:W-:Y:S04]  /*8fc40*/  STL [R1+0x61c0], R15 ;  /* 0x0061c00f01007387 */ /* 0x0003e80000100800 */
[----:B-1----:R-:W2:Y:S01]  /*8fc50*/  LDL.LU R15, [R1+0x2b4] ;  /* 0x0002b400010f7983 */ /* 0x002ea20000300800 */
[----:B------:R-:W-:-:S03]  /*8fc60*/  IADD3 R20, P3, R4, R11, RZ ;  /* 0x0000000b04147210 */ /* 0x000fc60007f7e0ff */
[----:B----4-:R-:W-:Y:S04]  /*8fc70*/  STL.64 [R1+0x61b8], R18 ;  /* 0x0061b81201007387 */ /* 0x010fe80000100a00 */
[----:B------:R1:W-:Y:S01]  /*8fc80*/  STL.64 [R1+0x61c8], R16 ;  /* 0x0061c81001007387 */ /* 0x0003e20000100a00 */
[----:B--2---:R-:W-:-:S03]  /*8fc90*/  IMAD.X R21, R15, 0x1, R12, P3 ;  /* 0x000000010f157824 */ /* 0x004fc600018e060c */
[----:B-1----:R0:W2:Y:S04]  /*8fca0*/  LDL.64 R16, [R1+0x3230] ;  /* 0x0032300001107983 */ /* 0x0020a80000100a00 */
[----:B------:R1:W-:Y:S04]  /*8fcb0*/  STL.64 [R1+0x3228], R20 ;  /* 0x0032281401007387 */ /* 0x0003e80000100a00 */
[----:B-1----:R-:W4:Y:S01]  /*8fcc0*/  LDL.LU.64 R20, [R1+0x61e0] ;  /* 0x0061e00001147983 */ /* 0x002f220000300a00 */
[----:B---3--:R-:W-:-:S03]  /*8fcd0*/  IADD3 R18, P2, R4, R7, RZ ;  /* 0x0000000704127210 */ /* 0x008fc60007f5e0ff */
[----:B----4-:R1:W-:Y:S02]  /*8fce0*/  STL.64 [R1+0x6198], R20 ;  /* 0x0061981401007387 */ /* 0x0103e40000100a00 */
[----:B-1----:R-:W-:Y:S01]  /*8fcf0*/  IMAD.MOV.U32 R20, RZ, RZ, R2 ;  /* 0x000000ffff147224 */ /* 0x002fe200078e0002 */
[----:B------:R-:W-:Y:S01]  /*8fd00*/  IADD3 R2, P3, R4, R5, RZ ;  /* 0x0000000504027210 */ /* 0x000fe20007f7e0ff */
[----:B------:R-:W3:Y:S04]  /*8fd10*/  LDL R21, [R1+0x188] ;  /* 0x0001880001157983 */ /* 0x000ee80000100800 */
[----:B------:R1:W-:Y:S04]  /*8fd20*/  STL [R1+0x3240], R2 ;  /* 0x0032400201007387 */ /* 0x0003e80000100800 */
[----:B-1----:R-:W4:Y:S01]  /*8fd30*/  LDL.LU.64 R2, [R1+0x61d8] ;  /* 0x0061d80001027983 */ /* 0x002f220000300a00 */
[----:B--2---:R-:W-:-:S02]  /*8fd40*/  IMAD.X R17, R15, 0x1, R10, P1 ;  /* 0x000000010f117824 */ /* 0x004fc400008e060a */
[----:B------:R-:W-:-:S03]  /*8fd50*/  IMAD.X R19, R15, 0x1, R8, P2 ;  /* 0x000000010f137824 */ /* 0x000fc600010e0608 */
[----:B------:R-:W-:Y:S04]  /*8fd60*/  STL [R1+0x3234], R17 ;  /* 0x0032341101007387 */ /* 0x000fe80000100800 */
[----:B------:R1:W-:Y:S04]  /*8fd70*/  STL.64 [R1+0x61a8], R8 ;  /* 0x0061a80801007387 */ /* 0x0003e80000100a00 */
[----:B-1----:R0:W2:Y:S04]  /*8fd80*/  LDL.64 R8, [R1+0x3240] ;  /* 0x0032400001087983 */ /* 0x0020a80000100a00 */
[----:B------:R1:W-:Y:S02]  /*8fd90*/  STL.64 [R1+0x3238], R18 ;  /* 0x0032381201007387 */ /* 0x0003e40000100a00 */
[----:B-1----:R-:W-:-:S02]  /*8fda0*/  IADD3 R18, P2, R4, R0, RZ ;  /* 0x0000000004127210 */ /* 0x002fc40007f5e0ff */
[----:B----4-:R-:W-:Y:S02]  /*8fdb0*/  IADD3 R16, P1, R4, R3, RZ ;  /* 0x0000000304107210 */ /* 0x010fe40007f3e0ff */
[----:B------:R-:W4:Y:S04]  /*8fdc0*/  LDL.LU R4, [R1+0x61d0] ;  /* 0x0061d00001047983 */ /* 0x000f280000300800 */
[----:B------:R-:W-:Y:S04]  /*8fdd0*/  STL.64 [R1+0x61b0], R24 ;  /* 0x0061b01801007387 */ /* 0x000fe80000100a00 */
[----:B------:R-:W-:Y:S01]  /*8fde0*/  STL.64 [R1+0x61a0], R22 ;  /* 0x0061a01601007387 */ /* 0x000fe20000100a00 */
[----:B------:R-:W-:-:S02]  /*8fdf0*/  IMAD.X R19, R15, 0x1, R2, P2 ;  /* 0x000000010f137824 */ /* 0x000fc400010e0602 */
[----:B--2---:R-:W-:-:S05]  /*8fe00*/  IMAD.X R9, R15, 0x1, R6, P3 ;  /* 0x000000010f097824 */ /* 0x004fca00018e0606 */
[----:B------:R-:W-:Y:S01]  /*8fe10*/  STL [R1+0x3244], R9 ;  /* 0x0032440901007387 */ /* 0x000fe20000100800 */
[----:B----4-:R-:W-:-:S05]  /*8fe20*/  IMAD.X R17, R15, 0x1, R4, P1 ;  /* 0x000000010f117824 */ /* 0x010fca00008e0604 */
[----:B------:R1:W-:Y:S04]  /*8fe30*/  STL.64 [R1+0x3248], R16 ;  /* 0x0032481001007387 */ /* 0x0003e80000100a00 */
[----:B-1----:R-:W2:Y:S04]  /*8fe40*/  LDL.LU.64 R16, [R1+0x61c8] ;  /* 0x0061c80001107983 */ /* 0x002ea80000300a00 */
[----:B------:R-:W4:Y:S04]  /*8fe50*/  LDL.LU R15, [R1+0x61c0] ;  /* 0x0061c000010f7983 */ /* 0x000f280000300800 */
[----:B------:R1:W-:Y:S04]  /*8fe60*/  STL.64 [R1+0x3210], R18 ;  /* 0x0032101201007387 */ /* 0x0003e80000100a00 */
[----:B-1----:R-:W4:Y:S04]  /*8fe70*/  LDL.LU.64 R18, [R1+0x61b8] ;  /* 0x0061b80001127983 */ /* 0x002f280000300a00 */
[----:B------:R1:W-:Y:S04]  /*8fe80*/  STL [R1+0x6188], R2 ;  /* 0x0061880201007387 */ /* 0x0003e80000100800 */
[----:B-1----:R-:W4:Y:S01]  /*8fe90*/  LDL.LU R2, [R1+0x188] ;  /* 0x0001880001027983 */ /* 0x002f220000300800 */
[----:B---3--:R-:W-:Y:S01]  /*8fea0*/  IADD3 R8, P3, R21, R14, RZ ;  /* 0x0000000e15087210 */ /* 0x008fe20007f7e0ff */
[----:B------:R-:W-:-:S04]  /*8feb0*/  IMAD.MOV.U32 R22, RZ, RZ, R20 ;  /* 0x000000ffff167224 */ /* 0x000fc800078e0014 */
[----:B--2---:R-:W-:Y:S01]  /*8fec0*/  IMAD.X R9, R22, 0x1, R16, P3 ;  /* 0x0000000116097824 */ /* 0x004fe200018e0610 */
[----:B----4-:R-:W-:-:S05]  /*8fed0*/  IADD3 R24, P2, R2, R11, RZ ;  /* 0x0000000b02187210 */ /* 0x010fca0007f5e0ff */
[----:B------:R1:W-:Y:S04]  /*8fee0*/  STL [R1+0x3208], R24 ;  /* 0x0032081801007387 */ /* 0x0003e80000100800 */
[----:B-1----:R-:W2:Y:S04]  /*8fef0*/  LDL.LU.64 R24, [R1+0x61b0] ;  /* 0x0061b00001187983 */ /* 0x002ea80000300a00 */
[----:B------:R1:W-:Y:S04]  /*8ff00*/  STL.64 [R1+0x3218], R8 ;  /* 0x0032180801007387 */ /* 0x0003e80000100a00 */
[----:B-1----:R-:W3:Y:S01]  /*8ff10*/  LDL.LU.64 R8, [R1+0x61a8] ;  /* 0x0061a80001087983 */ /* 0x002ee20000300a00 */
[----:B------:R-:W-:-:S03]  /*8ff20*/  IADD3 R20, P1, R21, R13, RZ ;  /* 0x0000000d15147210 */ /* 0x000fc60007f3e0ff */
[----:B------:R1:W-:Y:S02]  /*8ff30*/  STL.64 [R1+0x6190], R18 ;  /* 0x0061901201007387 */ /* 0x0003e40000100a00 */
[----:B-1----:R-:W-:-:S04]  /*8ff40*/  IMAD.MOV.U32 R19, RZ, RZ, R22 ;  /* 0x000000ffff137224 */ /* 0x002fc800078e0016 */
[----:B------:R-:W-:Y:S01]  /*8ff50*/  IMAD.X R21, R19, 0x1, R15, P1 ;  /* 0x0000000113157824 */ /* 0x000fe200008e060f */
[----:B---3--:R-:W-:-:S05]  /*8ff60*/  IADD3 R22, P3, R2, R9, RZ ;  /* 0x0000000902167210 */ /* 0x008fca0007f7e0ff */
[----:B------:R1:W-:Y:S04]  /*8ff70*/  STL [R1+0x31e8], R22 ;  /* 0x0031e81601007387 */ /* 0x0003e80000100800 */
[----:B-1----:R-:W3:Y:S04]  /*8ff80*/  LDL.LU.64 R22, [R1+0x61a0] ;  /* 0x0061a00001167983 */ /* 0x002ee80000300a00 */
[----:B------:R1:W-:Y:S04]  /*8ff90*/  STL.64 [R1+0x3220], R20 ;  /* 0x0032201401007387 */ /* 0x0003e80000100a00 */
[----:B-1----:R-:W4:Y:S04]  /*8ffa0*/  LDL.LU.64 R20, [R1+0x6198] ;  /* 0x0061980001147983 */ /* 0x002f280000300a00 */
[----:B----4-:R1:W-:Y:S04]  /*8ffb0*/  STL.64 [R1+0x6168], R20 ;  /* 0x0061681401007387 */ /* 0x0103e80000100a00 */
[----:B-1----:R0:W4:Y:S04]  /*8ffc0*/  LDL.64 R20, [R1+0x3208] ;  /* 0x0032080001147983 */ /* 0x0021280000100a00 */
[----:B------:R1:W-:Y:S01]  /*8ffd0*/  STL.64 [R1+0x6180], R12 ;  /* 0x0061800c01007387 */ /* 0x0003e20000100a00 */
[----:B----4-:R-:W-:-:S04]  /*8ffe0*/  IMAD.MOV.U32 R21, RZ, RZ, R19 ;  /* 0x000000ffff157224 */ /* 0x010fc800078e0013 */
[----:B------:R-:W-:-:S04]  /*8fff0*/  IMAD.MOV.U32 R19, RZ, RZ, R21 ;  /* 0x000000ffff137224 */ /* 0x000fc800078e0015 */
[----:B------:R-:W-:Y:S02]  /*90000*/  IMAD.X R21, R19, 0x1, R12, P2 ;  /* 0x0000000113157824 */ /* 0x000fe400010e060c */
[----:B-1----:R0:W4:Y:S04]  /*90010*/  LDL.64 R12, [R1+0x31e8] ;  /* 0x0031e800010c7983 */ /* 0x0021280000100a00 */
[----:B------:R1:W-:Y:S01]  /*90020*/  STL [R1+0x320c], R21 ;  /* 0x00320c1501007387 */ /* 0x0003e20000100800 */
[----:B------:R-:W-:-:S03]  /*90030*/  IADD3 R18, P1, R2, R7, RZ ;  /* 0x0000000702127210 */ /* 0x000fc60007f3e0ff */
[----:B---3--:R-:W-:Y:S04]  /*90040*/  STL.64 [R1+0x6170], R22 ;  /* 0x0061701601007387 */ /* 0x008fe80000100a00 */
[----:B------:R3:W-:Y:S01]  /*90050*/  STL [R1+0x6178], R23 ;  /* 0x0061781701007387 */ /* 0x0007e20000100800 */
[----:B------:R-:W-:Y:S01]  /*90060*/  IADD3 R20, P2, R2, R5, RZ ;  /* 0x0000000502147210 */ /* 0x000fe20007f5e0ff */
[----:B-1----:R-:W-:-:S04]  /*90070*/  IMAD.MOV.U32 R21, RZ, RZ, R19 ;  /* 0x000000ffff157224 */ /* 0x002fc800078e0013 */
[C---:B------:R-:W-:Y:S02]  /*90080*/  IMAD.X R19, R21.reuse, 0x1, R8, P1 ;  /* 0x0000000115137824 */ /* 0x040fe400008e0608 */
[----:B---3--:R-:W-:Y:S01]  /*90090*/  IMAD.MOV.U32 R23, RZ, RZ, R21 ;  /* 0x000000ffff177224 */ /* 0x008fe200078e0015 */
[C---:B------:R-:W-:Y:S01]  /*900a0*/  IADD3 R22, P1, R2.reuse, R0, RZ ;  /* 0x0000000002167210 */ /* 0x040fe20007f3e0ff */
[----:B----4-:R-:W-:Y:S01]  /*900b0*/  IMAD.X R13, R21, 0x1, R10, P3 ;  /* 0x00000001150d7824 */ /* 0x010fe200018e060a */
[----:B------:R-:W-:Y:S01]  /*900c0*/  IADD3 R12, P3, R2, R3, RZ ;  /* 0x00000003020c7210 */ /* 0x000fe20007f7e0ff */
[----:B------:R-:W-:-:S03]  /*900d0*/  IMAD.X R21, R23, 0x1, R6, P2 ;  /* 0x0000000117157824 */ /* 0x000fc600010e0606 */
[----:B------:R1:W-:Y:S04]  /*900e0*/  STL [R1+0x31ec], R13 ;  /* 0x0031ec0d01007387 */ /* 0x0003e80000100800 */
[----:B------:R3:W-:Y:S01]  /*900f0*/  STL.64 [R1+0x31f0], R18 ;  /* 0x0031f01201007387 */ /* 0x0007e20000100a00 */
[----:B-1----:R-:W-:-:S03]  /*90100*/  IMAD.X R13, R23, 0x1, R4, P3 ;  /* 0x00000001170d7824 */ /* 0x002fc600018e0604 */
[----:B---3--:R-:W3:Y:S04]  /*90110*/  LDL.LU.64 R18, [R1+0x6190] ;  /* 0x0061900001127983 */ /* 0x008ee80000300a00 */
[----:B------:R-:W4:Y:S04]  /*90120*/  LDL.LU R2, [R1+0x6188] ;  /* 0x0061880001027983 */ /* 0x000f280000300800 */
[----:B------:R1:W-:Y:S04]  /*90130*/  STL.64 [R1+0x6160], R6 ;  /* 0x0061600601007387 */ /* 0x0003e80000100a00 */
[----:B-1----:R-:W2:Y:S04]  /*90140*/  LDL R7, [R1+0x18c] ;  /* 0x00018c0001077983 */ /* 0x002ea80000100800 */
[----:B------:R-:W-:Y:S04]  /*90150*/  STL.64 [R1+0x31f8], R20 ;  /* 0x0031f81401007387 */ /* 0x000fe80000100a00 */
[----:B------:R1:W-:Y:S04]  /*90160*/  STL.64 [R1+0x3200], R12 ;  /* 0x0032000c01007387 */ /* 0x0003e80000100a00 */
[----:B-1----:R-:W3:Y:S01]  /*90170*/  LDL.LU.64 R12, [R1+0x6180] ;  /* 0x00618000010c7983 */ /* 0x002ee20000300a00 */
[----:B----4-:R-:W-:Y:S01]  /*90180*/  IMAD.X R23, R23, 0x1, R2, P1 ;  /* 0x0000000117177824 */ /* 0x010fe200008e0602 */
[----:B--2---:R-:W-:-:S02]  /*90190*/  IADD3 R20, P2, R7, R14, RZ ;  /* 0x0000000e07147210 */ /* 0x004fc40007f5e0ff */
[----:B---3--:R-:W-:Y:S02]  /*901a0*/  IADD3 R6, P3, R7, R13, RZ ;  /* 0x0000000d07067210 */ /* 0x008fe40007f7e0ff */
[----:B------:R-:W2:Y:S04]  /*901b0*/  LDL R7, [R1+0x2ac] ;  /* 0x0002ac0001077983 */ /* 0x000ea80000100800 */
[----:B------:R1:W-:Y:S04]  /*901c0*/  STL [R1+0x6150], R13 ;  /* 0x0061500d01007387 */ /* 0x0003e80000100800 */
[----:B-1----:R-:W3:Y:S04]  /*901d0*/  LDL.LU R13, [R1+0x18c] ;  /* 0x00018c00010d7983 */ /* 0x002ee80000300800 */
[----:B------:R1:W-:Y:S04]  /*901e0*/  STL.64 [R1+0x31d0], R22 ;  /* 0x0031d01601007387 */ /* 0x0003e80000100a00 */
[----:B-1----:R0:W4:Y:S01]  /*901f0*/  LDL.LU R23, [R1+0x6178] ;  /* 0x0061780001177983 */ /* 0x0021220000300800 */
[----:B--2---:R-:W-:Y:S01]  /*90200*/  IMAD.X R21, R7, 0x1, R16, P2 ;  /* 0x0000000107157824 */ /* 0x004fe200010e0610 */
[----:B---3--:R-:W-:-:S05]  /*90210*/  IADD3 R22, P1, R13, R11, RZ ;  /* 0x0000000b0d167210 */ /* 0x008fca0007f3e0ff */
[----:B------:R4:W-:Y:S04]  /*90220*/  STL [R1+0x31a8], R22 ;  /* 0x0031a81601007387 */ /* 0x0009e80000100800 */
[----:B----4-:R-:W2:Y:S04]  /*90230*/  LDL.LU.64 R22, [R1+0x6170] ;  /* 0x0061700001167983 */ /* 0x010ea80000300a00 */
[----:B------:R1:W-:Y:S04]  /*90240*/  STL.64 [R1+0x31d8], R20 ;  /* 0x0031d81401007387 */ /* 0x0003e80000100a00 */
[----:B-1----:R-:W3:Y:S04]  /*90250*/  LDL.LU.64 R20, [R1+0x6168] ;  /* 0x0061680001147983 */ /* 0x002ee80000300a00 */
[----:B---3--:R1:W-:Y:S04]  /*90260*/  STL.64 [R1+0x6138], R20 ;  /* 0x0061381401007387 */ /* 0x0083e80000100a00 */
[----:B-1----:R-:W3:Y:S04]  /*90270*/  LDL R21, [R1+0x2a0] ;  /* 0x0002a00001157983 */ /* 0x002ee80000100800 */
[----:B--2---:R1:W-:Y:S04]  /*90280*/  STL.64 [R1+0x6140], R22 ;  /* 0x0061401601007387 */ /* 0x0043e80000100a00 */
[----:B-1----:R-:W2:Y:S01]  /*90290*/  LDL R22, [R1+0x190] ;  /* 0x0001900001167983 */ /* 0x002ea20000100800 */
[----:B------:R-:W-:-:S03]  /*902a0*/  IMAD.X R7, R7, 0x1, R15, P3 ;  /* 0x0000000107077824 */ /* 0x000fc600018e060f */
[----:B--2---:R1:W-:Y:S04]  /*902b0*/  STL.64 [R1+0x6148], R22 ;  /* 0x0061481601007387 */ /* 0x0043e80000100a00 */
[----:B-1----:R0:W3:Y:S04]  /*902c0*/  LDL.64 R22, [R1+0x31a8] ;  /* 0x0031a80001167983 */ /* 0x0020e80000100a00 */
[----:B------:R-:W-:Y:S04]  /*902d0*/  STL.64 [R1+0x6158], R26 ;  /* 0x0061581a01007387 */ /* 0x000fe80000100a00 */
[----:B------:R1:W-:Y:S04]  /*902e0*/  STL.64 [R1+0x31e0], R6 ;  /* 0x0031e00601007387 */ /* 0x0003e80000100a00 */
[----:B-1----:R-:W2:Y:S04]  /*902f0*/  LDL.LU.64 R6, [R1+0x6160] ;  /* 0x0061600001067983 */ /* 0x002ea80000300a00 */
[----:B------:R1:W-:Y:S04]  /*90300*/  STL [R1+0x6128], R15 ;  /* 0x0061280f01007387 */ /* 0x0003e80000100800 */
[----:B-1----:R-:W4:Y:S01]  /*90310*/  LDL.LU R15, [R1+0x2ac] ;  /* 0x0002ac00010f7983 */ /* 0x002f220000300800 */
[----:B------:R-:W-:-:S03]  /*90320*/  IADD3 R20, P2, R13, R9, RZ ;  /* 0x000000090d147210 */ /* 0x000fc60007f5e0ff */
[----:B------:R1:W-:Y:S04]  /*90330*/  STL.64 [R1+0x6120], R16 ;  /* 0x0061201001007387 */ /* 0x0003e80000100a00 */
[----:B------:R-:W-:Y:S01]  /*90340*/  STL.64 [R1+0x6130], R18 ;  /* 0x0061301201007387 */ /* 0x000fe20000100a00 */
[----:B---3--:R-:W-:-:S04]  /*90350*/  IMAD.MOV.U32 R23, RZ, RZ, R21 ;  /* 0x000000ffff177224 */ /* 0x008fc800078e0015 */
[----:B-1----:R-:W-:Y:S01]  /*90360*/  IMAD.MOV.U32 R17, RZ, RZ, R23 ;  /* 0x000000ffff117224 */ /* 0x002fe200078e0017 */
[----:B--2---:R-:W-:Y:S01]  /*90370*/  IADD3 R26, P3, R13, R7, RZ ;  /* 0x000000070d1a7210 */ /* 0x004fe20007f7e0ff */
[----:B----4-:R-:W-:Y:S01]  /*90380*/  IMAD.X R23, R15, 0x1, R12, P1 ;  /* 0x000000010f177824 */ /* 0x010fe200008e060c */
[----:B------:R-:W-:Y:S01]  /*90390*/  IADD3 R22, P1, R13, R5, RZ ;  /* 0x000000050d167210 */ /* 0x000fe20007f3e0ff */
[C---:B------:R-:W-:Y:S02]  /*903a0*/  IMAD.X R21, R15.reuse, 0x1, R10, P2 ;  /* 0x000000010f157824 */ /* 0x040fe400010e060a */
[----:B------:R-:W-:Y:S01]  /*903b0*/  IMAD.X R27, R15, 0x1, R8, P3 ;  /* 0x000000010f1b7824 */ /* 0x000fe200018e0608 */
[----:B------:R1:W-:Y:S04]  /*903c0*/  STL [R1+0x31ac], R23 ;  /* 0x0031ac1701007387 */ /* 0x0003e80000100800 */
[----:B------:R2:W-:Y:S04]  /*903d0*/  STL.64 [R1+0x31b0], R20 ;  /* 0x0031b01401007387 */ /* 0x0005e80000100a00 */
[----:B------:R3:W-:Y:S01]  /*903e0*/  STL.64 [R1+0x31b8], R26 ;  /* 0x0031b81a01007387 */ /* 0x0007e20000100a00 */
[----:B------:R-:W-:Y:S01]  /*903f0*/  IADD3 R16, P3, R13, R0, RZ ;  /* 0x000000000d107210 */ /* 0x000fe20007f7e0ff */
[----:B-1----:R-:W-:Y:S01]  /*90400*/  IMAD.X R23, R15, 0x1, R6, P1 ;  /* 0x000000010f177824 */ /* 0x002fe200008e0606 */
[----:B--2---:R-:W-:Y:S01]  /*90410*/  IADD3 R20, P2, R13, R3, RZ ;  /* 0x000000030d147210 */ /* 0x004fe20007f5e0ff */
[----:B---3--:R-:W2:Y:S04]  /*90420*/  LDL.LU.64 R26, [R1+0x6158] ;  /* 0x00615800011a7983 */ /* 0x008ea80000300a00 */
[----:B------:R-:W-:Y:S04]  /*90430*/  STL.64 [R1+0x6118], R8 ;  /* 0x0061180801007387 */ /* 0x000fe80000100a00 */
[----:B------:R-:W3:Y:S04]  /*90440*/  LDL.LU R13, [R1+0x6150] ;  /* 0x00615000010d7983 */ /* 0x000ee80000300800 */
[----:B------:R1:W-:Y:S04]  /*90450*/  STL.64 [R1+0x31c0], R22 ;  /* 0x0031c01601007387 */ /* 0x0003e80000100a00 */
[----:B-1----:R-:W4:Y:S01]  /*90460*/  LDL.LU.64 R22, [R1+0x6148] ;  /* 0x0061480001167983 */ /* 0x002f220000300a00 */
[----:B------:R-:W-:Y:S01]  /*90470*/  IMAD.X R21, R15, 0x1, R4, P2 ;  /* 0x000000010f157824 */ /* 0x000fe200010e0604 */
[----:B----4-:R-:W-:-:S05]  /*90480*/  IADD3 R22, P1, R22, R14, RZ ;  /* 0x0000000e16167210 */ /* 0x010fca0007f3e0ff */
[----:B------:R1:W-:Y:S04]  /*90490*/  STL [R1+0x3198], R22 ;  /* 0x0031981601007387 */ /* 0x0003e80000100800 */
[----:B-1----:R-:W4:Y:S04]  /*904a0*/  LDL.LU.64 R22, [R1+0x6140] ;  /* 0x0061400001167983 */ /* 0x002f280000300a00 */
[----:B------:R1:W-:Y:S04]  /*904b0*/  STL.64 [R1+0x31c8], R20 ;  /* 0x0031c81401007387 */ /* 0x0003e80000100a00 */
[----:B-1----:R-:W4:Y:S04]  /*904c0*/  LDL.LU.64 R20, [R1+0x6138] ;  /* 0x0061380001147983 */ /* 0x002f280000300a00 */
[----:B--2---:R1:W-:Y:S04]  /*904d0*/  STL.64 [R1+0x6110], R26 ;  /* 0x0061101a01007387 */ /* 0x0043e80000100a00 */
[----:B-1----:R0:W2:Y:S04]  /*904e0*/  LDL.64 R26, [R1+0x3198] ;  /* 0x00319800011a7983 */ /* 0x0020a80000100a00 */
[----:B--2---:R-:W2:Y:S04]  /*904f0*/  LDL R27, [R1+0x2a8] ;  /* 0x0002a800011b7983 */ /* 0x004ea80000100800 */
[----:B------:R1:W-:Y:S04]  /*90500*/  STL [R1+0x6100], R4 ;  /* 0x0061000401007387 */ /* 0x0003e80000100800 */
[----:B-1----:R-:W3:Y:S01]  /*90510*/  LDL.LU R4, [R1+0x190] ;  /* 0x0001900001047983 */ /* 0x002ee20000300800 */
[----:B------:R-:W-:Y:S01]  /*90520*/  IMAD.MOV.U32 R8, RZ, RZ, R17 ;  /* 0x000000ffff087224 */ /* 0x000fe200078e0011 */
[----:B---3--:R-:W-:-:S05]  /*90530*/  IADD3 R18, P2, R4, R13, RZ ;  /* 0x0000000d04127210 */ /* 0x008fca0007f5e0ff */
[----:B------:R1:W-:Y:S04]  /*90540*/  STL [R1+0x31a0], R18 ;  /* 0x0031a01201007387 */ /* 0x0003e80000100800 */
[----:B-1----:R-:W3:Y:S01]  /*90550*/  LDL.LU.64 R18, [R1+0x6130] ;  /* 0x0061300001127983 */ /* 0x002ee20000300a00 */
[----:B------:R-:W-:-:S03]  /*90560*/  IMAD.X R17, R15, 0x1, R2, P3 ;  /* 0x000000010f117824 */ /* 0x000fc600018e0602 */
[----:B------:R-:W4:Y:S04]  /*90570*/  LDL.LU R15, [R1+0x6128] ;  /* 0x00612800010f7983 */ /* 0x000f280000300800 */
[----:B------:R1:W-:Y:S04]  /*90580*/  STL.64 [R1+0x3190], R16 ;  /* 0x0031901001007387 */ /* 0x0003e80000100a00 */
[----:B-1----:R-:W2:Y:S04]  /*90590*/  LDL.LU.64 R16, [R1+0x6120] ;  /* 0x0061200001107983 */ /* 0x002ea80000300a00 */
[----:B---3--:R1:W-:Y:S04]  /*905a0*/  STL.64 [R1+0x6108], R18 ;  /* 0x0061081201007387 */ /* 0x0083e80000100a00 */
[----:B-1----:R0:W3:Y:S01]  /*905b0*/  LDL.64 R18, [R1+0x31a0] ;  /* 0x0031a00001127983 */ /* 0x0020e20000100a00 */
[----:B--2---:R-:W-:-:S02]  /*905c0*/  IMAD.X R27, R27, 0x1, R16, P1 ;  /* 0x000000011b1b7824 */ /* 0x004fc400008e0610 */
[----:B---3--:R-:W-:Y:S01]  /*905d0*/  IMAD.MOV.U32 R19, RZ, RZ, R8 ;  /* 0x000000ffff137224 */ /* 0x008fe200078e0008 */
[----:B------:R-:W-:-:S05]  /*905e0*/  IADD3 R8, P3, R4, R11, RZ ;  /* 0x0000000b04087210 */ /* 0x000fca0007f7e0ff */
[----:B------:R1:W-:Y:S04]  /*905f0*/  STL [R1+0x3168], R8 ;  /* 0x0031680801007387 */ /* 0x0003e80000100800 */
[----:B-1----:R-:W2:Y:S04]  /*90600*/  LDL.LU.64 R8, [R1+0x6118] ;  /* 0x0061180001087983 */ /* 0x002ea80000300a00 */
[----:B------:R1:W-:Y:S04]  /*90610*/  STL [R1+0x60e8], R16 ;  /* 0x0060e81001007387 */ /* 0x0003e80000100800 */
[----:B-1----:R-:W3:Y:S04]  /*90620*/  LDL.LU R16, [R1+0x2a8] ;  /* 0x0002a80001107983 */ /* 0x002ee80000300800 */
[----:B------:R1:W-:Y:S04]  /*90630*/  STL [R1+0x319c], R27 ;  /* 0x00319c1b01007387 */ /* 0x0003e80000100800 */
[----:B----4-:R4:W-:Y:S01]  /*90640*/  STL.64 [R1+0x60f8], R14 ;  /* 0x0060f80e01007387 */ /* 0x0109e20000100a00 */
[----:B-1----:R-:W-:-:S02]  /*90650*/  IMAD.MOV.U32 R27, RZ, RZ, R19 ;  /* 0x000000ffff1b7224 */ /* 0x002fc400078e0013 */
[----:B---3--:R-:W-:Y:S02]  /*90660*/  IMAD.X R19, R16, 0x1, R15, P2 ;  /* 0x0000000110137824 */ /* 0x008fe400010e060f */
[----:B----4-:R0:W3:Y:S04]  /*90670*/  LDL.64 R14, [R1+0x3168] ;  /* 0x00316800010e7983 */ /* 0x0100e80000100a00 */
[----:B------:R-:W-:Y:S01]  /*90680*/  STL [R1+0x31a4], R19 ;  /* 0x0031a41301007387 */ /* 0x000fe20000100800 */
[----:B--2---:R-:W-:-:S03]  /*90690*/  IADD3 R26, P1, R4, R9, RZ ;  /* 0x00000009041a7210 */ /* 0x004fc60007f3e0ff */
[----:B------:R1:W-:Y:S01]  /*906a0*/  STL.64 [R1+0x60f0], R12 ;  /* 0x0060f00c01007387 */ /* 0x0003e20000100a00 */
[----:B---3--:R-:W-:-:S03]  /*906b0*/  IMAD.X R15, R16, 0x1, R12, P3 ;  /* 0x00000001100f7824 */ /* 0x008fc600018e060c */
[----:B-1----:R-:W2:Y:S04]  /*906c0*/  LDL R12, [R1+0x194] ;  /* 0x00019400010c7983 */ /* 0x002ea80000100800 */
[----:B------:R-:W-:Y:S04]  /*906d0*/  STL [R1+0x316c], R15 ;  /* 0x00316c0f01007387 */ /* 0x000fe80000100800 */
[----:B------:R1:W-:Y:S02]  /*906e0*/  STL.64 [R1+0x60e0], R20 ;  /* 0x0060e01401007387 */ /* 0x0003e40000100a00 */
[----:B-1----:R-:W-:-:S02]  /*906f0*/  IMAD.MOV.U32 R21, RZ, RZ, R27 ;  /* 0x000000ffff157224 */ /* 0x002fc400078e001b */
[----:B------:R-:W-:-:S05]  /*90700*/  IMAD.X R27, R16, 0x1, R10, P1 ;  /* 0x00000001101b7824 */ /* 0x000fca00008e060a */
[----:B------:R1:W-:Y:S04]  /*90710*/  STL.64 [R1+0x3170], R26 ;  /* 0x0031701a01007387 */ /* 0x0003e80000100a00 */
[----:B-1----:R-:W3:Y:S01]  /*90720*/  LDL.LU.64 R26, [R1+0x6110] ;  /* 0x00611000011a7983 */ /* 0x002ee20000300a00 */
[C---:B------:R-:W-:Y:S02]  /*90730*/  IADD3 R18, P2, R4.reuse, R7, RZ ;  /* 0x0000000704127210 */ /* 0x040fe40007f5e0ff */
[----:B------:R-:W-:-:S03]  /*90740*/  IADD3 R14, P3, R4, R5, RZ ;  /* 0x00000005040e7210 */ /* 0x000fc60007f7e0ff */
[C---:B------:R-:W-:Y:S02]  /*90750*/  IMAD.X R19, R16.reuse, 0x1, R8, P2 ;  /* 0x0000000110137824 */ /* 0x040fe400010e0608 */
[----:B------:R-:W-:Y:S01]  /*90760*/  IMAD.X R15, R16, 0x1, R6, P3 ;  /* 0x00000001100f7824 */ /* 0x000fe200018e0606 */
[C---:B------:R-:W-:Y:S01]  /*90770*/  IADD3 R20, P2, R4.reuse, R0, RZ ;  /* 0x0000000004147210 */ /* 0x040fe20007f5e0ff */
[----:B---3--:R1:W-:Y:S04]  /*90780*/  STL.64 [R1+0x60d0], R26 ;  /* 0x0060d01a01007387 */ /* 0x0083e80000100a00 */
[----:B------:R3:W-:Y:S01]  /*90790*/  STL.64 [R1+0x3178], R18 ;  /* 0x0031781201007387 */ /* 0x0007e20000100a00 */
[----:B-1----:R-:W-:-:S03]  /*907a0*/  IADD3 R26, P1, R4, R3, RZ ;  /* 0x00000003041a7210 */ /* 0x002fc60007f3e0ff */
[----:B---3--:R-:W3:Y:S04]  /*907b0*/  LDL.LU.64 R18, [R1+0x6108] ;  /* 0x0061080001127983 */ /* 0x008ee80000300a00 */
[----:B------:R-:W-:Y:S04]  /*907c0*/  STL.64 [R1+0x60d8], R8 ;  /* 0x0060d80801007387 */ /* 0x000fe80000100a00 */
[----:B------:R-:W4:Y:S04]  /*907d0*/  LDL.LU R4, [R1+0x6100] ;  /* 0x0061000001047983 */ /* 0x000f280000300800 */
[----:B------:R1:W-:Y:S04]  /*907e0*/  STL.64 [R1+0x3180], R14 ;  /* 0x0031800e01007387 */ /* 0x0003e80000100a00 */
[----:B-1----:R-:W2:Y:S01]  /*907f0*/  LDL.LU.64 R14, [R1+0x60f8] ;  /* 0x0060f800010e7983 */ /* 0x002ea20000300a00 */
[----:B------:R-:W-:-:S02]  /*90800*/  IMAD.MOV.U32 R8, RZ, RZ, R21 ;  /* 0x000000ffff087224 */ /* 0x000fc400078e0015 */
[C---:B------:R-:W-:Y:S02]  /*90810*/  IMAD.X R21, R16.reuse, 0x1, R2, P2 ;  /* 0x0000000110157824 */ /* 0x040fe400010e0602 */
[----:B----4-:R-:W-:Y:S01]  /*90820*/  IMAD.X R27, R16, 0x1, R4, P1 ;  /* 0x00000001101b7824 */ /* 0x010fe200008e0604 */
[----:B--2---:R-:W-:-:S05]  /*90830*/  IADD3 R12, P3, R12, R14, RZ ;  /* 0x0000000e0c0c7210 */ /* 0x004fca0007f7e0ff */
[----:B------:R1:W-:Y:S04]  /*90840*/  STL [R1+0x3158], R12 ;  /* 0x0031580c01007387 */ /* 0x0003e80000100800 */
[----:B-1----:R-:W2:Y:S04]  /*90850*/  LDL.LU.64 R12, [R1+0x60f0] ;  /* 0x0060f000010c7983 */ /* 0x002ea80000300a00 */
[----:B------:R1:W-:Y:S04]  /*90860*/  STL [R1+0x60b0], R14 ;  /* 0x0060b00e01007387 */ /* 0x0003e80000100800 */
[----:B-1----:R-:W4:Y:S04]  /*90870*/  LDL.LU R14, [R1+0x194] ;  /* 0x00019400010e7983 */ /* 0x002f280000300800 */
[----:B------:R1:W-:Y:S04]  /*90880*/  STL.64 [R1+0x60c8], R4 ;  /* 0x0060c80401007387 */ /* 0x0003e80000100a00 */
[----:B-1----:R-:W3:Y:S04]  /*90890*/  LDL R4, [R1+0x2a4] ;  /* 0x0002a40001047983 */ /* 0x002ee80000100800 */
[----:B------:R-:W-:Y:S04]  /*908a0*/  STL.64 [R1+0x3188], R26 ;  /* 0x0031881a01007387 */ /* 0x000fe80000100a00 */
[----:B------:R-:W3:Y:S04]  /*908b0*/  LDL.LU R16, [R1+0x60e8] ;  /* 0x0060e80001107983 */ /* 0x000ee80000300800 */
[----:B------:R1:W-:Y:S04]  /*908c0*/  STL.64 [R1+0x3150], R20 ;  /* 0x0031501401007387 */ /* 0x0003e80000100a00 */
[----:B-1----:R-:W3:Y:S04]  /*908d0*/  LDL.LU.64 R20, [R1+0x60e0] ;  /* 0x0060e00001147983 */ /* 0x002ee80000300a00 */
[----:B------:R1:W-:Y:S04]  /*908e0*/  STL.64 [R1+0x60c0], R2 ;  /* 0x0060c00201007387 */ /* 0x0003e80000100a00 */
[----:B-1----:R0:W3:Y:S01]  /*908f0*/  LDL.64 R2, [R1+0x3158] ;  /* 0x0031580001027983 */ /* 0x0020e20000100a00 */
[----:B------:R-:W-:Y:S01]  /*90900*/  IMAD.MOV.U32 R27, RZ, RZ, R8 ;  /* 0x000000ffff1b7224 */ /* 0x000fe200078e0008 */
[----:B----4-:R-:W-:-:S02]  /*90910*/  IADD3 R8, P2, R14, R11, RZ ;  /* 0x0000000b0e087210 */ /* 0x010fc40007f5e0ff */
[----:B--2---:R-:W-:-:S03]  /*90920*/  IADD3 R26, P1, R14, R13, RZ ;  /* 0x0000000d0e1a7210 */ /* 0x004fc60007f3e0ff */
[----:B------:R1:W-:Y:S04]  /*90930*/  STL [R1+0x3128], R8 ;  /* 0x0031280801007387 */ /* 0x0003e80000100800 */
[----:B-1----:R-:W2:Y:S04]  /*90940*/  LDL.LU.64 R8, [R1+0x60d8] ;  /* 0x0060d80001087983 */ /* 0x002ea80000300a00 */
[----:B---3--:R1:W-:Y:S02]  /*90950*/  STL.64 [R1+0x60b8], R20 ;  /* 0x0060b81401007387 */ /* 0x0083e40000100a00 */
[----:B-1----:R-:W-:-:S02]  /*90960*/  IMAD.MOV.U32 R20, RZ, RZ, R27 ;  /* 0x000000ffff147224 */ /* 0x002fc400078e001b */
[C---:B------:R-:W-:Y:S02]  /*90970*/  IMAD.X R3, R4.reuse, 0x1, R16, P3 ;  /* 0x0000000104037824 */ /* 0x040fe400018e0610 */
[----:B------:R-:W-:-:S03]  /*90980*/  IMAD.X R27, R4, 0x1, R15, P1 ;  /* 0x00000001041b7824 */ /* 0x000fc600008e060f */
[----:B------:R-:W-:Y:S04]  /*90990*/  STL [R1+0x315c], R3 ;  /* 0x00315c0301007387 */ /* 0x000fe80000100800 */
[----:B------:R1:W-:Y:S04]  /*909a0*/  STL.64 [R1+0x3160], R26 ;  /* 0x0031601a01007387 */ /* 0x0003e80000100a00 */
[----:B-1----:R-:W3:Y:S04]  /*909b0*/  LDL.LU.64 R26, [R1+0x60d0] ;  /* 0x0060d000011a7983 */ /* 0x002ee80000300a00 */
[----:B---3--:R1:W-:Y:S04]  /*909c0*/  STL.64 [R1+0x60a8], R26 ;  /* 0x0060a81a01007387 */ /* 0x0083e80000100a00 */
[----:B-1----:R0:W3:Y:S04]  /*909d0*/  LDL.64 R26, [R1+0x3128] ;  /* 0x00312800011a7983 */ /* 0x0020e80000100a00 */
[----:B------:R1:W-:Y:S04]  /*909e0*/  STL [R1+0x60a0], R15 ;  /* 0x0060a00f01007387 */ /* 0x0003e80000100800 */
[----:B-1----:R-:W3:Y:S01]  /*909f0*/  LDL.LU R15, [R1+0x2a4] ;  /* 0x0002a400010f7983 */ /* 0x002ee20000300800 */
[----:B--2---:R-:W-:-:S02]  /*90a00*/  IADD3 R2, P3, R14, R9, RZ ;  /* 0x000000090e027210 */ /* 0x004fc40007f7e0ff */
[----:B------:R-:W-:-:S05]  /*90a10*/  IADD3 R4, P1, R14, R7, RZ ;  /* 0x000000070e047210 */ /* 0x000fca0007f3e0ff */
[----:B------:R1:W-:Y:S04]  /*90a20*/  STL [R1+0x3138], R4 ;  /* 0x0031380401007387 */ /* 0x0003e80000100800 */
[----:B-1----:R-:W2:Y:S01]  /*90a30*/  LDL.LU.64 R4, [R1+0x60c8] ;  /* 0x0060c80001047983 */ /* 0x002ea20000300a00 */
[C---:B---3--:R-:W-:Y:S02]  /*90a40*/  IMAD.X R27, R15.reuse, 0x1, R12, P2 ;  /* 0x000000010f1b7824 */ /* 0x048fe400010e060c */
[----:B------:R-:W-:-:S03]  /*90a50*/  IMAD.X R3, R15, 0x1, R10, P3 ;  /* 0x000000010f037824 */ /* 0x000fc600018e060a */
[----:B------:R-:W-:Y:S04]  /*90a60*/  STL [R1+0x312c], R27 ;  /* 0x00312c1b01007387 */ /* 0x000fe80000100800 */
[----:B------:R1:W-:Y:S04]  /*90a70*/  STL.64 [R1+0x3130], R2 ;  /* 0x0031300201007387 */ /* 0x0003e80000100a00 */
[----:B-1----:R-:W3:Y:S04]  /*90a80*/  LDL.LU.64 R2, [R1+0x60c0] ;  /* 0x0060c00001027983 */ /* 0x002ee80000300a00 */
[----:B------:R1:W-:Y:S04]  /*90a90*/  STL.64 [R1+0x6098], R10 ;  /* 0x0060980a01007387 */ /* 0x0003e80000100a00 */
[----:B-1----:R0:W4:Y:S01]  /*90aa0*/  LDL.64 R10, [R1+0x3138] ;  /* 0x00313800010a7983 */ /* 0x0021220000100a00 */
[----:B------:R-:W-:-:S03]  /*90ab0*/  IMAD.MOV.U32 R27, RZ, RZ, R20 ;  /* 0x000000ffff1b7224 */ /* 0x000fc600078e0014 */
[----:B------:R1:W-:Y:S01]  /*90ac0*/  STL.64 [R1+0x6090], R16 ;  /* 0x0060901001007387 */ /* 0x0003e20000100a00 */
[----:B--2---:R-:W-:-:S03]  /*90ad0*/  IADD3 R26, P2, R14, R5, RZ ;  /* 0x000000050e1a7210 */ /* 0x004fc60007f5e0ff */
[----:B-1----:R-:W2:Y:S04]  /*90ae0*/  LDL R16, [R1+0x198] ;  /* 0x0001980001107983 */ /* 0x002ea80000100800 */
[----:B------:R-:W-:Y:S01]  /*90af0*/  STL [R1+0x60a4], R17 ;  /* 0x0060a41101007387 */ /* 0x000fe20000100800 */
[----:B---3--:R-:W-:-:S05]  /*90b00*/  IADD3 R20, P3, R14, R3, RZ ;  /* 0x000000030e147210 */ /* 0x008fca0007f7e0ff */
[----:B------:R1:W-:Y:S01]  /*90b10*/  STL [R1+0x3148], R20 ;  /* 0x0031481401007387 */ /* 0x0003e20000100800 */
[----:B----4-:R-:W-:-:S03]  /*90b20*/  IMAD.X R11, R15, 0x1, R8, P1 ;  /* 0x000000010f0b7824 */ /* 0x010fc600008e0608 */
[----:B-1----:R-:W3:Y:S04]  /*90b30*/  LDL.LU.64 R20, [R1+0x60b8] ;  /* 0x0060b80001147983 */ /* 0x002ee80000300a00 */
[----:B------:R1:W-:Y:S01]  /*90b40*/  STL [R1+0x313c], R11 ;  /* 0x00313c0b01007387 */ /* 0x0003e20000100800 */
[----:B------:R-:W-:-:S03]  /*90b50*/  IADD3 R10, P1, R14, R0, RZ ;  /* 0x000000000e0a7210 */ /* 0x000fc60007f3e0ff */
[----:B------:R-:W2:Y:S01]  /*90b60*/  LDL.LU R14, [R1+0x60b0] ;  /* 0x0060b000010e7983 */ /* 0x000ea20000300800 */
[----:B-1----:R-:W-:Y:S02]  /*90b70*/  IMAD.MOV.U32 R11, RZ, RZ, R27 ;  /* 0x000000ffff0b7224 */ /* 0x002fe400078e001b */
[----:B------:R-:W-:-:S05]  /*90b80*/  IMAD.X R27, R15, 0x1, R6, P2 ;  /* 0x000000010f1b7824 */ /* 0x000fca00010e0606 */
[----:B------:R1:W-:Y:S04]  /*90b90*/  STL.64 [R1+0x3140], R26 ;  /* 0x0031401a01007387 */ /* 0x0003e80000100a00 */
[----:B-1----:R-:W4:Y:S04]  /*90ba0*/  LDL.LU.64 R26, [R1+0x60a8] ;  /* 0x0060a800011a7983 */ /* 0x002f280000300a00 */
[----:B------:R1:W-:Y:S04]  /*90bb0*/  STL.64 [R1+0x6088], R6 ;  /* 0x0060880601007387 */ /* 0x0003e80000100a00 */
[----:B-1----:R0:W4:Y:S04]  /*90bc0*/  LDL.64 R6, [R1+0x3148] ;  /* 0x0031480001067983 */ /* 0x0021280000100a00 */
[----:B---3--:R1:W-:Y:S01]  /*90bd0*/  STL.64 [R1+0x6080], R20 ;  /* 0x0060801401007387 */ /* 0x0083e20000100a00 */
[----:B--2---:R-:W-:-:S05]  /*90be0*/  IADD3 R16, P2, R16, R14, RZ ;  /* 0x0000000e10107210 */ /* 0x004fca0007f5e0ff */
[----:B------:R-:W-:Y:S01]  /*90bf0*/  STL [R1+0x3118], R16 ;  /* 0x0031181001007387 */ /* 0x000fe20000100800 */
[----:B-1----:R-:W-:Y:S02]  /*90c00*/  IMAD.MOV.U32 R20, RZ, RZ, R11 ;  /* 0x000000ffff147224 */ /* 0x002fe400078e000b */
[----:B------:R-:W-:Y:S01]  /*90c10*/  IMAD.X R11, R15, 0x1, R2, P1 ;  /* 0x000000010f0b7824 */ /* 0x000fe200008e0602 */
[----:B----4-:R-:W-:Y:S04]  /*90c20*/  STL.64 [R1+0x6070], R26 ;  /* 0x0060701a01007387 */ /* 0x010fe80000100a00 */
[----:B------:R1:W-:Y:S02]  /*90c30*/  STL [R1+0x6078], R27 ;  /* 0x0060781b01007387 */ /* 0x0003e40000100800 */
[----:B-1----:R-:W-:-:S02]  /*90c40*/  IMAD.MOV.U32 R27, RZ, RZ, R17 ;  /* 0x000000ffff1b7224 */ /* 0x002fc400078e0011 */
[----:B------:R-:W-:Y:S01]  /*90c50*/  IMAD.X R7, R15, 0x1, R4, P3 ;  /* 0x000000010f077824 */ /* 0x000fe200018e0604 */
[----:B------:R0:W2:Y:S04]  /*90c60*/  LDL.LU R17, [R1+0x60a4] ;  /* 0x0060a40001117983 */ /* 0x0000a80000300800 */
[----:B------:R1:W-:Y:S04]  /*90c70*/  STL [R1+0x6068], R14 ;  /* 0x0060680e01007387 */ /* 0x0003e80000100800 */
[----:B-1----:R-:W3:Y:S04]  /*90c80*/  LDL.LU R14, [R1+0x198] ;  /* 0x00019800010e7983 */ /* 0x002ee80000300800 */
[----:B------:R-:W-:Y:S04]  /*90c90*/  STL [R1+0x314c], R7 ;  /* 0x00314c0701007387 */ /* 0x000fe80000100800 */
[----:B------:R-:W4:Y:S04]  /*90ca0*/  LDL.LU R15, [R1+0x60a0] ;  /* 0x0060a000010f7983 */ /* 0x000f280000300800 */
[----:B------:R1:W-:Y:S04]  /*90cb0*/  STL.64 [R1+0x3110], R10 ;  /* 0x0031100a01007387 */ /* 0x0003e80000100a00 */
[----:B-1----:R-:W3:Y:S01]  /*90cc0*/  LDL.LU.64 R10, [R1+0x6098] ;  /* 0x00609800010a7983 */ /* 0x002ee20000300a00 */
[----:B------:R-:W-:Y:S01]  /*90cd0*/  IMAD.MOV.U32 R26, RZ, RZ, R16 ;  /* 0x000000ffff1a7224 */ /* 0x000fe200078e0010 */
[----:B---3--:R-:W-:-:S05]  /*90ce0*/  IADD3 R16, P1, R14, R11, RZ ;  /* 0x0000000b0e107210 */ /* 0x008fca0007f3e0ff */
[----:B------:R2:W-:Y:S04]  /*90cf0*/  STL [R1+0x30e8], R16 ;  /* 0x0030e81001007387 */ /* 0x0005e80000100800 */
[----:B--2---:R-:W2:Y:S02]  /*90d00*/  LDL.LU.64 R16, [R1+0x6090] ;  /* 0x0060900001107983 */ /* 0x004ea40000300a00 */
[----:B--2---:R-:W-:Y:S01]  /*90d10*/  IMAD.X R27, R20, 0x1, R16, P2 ;  /* 0x00000001141b7824 */ /* 0x004fe200010e0610 */
[----:B------:R-:W-:-:S04]  /*90d20*/  IADD3 R26, P2, R14, R9, RZ ;  /* 0x000000090e1a7210 */ /* 0x000fc80007f5e0ff */
[----:B------:R-:W-:Y:S04]  /*90d30*/  STL [R1+0x311c], R27 ;  /* 0x00311c1b01007387 */ /* 0x000fe80000100800 */
[----:B------:R1:W-:Y:S04]  /*90d40*/  STL [R1+0x6058], R9 ;  /* 0x0060580901007387 */ /* 0x0003e80000100800 */
[----:B-1----:R-:W4:Y:S01]  /*90d50*/  LDL.LU R9, [R1+0x2a0] ;  /* 0x0002a00001097983 */ /* 0x002f220000300800 */
[----:B------:R-:W-:-:S05]  /*90d60*/  IADD3 R6, P3, R14, R13, RZ ;  /* 0x0000000d0e067210 */ /* 0x000fca0007f7e0ff */
[----:B----4-:R-:W-:-:S05]  /*90d70*/  IMAD.X R7, R9, 0x1, R15, P3 ;  /* 0x0000000109077824 */ /* 0x010fca00018e060f */
[----:B------:R1:W-:Y:S04]  /*90d80*/  STL.64 [R1+0x3120], R6 ;  /* 0x0031200601007387 */ /* 0x0003e80000100a00 */
[----:B-1----:R-:W2:Y:S04]  /*90d90*/  LDL.LU.64 R6, [R1+0x6088] ;  /* 0x0060880001067983 */ /* 0x002ea80000300a00 */
[----:B------:R1:W-:Y:S04]  /*90da0*/  STL.64 [R1+0x6060], R16 ;  /* 0x0060601001007387 */ /* 0x0003e80000100a00 */
[----:B-1----:R0:W3:Y:S01]  /*90db0*/  LDL.64 R16, [R1+0x30e8] ;  /* 0x0030e80001107983 */ /* 0x0020e20000100a00 */
[----:B------:R-:W-:Y:S01]  /*90dc0*/  IMAD.X R27, R9, 0x1, R10, P2 ;  /* 0x00000001091b7824 */ /* 0x000fe200010e060a */
[----:B--2---:R-:W-:-:S05]  /*90dd0*/  IADD3 R20, P3, R14, R7, RZ ;  /* 0x000000070e147210 */ /* 0x004fca0007f7e0ff */
[----:B------:R1:W-:Y:S01]  /*90de0*/  STL [R1+0x30f8], R20 ;  /* 0x0030f81401007387 */ /* 0x0003e20000100800 */
[----:B---3--:R-:W-:-:S03]  /*90df0*/  IMAD.X R17, R9, 0x1, R12, P1 ;  /* 0x0000000109117824 */ /* 0x008fc600008e060c */
[----:B-1----:R-:W2:Y:S04]  /*90e00*/  LDL.LU.64 R20, [R1+0x6080] ;  /* 0x0060800001147983 */ /* 0x002ea80000300a00 */
[----:B------:R-:W-:Y:S04]  /*90e10*/  STL [R1+0x30ec], R17 ;  /* 0x0030ec1101007387 */ /* 0x000fe80000100800 */
[----:B------:R1:W-:Y:S04]  /*90e20*/  STL.64 [R1+0x30f0], R26 ;  /* 0x0030f01a01007387 */ /* 0x0003e80000100a00 */
[----:B-1----:R0:W3:Y:S01]  /*90e30*/  LDL.LU R27, [R1+0x6078] ;  /* 0x00607800011b7983 */ /* 0x0020e20000300800 */
[----:B------:R-:W-:-:S03]  /*90e40*/  IADD3 R26, P2, R14, R3, RZ ;  /* 0x000000030e1a7210 */ /* 0x000fc60007f5e0ff */
[----:B--2---:R1:W-:Y:S04]  /*90e50*/  STL.64 [R1+0x6050], R20 ;  /* 0x0060501401007387 */ /* 0x0043e80000100a00 */
[----:B-1----:R0:W2:Y:S04]  /*90e60*/  LDL.64 R20, [R1+0x30f8] ;  /* 0x0030f80001147983 */ /* 0x0020a80000100a00 */
[----:B------:R3:W-:Y:S04]  /*90e70*/  STL [R1+0x3108], R26 ;  /* 0x0031081a01007387 */ /* 0x0007e80000100800 */
[----:B---3--:R-:W3:Y:S01]  /*90e80*/  LDL.LU.64 R26, [R1+0x6070] ;  /* 0x00607000011a7983 */ /* 0x008ee20000300a00 */
[----:B------:R-:W-:-:S05]  /*90e90*/  IADD3 R16, P1, R14, R5, RZ ;  /* 0x000000050e107210 */ /* 0x000fca0007f3e0ff */
[C---:B------:R-:W-:Y:S02]  /*90ea0*/  IMAD.X R17, R9.reuse, 0x1, R6, P1 ;  /* 0x0000000109117824 */ /* 0x040fe400008e0606 */
[----:B--2---:R-:W-:-:S05]  /*90eb0*/  IMAD.X R21, R9, 0x1, R8, P3 ;  /* 0x0000000109157824 */ /* 0x004fca00018e0608 */
[----:B------:R-:W-:Y:S04]  /*90ec0*/  STL [R1+0x30fc], R21 ;  /* 0x0030fc1501007387 */ /* 0x000fe80000100800 */
[----:B---3--:R1:W-:Y:S02]  /*90ed0*/  STL.64 [R1+0x6030], R26 ;  /* 0x0060301a01007387 */ /* 0x0083e40000100a00 */
[----:B-1----:R-:W-:Y:S02]  /*90ee0*/  IADD3 R26, P3, R14, R0, RZ ;  /* 0x000000000e1a7210 */ /* 0x002fe40007f7e0ff */
[----:B------:R-:W2:Y:S04]  /*90ef0*/  LDL.LU R14, [R1+0x6068] ;  /* 0x00606800010e7983 */ /* 0x000ea80000300800 */
[----:B------:R-:W2:Y:S04]  /*90f00*/  LDL R27, [R1+0x19c] ;  /* 0x00019c00011b7983 */ /* 0x000ea80000100800 */
[----:B------:R1:W-:Y:S04]  /*90f10*/  STL.64 [R1+0x3100], R16 ;  /* 0x0031001001007387 */ /* 0x0003e80000100a00 */
[----:B-1----:R-:W3:Y:S04]  /*90f20*/  LDL.LU.64 R16, [R1+0x6060] ;  /* 0x0060600001107983 */ /* 0x002ee80000300a00 */
[----:B------:R1:W-:Y:S04]  /*90f30*/  STL.64 [R1+0x6040], R6 ;  /* 0x0060400601007387 */ /* 0x0003e80000100a00 */
[----:B-1----:R0:W4:Y:S04]  /*90f40*/  LDL.64 R6, [R1+0x3108] ;  /* 0x0031080001067983 */ /* 0x0021280000100a00 */
[----:B------:R1:W-:Y:S04]  /*90f50*/  STL.64 [R1+0x6038], R18 ;  /* 0x0060381201007387 */ /* 0x0003e80000100a00 */
[----:B-1----:R-:W3:Y:S04]  /*90f60*/  LDL R18, [R1+0x29c] ;  /* 0x00029c0001127983 */ /* 0x002ee80000100800 */
[----:B------:R-:W-:Y:S01]  /*90f70*/  STL [R1+0x6048], R19 ;  /* 0x0060481301007387 */ /* 0x000fe20000100800 */
[----:B--2---:R-:W-:Y:S01]  /*90f80*/  IADD3 R20, P1, R27, R14, RZ ;  /* 0x0000000e1b147210 */ /* 0x004fe20007f3e0ff */
[----:B----4-:R-:W-:Y:S01]  /*90f90*/  IMAD.X R7, R9, 0x1, R4, P2 ;  /* 0x0000000109077824 */ /* 0x010fe200010e0604 */
[----:B------:R-:W-:Y:S01]  /*90fa0*/  IADD3 R6, P2, R27, R13, RZ ;  /* 0x0000000d1b067210 */ /* 0x000fe20007f5e0ff */
[----:B------:R-:W-:-:S03]  /*90fb0*/  IMAD.X R27, R9, 0x1, R2, P3 ;  /* 0x00000001091b7824 */ /* 0x000fc600018e0602 */
[----:B------:R-:W-:Y:S04]  /*90fc0*/  STL [R1+0x310c], R7 ;  /* 0x00310c0701007387 */ /* 0x000fe80000100800 */
[----:B------:R-:W2:Y:S04]  /*90fd0*/  LDL.LU R9, [R1+0x6058] ;  /* 0x0060580001097983 */ /* 0x000ea80000300800 */
[----:B------:R-:W-:Y:S04]  /*90fe0*/  STL.64 [R1+0x30d0], R26 ;  /* 0x0030d01a01007387 */ /* 0x000fe80000100a00 */
[----:B------:R1:W-:Y:S04]  /*90ff0*/  STL [R1+0x6028], R2 ;  /* 0x0060280201007387 */ /* 0x0003e80000100800 */
[----:B-1----:R-:W2:Y:S01]  /*91000*/  LDL.LU R2, [R1+0x19c] ;  /* 0x00019c0001027983 */ /* 0x002ea20000300800 */
[----:B---3--:R-:W-:-:S05]  /*91010*/  IMAD.X R21, R18, 0x1, R16, P1 ;  /* 0x0000000112157824 */ /* 0x008fca00008e0610 */
[----:B------:R1:W-:Y:S04]  /*91020*/  STL.64 [R1+0x30d8], R20 ;  /* 0x0030d81401007387 */ /* 0x0003e80000100a00 */
[----:B-1----:R-:W3:Y:S01]  /*91030*/  LDL.LU.64 R20, [R1+0x6050] ;  /* 0x0060500001147983 */ /* 0x002ee20000300a00 */
[----:B--2---:R-:W-:-:S05]  /*91040*/  IADD3 R18, P1, R2, R9, RZ ;  /* 0x0000000902127210 */ /* 0x004fca0007f3e0ff */
[----:B------:R-:W-:Y:S04]  /*91050*/  STL [R1+0x30b0], R18 ;  /* 0x0030b01201007387 */ /* 0x000fe80000100800 */
[----:B------:R0:W2:Y:S04]  /*91060*/  LDL.LU R19, [R1+0x6048] ;  /* 0x0060480001137983 */ /* 0x0000a80000300800 */
[----:B------:R1:W-:Y:S04]  /*91070*/  STL [R1+0x6018], R9 ;  /* 0x0060180901007387 */ /* 0x0003e80000100800 */
[----:B-1----:R-:W4:Y:S02]  /*91080*/  LDL.LU R9, [R1+0x29c] ;  /* 0x00029c0001097983 */ /* 0x002f240000300800 */
[----:B----4-:R-:W-:-:S05]  /*91090*/  IMAD.X R7, R9, 0x1, R15, P2 ;  /* 0x0000000109077824 */ /* 0x010fca00010e060f */
[----:B------:R1:W-:Y:S04]  /*910a0*/  STL.64 [R1+0x30e0], R6 ;  /* 0x0030e00601007387 */ /* 0x0003e80000100a00 */
[----:B-1----:R-:W4:Y:S01]  /*910b0*/  LDL.LU.64 R6, [R1+0x6040] ;  /* 0x0060400001067983 */ /* 0x002f220000300a00 */
[----:B------:R-:W-:-:S05]  /*910c0*/  IADD3 R26, P3, R2, R11, RZ ;  /* 0x0000000b021a7210 */ /* 0x000fca0007f7e0ff */
[----:B------:R-:W-:Y:S01]  /*910d0*/  IMAD.X R27, R9, 0x1, R12, P3 ;  /* 0x00000001091b7824 */ /* 0x000fe200018e060c */
[----:B----4-:R-:W-:-:S05]  /*910e0*/  IADD3 R18, P2, R2, R7, RZ ;  /* 0x0000000702127210 */ /* 0x010fca0007f5e0ff */
[----:B------:R2:W-:Y:S04]  /*910f0*/  STL [R1+0x30b8], R18 ;  /* 0x0030b81201007387 */ /* 0x0005e80000100800 */
[----:B--2---:R-:W2:Y:S04]  /*91100*/  LDL.LU.64 R18, [R1+0x6038] ;  /* 0x0060380001127983 */ /* 0x004ea80000300a00 */
[----:B------:R1:W-:Y:S04]  /*91110*/  STL.64 [R1+0x30a8], R26 ;  /* 0x0030a81a01007387 */ /* 0x0003e80000100a00 */
[----:B-1----:R-:W4:Y:S04]  /*91120*/  LDL.LU.64 R26, [R1+0x6030] ;  /* 0x00603000011a7983 */ /* 0x002f280000300a00 */
[----:B------:R1:W-:Y:S04]  /*91130*/  STL.64 [R1+0x6020], R12 ;  /* 0x0060200c01007387 */ /* 0x0003e80000100a00 */
[----:B-1----:R0:W3:Y:S04]  /*91140*/  LDL.64 R12, [R1+0x30b0] ;  /* 0x0030b000010c7983 */ /* 0x0020e80000100a00 */
[----:B----4-:R1:W-:Y:S04]  /*91150*/  STL.64 [R1+0x5ff0], R26 ;  /* 0x005ff01a01007387 */ /* 0x0103e80000100a00 */
[----:B-1----:R-:W4:Y:S04]  /*91160*/  LDL R27, [R1+0x1a0] ;  /* 0x0001a000011b7983 */ /* 0x002f280000100800 */
[----:B--2---:R-:W-:Y:S01]  /*91170*/  STL.64 [R1+0x6000], R18 ;  /* 0x0060001201007387 */ /* 0x004fe20000100a00 */
[----:B---3--:R-:W-:-:S03]  /*91180*/  IMAD.X R13, R9, 0x1, R10, P1 ;  /* 0x00000001090d7824 */ /* 0x008fc600008e060a */
[----:B------:R1:W-:Y:S04]  /*91190*/  STL.64 [R1+0x6010], R10 ;  /* 0x0060100a01007387 */ /* 0x0003e80000100a00 */
[----:B-1----:R0:W2:Y:S01]  /*911a0*/  LDL.64 R10, [R1+0x30b8] ;  /* 0x0030b800010a7983 */ /* 0x0020a20000100a00 */
[C---:B------:R-:W-:Y:S02]  /*911b0*/  IADD3 R18, P3, R2.reuse, R5, RZ ;  /* 0x0000000502127210 */ /* 0x040fe40007f7e0ff */
[----:B------:R-:W-:Y:S01]  /*911c0*/  IADD3 R12, P1, R2, R3, RZ ;  /* 0x00000003020c7210 */ /* 0x000fe20007f3e0ff */
[----:B------:R1:W-:Y:S02]  /*911d0*/  STL [R1+0x30b4], R13 ;  /* 0x0030b40d01007387 */ /* 0x0003e40000100800 */
[----:B------:R-:W-:-:S02]  /*911e0*/  IMAD.X R19, R9, 0x1, R6, P3 ;  /* 0x0000000109137824 */ /* 0x000fc400018e0606 */
[----:B------:R-:W-:Y:S01]  /*911f0*/  STL.64 [R1+0x6008], R28 ;  /* 0x0060081c01007387 */ /* 0x000fe20000100a00 */
[C---:B-1----:R-:W-:Y:S02]  /*91200*/  IMAD.X R13, R9.reuse, 0x1, R4, P1 ;  /* 0x00000001090d7824 */ /* 0x042fe400008e0604 */
[----:B--2---:R-:W-:Y:S01]  /*91210*/  IMAD.X R11, R9, 0x1, R8, P2 ;  /* 0x00000001090b7824 */ /* 0x004fe200010e0608 */
[----:B------:R-:W-:-:S04]  /*91220*/  IADD3 R10, P2, R2, R0, RZ ;  /* 0x00000000020a7210 */ /* 0x000fc80007f5e0ff */
[----:B------:R-:W-:Y:S04]  /*91230*/  STL [R1+0x30bc], R11 ;  /* 0x0030bc0b01007387 */ /* 0x000fe80000100800 */
[----:B------:R-:W2:Y:S04]  /*91240*/  LDL.LU R2, [R1+0x6028] ;  /* 0x0060280001027983 */ /* 0x000ea80000300800 */
[----:B------:R-:W-:Y:S04]  /*91250*/  STL.64 [R1+0x5ff8], R6 ;  /* 0x005ff80601007387 */ /* 0x000fe80000100a00 */
[----:B------:R-:W-:Y:S04]  /*91260*/  STL.64 [R1+0x30c0], R18 ;  /* 0x0030c01201007387 */ /* 0x000fe80000100a00 */
[----:B------:R1:W-:Y:S04]  /*91270*/  STL.64 [R1+0x30c8], R12 ;  /* 0x0030c80c01007387 */ /* 0x0003e80000100a00 */
[----:B-1----:R-:W4:Y:S01]  /*91280*/  LDL.LU.64 R12, [R1+0x6020] ;  /* 0x00602000010c7983 */ /* 0x002f220000300a00 */
[----:B--2---:R-:W-:Y:S01]  /*91290*/  IMAD.X R11, R9, 0x1, R2, P2 ;  /* 0x00000001090b7824 */ /* 0x004fe200010e0602 */
[----:B----4-:R-:W-:-:S02]  /*912a0*/  IADD3 R26, P1, R27, R13, RZ ;  /* 0x0000000d1b1a7210 */ /* 0x010fc40007f3e0ff */
[----:B------:R1:W-:Y:S04]  /*912b0*/  STL [R1+0x5fe8], R13 ;  /* 0x005fe80d01007387 */ /* 0x0003e80000100800 */
[----:B-1----:R-:W2:Y:S04]  /*912c0*/  LDL.LU R13, [R1+0x1a0] ;  /* 0x0001a000010d7983 */ /* 0x002ea80000300800 */
[----:B------:R-:W3:Y:S04]  /*912d0*/  LDL.LU R9, [R1+0x6018] ;  /* 0x0060180001097983 */ /* 0x000ee80000300800 */
[----:B------:R1:W-:Y:S04]  /*912e0*/  STL.64 [R1+0x3090], R10 ;  /* 0x0030900a01007387 */ /* 0x0003e80000100a00 */
[----:B-1----:R-:W2:Y:S02]  /*912f0*/  LDL.LU.64 R10, [R1+0x6010] ;  /* 0x00601000010a7983 */ /* 0x002ea40000300a00 */
[----:B--2---:R-:W-:-:S05]  /*91300*/  IADD3 R28, P2, R13, R11, RZ ;  /* 0x0000000b0d1c7210 */ /* 0x004fca0007f5e0ff */
[----:B------:R1:W-:Y:S04]  /*91310*/  STL [R1+0x3068], R28 ;  /* 0x0030681c01007387 */ /* 0x0003e80000100800 */
[----:B-1----:R-:W2:Y:S04]  /*91320*/  LDL.LU.64 R28, [R1+0x6008] ;  /* 0x00600800011c7983 */ /* 0x002ea80000300a00 */
[----:B------:R1:W-:Y:S04]  /*91330*/  STL [R1+0x5fd0], R11 ;  /* 0x005fd00b01007387 */ /* 0x0003e80000100800 */
[----:B-1----:R-:W4:Y:S01]  /*91340*/  LDL.LU R11, [R1+0x298] ;  /* 0x00029800010b7983 */ /* 0x002f220000300800 */
[----:B------:R-:W-:-:S05]  /*91350*/  IADD3 R18, P3, R27, R14, RZ ;  /* 0x0000000e1b127210 */ /* 0x000fca0007f7e0ff */
[----:B----4-:R-:W-:Y:S01]  /*91360*/  IMAD.X R19, R11, 0x1, R16, P3 ;  /* 0x000000010b137824 */ /* 0x010fe200018e0610 */
[----:B---3--:R-:W-:Y:S01]  /*91370*/  IADD3 R6, P3, R13, R9, RZ ;  /* 0x000000090d067210 */ /* 0x008fe20007f7e0ff */
[----:B------:R-:W-:-:S03]  /*91380*/  IMAD.X R27, R11, 0x1, R15, P1 ;  /* 0x000000010b1b7824 */ /* 0x000fc600008e060f */
[----:B------:R1:W-:Y:S04]  /*91390*/  STL.64 [R1+0x3098], R18 ;  /* 0x0030981201007387 */ /* 0x0003e80000100a00 */
[----:B-1----:R-:W3:Y:S04]  /*913a0*/  LDL.LU.64 R18, [R1+0x6000] ;  /* 0x0060000001127983 */ /* 0x002ee80000300a00 */
[----:B------:R1:W-:Y:S04]  /*913b0*/  STL [R1+0x3070], R6 ;  /* 0x0030700601007387 */ /* 0x0003e80000100800 */
[----:B-1----:R-:W4:Y:S04]  /*913c0*/  LDL.LU.64 R6, [R1+0x5ff8] ;  /* 0x005ff80001067983 */ /* 0x002f280000300a00 */
[----:B------:R1:W-:Y:S04]  /*913d0*/  STL.64 [R1+0x30a0], R26 ;  /* 0x0030a01a01007387 */ /* 0x0003e80000100a00 */
[----:B-1----:R-:W2:Y:S04]  /*913e0*/  LDL.LU.64 R26, [R1+0x5ff0] ;  /* 0x005ff000011a7983 */ /* 0x002ea80000300a00 */
[----:B--2---:R-:W-:Y:S04]  /*913f0*/  STL.64 [R1+0x5fc8], R26 ;  /* 0x005fc81a01007387 */ /* 0x004fe80000100a00 */
[----:B---3--:R1:W-:Y:S04]  /*91400*/  STL.64 [R1+0x5fe0], R18 ;  /* 0x005fe01201007387 */ /* 0x0083e80000100a00 */
[----:B-1----:R0:W2:Y:S04]  /*91410*/  LDL.64 R18, [R1+0x3068] ;  /* 0x0030680001127983 */ /* 0x0020a80000100a00 */
[----:B------:R1:W-:Y:S04]  /*91420*/  STL.64 [R1+0x5fd8], R16 ;  /* 0x005fd81001007387 */ /* 0x0003e80000100a00 */
[----:B-1----:R0:W3:Y:S01]  /*91430*/  LDL.64 R16, [R1+0x3070] ;  /* 0x0030700001107983 */ /* 0x0020e20000100a00 */
[----:B----4-:R-:W-:-:S05]  /*91440*/  IADD3 R26, P1, R13, R7, RZ ;  /* 0x000000070d1a7210 */ /* 0x010fca0007f3e0ff */
[C---:B------:R-:W-:Y:S02]  /*91450*/  IMAD.X R27, R11.reuse, 0x1, R8, P1 ;  /* 0x000000010b1b7824 */ /* 0x040fe400008e0608 */
[----:B--2---:R-:W-:Y:S01]  /*91460*/  IMAD.X R19, R11, 0x1, R12, P2 ;  /* 0x000000010b137824 */ /* 0x004fe200010e060c */
[----:B------:R-:W-:-:S04]  /*91470*/  IADD3 R18, P2, R13, R5, RZ ;  /* 0x000000050d127210 */ /* 0x000fc80007f5e0ff */
[----:B------:R-:W-:Y:S01]  /*91480*/  STL [R1+0x306c], R19 ;  /* 0x00306c1301007387 */ /* 0x000fe20000100800 */
[----:B---3--:R-:W-:Y:S01]  /*91490*/  IMAD.X R17, R11, 0x1, R10, P3 ;  /* 0x000000010b117824 */ /* 0x008fe200018e060a */
[----:B------:R-:W-:-:S04]  /*914a0*/  IADD3 R16, P3, R13, R3, RZ ;  /* 0x000000030d107210 */ /* 0x000fc80007f7e0ff */
[----:B------:R-:W-:Y:S04]  /*914b0*/  STL [R1+0x3074], R17 ;  /* 0x0030741101007387 */ /* 0x000fe80000100800 */
[----:B------:R-:W-:Y:S04]  /*914c0*/  STL.64 [R1+0x5fc0], R8 ;  /* 0x005fc00801007387 */ /* 0x000fe80000100a00 */
[----:B------:R1:W-:Y:S02]  /*914d0*/  STL.64 [R1+0x3078], R26 ;  /* 0x0030781a01007387 */ /* 0x0003e40000100a00 */
[----:B-1----:R-:W-:-:S02]  /*914e0*/  IADD3 R26, P1, R13, R0, RZ ;  /* 0x000000000d1a7210 */ /* 0x002fc40007f3e0ff */
[----:B------:R-:W2:Y:S04]  /*914f0*/  LDL.LU R13, [R1+0x5fe8] ;  /* 0x005fe800010d7983 */ /* 0x000ea80000300800 */
[----:B------:R-:W3:Y:S01]  /*91500*/  LDL R27, [R1+0x1a4] ;  /* 0x0001a400011b7983 */ /* 0x000ee20000100800 */
[C---:B------:R-:W-:Y:S02]  /*91510*/  IMAD.X R19, R11.reuse, 0x1, R6, P2 ;  /* 0x000000010b137824 */ /* 0x040fe400010e0606 */
[----:B------:R-:W-:-:S03]  /*91520*/  IMAD.X R17, R11, 0x1, R4, P3 ;  /* 0x000000010b117824 */ /* 0x000fc600018e0604 */
[----:B------:R1:W-:Y:S04]  /*91530*/  STL.64 [R1+0x3080], R18 ;  /* 0x0030801201007387 */ /* 0x0003e80000100a00 */
[----:B-1----:R-:W4:Y:S04]  /*91540*/  LDL.LU.64 R18, [R1+0x5fe0] ;  /* 0x005fe00001127983 */ /* 0x002f280000300a00 */
[----:B------:R-:W-:Y:S04]  /*91550*/  STL.64 [R1+0x5fb0], R6 ;  /* 0x005fb00601007387 */ /* 0x000fe80000100a00 */
[----:B------:R1:W-:Y:S04]  /*91560*/  STL.64 [R1+0x5fb8], R20 ;  /* 0x005fb81401007387 */ /* 0x0003e80000100a00 */
[----:B-1----:R-:W4:Y:S04]  /*91570*/  LDL R20, [R1+0x294] ;  /* 0x0002940001147983 */ /* 0x002f280000100800 */
[----:B------:R1:W-:Y:S04]  /*91580*/  STL.64 [R1+0x3088], R16 ;  /* 0x0030881001007387 */ /* 0x0003e80000100a00 */
[----:B-1----:R-:W4:Y:S01]  /*91590*/  LDL.LU.64 R16, [R1+0x5fd8] ;  /* 0x005fd80001107983 */ /* 0x002f220000300a00 */
[----:B---3--:R-:W-:-:S02]  /*915a0*/  IADD3 R8, P2, R27, R14, RZ ;  /* 0x0000000e1b087210 */ /* 0x008fc40007f5e0ff */
[----:B--2---:R-:W-:Y:S01]  /*915b0*/  IADD3 R6, P3, R27, R13, RZ ;  /* 0x0000000d1b067210 */ /* 0x004fe20007f7e0ff */
[----:B------:R-:W-:Y:S02]  /*915c0*/  IMAD.X R27, R11, 0x1, R2, P1 ;  /* 0x000000010b1b7824 */ /* 0x000fe400008e0602 */
[----:B------:R-:W2:Y:S04]  /*915d0*/  LDL.LU R11, [R1+0x5fd0] ;  /* 0x005fd000010b7983 */ /* 0x000ea80000300800 */
[----:B------:R1:W-:Y:S04]  /*915e0*/  STL.64 [R1+0x3050], R26 ;  /* 0x0030501a01007387 */ /* 0x0003e80000100a00 */
[----:B-1----:R-:W3:Y:S04]  /*915f0*/  LDL.LU.64 R26, [R1+0x5fc8] ;  /* 0x005fc800011a7983 */ /* 0x002ee80000300a00 */
[----:B------:R1:W-:Y:S04]  /*91600*/  STL [R1+0x5fa8], R2 ;  /* 0x005fa80201007387 */ /* 0x0003e80000100800 */
[----:B-1----:R-:W2:Y:S01]  /*91610*/  LDL.LU R2, [R1+0x1a4] ;  /* 0x0001a40001027983 */ /* 0x002ea20000300800 */
[----:B----4-:R-:W-:-:S03]  /*91620*/  IMAD.X R9, R20, 0x1, R16, P2 ;  /* 0x0000000114097824 */ /* 0x010fc600010e0610 */
[----:B---3--:R-:W-:Y:S04]  /*91630*/  STL.64 [R1+0x5fa0], R26 ;  /* 0x005fa01a01007387 */ /* 0x008fe80000100a00 */
[----:B------:R1:W-:Y:S04]  /*91640*/  STL.64 [R1+0x3058], R8 ;  /* 0x0030580801007387 */ /* 0x0003e80000100a00 */
[----:B-1----:R-:W2:Y:S02]  /*91650*/  LDL.LU.64 R8, [R1+0x5fc0] ;  /* 0x005fc00001087983 */ /* 0x002ea40000300a00 */
[----:B--2---:R-:W-:-:S05]  /*91660*/  IADD3 R20, P2, R2, R9, RZ ;  /* 0x0000000902147210 */ /* 0x004fca0007f5e0ff */
[----:B------:R1:W-:Y:S04]  /*91670*/  STL [R1+0x3030], R20 ;  /* 0x0030301401007387 */ /* 0x0003e80000100800 */
[----:B-1----:R-:W2:Y:S04]  /*91680*/  LDL.LU.64 R20, [R1+0x5fb8] ;  /* 0x005fb80001147983 */ /* 0x002ea80000300a00 */
[----:B------:R1:W-:Y:S04]  /*91690*/  STL [R1+0x5f8c], R9 ;  /* 0x005f8c0901007387 */ /* 0x0003e80000100800 */
[----:B-1----:R-:W3:Y:S01]  /*916a0*/  LDL.LU R9, [R1+0x294] ;  /* 0x0002940001097983 */ /* 0x002ee20000300800 */
[----:B------:R-:W-:Y:S01]  /*916b0*/  IADD3 R26, P1, R2, R11, RZ ;  /* 0x0000000b021a7210 */ /* 0x000fe20007f3e0ff */
[----:B---3--:R-:W-:-:S04]  /*916c0*/  IMAD.X R7, R9, 0x1, R15, P3 ;  /* 0x0000000109077824 */ /* 0x008fc800018e060f */
[----:B------:R-:W-:Y:S01]  /*916d0*/  IMAD.X R27, R9, 0x1, R12, P1 ;  /* 0x00000001091b7824 */ /* 0x000fe200008e060c */
[----:B------:R1:W-:Y:S04]  /*916e0*/  STL.64 [R1+0x3060], R6 ;  /* 0x0030600601007387 */ /* 0x0003e80000100a00 */
[----:B-1----:R-:W3:Y:S04]  /*916f0*/  LDL.LU.64 R6, [R1+0x5fb0] ;  /* 0x005fb00001067983 */ /* 0x002ee80000300a00 */
[----:B------:R-:W-:Y:S04]  /*91700*/  STL.64 [R1+0x5f80], R16 ;  /* 0x005f801001007387 */ /* 0x000fe80000100a00 */
[----:B------:R-:W-:Y:S04]  /*91710*/  STL [R1+0x5f88], R17 ;  /* 0x005f881101007387 */ /* 0x000fe80000100800 */
[----:B------:R1:W-:Y:S04]  /*91720*/  STL.64 [R1+0x5f98], R12 ;  /* 0x005f980c01007387 */ /* 0x0003e80000100a00 */
[----:B-1----:R0:W4:Y:S04]  /*91730*/  LDL.64 R12, [R1+0x3030] ;  /* 0x00303000010c7983 */ /* 0x0021280000100a00 */
[----:B------:R1:W-:Y:S04]  /*91740*/  STL.64 [R1+0x3028], R26 ;  /* 0x0030281a01007387 */ /* 0x0003e80000100a00 */
[----:B--2---:R2:W-:Y:S01]  /*91750*/  STL.64 [R1+0x5f90], R20 ;  /* 0x005f901401007387 */ /* 0x0045e20000100a00 */
[----:B-1----:R-:W-:-:S03]  /*91760*/  IADD3 R26, P1, R2, R5, RZ ;  /* 0x00000005021a7210 */ /* 0x002fc60007f3e0ff */
[----:B--2---:R-:W2:Y:S01]  /*91770*/  LDL R20, [R1+0x1a8] ;  /* 0x0001a80001147983 */ /* 0x004ea20000100800 */
[----:B---3--:R-:W-:Y:S01]  /*91780*/  IADD3 R16, P3, R2, R7, RZ ;  /* 0x0000000702107210 */ /* 0x008fe20007f7e0ff */
[----:B------:R-:W-:-:S04]  /*91790*/  IMAD.X R27, R9, 0x1, R6, P1 ;  /* 0x00000001091b7824 */ /* 0x000fc800008e0606 */
[C---:B------:R-:W-:Y:S02]  /*917a0*/  IMAD.X R17, R9.reuse, 0x1, R8, P3 ;  /* 0x0000000109117824 */ /* 0x040fe400018e0608 */
[----:B----4-:R-:W-:Y:S01]  /*917b0*/  IMAD.X R13, R9, 0x1, R10, P2 ;  /* 0x00000001090d7824 */ /* 0x010fe200010e060a */
[----:B------:R-:W-:-:S04]  /*917c0*/  IADD3 R12, P2, R2, R3, RZ ;  /* 0x00000003020c7210 */ /* 0x000fc80007f5e0ff */
[----:B------:R-:W-:Y:S04]  /*917d0*/  STL [R1+0x3034], R13 ;  /* 0x0030340d01007387 */ /* 0x000fe80000100800 */
[----:B------:R1:W-:Y:S02]  /*917e0*/  STL.64 [R1+0x3038], R16 ;  /* 0x0030381001007387 */ /* 0x0003e40000100a00 */
[----:B-1----:R-:W-:Y:S02]  /*917f0*/  IADD3 R16, P3, R2, R0, RZ ;  /* 0x0000000002107210 */ /* 0x002fe40007f7e0ff */
[----:B------:R-:W3:Y:S04]  /*91800*/  LDL.LU R2, [R1+0x5fa8] ;  /* 0x005fa80001027983 */ /* 0x000ee80000300800 */
[----:B------:R1:W-:Y:S04]  /*91810*/  STL.64 [R1+0x3040], R26 ;  /* 0x0030401a01007387 */ /* 0x0003e80000100a00 */
[----:B-1----:R-:W4:Y:S01]  /*91820*/  LDL.LU.64 R26, [R1+0x5fa0] ;  /* 0x005fa000011a7983 */ /* 0x002f220000300a00 */
[----:B------:R-:W-:-:S03]  /*91830*/  IMAD.X R13, R9, 0x1, R4, P2 ;  /* 0x00000001090d7824 */ /* 0x000fc600010e0604 */
[----:B----4-:R-:W-:Y:S04]  /*91840*/  STL.64 [R1+0x5f78], R26 ;  /* 0x005f781a01007387 */ /* 0x010fe80000100a00 */
[----:B------:R1:W-:Y:S04]  /*91850*/  STL.64 [R1+0x3048], R12 ;  /* 0x0030480c01007387 */ /* 0x0003e80000100a00 */
[----:B-1----:R-:W4:Y:S01]  /*91860*/  LDL.LU.64 R12, [R1+0x5f98] ;  /* 0x005f9800010c7983 */ /* 0x002f220000300a00 */
[C---:B--2---:R-:W-:Y:S01]  /*91870*/  IADD3 R26, P1, R20.reuse, R14, RZ ;  /* 0x0000000e141a7210 */ /* 0x044fe20007f3e0ff */
[----:B---3--:R-:W-:Y:S01]  /*91880*/  IMAD.X R17, R9, 0x1, R2, P3 ;  /* 0x0000000109117824 */ /* 0x008fe200018e0602 */
[----:B----4-:R-:W-:-:S05]  /*91890*/  IADD3 R20, P2, R20, R13, RZ ;  /* 0x0000000d14147210 */ /* 0x010fca0007f5e0ff */
[----:B------:R1:W-:Y:S04]  /*918a0*/  STL [R1+0x3020], R20 ;  /* 0x0030201401007387 */ /* 0x0003e80000100800 */
[----:B-1----:R-:W2:Y:S04]  /*918b0*/  LDL.LU.64 R20, [R1+0x5f90] ;  /* 0x005f900001147983 */ /* 0x002ea80000300a00 */
[----:B------:R1:W-:Y:S04]  /*918c0*/  STL [R1+0x5f70], R13 ;  /* 0x005f700d01007387 */ /* 0x0003e80000100800 */
[----:B-1----:R-:W3:Y:S04]  /*918d0*/  LDL.LU R13, [R1+0x1a8] ;  /* 0x0001a800010d7983 */ /* 0x002ee80000300800 */
[----:B------:R-:W4:Y:S04]  /*918e0*/  LDL.LU R9, [R1+0x5f8c] ;  /* 0x005f8c0001097983 */ /* 0x000f280000300800 */
[----:B------:R1:W-:Y:S04]  /*918f0*/  STL.64 [R1+0x3010], R16 ;  /* 0x0030101001007387 */ /* 0x0003e80000100a00 */
[----:B-1----:R0:W2:Y:S01]  /*91900*/  LDL.LU R17, [R1+0x5f88] ;  /* 0x005f880001117983 */ /* 0x0020a20000300800 */
[----:B---3--:R-:W-:-:S05]  /*91910*/  IADD3 R16, P3, R13, R11, RZ ;  /* 0x0000000b0d107210 */ /* 0x008fca0007f7e0ff */
[----:B------:R2:W-:Y:S04]  /*91920*/  STL [R1+0x2fe8], R16 ;  /* 0x002fe81001007387 */ /* 0x0005e80000100800 */
[----:B--2---:R-:W2:Y:S04]  /*91930*/  LDL.LU.64 R16, [R1+0x5f80] ;  /* 0x005f800001107983 */ /* 0x004ea80000300a00 */
[----:B------:R1:W-:Y:S04]  /*91940*/  STL [R1+0x5f60], R11 ;  /* 0x005f600b01007387 */ /* 0x0003e80000100800 */
[----:B-1----:R-:W3:Y:S04]  /*91950*/  LDL.LU R11, [R1+0x290] ;  /* 0x00029000010b7983 */ /* 0x002ee80000300800 */
[----:B--2---:R1:W-:Y:S01]  /*91960*/  STL.64 [R1+0x5f58], R16 ;  /* 0x005f581001007387 */ /* 0x0043e20000100a00 */
[----:B---3--:R-:W-:-:S05]  /*91970*/  IMAD.X R27, R11, 0x1, R16, P1 ;  /* 0x000000010b1b7824 */ /* 0x008fca00008e0610 */
[----:B------:R-:W-:Y:S04]  /*91980*/  STL.64 [R1+0x3018], R26 ;  /* 0x0030181a01007387 */ /* 0x000fe80000100a00 */
[----:B-1----:R0:W2:Y:S04]  /*91990*/  LDL.64 R16, [R1+0x3020] ;  /* 0x0030200001107983 */ /* 0x0020a80000100a00 */
[----:B------:R1:W-:Y:S04]  /*919a0*/  STL.64 [R1+0x5f68], R20 ;  /* 0x005f681401007387 */ /* 0x0003e80000100a00 */
[----:B-1----:R0:W3:Y:S01]  /*919b0*/  LDL.64 R20, [R1+0x2fe8] ;  /* 0x002fe80001147983 */ /* 0x0020e20000100a00 */
[----:B----4-:R-:W-:-:S05]  /*919c0*/  IADD3 R26, P1, R13, R9, RZ ;  /* 0x000000090d1a7210 */ /* 0x010fca0007f3e0ff */
[C---:B------:R-:W-:Y:S02]  /*919d0*/  IMAD.X R27, R11.reuse, 0x1, R10, P1 ;  /* 0x000000010b1b7824 */ /* 0x040fe400008e060a */
[----:B--2---:R-:W-:-:S05]  /*919e0*/  IMAD.X R17, R11, 0x1, R15, P2 ;  /* 0x000000010b117824 */ /* 0x004fca00010e060f */
[----:B------:R-:W-:Y:S01]  /*919f0*/  STL [R1+0x3024], R17 ;  /* 0x0030241101007387 */ /* 0x000fe20000100800 */
[----:B---3--:R-:W-:-:S05]  /*91a00*/  IMAD.X R21, R11, 0x1, R12, P3 ;  /* 0x000000010b157824 */ /* 0x008fca00018e060c */
[----:B------:R-:W-:Y:S04]  /*91a10*/  STL [R1+0x2fec], R21 ;  /* 0x002fec1501007387 */ /* 0x000fe80000100800 */
[----:B------:R1:W-:Y:S04]  /*91a20*/  STL.64 [R1+0x2ff0], R26 ;  /* 0x002ff01a01007387 */ /* 0x0003e80000100a00 */
[----:B-1----:R-:W2:Y:S01]  /*91a30*/  LDL.LU.64 R26, [R1+0x5f78] ;  /* 0x005f7800011a7983 */ /* 0x002ea20000300a00 */
[C---:B------:R-:W-:Y:S02]  /*91a40*/  IADD3 R16, P2, R13.reuse, R7, RZ ;  /* 0x000000070d107210 */ /* 0x040fe40007f5e0ff */
[----:B------:R-:W-:Y:S01]  /*91a50*/  IADD3 R20, P3, R13, R5, RZ ;  /* 0x000000050d147210 */ /* 0x000fe20007f7e0ff */
[----:B--2---:R1:W-:Y:S04]  /*91a60*/  STL.64 [R1+0x5f40], R26 ;  /* 0x005f401a01007387 */ /* 0x0043e80000100a00 */
[----:B-1----:R-:W2:Y:S01]  /*91a70*/  LDL R27, [R1+0x1ac] ;  /* 0x0001ac00011b7983 */ /* 0x002ea20000100800 */
[----:B------:R-:W-:Y:S01]  /*91a80*/  IMAD.X R17, R11, 0x1, R8, P2 ;  /* 0x000000010b117824 */ /* 0x000fe200010e0608 */
[----:B------:R-:W-:Y:S01]  /*91a90*/  IADD3 R26, P1, R13, R3, RZ ;  /* 0x000000030d1a7210 */ /* 0x000fe20007f3e0ff */
[----:B------:R-:W-:Y:S01]  /*91aa0*/  IMAD.X R21, R11, 0x1, R6, P3 ;  /* 0x000000010b157824 */ /* 0x000fe200018e0606 */
[----:B------:R-:W-:Y:S04]  /*91ab0*/  STL.64 [R1+0x5f48], R8 ;  /* 0x005f480801007387 */ /* 0x000fe80000100a00 */
[----:B------:R1:W-:Y:S02]  /*91ac0*/  STL.64 [R1+0x2ff8], R16 ;  /* 0x002ff81001007387 */ /* 0x0003e40000100a00 */
[----:B-1----:R-:W-:-:S02]  /*91ad0*/  IADD3 R16, P2, R13, R0, RZ ;  /* 0x000000000d107210 */ /* 0x002fc40007f5e0ff */
[----:B------:R-:W3:Y:S04]  /*91ae0*/  LDL.LU R13, [R1+0x5f70] ;  /* 0x005f7000010d7983 */ /* 0x000ee80000300800 */
[----:B------:R1:W-:Y:S01]  /*91af0*/  STL.64 [R1+0x3000], R20 ;  /* 0x0030001401007387 */ /* 0x0003e20000100a00 */
[----:B------:R-:W-:-:S03]  /*91b00*/  IMAD.X R17, R11, 0x1, R2, P2 ;  /* 0x000000010b117824 */ /* 0x000fc600010e0602 */
[----:B-1----:R-:W4:Y:S04]  /*91b10*/  LDL.LU.64 R20, [R1+0x5f68] ;  /* 0x005f680001147983 */ /* 0x002f280000300a00 */
[----:B------:R-:W-:Y:S01]  /*91b20*/  STL.64 [R1+0x5f50], R6 ;  /* 0x005f500601007387 */ /* 0x000fe20000100a00 */
[----:B--2---:R-:W-:Y:S01]  /*91b30*/  IADD3 R8, P3, R27, R14, RZ ;  /* 0x0000000e1b087210 */ /* 0x004fe20007f7e0ff */
[----:B------:R-:W-:-:S05]  /*91b40*/  IMAD.X R27, R11, 0x1, R4, P1 ;  /* 0x000000010b1b7824 */ /* 0x000fca00008e0604 */
[----:B------:R-:W-:Y:S04]  /*91b50*/  STL.64 [R1+0x3008], R26 ;  /* 0x0030081a01007387 */ /* 0x000fe80000100a00 */
[----:B------:R1:W-:Y:S04]  /*91b60*/  STL [R1+0x5f30], R4 ;  /* 0x005f300401007387 */ /* 0x0003e80000100800 */
[----:B-1----:R-:W2:Y:S04]  /*91b70*/  LDL.LU R4, [R1+0x1ac] ;  /* 0x0001ac0001047983 */ /* 0x002ea80000300800 */
[----:B------:R-:W2:Y:S04]  /*91b80*/  LDL.LU R11, [R1+0x5f60] ;  /* 0x005f6000010b7983 */ /* 0x000ea80000300800 */
[----:B------:R1:W-:Y:S04]  /*91b90*/  STL.64 [R1+0x2fd0], R16 ;  /* 0x002fd01001007387 */ /* 0x0003e80000100a00 */
[----:B-1----:R-:W3:Y:S04]  /*91ba0*/  LDL.LU.64 R16, [R1+0x5f58] ;  /* 0x005f580001107983 */ /* 0x002ee80000300a00 */
[----:B----4-:R-:W-:Y:S01]  /*91bb0*/  STL.64 [R1+0x5f38], R20 ;  /* 0x005f381401007387 */ /* 0x010fe20000100a00 */
[----:B--2---:R-:W-:-:S05]  /*91bc0*/  IADD3 R6, P2, R4, R11, RZ ;  /* 0x0000000b04067210 */ /* 0x004fca0007f5e0ff */
[----:B------:R1:W-:Y:S04]  /*91bd0*/  STL [R1+0x2fa8], R6 ;  /* 0x002fa80601007387 */ /* 0x0003e80000100800 */
[----:B-1----:R-:W2:Y:S04]  /*91be0*/  LDL.LU.64 R6, [R1+0x5f50] ;  /* 0x005f500001067983 */ /* 0x002ea80000300a00 */
[----:B------:R1:W-:Y:S04]  /*91bf0*/  STL [R1+0x5f10], R11 ;  /* 0x005f100b01007387 */ /* 0x0003e80000100800 */
[----:B-1----:R-:W4:Y:S01]  /*91c00*/  LDL.LU R11, [R1+0x28c] ;  /* 0x00028c00010b7983 */ /* 0x002f220000300800 */
[----:B---3--:R-:W-:Y:S01]  /*91c10*/  IADD3 R26, P1, R4, R13, RZ ;  /* 0x0000000d041a7210 */ /* 0x008fe20007f3e0ff */
[----:B----4-:R-:W-:-:S04]  /*91c20*/  IMAD.X R9, R11, 0x1, R16, P3 ;  /* 0x000000010b097824 */ /* 0x010fc800018e0610 */
[----:B------:R-:W-:Y:S01]  /*91c30*/  IMAD.X R27, R11, 0x1, R15, P1 ;  /* 0x000000010b1b7824 */ /* 0x000fe200008e060f */
[----:B------:R1:W-:Y:S04]  /*91c40*/  STL.64 [R1+0x2fd8], R8 ;  /* 0x002fd80801007387 */ /* 0x0003e80000100a00 */
[----:B-1----:R-:W3:Y:S04]  /*91c50*/  LDL.LU.64 R8, [R1+0x5f48] ;  /* 0x005f480001087983 */ /* 0x002ee80000300a00 */
[----:B------:R1:W-:Y:S04]  /*91c60*/  STL.64 [R1+0x5f28], R16 ;  /* 0x005f281001007387 */ /* 0x0003e80000100a00 */
[----:B-1----:R0:W4:Y:S04]  /*91c70*/  LDL.64 R16, [R1+0x2fa8] ;  /* 0x002fa80001107983 */ /* 0x0021280000100a00 */
[----:B------:R1:W-:Y:S04]  /*91c80*/  STL.64 [R1+0x2fe0], R26 ;  /* 0x002fe01a01007387 */ /* 0x0003e80000100a00 */
[----:B-1----:R-:W2:Y:S01]  /*91c90*/  LDL.LU.64 R26, [R1+0x5f40] ;  /* 0x005f4000011a7983 */ /* 0x002ea20000300a00 */
[----:B---3--:R-:W-:-:S05]  /*91ca0*/  IADD3 R20, P3, R4, R9, RZ ;  /* 0x0000000904147210 */ /* 0x008fca0007f7e0ff */
[----:B------:R-:W-:Y:S01]  /*91cb0*/  STL [R1+0x2fb0], R20 ;  /* 0x002fb01401007387 */ /* 0x000fe20000100800 */
[----:B----4-:R-:W-:-:S03]  /*91cc0*/  IMAD.X R17, R11, 0x1, R12, P2 ;  /* 0x000000010b117824 */ /* 0x010fc600010e060c */
[----:B--2---:R1:W-:Y:S04]  /*91cd0*/  STL.64 [R1+0x5f18], R26 ;  /* 0x005f181a01007387 */ /* 0x0043e80000100a00 */
[----:B------:R2:W-:Y:S04]  /*91ce0*/  STL [R1+0x5f20], R27 ;  /* 0x005f201b01007387 */ /* 0x0005e80000100800 */
[----:B------:R-:W-:Y:S01]  /*91cf0*/  STL [R1+0x2fac], R17 ;  /* 0x002fac1101007387 */ /* 0x000fe20000100800 */
[----:B-1----:R-:W-:Y:S01]  /*91d00*/  IMAD.MOV.U32 R26, RZ, RZ, R20 ;  /* 0x000000ffff1a7224 */ /* 0x002fe200078e0014 */
[----:B------:R-:W-:Y:S01]  /*91d10*/  IADD3 R20, P1, R4, R7, RZ ;  /* 0x0000000704147210 */ /* 0x000fe20007f3e0ff */
[----:B--2---:R-:W-:-:S02]  /*91d20*/  IMAD.MOV.U32 R27, RZ, RZ, R21 ;  /* 0x000000ffff1b7224 */ /* 0x004fc400078e0015 */
[C---:B------:R-:W-:Y:S02]  /*91d30*/  IMAD.X R27, R11.reuse, 0x1, R10, P3 ;  /* 0x000000010b1b7824 */ /* 0x040fe400018e060a */
[----:B------:R-:W-:-:S03]  /*91d40*/  IMAD.X R21, R11, 0x1, R8, P1 ;  /* 0x000000010b157824 */ /* 0x000fc600008e0608 */
[----:B------:R1:W-:Y:S01]  /*91d50*/  STL [R1+0x2fb4], R27 ;  /* 0x002fb41b01007387 */ /* 0x0003e20000100800 */
[C---:B------:R-:W-:Y:S02]  /*91d60*/  IADD3 R16, P2, R4.reuse, R5, RZ ;  /* 0x0000000504107210 */ /* 0x040fe40007f5e0ff */
[C---:B------:R-:W-:Y:S01]  /*91d70*/  IADD3 R26, P3, R4.reuse, R3, RZ ;  /* 0x00000003041a7210 */ /* 0x040fe20007f7e0ff */
[----:B-1----:R-:W2:Y:S04]  /*91d80*/  LDL R27, [R1+0x1c0] ;  /* 0x0001c000011b7983 */ /* 0x002ea80000100800 */
[----:B------:R1:W-:Y:S04]  /*91d90*/  STL.64 [R1+0x2fb8], R20 ;  /* 0x002fb81401007387 */ /* 0x0003e80000100a00 */
[----:B-1----:R-:W3:Y:S04]  /*91da0*/  LDL.LU.64 R20, [R1+0x5f38] ;  /* 0x005f380001147983 */ /* 0x002ee80000300a00 */
[----:B------:R1:W-:Y:S02]  /*91db0*/  STL.64 [R1+0x5f08], R8 ;  /* 0x005f080801007387 */ /* 0x0003e40000100a00 */
[----:B-1----:R-:W-:-:S02]  /*91dc0*/  IADD3 R8, P1, R4, R0, RZ ;  /* 0x0000000004087210 */ /* 0x002fc40007f3e0ff */
[----:B------:R-:W4:Y:S01]  /*91dd0*/  LDL.LU R4, [R1+0x5f30] ;  /* 0x005f300001047983 */ /* 0x000f220000300800 */
[----:B------:R-:W-:-:S05]  /*91de0*/  IMAD.X R17, R11, 0x1, R6, P2 ;  /* 0x000000010b117824 */ /* 0x000fca00010e0606 */
[----:B------:R1:W-:Y:S04]  /*91df0*/  STL.64 [R1+0x2fc0], R16 ;  /* 0x002fc01001007387 */ /* 0x0003e80000100a00 */
[----:B------:R2:W-:Y:S04]  /*91e00*/  STL [R1+0x2f90], R8 ;  /* 0x002f900801007387 */ /* 0x0005e80000100800 */
[----:B-1----:R-:W4:Y:S04]  /*91e10*/  LDL.LU.64 R16, [R1+0x5f28] ;  /* 0x005f280001107983 */ /* 0x002f280000300a00 */
[----:B------:R-:W-:Y:S01]  /*91e20*/  STL.64 [R1+0x5f00], R6 ;  /* 0x005f000601007387 */ /* 0x000fe20000100a00 */
[----:B--2---:R-:W-:-:S03]  /*91e30*/  IADD3 R8, P2, R27, R14, RZ ;  /* 0x0000000e1b087210 */ /* 0x004fc60007f5e0ff */
[----:B---3--:R1:W-:Y:S04]  /*91e40*/  STL.64 [R1+0x5ef8], R20 ;  /* 0x005ef81401007387 */ /* 0x0083e80000100a00 */
[----:B-1----:R0:W2:Y:S04]  /*91e50*/  LDL.64 R20, [R1+0x2f90] ;  /* 0x002f900001147983 */ /* 0x0020a80000100a00 */
[----:B------:R1:W-:Y:S01]  /*91e60*/  STL [R1+0x5ee8], R14 ;  /* 0x005ee80e01007387 */ /* 0x0003e20000100800 */
[----:B----4-:R-:W-:-:S03]  /*91e70*/  IMAD.X R27, R11, 0x1, R4, P3 ;  /* 0x000000010b1b7824 */ /* 0x010fc600018e0604 */
[----:B-1----:R-:W3:Y:S04]  /*91e80*/  LDL.LU R14, [R1+0x1c0] ;  /* 0x0001c000010e7983 */ /* 0x002ee80000300800 */
[----:B------:R1:W-:Y:S04]  /*91e90*/  STL.64 [R1+0x2fc8], R26 ;  /* 0x002fc81a01007387 */ /* 0x0003e80000100a00 */
[----:B-1----:R0:W4:Y:S01]  /*91ea0*/  LDL.LU R27, [R1+0x5f20] ;  /* 0x005f2000011b7983 */ /* 0x0021220000300800 */
[----:B--2---:R-:W-:Y:S01]  /*91eb0*/  IMAD.X R21, R11, 0x1, R2, P1 ;  /* 0x000000010b157824 */ /* 0x004fe200008e0602 */
[----:B---3--:R-:W-:-:S05]  /*91ec0*/  IADD3 R26, P3, R14, R13, RZ ;  /* 0x0000000d0e1a7210 */ /* 0x008fca0007f7e0ff */
[----:B------:R4:W-:Y:S04]  /*91ed0*/  STL [R1+0x2fa0], R26 ;  /* 0x002fa01a01007387 */ /* 0x0009e80000100800 */
[----:B----4-:R-:W2:Y:S04]  /*91ee0*/  LDL.LU.64 R26, [R1+0x5f18] ;  /* 0x005f1800011a7983 */ /* 0x010ea80000300a00 */
[----:B------:R-:W3:Y:S04]  /*91ef0*/  LDL.LU R11, [R1+0x5f10] ;  /* 0x005f1000010b7983 */ /* 0x000ee80000300800 */
[----:B------:R1:W-:Y:S04]  /*91f00*/  STL.64 [R1+0x5ef0], R2 ;  /* 0x005ef00201007387 */ /* 0x0003e80000100a00 */
[----:B-1----:R-:W4:Y:S04]  /*91f10*/  LDL R2, [R1+0x288] ;  /* 0x0002880001027983 */ /* 0x002f280000100800 */
[----:B------:R-:W-:Y:S04]  /*91f20*/  STL [R1+0x2f94], R21 ;  /* 0x002f941501007387 */ /* 0x000fe80000100800 */
[----:B--2---:R-:W-:Y:S04]  /*91f30*/  STL.64 [R1+0x5ee0], R26 ;  /* 0x005ee01a01007387 */ /* 0x004fe80000100a00 */
[----:B------:R1:W-:Y:S04]  /*91f40*/  STL [R1+0x5eec], R27 ;  /* 0x005eec1b01007387 */ /* 0x0003e80000100800 */
[----:B-1----:R0:W2:Y:S01]  /*91f50*/  LDL.64 R26, [R1+0x2fa0] ;  /* 0x002fa000011a7983 */ /* 0x0020a20000100a00 */
[----:B----4-:R-:W-:-:S05]  /*91f60*/  IMAD.X R9, R2, 0x1, R16, P2 ;  /* 0x0000000102097824 */ /* 0x010fca00010e0610 */
[----:B------:R1:W-:Y:S04]  /*91f70*/  STL.64 [R1+0x2f98], R8 ;  /* 0x002f980801007387 */ /* 0x0003e80000100a00 */
[----:B-1----:R-:W4:Y:S01]  /*91f80*/  LDL.LU.64 R8, [R1+0x5f08] ;  /* 0x005f080001087983 */ /* 0x002f220000300a00 */
[----:B--2---:R-:W-:Y:S01]  /*91f90*/  IMAD.X R27, R2, 0x1, R15, P3 ;  /* 0x00000001021b7824 */ /* 0x004fe200018e060f */
[----:B----4-:R-:W-:-:S05]  /*91fa0*/  IADD3 R6, P2, R14, R9, RZ ;  /* 0x000000090e067210 */ /* 0x010fca0007f5e0ff */
[----:B------:R1:W-:Y:S04]  /*91fb0*/  STL [R1+0x2f70], R6 ;  /* 0x002f700601007387 */ /* 0x0003e80000100800 */
[----:B-1----:R-:W2:Y:S04]  /*91fc0*/  LDL.LU.64 R6, [R1+0x5f00] ;  /* 0x005f000001067983 */ /* 0x002ea80000300a00 */
[----:B------:R1:W-:Y:S04]  /*91fd0*/  STL [R1+0x5ed0], R15 ;  /* 0x005ed00f01007387 */ /* 0x0003e80000100800 */
[----:B------:R-:W-:Y:S04]  /*91fe0*/  STL [R1+0x2fa4], R27 ;  /* 0x002fa41b01007387 */ /* 0x000fe80000100800 */
[----:B-1----:R-:W4:Y:S01]  /*91ff0*/  LDL.LU R15, [R1+0x288] ;  /* 0x00028800010f7983 */ /* 0x002f220000300800 */
[----:B---3--:R-:W-:-:S05]  /*92000*/  IADD3 R20, P1, R14, R11, RZ ;  /* 0x0000000b0e147210 */ /* 0x008fca0007f3e0ff */
[----:B----4-:R-:W-:-:S05]  /*92010*/  IMAD.X R21, R15, 0x1, R12, P1 ;  /* 0x000000010f157824 */ /* 0x010fca00008e060c */
[----:B------:R1:W-:Y:S04]  /*92020*/  STL.64 [R1+0x2f68], R20 ;  /* 0x002f681401007387 */ /* 0x0003e80000100a00 */
[----:B-1----:R-:W3:Y:S04]  /*92030*/  LDL.LU.64 R20, [R1+0x5ef8] ;  /* 0x005ef80001147983 */ /* 0x002ee80000300a00 */
[----:B------:R1:W-:Y:S04]  /*92040*/  STL.64 [R1+0x5ed8], R12 ;  /* 0x005ed80c01007387 */ /* 0x0003e80000100a00 */
[----:B-1----:R0:W4:Y:S01]  /*92050*/  LDL.64 R12, [R1+0x2f70] ;  /* 0x002f7000010c7983 */ /* 0x0021220000100a00 */
[----:B--2---:R-:W-:-:S02]  /*92060*/  IADD3 R26, P3, R14, R7, RZ ;  /* 0x000000070e1a7210 */ /* 0x004fc40007f7e0ff */
[----:B------:R-:W-:-:S03]  /*92070*/  IADD3 R2, P1, R14, R5, RZ ;  /* 0x000000050e027210 */ /* 0x000fc60007f3e0ff */
[C---:B------:R-:W-:Y:S02]  /*92080*/  IMAD.X R27, R15.reuse, 0x1, R8, P3 ;  /* 0x000000010f1b7824 */ /* 0x040fe400018e0608 */
[----:B------:R1:W-:Y:S04]  /*92090*/  STL [R1+0x2f80], R2 ;  /* 0x002f800201007387 */ /* 0x0003e80000100800 */
[----:B-1----:R-:W2:Y:S01]  /*920a0*/  LDL.LU.64 R2, [R1+0x5ef0] ;  /* 0x005ef00001027983 */ /* 0x002ea20000300a00 */
[----:B----4-:R-:W-:-:S05]  /*920b0*/  IMAD.X R13, R15, 0x1, R10, P2 ;  /* 0x000000010f0d7824 */ /* 0x010fca00010e060a */
[----:B------:R-:W-:Y:S04]  /*920c0*/  STL [R1+0x2f74], R13 ;  /* 0x002f740d01007387 */ /* 0x000fe80000100800 */
[----:B------:R1:W-:Y:S04]  /*920d0*/  STL.64 [R1+0x2f78], R26 ;  /* 0x002f781a01007387 */ /* 0x0003e80000100a00 */
[----:B-1----:R0:W4:Y:S04]  /*920e0*/  LDL.LU R27, [R1+0x5eec] ;  /* 0x005eec00011b7983 */ /* 0x0021280000300800 */
[----:B------:R1:W-:Y:S01]  /*920f0*/  STL.64 [R1+0x5ec8], R8 ;  /* 0x005ec80801007387 */ /* 0x0003e20000100a00 */
[----:B------:R-:W-:-:S02]  /*92100*/  IADD3 R26, P3, R14, R0, RZ ;  /* 0x000000000e1a7210 */ /* 0x000fc40007f7e0ff */
[----:B--2---:R-:W-:Y:S01]  /*92110*/  IADD3 R12, P2, R14, R3, RZ ;  /* 0x000000030e0c7210 */ /* 0x004fe20007f5e0ff */
[----:B-1----:R0:W2:Y:S04]  /*92120*/  LDL.64 R8, [R1+0x2f80] ;  /* 0x002f800001087983 */ /* 0x0020a80000100a00 */
[----:B------:R-:W3:Y:S04]  /*92130*/  LDL.LU R14, [R1+0x5ee8] ;  /* 0x005ee800010e7983 */ /* 0x000ee80000300800 */
[----:B------:R4:W-:Y:S04]  /*92140*/  STL [R1+0x2f50], R26 ;  /* 0x002f501a01007387 */ /* 0x0009e80000100800 */
[----:B----4-:R-:W4:Y:S04]  /*92150*/  LDL.LU.64 R26, [R1+0x5ee0] ;  /* 0x005ee000011a7983 */ /* 0x010f280000300a00 */
[----:B------:R1:W-:Y:S01]  /*92160*/  STL.64 [R1+0x5eb8], R6 ;  /* 0x005eb80601007387 */ /* 0x0003e20000100a00 */
[----:B------:R-:W-:-:S02]  /*92170*/  IMAD.X R13, R15, 0x1, R4, P2 ;  /* 0x000000010f0d7824 */ /* 0x000fc400010e0604 */
[----:B--2---:R-:W-:Y:S01]  /*92180*/  IMAD.X R9, R15, 0x1, R6, P1 ;  /* 0x000000010f097824 */ /* 0x004fe200008e0606 */
[----:B-1----:R-:W3:Y:S04]  /*92190*/  LDL R7, [R1+0x1c4] ;  /* 0x0001c40001077983 */ /* 0x002ee80000100800 */
[----:B------:R-:W-:Y:S04]  /*921a0*/  STL [R1+0x2f84], R9 ;  /* 0x002f840901007387 */ /* 0x000fe80000100800 */
[----:B------:R-:W-:Y:S04]  /*921b0*/  STL.64 [R1+0x5ec0], R24 ;  /* 0x005ec01801007387 */ /* 0x000fe80000100a00 */
[----:B----4-:R-:W-:Y:S04]  /*921c0*/  STL.64 [R1+0x5ea8], R26 ;  /* 0x005ea81a01007387 */ /* 0x010fe80000100a00 */
[----:B------:R1:W-:Y:S04]  /*921d0*/  STL [R1+0x5eb0], R27 ;  /* 0x005eb01b01007387 */ /* 0x0003e80000100800 */
[----:B-1----:R0:W2:Y:S04]  /*921e0*/  LDL.64 R26, [R1+0x2f50] ;  /* 0x002f5000011a7983 */ /* 0x0020a80000100a00 */
[----:B------:R1:W-:Y:S04]  /*921f0*/  STL.64 [R1+0x2f88], R12 ;  /* 0x002f880c01007387 */ /* 0x0003e80000100a00 */
[----:B-1----:R-:W4:Y:S01]  /*92200*/  LDL.LU.64 R12, [R1+0x5ed8] ;  /* 0x005ed800010c7983 */ /* 0x002f220000300a00 */
[----:B---3--:R-:W-:-:S02]  /*92210*/  IADD3 R8, P1, R7, R14, RZ ;  /* 0x0000000e07087210 */ /* 0x008fc40007f3e0ff */
[----:B----4-:R-:W-:Y:S02]  /*92220*/  IADD3 R6, P2, R7, R13, RZ ;  /* 0x0000000d07067210 */ /* 0x010fe40007f5e0ff */
[----:B------:R-:W3:Y:S01]  /*92230*/  LDL R7, [R1+0x284] ;  /* 0x0002840001077983 */ /* 0x000ee20000100800 */
[----:B--2---:R-:W-:-:S03]  /*92240*/  IMAD.X R27, R15, 0x1, R2, P3 ;  /* 0x000000010f1b7824 */ /* 0x004fc600018e0602 */
[----:B------:R1:W-:Y:S04]  /*92250*/  STL [R1+0x5ea0], R13 ;  /* 0x005ea00d01007387 */ /* 0x0003e80000100800 */
[----:B-1----:R-:W2:Y:S04]  /*92260*/  LDL.LU R13, [R1+0x1c4] ;  /* 0x0001c400010d7983 */ /* 0x002ea80000300800 */
[----:B------:R-:W4:Y:S04]  /*92270*/  LDL.LU R15, [R1+0x5ed0] ;  /* 0x005ed000010f7983 */ /* 0x000f280000300800 */
[----:B------:R-:W-:Y:S01]  /*92280*/  STL [R1+0x2f54], R27 ;  /* 0x002f541b01007387 */ /* 0x000fe20000100800 */
[----:B---3--:R-:W-:-:S05]  /*92290*/  IMAD.X R9, R7, 0x1, R16, P1 ;  /* 0x0000000107097824 */ /* 0x008fca00008e0610 */
[----:B------:R1:W-:Y:S04]  /*922a0*/  STL.64 [R1+0x2f58], R8 ;  /* 0x002f580801007387 */ /* 0x0003e80000100a00 */
[----:B-1----:R-:W2:Y:S01]  /*922b0*/  LDL.LU.64 R8, [R1+0x5ec8] ;  /* 0x005ec80001087983 */ /* 0x002ea20000300a00 */
[----:B----4-:R-:W-:Y:S01]  /*922c0*/  IMAD.X R7, R7, 0x1, R15, P2 ;  /* 0x0000000107077824 */ /* 0x010fe200010e060f */
[----:B--2---:R-:W-:-:S05]  /*922d0*/  IADD3 R24, P1, R13, R9, RZ ;  /* 0x000000090d187210 */ /* 0x004fca0007f3e0ff */
[----:B------:R1:W-:Y:S04]  /*922e0*/  STL [R1+0x2f30], R24 ;  /* 0x002f301801007387 */ /* 0x0003e80000100800 */
[----:B-1----:R-:W2:Y:S04]  /*922f0*/  LDL.LU.64 R24, [R1+0x5ec0] ;  /* 0x005ec00001187983 */ /* 0x002ea80000300a00 */
[----:B------:R1:W-:Y:S04]  /*92300*/  STL.64 [R1+0x2f60], R6 ;  /* 0x002f600601007387 */ /* 0x0003e80000100a00 */
[----:B-1----:R-:W3:Y:S04]  /*92310*/  LDL.LU.64 R6, [R1+0x5eb8] ;  /* 0x005eb80001067983 */ /* 0x002ee80000300a00 */
[----:B------:R-:W-:Y:S04]  /*92320*/  STL.64 [R1+0x5e98], R20 ;  /* 0x005e981401007387 */ /* 0x000fe80000100a00 */
[----:B------:R-:W-:Y:S04]  /*92330*/  STL [R1+0x5ea4], R21 ;  /* 0x005ea41501007387 */ /* 0x000fe80000100800 */
[----:B------:R1:W-:Y:S04]  /*92340*/  STL.64 [R1+0x5e90], R16 ;  /* 0x005e901001007387 */ /* 0x0003e80000100a00 */
[----:B-1----:R0:W4:Y:S04]  /*92350*/  LDL.64 R16, [R1+0x2f30] ;  /* 0x002f300001107983 */ /* 0x0021280000100a00 */
[----:B------:R1:W-:Y:S04]  /*92360*/  STL [R1+0x5e88], R15 ;  /* 0x005e880f01007387 */ /* 0x0003e80000100800 */
[----:B-1----:R-:W2:Y:S01]  /*92370*/  LDL.LU R15, [R1+0x284] ;  /* 0x00028400010f7983 */ /* 0x002ea20000300800 */
[----:B------:R-:W-:-:S05]  /*92380*/  IADD3 R26, P3, R13, R11, RZ ;  /* 0x0000000b0d1a7210 */ /* 0x000fca0007f7e0ff */
[----:B--2---:R-:W-:-:S05]  /*92390*/  IMAD.X R27, R15, 0x1, R12, P3 ;  /* 0x000000010f1b7824 */ /* 0x004fca00018e060c */
[----:B------:R1:W-:Y:S04]  /*923a0*/  STL.64 [R1+0x2f28], R26 ;  /* 0x002f281a01007387 */ /* 0x0003e80000100a00 */
[----:B-1----:R0:W2:Y:S01]  /*923b0*/  LDL.LU R27, [R1+0x5eb0] ;  /* 0x005eb000011b7983 */ /* 0x0020a20000300800 */
[----:B------:R-:W-:-:S05]  /*923c0*/  IADD3 R26, P3, R13, R5, RZ ;  /* 0x000000050d1a7210 */ /* 0x000fca0007f7e0ff */
[----:B------:R2:W-:Y:S01]  /*923d0*/  STL [R1+0x2f40], R26 ;  /* 0x002f401a01007387 */ /* 0x0005e20000100800 */
[----:B---3--:R-:W-:-:S03]  /*923e0*/  IADD3 R20, P2, R13, R7, RZ ;  /* 0x000000070d147210 */ /* 0x008fc60007f5e0ff */
[----:B--2---:R-:W2:Y:S01]  /*923f0*/  LDL.LU.64 R26, [R1+0x5ea8] ;  /* 0x005ea800011a7983 */ /* 0x004ea20000300a00 */
[C---:B----4-:R-:W-:Y:S02]  /*92400*/  IMAD.X R17, R15.reuse, 0x1, R10, P1 ;  /* 0x000000010f117824 */ /* 0x050fe400008e060a */
[----:B------:R-:W-:Y:S01]  /*92410*/  IMAD.X R21, R15, 0x1, R8, P2 ;  /* 0x000000010f157824 */ /* 0x000fe200010e0608 */
[----:B--2---:R1:W-:Y:S04]  /*92420*/  STL.64 [R1+0x5e70], R26 ;  /* 0x005e701a01007387 */ /* 0x0043e80000100a00 */
[----:B------:R-:W-:Y:S04]  /*92430*/  STL [R1+0x2f34], R17 ;  /* 0x002f341101007387 */ /* 0x000fe80000100800 */
[----:B-1----:R-:W2:Y:S04]  /*92440*/  LDL R27, [R1+0x1c8] ;  /* 0x0001c800011b7983 */ /* 0x002ea80000100800 */
[----:B------:R1:W-:Y:S04]  /*92450*/  STL.64 [R1+0x2f38], R20 ;  /* 0x002f381401007387 */ /* 0x0003e80000100a00 */
[----:B-1----:R0:W3:Y:S04]  /*92460*/  LDL.LU R21, [R1+0x5ea4] ;  /* 0x005ea40001157983 */ /* 0x0020e80000300800 */
[----:B------:R1:W-:Y:S04]  /*92470*/  STL.64 [R1+0x5e80], R8 ;  /* 0x005e800801007387 */ /* 0x0003e80000100a00 */
[----:B-1----:R0:W4:Y:S01]  /*92480*/  LDL.64 R8, [R1+0x2f40] ;  /* 0x002f400001087983 */ /* 0x0021220000100a00 */
[----:B------:R-:W-:-:S02]  /*92490*/  IADD3 R16, P1, R13, R3, RZ ;  /* 0x000000030d107210 */ /* 0x000fc40007f3e0ff */
[----:B------:R-:W-:Y:S02]  /*924a0*/  IADD3 R20, P2, R13, R0, RZ ;  /* 0x000000000d147210 */ /* 0x000fe40007f5e0ff */
[----:B------:R-:W2:Y:S04]  /*924b0*/  LDL.LU R13, [R1+0x5ea0] ;  /* 0x005ea000010d7983 */ /* 0x000ea80000300800 */
[----:B------:R3:W-:Y:S01]  /*924c0*/  STL [R1+0x2f10], R20 ;  /* 0x002f101401007387 */ /* 0x0007e20000100800 */
[----:B------:R-:W-:-:S03]  /*924d0*/  IMAD.X R17, R15, 0x1, R4, P1 ;  /* 0x000000010f117824 */ /* 0x000fc600008e0604 */
[----:B---3--:R-:W3:Y:S04]  /*924e0*/  LDL.LU.64 R20, [R1+0x5e98] ;  /* 0x005e980001147983 */ /* 0x008ee80000300a00 */
[----:B------:R1:W-:Y:S01]  /*924f0*/  STL.64 [R1+0x5e78], R6 ;  /* 0x005e780601007387 */ /* 0x0003e20000100a00 */
[----:B----4-:R-:W-:-:S03]  /*92500*/  IMAD.X R9, R15, 0x1, R6, P3 ;  /* 0x000000010f097824 */ /* 0x010fc600018e0606 */
[----:B-1----:R-:W4:Y:S04]  /*92510*/  LDL R6, [R1+0x280] ;  /* 0x0002800001067983 */ /* 0x002f280000100800 */
[----:B------:R-:W-:Y:S04]  /*92520*/  STL [R1+0x2f44], R9 ;  /* 0x002f440901007387 */ /* 0x000fe80000100800 */
[----:B------:R1:W-:Y:S04]  /*92530*/  STL.64 [R1+0x2f48], R16 ;  /* 0x002f481001007387 */ /* 0x0003e80000100a00 */
[----:B-1----:R-:W4:Y:S04]  /*92540*/  LDL.LU.64 R16, [R1+0x5e90] ;  /* 0x005e900001107983 */ /* 0x002f280000300a00 */
[----:B------:R1:W-:Y:S04]  /*92550*/  STL.64 [R1+0x5e60], R4 ;  /* 0x005e600401007387 */ /* 0x0003e80000100a00 */
[----:B-1----:R0:W3:Y:S01]  /*92560*/  LDL.64 R4, [R1+0x2f10] ;  /* 0x002f100001047983 */ /* 0x0020e20000100a00 */
[----:B--2---:R-:W-:-:S02]  /*92570*/  IADD3 R8, P3, R27, R14, RZ ;  /* 0x0000000e1b087210 */ /* 0x004fc40007f7e0ff */
[----:B------:R-:W-:Y:S01]  /*92580*/  IADD3 R26, P1, R27, R13, RZ ;  /* 0x0000000d1b1a7210 */ /* 0x000fe20007f3e0ff */
[----:B------:R1:W-:Y:S04]  /*92590*/  STL [R1+0x5e50], R13 ;  /* 0x005e500d01007387 */ /* 0x0003e80000100800 */
[----:B-1----:R-:W2:Y:S01]  /*925a0*/  LDL.LU R13, [R1+0x1c8] ;  /* 0x0001c800010d7983 */ /* 0x002ea20000300800 */
[----:B----4-:R-:W-:Y:S02]  /*925b0*/  IMAD.X R9, R6, 0x1, R16, P3 ;  /* 0x0000000106097824 */ /* 0x010fe400018e0610 */
[----:B---3--:R-:W-:Y:S02]  /*925c0*/  IMAD.X R5, R15, 0x1, R2, P2 ;  /* 0x000000010f057824 */ /* 0x008fe400010e0602 */
[----:B------:R-:W3:Y:S04]  /*925d0*/  LDL.LU R15, [R1+0x5e88] ;  /* 0x005e8800010f7983 */ /* 0x000ee80000300800 */
[----:B------:R-:W-:Y:S04]  /*925e0*/  STL.64 [R1+0x5e58], R2 ;  /* 0x005e580201007387 */ /* 0x000fe80000100a00 */
[----:B------:R-:W-:Y:S04]  /*925f0*/  STL [R1+0x5e68], R3 ;  /* 0x005e680301007387 */ /* 0x000fe80000100800 */
[----:B------:R-:W-:Y:S04]  /*92600*/  STL [R1+0x2f14], R5 ;  /* 0x002f140501007387 */ /* 0x000fe80000100800 */
[----:B------:R1:W-:Y:S04]  /*92610*/  STL.64 [R1+0x2f18], R8 ;  /* 0x002f180801007387 */ /* 0x0003e80000100a00 */
[----:B-1----:R-:W2:Y:S04]  /*92620*/  LDL.LU.64 R8, [R1+0x5e80] ;  /* 0x005e800001087983 */ /* 0x002ea80000300a00 */
[----:B------:R1:W-:Y:S04]  /*92630*/  STL [R1+0x5e40], R16 ;  /* 0x005e401001007387 */ /* 0x0003e80000100800 */
[----:B-1----:R-:W3:Y:S01]  /*92640*/  LDL.LU R16, [R1+0x280] ;  /* 0x0002800001107983 */ /* 0x002ee20000300800 */
[----:B--2---:R-:W-:-:S05]  /*92650*/  IADD3 R6, P3, R13, R9, RZ ;  /* 0x000000090d067210 */ /* 0x004fca0007f7e0ff */
[----:B------:R1:W-:Y:S01]  /*92660*/  STL [R1+0x2ef0], R6 ;  /* 0x002ef00601007387 */ /* 0x0003e20000100800 */
[----:B---3--:R-:W-:-:S03]  /*92670*/  IMAD.X R27, R16, 0x1, R15, P1 ;  /* 0x00000001101b7824 */ /* 0x008fc600008e060f */
[----:B-1----:R-:W2:Y:S04]  /*92680*/  LDL.LU.64 R6, [R1+0x5e78] ;  /* 0x005e780001067983 */ /* 0x002ea80000300a00 */
[----:B------:R1:W-:Y:S04]  /*92690*/  STL.64 [R1+0x2f20], R26 ;  /* 0x002f201a01007387 */ /* 0x0003e80000100a00 */
[----:B-1----:R-:W3:Y:S01]  /*926a0*/  LDL.LU.64 R26, [R1+0x5e70] ;  /* 0x005e7000011a7983 */ /* 0x002ee20000300a00 */
[----:B------:R-:W-:-:S05]  /*926b0*/  IADD3 R4, P2, R13, R11, RZ ;  /* 0x0000000b0d047210 */ /* 0x000fca0007f5e0ff */
[C---:B------:R-:W-:Y:S01]  /*926c0*/  IMAD.X R5, R16.reuse, 0x1, R12, P2 ;  /* 0x0000000110057824 */ /* 0x040fe200010e060c */
[C---:B--2---:R-:W-:Y:S01]  /*926d0*/  IADD3 R2, P1, R13.reuse, R7, RZ ;  /* 0x000000070d027210 */ /* 0x044fe20007f3e0ff */
[----:B---3--:R1:W-:Y:S04]  /*926e0*/  STL.64 [R1+0x5e48], R26 ;  /* 0x005e481a01007387 */ /* 0x0083e80000100a00 */
[----:B-1----:R0:W2:Y:S04]  /*926f0*/  LDL.64 R26, [R1+0x2ef0] ;  /* 0x002ef000011a7983 */ /* 0x0020a80000100a00 */
[----:B------:R-:W-:Y:S04]  /*92700*/  STL [R1+0x2ef8], R2 ;  /* 0x002ef80201007387 */ /* 0x000fe80000100800 */
[----:B------:R0:W3:Y:S04]  /*92710*/  LDL.LU R3, [R1+0x5e68] ;  /* 0x005e680001037983 */ /* 0x0000e80000300800 */
[----:B------:R1:W-:Y:S04]  /*92720*/  STL.64 [R1+0x2ee8], R4 ;  /* 0x002ee80401007387 */ /* 0x0003e80000100a00 */
[----:B-1----:R-:W4:Y:S01]  /*92730*/  LDL.LU.64 R4, [R1+0x5e60] ;  /* 0x005e600001047983 */ /* 0x002f220000300a00 */
[----:B--2---:R-:W-:Y:S01]  /*92740*/  IMAD.X R27, R16, 0x1, R10, P3 ;  /* 0x00000001101b7824 */ /* 0x004fe200018e060a */
[----:B----4-:R-:W-:-:S05]  /*92750*/  IADD3 R2, P2, R13, R5, RZ ;  /* 0x000000050d027210 */ /* 0x010fca0007f5e0ff */
[----:B------:R3:W-:Y:S04]  /*92760*/  STL [R1+0x2f00], R2 ;  /* 0x002f000201007387 */ /* 0x0007e80000100800 */
[----:B---3--:R-:W2:Y:S04]  /*92770*/  LDL.LU.64 R2, [R1+0x5e58] ;  /* 0x005e580001027983 */ /* 0x008ea80000300a00 */
[----:B------:R1:W-:Y:S04]  /*92780*/  STL.64 [R1+0x5e38], R10 ;  /* 0x005e380a01007387 */ /* 0x0003e80000100a00 */
[----:B-1----:R0:W3:Y:S04]  /*92790*/  LDL.64 R10, [R1+0x2ef8] ;  /* 0x002ef800010a7983 */ /* 0x0020e80000100a00 */
[----:B------:R-:W-:Y:S04]  /*927a0*/  STL [R1+0x2ef4], R27 ;  /* 0x002ef41b01007387 */ /* 0x000fe80000100800 */
[----:B------:R1:W-:Y:S01]  /*927b0*/  STL.64 [R1+0x5e30], R8 ;  /* 0x005e300801007387 */ /* 0x0003e20000100a00 */
[----:B---3--:R-:W-:-:S03]  /*927c0*/  IMAD.X R11, R16, 0x1, R8, P1 ;  /* 0x00000001100b7824 */ /* 0x008fc600008e0608 */
[----:B-1----:R0:W3:Y:S01]  /*927d0*/  LDL.64 R8, [R1+0x2f00] ;  /* 0x002f000001087983 */ /* 0x0020e20000100a00 */
[----:B--2---:R-:W-:-:S03]  /*927e0*/  IADD3 R26, P3, R13, R3, RZ ;  /* 0x000000030d1a7210 */ /* 0x004fc60007f7e0ff */
[----:B------:R-:W-:Y:S01]  /*927f0*/  STL [R1+0x2efc], R11 ;  /* 0x002efc0b01007387 */ /* 0x000fe20000100800 */
[----:B------:R-:W-:-:S03]  /*92800*/  IADD3 R10, P1, R13, R0, RZ ;  /* 0x000000000d0a7210 */ /* 0x000fc60007f3e0ff */
[----:B------:R-:W2:Y:S01]  /*92810*/  LDL.LU R13, [R1+0x5e50] ;  /* 0x005e5000010d7983 */ /* 0x000ea20000300800 */
[----:B---3--:R-:W-:-:S05]  /*92820*/  IMAD.X R9, R16, 0x1, R6, P2 ;  /* 0x0000000110097824 */ /* 0x008fca00010e0606 */
[----:B------:R-:W-:Y:S04]  /*92830*/  STL [R1+0x2f04], R9 ;  /* 0x002f040901007387 */ /* 0x000fe80000100800 */
[----:B------:R1:W-:Y:S04]  /*92840*/  STL [R1+0x5e10], R6 ;  /* 0x005e100601007387 */ /* 0x0003e80000100800 */
[----:B-1----:R-:W2:Y:S01]  /*92850*/  LDL.LU R6, [R1+0x1cc] ;  /* 0x0001cc0001067983 */ /* 0x002ea20000300800 */
[----:B------:R-:W-:-:S03]  /*92860*/  IMAD.X R27, R16, 0x1, R4, P3 ;  /* 0x00000001101b7824 */ /* 0x000fc600018e0604 */
[----:B------:R-:W-:Y:S04]  /*92870*/  STL.64 [R1+0x5e28], R14 ;  /* 0x005e280e01007387 */ /* 0x000fe80000100a00 */
[----:B------:R1:W-:Y:S01]  /*92880*/  STL.64 [R1+0x2f08], R26 ;  /* 0x002f081a01007387 */ /* 0x0003e20000100a00 */
[----:B------:R-:W-:-:S03]  /*92890*/  IMAD.X R11, R16, 0x1, R2, P1 ;  /* 0x00000001100b7824 */ /* 0x000fc600008e0602 */
[----:B-1----:R-:W3:Y:S04]  /*928a0*/  LDL.LU.64 R26, [R1+0x5e48] ;  /* 0x005e4800011a7983 */ /* 0x002ee80000300a00 */
[----:B------:R2:W-:Y:S04]  /*928b0*/  STL.64 [R1+0x5e20], R4 ;  /* 0x005e200401007387 */ /* 0x0005e80000100a00 */
[----:B------:R-:W4:Y:S01]  /*928c0*/  LDL.LU R16, [R1+0x5e40] ;  /* 0x005e400001107983 */ /* 0x000f220000300800 */
[----:B--2---:R-:W-:-:S05]  /*928d0*/  IADD3 R4, P3, R6, R13, RZ ;  /* 0x0000000d06047210 */ /* 0x004fca0007f7e0ff */
[----:B------:R-:W-:Y:S04]  /*928e0*/  STL [R1+0x2ee0], R4 ;  /* 0x002ee00401007387 */ /* 0x000fe80000100800 */
[----:B------:R1:W-:Y:S04]  /*928f0*/  STL.64 [R1+0x2ed0], R10 ;  /* 0x002ed00a01007387 */ /* 0x0003e80000100a00 */
[----:B-1----:R-:W2:Y:S04]  /*92900*/  LDL.LU.64 R10, [R1+0x5e38] ;  /* 0x005e3800010a7983 */ /* 0x002ea80000300a00 */
[----:B------:R1:W-:Y:S04]  /*92910*/  STL.64 [R1+0x5e18], R2 ;  /* 0x005e180201007387 */ /* 0x0003e80000100a00 */
[----:B-1----:R-:W4:Y:S01]  /*92920*/  LDL R2, [R1+0x27c] ;  /* 0x00027c0001027983 */ /* 0x002f220000100800 */
[----:B------:R-:W-:-:S03]  /*92930*/  IADD3 R8, P2, R6, R14, RZ ;  /* 0x0000000e06087210 */ /* 0x000fc60007f5e0ff */
[----:B---3--:R-:W-:Y:S04]  /*92940*/  STL.64 [R1+0x5e08], R26 ;  /* 0x005e081a01007387 */ /* 0x008fe80000100a00 */
[----:B------:R1:W-:Y:S04]  /*92950*/  STL [R1+0x5e14], R27 ;  /* 0x005e141b01007387 */ /* 0x0003e80000100800 */
[----:B-1----:R0:W3:Y:S01]  /*92960*/  LDL.64 R26, [R1+0x2ee0] ;  /* 0x002ee000011a7983 */ /* 0x0020e20000100a00 */
[----:B----4-:R-:W-:-:S05]  /*92970*/  IMAD.X R9, R2, 0x1, R16, P2 ;  /* 0x0000000102097824 */ /* 0x010fca00010e0610 */
[----:B------:R1:W-:Y:S04]  /*92980*/  STL.64 [R1+0x2ed8], R8 ;  /* 0x002ed80801007387 */ /* 0x0003e80000100a00 */
[----:B-1----:R-:W4:Y:S02]  /*92990*/  LDL.LU.64 R8, [R1+0x5e30] ;  /* 0x005e300001087983 */ /* 0x002f240000300a00 */
[----:B----4-:R-:W-:-:S05]  /*929a0*/  IADD3 R14, P2, R6, R9, RZ ;  /* 0x00000009060e7210 */ /* 0x010fca0007f5e0ff */
[----:B------:R1:W-:Y:S04]  /*929b0*/  STL [R1+0x2eb0], R14 ;  /* 0x002eb00e01007387 */ /* 0x0003e80000100800 */
[----:B-1----:R-:W3:Y:S01]  /*929c0*/  LDL.LU.64 R14, [R1+0x5e28] ;  /* 0x005e2800010e7983 */ /* 0x002ee20000300a00 */
[----:B--2---:R-:W-:Y:S01]  /*929d0*/  IADD3 R4, P1, R6, R11, RZ ;  /* 0x0000000b06047210 */ /* 0x004fe20007f3e0ff */
[----:B---3--:R-:W-:Y:S02]  /*929e0*/  IMAD.X R27, R2, 0x1, R15, P3 ;  /* 0x00000001021b7824 */ /* 0x008fe400018e060f */
[----:B------:R1:W-:Y:S04]  /*929f0*/  STL [R1+0x5df8], R15 ;  /* 0x005df80f01007387 */ /* 0x0003e80000100800 */
[----:B-1----:R-:W2:Y:S04]  /*92a00*/  LDL.LU R15, [R1+0x27c] ;  /* 0x00027c00010f7983 */ /* 0x002ea80000300800 */
[----:B------:R-:W-:Y:S04]  /*92a10*/  STL [R1+0x2ee4], R27 ;  /* 0x002ee41b01007387 */ /* 0x000fe80000100800 */
[----:B------:R1:W-:Y:S04]  /*92a20*/  STL.64 [R1+0x5e00], R16 ;  /* 0x005e001001007387 */ /* 0x0003e80000100a00 */
[----:B-1----:R0:W3:Y:S01]  /*92a30*/  LDL.64 R16, [R1+0x2eb0] ;  /* 0x002eb00001107983 */ /* 0x0020e20000100a00 */
[----:B--2---:R-:W-:-:S05]  /*92a40*/  IMAD.X R5, R15, 0x1, R12, P1 ;  /* 0x000000010f057824 */ /* 0x004fca00008e060c */
[----:B------:R1:W-:Y:S04]  /*92a50*/  STL.64 [R1+0x2ea8], R4 ;  /* 0x002ea80401007387 */ /* 0x0003e80000100a00 */
[----:B-1----:R-:W2:Y:S01]  /*92a60*/  LDL.LU.64 R4, [R1+0x5e20] ;  /* 0x005e200001047983 */ /* 0x002ea20000300a00 */
[----:B------:R-:W-:Y:S01]  /*92a70*/  IADD3 R26, P3, R6, R7, RZ ;  /* 0x00000007061a7210 */ /* 0x000fe20007f7e0ff */
[----:B---3--:R-:W-:-:S04]  /*92a80*/  IMAD.X R17, R15, 0x1, R10, P2 ;  /* 0x000000010f117824 */ /* 0x008fc800010e060a */
[----:B------:R-:W-:Y:S01]  /*92a90*/  IMAD.X R27, R15, 0x1, R8, P3 ;  /* 0x000000010f1b7824 */ /* 0x000fe200018e0608 */
[----:B--2---:R-:W-:-:S05]  /*92aa0*/  IADD3 R2, P1, R6, R5, RZ ;  /* 0x0000000506027210 */ /* 0x004fca0007f3e0ff */
[----:B------:R1:W-:Y:S04]  /*92ab0*/  STL [R1+0x2ec0], R2 ;  /* 0x002ec00201007387 */ /* 0x0003e80000100800 */
[----:B-1----:R-:W2:Y:S04]  /*92ac0*/  LDL.LU.64 R2, [R1+0x5e18] ;  /* 0x005e180001027983 */ /* 0x002ea80000300a00 */
[----:B------:R-:W-:Y:S04]  /*92ad0*/  STL [R1+0x2eb4], R17 ;  /* 0x002eb41101007387 */ /* 0x000fe80000100800 */
[----:B------:R1:W-:Y:S04]  /*92ae0*/  STL.64 [R1+0x2eb8], R26 ;  /* 0x002eb81a01007387 */ /* 0x0003e80000100a00 */
[----:B-1----:R0:W3:Y:S01]  /*92af0*/  LDL.LU R27, [R1+0x5e14] ;  /* 0x005e1400011b7983 */ /* 0x0020e20000300800 */
[----:B------:R-:W-:-:S03]  /*92b00*/  IADD3 R26, P3, R6, R0, RZ ;  /* 0x00000000061a7210 */ /* 0x000fc60007f7e0ff */
[----:B------:R1:W-:Y:S04]  /*92b10*/  STL.64 [R1+0x5df0], R8 ;  /* 0x005df00801007387 */ /* 0x0003e80000100a00 */
[----:B-1----:R0:W4:Y:S01]  /*92b20*/  LDL.64 R8, [R1+0x2ec0] ;  /* 0x002ec00001087983 */ /* 0x0021220000100a00 */
[----:B--2---:R-:W-:-:S03]  /*92b30*/  IADD3 R16, P2, R6, R3, RZ ;  /* 0x0000000306107210 */ /* 0x004fc60007f5e0ff */
[----:B------:R-:W4:Y:S04]  /*92b40*/  LDL.LU R6, [R1+0x5e10] ;  /* 0x005e100001067983 */ /* 0x000f280000300800 */
[----:B------:R3:W-:Y:S04]  /*92b50*/  STL [R1+0x2e90], R26 ;  /* 0x002e901a01007387 */ /* 0x0007e80000100800 */
[----:B---3--:R-:W2:Y:S04]  /*92b60*/  LDL.LU.64 R26, [R1+0x5e08] ;  /* 0x005e0800011a7983 */ /* 0x008ea80000300a00 */
[----:B------:R1:W-:Y:S01]  /*92b70*/  STL.64 [R1+0x5de0], R18 ;  /* 0x005de01201007387 */ /* 0x0003e20000100a00 */
[----:B------:R-:W-:-:S03]  /*92b80*/  IMAD.X R17, R15, 0x1, R4, P2 ;  /* 0x000000010f117824 */ /* 0x000fc600010e0604 */
[----:B-1----:R-:W3:Y:S04]  /*92b90*/  LDL R19, [R1+0x1d0] ;  /* 0x0001d00001137983 */ /* 0x002ee80000100800 */
[----:B------:R-:W-:Y:S01]  /*92ba0*/  STL.64 [R1+0x5de8], R28 ;  /* 0x005de81c01007387 */ /* 0x000fe20000100a00 */
[----:B----4-:R-:W-:-:S03]  /*92bb0*/  IMAD.X R9, R15, 0x1, R6, P1 ;  /* 0x000000010f097824 */ /* 0x010fc600008e0606 */
[----:B--2---:R1:W-:Y:S04]  /*92bc0*/  STL.64 [R1+0x5dd0], R26 ;  /* 0x005dd01a01007387 */ /* 0x0043e80000100a00 */
[----:B-1----:R0:W2:Y:S04]  /*92bd0*/  LDL.64 R26, [R1+0x2e90] ;  /* 0x002e9000011a7983 */ /* 0x0020a80000100a00 */
[----:B------:R-:W-:Y:S04]  /*92be0*/  STL [R1+0x2ec4], R9 ;  /* 0x002ec40901007387 */ /* 0x000fe80000100800 */
[----:B------:R1:W-:Y:S04]  /*92bf0*/  STL.64 [R1+0x2ec8], R16 ;  /* 0x002ec81001007387 */ /* 0x0003e80000100a00 */
[----:B-1----:R-:W4:Y:S04]  /*92c00*/  LDL.LU.64 R16, [R1+0x5e00] ;  /* 0x005e000001107983 */ /* 0x002f280000300a00 */
[----:B------:R1:W-:Y:S04]  /*92c10*/  STL.64 [R1+0x5dd8], R4 ;  /* 0x005dd80401007387 */ /* 0x0003e80000100a00 */
[----:B-1----:R-:W4:Y:S01]  /*92c20*/  LDL R4, [R1+0x278] ;  /* 0x0002780001047983 */ /* 0x002f220000100800 */
[----:B---3--:R-:W-:Y:S01]  /*92c30*/  IADD3 R8, P1, R19, R14, RZ ;  /* 0x0000000e13087210 */ /* 0x008fe20007f3e0ff */
[----:B--2---:R-:W-:-:S02]  /*92c40*/  IMAD.X R27, R15, 0x1, R2, P3 ;  /* 0x000000010f1b7824 */ /* 0x004fc400018e0602 */
[----:B------:R-:W2:Y:S04]  /*92c50*/  LDL.LU R15, [R1+0x5df8] ;  /* 0x005df800010f7983 */ /* 0x000ea80000300800 */
[----:B------:R1:W-:Y:S04]  /*92c60*/  STL [R1+0x5dc0], R2 ;  /* 0x005dc00201007387 */ /* 0x0003e80000100800 */
[----:B------:R-:W-:Y:S04]  /*92c70*/  STL [R1+0x2e94], R27 ;  /* 0x002e941b01007387 */ /* 0x000fe80000100800 */
[----:B-1----:R-:W3:Y:S04]  /*92c80*/  LDL.LU R2, [R1+0x1d0] ;  /* 0x0001d00001027983 */ /* 0x002ee80000300800 */
[----:B------:R-:W-:Y:S01]  /*92c90*/  STL.64 [R1+0x5dc8], R10 ;  /* 0x005dc80a01007387 */ /* 0x000fe20000100a00 */
[----:B----4-:R-:W-:-:S05]  /*92ca0*/  IMAD.X R9, R4, 0x1, R16, P1 ;  /* 0x0000000104097824 */ /* 0x010fca00008e0610 */
[----:B------:R1:W-:Y:S04]  /*92cb0*/  STL.64 [R1+0x2e98], R8 ;  /* 0x002e980801007387 */ /* 0x0003e80000100a00 */
[----:B-1----:R-:W3:Y:S01]  /*92cc0*/  LDL.LU.64 R8, [R1+0x5df0] ;  /* 0x005df00001087983 */ /* 0x002ee20000300a00 */
[----:B------:R-:W-:-:S05]  /*92cd0*/  IADD3 R18, P2, R19, R13, RZ ;  /* 0x0000000d13127210 */ /* 0x000fca0007f5e0ff */
[----:B--2---:R-:W-:Y:S01]  /*92ce0*/  IMAD.X R19, R4, 0x1, R15, P2 ;  /* 0x0000000104137824 */ /* 0x004fe200010e060f */
[----:B---3--:R-:W-:-:S05]  /*92cf0*/  IADD3 R28, P1, R2, R9, RZ ;  /* 0x00000009021c7210 */ /* 0x008fca0007f3e0ff */
[----:B------:R1:W-:Y:S04]  /*92d00*/  STL [R1+0x2e70], R28 ;  /* 0x002e701c01007387 */ /* 0x0003e80000100800 */
[----:B-1----:R-:W2:Y:S04]  /*92d10*/  LDL.LU.64 R28, [R1+0x5de8] ;  /* 0x005de800011c7983 */ /* 0x002ea80000300a00 */
[----:B------:R1:W-:Y:S04]  /*92d20*/  STL.64 [R1+0x2ea0], R18 ;  /* 0x002ea01201007387 */ /* 0x0003e80000100a00 */
[----:B-1----:R-:W3:Y:S04]  /*92d30*/  LDL.LU.64 R18, [R1+0x5de0] ;  /* 0x005de00001127983 */ /* 0x002ee80000300a00 */
[----:B------:R1:W-:Y:S04]  /*92d40*/  STL [R1+0x5db0], R15 ;  /* 0x005db00f01007387 */ /* 0x0003e80000100800 */
[----:B-1----:R-:W4:Y:S01]  /*92d50*/  LDL.LU R15, [R1+0x278] ;  /* 0x00027800010f7983 */ /* 0x002f220000300800 */
[----:B------:R-:W-:-:S02]  /*92d60*/  IADD3 R26, P3, R2, R11, RZ ;  /* 0x0000000b021a7210 */ /* 0x000fc40007f7e0ff */
[----:B------:R-:W-:-:S05]  /*92d70*/  IADD3 R4, P2, R2, R7, RZ ;  /* 0x0000000702047210 */ /* 0x000fca0007f5e0ff */
[----:B------:R1:W-:Y:S04]  /*92d80*/  STL [R1+0x2e78], R4 ;  /* 0x002e780401007387 */ /* 0x0003e80000100800 */
[----:B-1----:R-:W2:Y:S01]  /*92d90*/  LDL.LU.64 R4, [R1+0x5dd8] ;  /* 0x005dd80001047983 */ /* 0x002ea20000300a00 */
[----:B----4-:R-:W-:-:S05]  /*92da0*/  IMAD.X R27, R15, 0x1, R12, P3 ;  /* 0x000000010f1b7824 */ /* 0x010fca00018e060c */
[----:B------:R1:W-:Y:S04]  /*92db0*/  STL.64 [R1+0x2e68], R26 ;  /* 0x002e681a01007387 */ /* 0x0003e80000100a00 */
[----:B-1----:R-:W4:Y:S01]  /*92dc0*/  LDL.LU.64 R26, [R1+0x5dd0] ;  /* 0x005dd000011a7983 */ /* 0x002f220000300a00 */
[----:B--2---:R-:W-:-:S03]  /*92dd0*/  IADD3 R10, P3, R2, R5, RZ ;  /* 0x00000005020a7210 */ /* 0x004fc60007f7e0ff */
[----:B------:R1:W-:Y:S04]  /*92de0*/  STL.64 [R1+0x5db8], R12 ;  /* 0x005db80c01007387 */ /* 0x0003e80000100a00 */
[----:B-1----:R0:W2:Y:S04]  /*92df0*/  LDL.64 R12, [R1+0x2e70] ;  /* 0x002e7000010c7983 */ /* 0x0020a80000100a00 */
[----:B----4-:R1:W-:Y:S04]  /*92e00*/  STL.64 [R1+0x5d88], R26 ;  /* 0x005d881a01007387 */ /* 0x0103e80000100a00 */
[----:B-1----:R-:W4:Y:S04]  /*92e10*/  LDL R27, [R1+0x1d4] ;  /* 0x0001d400011b7983 */ /* 0x002f280000100800 */
[----:B------:R1:W-:Y:S04]  /*92e20*/  STL [R1+0x2e80], R10 ;  /* 0x002e800a01007387 */ /* 0x0003e80000100800 */
[----:B-1----:R-:W2:Y:S02]  /*92e30*/  LDL.LU.64 R10, [R1+0x5dc8] ;  /* 0x005dc800010a7983 */ /* 0x002ea40000300a00 */
[----:B--2---:R-:W-:-:S02]  /*92e40*/  IMAD.X R13, R15, 0x1, R10, P1 ;  /* 0x000000010f0d7824 */ /* 0x004fc400008e060a */
[----:B------:R1:W-:Y:S04]  /*92e50*/  STL.64 [R1+0x5da8], R10 ;  /* 0x005da80a01007387 */ /* 0x0003e80000100a00 */
[----:B-1----:R0:W2:Y:S04]  /*92e60*/  LDL.64 R10, [R1+0x2e78] ;  /* 0x002e7800010a7983 */ /* 0x0020a80000100a00 */
[----:B------:R-:W-:Y:S04]  /*92e70*/  STL [R1+0x2e74], R13 ;  /* 0x002e740d01007387 */ /* 0x000fe80000100800 */
[----:B------:R-:W-:Y:S04]  /*92e80*/  STL.64 [R1+0x5d90], R22 ;  /* 0x005d901601007387 */ /* 0x000fe80000100a00 */
[----:B------:R1:W-:Y:S04]  /*92e90*/  STL [R1+0x5d98], R23 ;  /* 0x005d981701007387 */ /* 0x0003e80000100800 */
[----:B-1----:R0:W3:Y:S01]  /*92ea0*/  LDL.64 R22, [R1+0x2e80] ;  /* 0x002e800001167983 */ /* 0x0020e20000100a00 */
[----:B------:R-:W-:-:S03]  /*92eb0*/  IADD3 R12, P1, R2, R3, RZ ;  /* 0x00000003020c7210 */ /* 0x000fc60007f3e0ff */
[----:B------:R-:W-:Y:S04]  /*92ec0*/  STL.64 [R1+0x5da0], R16 ;  /* 0x005da01001007387 */ /* 0x000fe80000100a00 */
[----:B------:R1:W-:Y:S01]  /*92ed0*/  STL [R1+0x5d84], R8 ;  /* 0x005d840801007387 */ /* 0x0003e20000100800 */
[C---:B------:R-:W-:Y:S02]  /*92ee0*/  IMAD.X R13, R15.reuse, 0x1, R4, P1 ;  /* 0x000000010f0d7824 */ /* 0x040fe400008e0604 */
[C---:B--2---:R-:W-:Y:S01]  /*92ef0*/  IMAD.X R11, R15.reuse, 0x1, R8, P2 ;  /* 0x000000010f0b7824 */ /* 0x044fe200010e0608 */
[----:B------:R-:W-:Y:S01]  /*92f00*/  IADD3 R10, P2, R2, R0, RZ ;  /* 0x00000000020a7210 */ /* 0x000fe20007f5e0ff */
[----:B-1----:R-:W2:Y:S04]  /*92f10*/  LDL R8, [R1+0x274] ;  /* 0x0002740001087983 */ /* 0x002ea80000100800 */
[----:B------:R-:W-:Y:S04]  /*92f20*/  STL [R1+0x2e7c], R11 ;  /* 0x002e7c0b01007387 */ /* 0x000fe80000100800 */
[----:B------:R-:W4:Y:S01]  /*92f30*/  LDL.LU R2, [R1+0x5dc0] ;  /* 0x005dc00001027983 */ /* 0x000f220000300800 */
[----:B---3--:R-:W-:-:S05]  /*92f40*/  IMAD.X R23, R15, 0x1, R6, P3 ;  /* 0x000000010f177824 */ /* 0x008fca00018e0606 */
[----:B------:R-:W-:Y:S04]  /*92f50*/  STL [R1+0x2e84], R23 ;  /* 0x002e841701007387 */ /* 0x000fe80000100800 */
[----:B------:R1:W-:Y:S04]  /*92f60*/  STL.64 [R1+0x2e88], R12 ;  /* 0x002e880c01007387 */ /* 0x0003e80000100a00 */
[----:B-1----:R-:W3:Y:S01]  /*92f70*/  LDL.LU.64 R12, [R1+0x5db8] ;  /* 0x005db800010c7983 */ /* 0x002ee20000300a00 */
[----:B----4-:R-:W-:Y:S01]  /*92f80*/  IMAD.X R11, R15, 0x1, R2, P2 ;  /* 0x000000010f0b7824 */ /* 0x010fe200010e0602 */
[----:B---3--:R-:W-:-:S02]  /*92f90*/  IADD3 R26, P1, R27, R13, RZ ;  /* 0x0000000d1b1a7210 */ /* 0x008fc40007f3e0ff */
[----:B------:R1:W-:Y:S04]  /*92fa0*/  STL [R1+0x5d80], R13 ;  /* 0x005d800d01007387 */ /* 0x0003e80000100800 */
[----:B-1----:R-:W3:Y:S04]  /*92fb0*/  LDL.LU R13, [R1+0x1d4] ;  /* 0x0001d400010d7983 */ /* 0x002ee80000300800 */
[----:B------:R-:W4:Y:S04]  /*92fc0*/  LDL.LU R15, [R1+0x5db0] ;  /* 0x005db000010f7983 */ /* 0x000f280000300800 */
[----:B------:R1:W-:Y:S04]  /*92fd0*/  STL.64 [R1+0x2e50], R10 ;  /* 0x002e500a01007387 */ /* 0x0003e80000100a00 */
[----:B-1----:R-:W3:Y:S02]  /*92fe0*/  LDL.LU.64 R10, [R1+0x5da8] ;  /* 0x005da800010a7983 */ /* 0x002ee40000300a00 */
[----:B---3--:R-:W-:-:S05]  /*92ff0*/  IADD3 R16, P2, R13, R11, RZ ;  /* 0x0000000b0d107210 */ /* 0x008fca0007f5e0ff */
[----:B------:R1:W-:Y:S04]  /*93000*/  STL [R1+0x2e28], R16 ;  /* 0x002e281001007387 */ /* 0x0003e80000100800 */
[----:B-1----:R-:W2:Y:S01]  /*93010*/  LDL.LU.64 R16, [R1+0x5da0] ;  /* 0x005da00001107983 */ /* 0x002ea20000300a00 */
[----:B------:R-:W-:-:S05]  /*93020*/  IADD3 R22, P3, R27, R14, RZ ;  /* 0x0000000e1b167210 */ /* 0x000fca0007f7e0ff */
[----:B--2---:R-:W-:-:S05]  /*93030*/  IMAD.X R23, R8, 0x1, R16, P3 ;  /* 0x0000000108177824 */ /* 0x004fca00018e0610 */
[----:B------:R1:W-:Y:S04]  /*93040*/  STL.64 [R1+0x2e58], R22 ;  /* 0x002e581601007387 */ /* 0x0003e80000100a00 */
[----:B-1----:R0:W2:Y:S01]  /*93050*/  LDL.LU R23, [R1+0x5d98] ;  /* 0x005d980001177983 */ /* 0x0020a20000300800 */
[----:B------:R-:W-:Y:S01]  /*93060*/  IADD3 R22, P3, R13, R9, RZ ;  /* 0x000000090d167210 */ /* 0x000fe20007f7e0ff */
[----:B----4-:R-:W-:-:S04]  /*93070*/  IMAD.X R27, R8, 0x1, R15, P1 ;  /* 0x00000001081b7824 */ /* 0x010fc800008e060f */
[----:B------:R2:W-:Y:S04]  /*93080*/  STL [R1+0x2e30], R22 ;  /* 0x002e301601007387 */ /* 0x0005e80000100800 */
[----:B--2---:R-:W2:Y:S04]  /*93090*/  LDL.LU.64 R22, [R1+0x5d90] ;  /* 0x005d900001167983 */ /* 0x004ea80000300a00 */
[----:B------:R1:W-:Y:S04]  /*930a0*/  STL.64 [R1+0x2e60], R26 ;  /* 0x002e601a01007387 */ /* 0x0003e80000100a00 */
[----:B-1----:R-:W3:Y:S04]  /*930b0*/  LDL.LU.64 R26, [R1+0x5d88] ;  /* 0x005d8800011a7983 */ /* 0x002ee80000300a00 */
[----:B---3--:R1:W-:Y:S04]  /*930c0*/  STL.64 [R1+0x5d78], R26 ;  /* 0x005d781a01007387 */ /* 0x0083e80000100a00 */
[----:B-1----:R0:W3:Y:S04]  /*930d0*/  LDL.64 R26, [R1+0x2e28] ;  /* 0x002e2800011a7983 */ /* 0x0020e80000100a00 */
[----:B------:R-:W-:Y:S04]  /*930e0*/  STL.64 [R1+0x5d60], R16 ;  /* 0x005d601001007387 */ /* 0x000fe80000100a00 */
[----:B------:R1:W-:Y:S04]  /*930f0*/  STL.64 [R1+0x5d70], R24 ;  /* 0x005d701801007387 */ /* 0x0003e80000100a00 */
[----:B-1----:R0:W4:Y:S01]  /*93100*/  LDL.64 R24, [R1+0x2e30] ;  /* 0x002e300001187983 */ /* 0x0021220000100a00 */
[----:B---3--:R-:W-:-:S03]  /*93110*/  IMAD.X R27, R8, 0x1, R12, P2 ;  /* 0x00000001081b7824 */ /* 0x008fc600010e060c */
[----:B------:R-:W3:Y:S04]  /*93120*/  LDL.LU R8, [R1+0x5d84] ;  /* 0x005d840001087983 */ /* 0x000ee80000300800 */
[----:B------:R1:W-:Y:S04]  /*93130*/  STL [R1+0x5d68], R12 ;  /* 0x005d680c01007387 */ /* 0x0003e80000100800 */
[----:B-1----:R-:W4:Y:S01]  /*93140*/  LDL.LU R12, [R1+0x274] ;  /* 0x00027400010c7983 */ /* 0x002f220000300800 */
[----:B------:R-:W-:-:S03]  /*93150*/  IADD3 R16, P1, R13, R7, RZ ;  /* 0x000000070d107210 */ /* 0x000fc60007f3e0ff */
[----:B------:R-:W-:Y:S01]  /*93160*/  STL [R1+0x2e2c], R27 ;  /* 0x002e2c1b01007387 */ /* 0x000fe20000100800 */
[C---:B------:R-:W-:Y:S01]  /*93170*/  IADD3 R26, P2, R13.reuse, R5, RZ ;  /* 0x000000050d1a7210 */ /* 0x040fe20007f5e0ff */
[C---:B----4-:R-:W-:Y:S02]  /*93180*/  IMAD.X R25, R12.reuse, 0x1, R10, P3 ;  /* 0x000000010c197824 */ /* 0x050fe400018e060a */
[----:B---3--:R-:W-:Y:S01]  /*93190*/  IMAD.X R17, R12, 0x1, R8, P1 ;  /* 0x000000010c117824 */ /* 0x008fe200008e0608 */
[C---:B------:R-:W-:Y:S02]  /*931a0*/  IADD3 R24, P3, R13.reuse, R3, RZ ;  /* 0x000000030d187210 */ /* 0x040fe40007f7e0ff */
[----:B------:R-:W-:Y:S04]  /*931b0*/  STL [R1+0x2e34], R25 ;  /* 0x002e341901007387 */ /* 0x000fe80000100800 */
[----:B------:R-:W-:Y:S04]  /*931c0*/  STL.64 [R1+0x5d58], R8 ;  /* 0x005d580801007387 */ /* 0x000fe80000100a00 */
[----:B------:R1:W-:Y:S02]  /*931d0*/  STL.64 [R1+0x2e38], R16 ;  /* 0x002e381001007387 */ /* 0x0003e40000100a00 */
[----:B-1----:R-:W-:-:S02]  /*931e0*/  IADD3 R16, P1, R13, R0, RZ ;  /* 0x000000000d107210 */ /* 0x002fc40007f3e0ff */
[----:B------:R-:W3:Y:S04]  /*931f0*/  LDL.LU R13, [R1+0x5d80] ;  /* 0x005d8000010d7983 */ /* 0x000ee80000300800 */
[----:B------:R-:W4:Y:S01]  /*93200*/  LDL R17, [R1+0x1d8] ;  /* 0x0001d80001117983 */ /* 0x000f220000100800 */
[C---:B------:R-:W-:Y:S02]  /*93210*/  IMAD.X R27, R12.reuse, 0x1, R6, P2 ;  /* 0x000000010c1b7824 */ /* 0x040fe400010e0606 */
[----:B------:R-:W-:-:S03]  /*93220*/  IMAD.X R25, R12, 0x1, R4, P3 ;  /* 0x000000010c197824 */ /* 0x000fc600018e0604 */
[----:B------:R1:W-:Y:S04]  /*93230*/  STL.64 [R1+0x2e40], R26 ;  /* 0x002e401a01007387 */ /* 0x0003e80000100a00 */
[----:B-1----:R-:W2:Y:S04]  /*93240*/  LDL.LU.64 R26, [R1+0x5d78] ;  /* 0x005d7800011a7983 */ /* 0x002ea80000300a00 */
[----:B------:R-:W-:Y:S04]  /*93250*/  STL.64 [R1+0x5d48], R6 ;  /* 0x005d480601007387 */ /* 0x000fe80000100a00 */
[----:B------:R-:W-:Y:S04]  /*93260*/  STL.64 [R1+0x5d50], R14 ;  /* 0x005d500e01007387 */ /* 0x000fe80000100a00 */
[----:B------:R1:W-:Y:S04]  /*93270*/  STL.64 [R1+0x2e48], R24 ;  /* 0x002e481801007387 */ /* 0x0003e80000100a00 */
[----:B-1----:R-:W2:Y:S04]  /*93280*/  LDL.LU.64 R24, [R1+0x5d70] ;  /* 0x005d700001187983 */ /* 0x002ea80000300a00 */
[----:B------:R1:W-:Y:S04]  /*93290*/  STL.64 [R1+0x5d40], R4 ;  /* 0x005d400401007387 */ /* 0x0003e80000100a00 */
[----:B-1----:R-:W2:Y:S01]  /*932a0*/  LDL R4, [R1+0x270] ;  /* 0x0002700001047983 */ /* 0x002ea20000100800 */
[----:B----4-:R-:W-:-:S02]  /*932b0*/  IADD3 R8, P2, R17, R14, RZ ;  /* 0x0000000e11087210 */ /* 0x010fc40007f5e0ff */
[----:B---3--:R-:W-:Y:S01]  /*932c0*/  IADD3 R6, P3, R17, R13, RZ ;  /* 0x0000000d11067210 */ /* 0x008fe20007f7e0ff */
[----:B------:R-:W-:Y:S02]  /*932d0*/  IMAD.X R17, R12, 0x1, R2, P1 ;  /* 0x000000010c117824 */ /* 0x000fe400008e0602 */
[----:B------:R-:W3:Y:S04]  /*932e0*/  LDL.LU R12, [R1+0x5d68] ;  /* 0x005d6800010c7983 */ /* 0x000ee80000300800 */
[----:B------:R1:W-:Y:S04]  /*932f0*/  STL.64 [R1+0x2e10], R16 ;  /* 0x002e101001007387 */ /* 0x0003e80000100a00 */
[----:B-1----:R-:W4:Y:S04]  /*93300*/  LDL.LU.64 R16, [R1+0x5d60] ;  /* 0x005d600001107983 */ /* 0x002f280000300a00 */
[----:B------:R1:W-:Y:S04]  /*93310*/  STL [R1+0x5d38], R2 ;  /* 0x005d380201007387 */ /* 0x0003e80000100800 */
[----:B-1----:R-:W3:Y:S04]  /*93320*/  LDL.LU R2, [R1+0x1d8] ;  /* 0x0001d80001027983 */ /* 0x002ee80000300800 */
[----:B--2---:R-:W-:Y:S01]  /*93330*/  STL.64 [R1+0x5d30], R24 ;  /* 0x005d301801007387 */ /* 0x004fe20000100a00 */
[----:B----4-:R-:W-:-:S05]  /*93340*/  IMAD.X R9, R4, 0x1, R16, P2 ;  /* 0x0000000104097824 */ /* 0x010fca00010e0610 */
[----:B------:R1:W-:Y:S04]  /*93350*/  STL.64 [R1+0x2e18], R8 ;  /* 0x002e180801007387 */ /* 0x0003e80000100a00 */
[----:B-1----:R-:W3:Y:S02]  /*93360*/  LDL.LU.64 R8, [R1+0x5d58] ;  /* 0x005d580001087983 */ /* 0x002ee40000300a00 */
[----:B---3--:R-:W-:-:S05]  /*93370*/  IADD3 R14, P2, R2, R9, RZ ;  /* 0x00000009020e7210 */ /* 0x008fca0007f5e0ff */
[----:B------:R1:W-:Y:S04]  /*93380*/  STL [R1+0x2df0], R14 ;  /* 0x002df00e01007387 */ /* 0x0003e80000100800 */
[----:B-1----:R-:W2:Y:S02]  /*93390*/  LDL.LU.64 R14, [R1+0x5d50] ;  /* 0x005d5000010e7983 */ /* 0x002ea40000300a00 */
[----:B--2---:R-:W-:-:S05]  /*933a0*/  IMAD.X R7, R4, 0x1, R15, P3 ;  /* 0x0000000104077824 */ /* 0x004fca00018e060f */
[----:B------:R1:W-:Y:S04]  /*933b0*/  STL.64 [R1+0x2e20], R6 ;  /* 0x002e200601007387 */ /* 0x0003e80000100a00 */
[----:B-1----:R-:W2:Y:S02]  /*933c0*/  LDL.LU.64 R6, [R1+0x5d48] ;  /* 0x005d480001067983 */ /* 0x002ea40000300a00 */
[----:B--2---:R-:W-:-:S05]  /*933d0*/  IADD3 R4, P3, R2, R7, RZ ;  /* 0x0000000702047210 */ /* 0x004fca0007f7e0ff */
[----:B------:R1:W-:Y:S04]  /*933e0*/  STL [R1+0x2df8], R4 ;  /* 0x002df80401007387 */ /* 0x0003e80000100800 */
[----:B-1----:R-:W2:Y:S04]  /*933f0*/  LDL.LU.64 R4, [R1+0x5d40] ;  /* 0x005d400001047983 */ /* 0x002ea80000300a00 */
[----:B------:R1:W-:Y:S04]  /*93400*/  STL [R1+0x5d20], R7 ;  /* 0x005d200701007387 */ /* 0x0003e80000100800 */
[----:B-1----:R-:W3:Y:S01]  /*93410*/  LDL.LU R7, [R1+0x270] ;  /* 0x0002700001077983 */ /* 0x002ee20000300800 */
[----:B------:R-:W-:-:S03]  /*93420*/  IADD3 R24, P1, R2, R11, RZ ;  /* 0x0000000b02187210 */ /* 0x000fc60007f3e0ff */
[----:B------:R1:W-:Y:S02]  /*93430*/  STL.64 [R1+0x5d28], R12 ;  /* 0x005d280c01007387 */ /* 0x0003e40000100a00 */
[C---:B---3--:R-:W-:Y:S02]  /*93440*/  IMAD.X R25, R7.reuse, 0x1, R12, P1 ;  /* 0x0000000107197824 */ /* 0x048fe400008e060c */
[----:B-1----:R0:W3:Y:S04]  /*93450*/  LDL.64 R12, [R1+0x2df0] ;  /* 0x002df000010c7983 */ /* 0x0020e80000100a00 */
[----:B------:R-:W-:Y:S04]  /*93460*/  STL.64 [R1+0x2de8], R24 ;  /* 0x002de81801007387 */ /* 0x000fe80000100a00 */
[----:B------:R1:W-:Y:S01]  /*93470*/  STL.64 [R1+0x5d18], R10 ;  /* 0x005d180a01007387 */ /* 0x0003e20000100a00 */
[----:B---3--:R-:W-:-:S03]  /*93480*/  IMAD.X R13, R7, 0x1, R10, P2 ;  /* 0x00000001070d7824 */ /* 0x008fc600010e060a */
[----:B-1----:R0:W3:Y:S04]  /*93490*/  LDL.64 R10, [R1+0x2df8] ;  /* 0x002df800010a7983 */ /* 0x0020e80000100a00 */
[----:B------:R1:W-:Y:S04]  /*934a0*/  STL [R1+0x2df4], R13 ;  /* 0x002df40d01007387 */ /* 0x0003e80000100800 */
[----:B-1----:R-:W4:Y:S01]  /*934b0*/  LDL R13, [R1+0x1dc] ;  /* 0x0001dc00010d7983 */ /* 0x002f220000100800 */
[C---:B--2---:R-:W-:Y:S02]  /*934c0*/  IADD3 R24, P1, R2.reuse, R5, RZ ;  /* 0x0000000502187210 */ /* 0x044fe40007f3e0ff */
[----:B------:R-:W-:-:S03]  /*934d0*/  IADD3 R12, P2, R2, R3, RZ ;  /* 0x00000003020c7210 */ /* 0x000fc60007f5e0ff */
[C---:B------:R-:W-:Y:S02]  /*934e0*/  IMAD.X R25, R7.reuse, 0x1, R6, P1 ;  /* 0x0000000107197824 */ /* 0x040fe400008e0606 */
[----:B---3--:R-:W-:Y:S01]  /*934f0*/  IMAD.X R11, R7, 0x1, R8, P3 ;  /* 0x00000001070b7824 */ /* 0x008fe200018e0608 */
[----:B------:R-:W-:-:S04]  /*93500*/  IADD3 R10, P3, R2, R0, RZ ;  /* 0x00000000020a7210 */ /* 0x000fc80007f7e0ff */
[----:B------:R-:W-:Y:S04]  /*93510*/  STL [R1+0x2dfc], R11 ;  /* 0x002dfc0b01007387 */ /* 0x000fe80000100800 */
[----:B------:R-:W2:Y:S04]  /*93520*/  LDL.LU R2, [R1+0x5d38] ;  /* 0x005d380001027983 */ /* 0x000ea80000300800 */
[----:B------:R-:W-:Y:S04]  /*93530*/  STL.64 [R1+0x5d10], R26 ;  /* 0x005d101a01007387 */ /* 0x000fe80000100a00 */
[----:B------:R1:W-:Y:S04]  /*93540*/  STL.64 [R1+0x2e00], R24 ;  /* 0x002e001801007387 */ /* 0x0003e80000100a00 */
[----:B-1----:R-:W3:Y:S01]  /*93550*/  LDL.LU.64 R24, [R1+0x5d30] ;  /* 0x005d300001187983 */ /* 0x002ee20000300a00 */
[----:B----4-:R-:W-:Y:S01]  /*93560*/  IADD3 R26, P1, R13, R14, RZ ;  /* 0x0000000e0d1a7210 */ /* 0x010fe20007f3e0ff */
[----:B------:R-:W-:-:S04]  /*93570*/  IMAD.X R13, R7, 0x1, R4, P2 ;  /* 0x00000001070d7824 */ /* 0x000fc800010e0604 */
[----:B------:R-:W-:Y:S04]  /*93580*/  STL [R1+0x2dd8], R26 ;  /* 0x002dd81a01007387 */ /* 0x000fe80000100800 */
[----:B------:R1:W-:Y:S04]  /*93590*/  STL.64 [R1+0x2e08], R12 ;  /* 0x002e080c01007387 */ /* 0x0003e80000100a00 */
[----:B-1----:R-:W4:Y:S01]  /*935a0*/  LDL.LU.64 R12, [R1+0x5d28] ;  /* 0x005d2800010c7983 */ /* 0x002f220000300a00 */
[----:B--2---:R-:W-:-:S03]  /*935b0*/  IMAD.X R11, R7, 0x1, R2, P3 ;  /* 0x00000001070b7824 */ /* 0x004fc600018e0602 */
[----:B---3--:R-:W-:Y:S04]  /*935c0*/  STL.64 [R1+0x5ce8], R24 ;  /* 0x005ce81801007387 */ /* 0x008fe80000100a00 */
[----:B------:R1:W-:Y:S04]  /*935d0*/  STL [R1+0x5cf0], R25 ;  /* 0x005cf01901007387 */ /* 0x0003e80000100800 */
[----:B-1----:R0:W2:Y:S04]  /*935e0*/  LDL.64 R24, [R1+0x2dd8] ;  /* 0x002dd80001187983 */ /* 0x0020a80000100a00 */
[----:B------:R1:W-:Y:S04]  /*935f0*/  STL [R1+0x5ce4], R4 ;  /* 0x005ce40401007387 */ /* 0x0003e80000100800 */
[----:B-1----:R-:W3:Y:S04]  /*93600*/  LDL.LU R4, [R1+0x1dc] ;  /* 0x0001dc0001047983 */ /* 0x002ee80000300800 */
[----:B------:R-:W2:Y:S04]  /*93610*/  LDL R27, [R1+0x26c] ;  /* 0x00026c00011b7983 */ /* 0x000ea80000100800 */
[----:B----4-:R-:W-:Y:S04]  /*93620*/  STL.64 [R1+0x5d08], R12 ;  /* 0x005d080c01007387 */ /* 0x010fe80000100a00 */
[----:B------:R-:W4:Y:S04]  /*93630*/  LDL.LU R7, [R1+0x5d20] ;  /* 0x005d200001077983 */ /* 0x000f280000300800 */
[----:B------:R1:W-:Y:S04]  /*93640*/  STL.64 [R1+0x2dd0], R10 ;  /* 0x002dd00a01007387 */ /* 0x0003e80000100a00 */
[----:B-1----:R-:W4:Y:S04]  /*93650*/  LDL.LU.64 R10, [R1+0x5d18] ;  /* 0x005d1800010a7983 */ /* 0x002f280000300a00 */
[----:B------:R-:W-:Y:S04]  /*93660*/  STL.64 [R1+0x5cf8], R2 ;  /* 0x005cf80201007387 */ /* 0x000fe80000100a00 */
[----:B------:R-:W-:Y:S01]  /*93670*/  STL [R1+0x5d00], R3 ;  /* 0x005d000301007387 */ /* 0x000fe20000100800 */
[----:B---3--:R-:W-:Y:S01]  /*93680*/  IADD3 R26, P2, R4, R13, RZ ;  /* 0x0000000d041a7210 */ /* 0x008fe20007f5e0ff */
[----:B--2---:R-:W-:-:S04]  /*93690*/  IMAD.X R25, R27, 0x1, R16, P1 ;  /* 0x000000011b197824 */ /* 0x004fc800008e0610 */
[----:B------:R-:W-:Y:S01]  /*936a0*/  IMAD.X R27, R27, 0x1, R15, P2 ;  /* 0x000000011b1b7824 */ /* 0x000fe200010e060f */
[----:B------:R-:W-:Y:S01]  /*936b0*/  STL [R1+0x2ddc], R25 ;  /* 0x002ddc1901007387 */ /* 0x000fe20000100800 */
[----:B----4-:R-:W-:-:S03]  /*936c0*/  IADD3 R12, P2, R4, R7, RZ ;  /* 0x00000007040c7210 */ /* 0x010fc60007f5e0ff */
[----:B------:R1:W-:Y:S04]  /*936d0*/  STL.64 [R1+0x2de0], R26 ;  /* 0x002de01a01007387 */ /* 0x0003e80000100a00 */
[----:B-1----:R-:W2:Y:S04]  /*936e0*/  LDL.LU.64 R26, [R1+0x5d10] ;  /* 0x005d1000011a7983 */ /* 0x002ea80000300a00 */
[----:B------:R1:W-:Y:S04]  /*936f0*/  STL [R1+0x5ce0], R15 ;  /* 0x005ce00f01007387 */ /* 0x0003e80000100800 */
[----:B-1----:R-:W3:Y:S04]  /*93700*/  LDL.LU R15, [R1+0x26c] ;  /* 0x00026c00010f7983 */ /* 0x002ee80000300800 */
[----:B------:R1:W-:Y:S04]  /*93710*/  STL [R1+0x2db8], R12 ;  /* 0x002db80c01007387 */ /* 0x0003e80000100800 */
[----:B-1----:R-:W3:Y:S01]  /*93720*/  LDL.LU.64 R12, [R1+0x5d08] ;  /* 0x005d0800010c7983 */ /* 0x002ee20000300a00 */
[----:B------:R-:W-:-:S05]  /*93730*/  IADD3 R2, P3, R4, R11, RZ ;  /* 0x0000000b04027210 */ /* 0x000fca0007f7e0ff */
[----:B---3--:R-:W-:-:S05]  /*93740*/  IMAD.X R3, R15, 0x1, R12, P3 ;  /* 0x000000010f037824 */ /* 0x008fca00018e060c */
[----:B------:R1:W-:Y:S04]  /*93750*/  STL.64 [R1+0x2da8], R2 ;  /* 0x002da80201007387 */ /* 0x0003e80000100a00 */
[----:B-1----:R0:W3:Y:S01]  /*93760*/  LDL.LU R3, [R1+0x5d00] ;  /* 0x005d000001037983 */ /* 0x0020e20000300800 */
[C---:B------:R-:W-:Y:S02]  /*93770*/  IADD3 R2, P3, R4.reuse, R5, RZ ;  /* 0x0000000504027210 */ /* 0x040fe40007f7e0ff */
[----:B------:R-:W-:-:S03]  /*93780*/  IADD3 R24, P1, R4, R9, RZ ;  /* 0x0000000904187210 */ /* 0x000fc60007f3e0ff */
[----:B------:R3:W-:Y:S02]  /*93790*/  STL [R1+0x2dc0], R2 ;  /* 0x002dc00201007387 */ /* 0x0007e40000100800 */
[----:B------:R-:W-:Y:S02]  /*937a0*/  IMAD.X R25, R15, 0x1, R10, P1 ;  /* 0x000000010f197824 */ /* 0x000fe400008e060a */
[----:B---3--:R-:W3:Y:S04]  /*937b0*/  LDL.LU.64 R2, [R1+0x5cf8] ;  /* 0x005cf80001027983 */ /* 0x008ee80000300a00 */
[----:B------:R1:W-:Y:S04]  /*937c0*/  STL.64 [R1+0x2db0], R24 ;  /* 0x002db01801007387 */ /* 0x0003e80000100a00 */
[----:B-1----:R0:W4:Y:S04]  /*937d0*/  LDL.LU R25, [R1+0x5cf0] ;  /* 0x005cf00001197983 */ /* 0x0021280000300800 */
[----:B------:R1:W-:Y:S04]  /*937e0*/  STL.64 [R1+0x5cd8], R10 ;  /* 0x005cd80a01007387 */ /* 0x0003e80000100a00 */
[----:B-1----:R0:W2:Y:S04]  /*937f0*/  LDL.64 R10, [R1+0x2db8] ;  /* 0x002db800010a7983 */ /* 0x0020a80000100a00 */
[----:B------:R1:W-:Y:S04]  /*93800*/  STL.64 [R1+0x5cd0], R16 ;  /* 0x005cd01001007387 */ /* 0x0003e80000100a00 */
[----:B-1----:R-:W2:Y:S01]  /*93810*/  LDL R16, [R1+0x1f0] ;  /* 0x0001f00001107983 */ /* 0x002ea20000100800 */
[----:B---3--:R-:W-:-:S05]  /*93820*/  IADD3 R24, P1, R4, R3, RZ ;  /* 0x0000000304187210 */ /* 0x008fca0007f3e0ff */
[----:B------:R4:W-:Y:S04]  /*93830*/  STL [R1+0x2dc8], R24 ;  /* 0x002dc81801007387 */ /* 0x0009e80000100800 */
[----:B----4-:R-:W3:Y:S04]  /*93840*/  LDL.LU.64 R24, [R1+0x5ce8] ;  /* 0x005ce80001187983 */ /* 0x010ee80000300a00 */
[----:B------:R1:W-:Y:S01]  /*93850*/  STL.64 [R1+0x5cc8], R8 ;  /* 0x005cc80801007387 */ /* 0x0003e20000100a00 */
[----:B--2---:R-:W-:-:S03]  /*93860*/  IMAD.X R11, R15, 0x1, R8, P2 ;  /* 0x000000010f0b7824 */ /* 0x004fc600010e0608 */
[----:B-1----:R0:W2:Y:S04]  /*93870*/  LDL.64 R8, [R1+0x2dc0] ;  /* 0x002dc00001087983 */ /* 0x0020a80000100a00 */
[----:B------:R-:W-:Y:S01]  /*93880*/  STL [R1+0x2dbc], R11 ;  /* 0x002dbc0b01007387 */ /* 0x000fe20000100800 */
[----:B------:R-:W-:-:S03]  /*93890*/  IADD3 R10, P2, R4, R0, RZ ;  /* 0x00000000040a7210 */ /* 0x000fc60007f5e0ff */
[----:B---3--:R1:W-:Y:S04]  /*938a0*/  STL.64 [R1+0x5cb8], R24 ;  /* 0x005cb81801007387 */ /* 0x0083e80000100a00 */
[----:B-1----:R0:W3:Y:S04]  /*938b0*/  LDL.64 R24, [R1+0x2dc8] ;  /* 0x002dc80001187983 */ /* 0x0020e80000100a00 */
[----:B------:R-:W3:Y:S01]  /*938c0*/  LDL.LU R4, [R1+0x5ce4] ;  /* 0x005ce40001047983 */ /* 0x000ee20000300800 */
[----:B--2---:R-:W-:-:S03]  /*938d0*/  IMAD.X R9, R15, 0x1, R6, P3 ;  /* 0x000000010f097824 */ /* 0x004fc600018e0606 */
[----:B------:R-:W-:Y:S04]  /*938e0*/  STL.64 [R1+0x5cc0], R22 ;  /* 0x005cc01601007387 */ /* 0x000fe80000100a00 */
[----:B------:R1:W-:Y:S01]  /*938f0*/  STL [R1+0x5cb0], R0 ;  /* 0x005cb00001007387 */ /* 0x0003e20000100800 */
[C---:B------:R-:W-:Y:S01]  /*93900*/  IMAD.X R11, R15.reuse, 0x1, R2, P2 ;  /* 0x000000010f0b7824 */ /* 0x040fe200010e0602 */
[----:B------:R-:W-:Y:S02]  /*93910*/  IADD3 R8, P3, R16, R14, RZ ;  /* 0x0000000e10087210 */ /* 0x000fe40007f7e0ff */
[----:B-1----:R-:W2:Y:S04]  /*93920*/  LDL R0, [R1+0x268] ;  /* 0x0002680001007983 */ /* 0x002ea80000100800 */
[----:B------:R-:W-:Y:S04]  /*93930*/  STL [R1+0x2dc4], R9 ;  /* 0x002dc40901007387 */ /* 0x000fe80000100800 */
[----:B------:R1:W-:Y:S04]  /*93940*/  STL [R1+0x5ca0], R14 ;  /* 0x005ca00e01007387 */ /* 0x0003e80000100800 */
[----:B-1----:R-:W4:Y:S01]  /*93950*/  LDL.LU R14, [R1+0x1f0] ;  /* 0x0001f000010e7983 */ /* 0x002f220000300800 */
[----:B---3--:R-:W-:-:S05]  /*93960*/  IMAD.X R25, R15, 0x1, R4, P1 ;  /* 0x000000010f197824 */ /* 0x008fca00008e0604 */
[----:B------:R-:W-:Y:S04]  /*93970*/  STL [R1+0x2dcc], R25 ;  /* 0x002dcc1901007387 */ /* 0x000fe80000100800 */
[----:B------:R-:W3:Y:S04]  /*93980*/  LDL.LU R15, [R1+0x5ce0] ;  /* 0x005ce000010f7983 */ /* 0x000ee80000300800 */
[----:B------:R1:W-:Y:S04]  /*93990*/  STL.64 [R1+0x2d90], R10 ;  /* 0x002d900a01007387 */ /* 0x0003e80000100a00 */
[----:B-1----:R-:W4:Y:S02]  /*939a0*/  LDL.LU.64 R10, [R1+0x5cd8] ;  /* 0x005cd800010a7983 */ /* 0x002f240000300a00 */
[----:B----4-:R-:W-:-:S05]  /*939b0*/  IADD3 R16, P2, R14, R11, RZ ;  /* 0x0000000b0e107210 */ /* 0x010fca0007f5e0ff */
[----:B------:R1:W-:Y:S04]  /*939c0*/  STL [R1+0x2d68], R16 ;  /* 0x002d681001007387 */ /* 0x0003e80000100800 */
[----:B-1----:R-:W2:Y:S02]  /*939d0*/  LDL.LU.64 R16, [R1+0x5cd0] ;  /* 0x005cd00001107983 */ /* 0x002ea40000300a00 */
[----:B--2---:R-:W-:-:S05]  /*939e0*/  IMAD.X R9, R0, 0x1, R16, P3 ;  /* 0x0000000100097824 */ /* 0x004fca00018e0610 */
[----:B------:R1:W-:Y:S04]  /*939f0*/  STL.64 [R1+0x2d98], R8 ;  /* 0x002d980801007387 */ /* 0x0003e80000100a00 */
[----:B-1----:R-:W2:Y:S01]  /*93a00*/  LDL.LU.64 R8, [R1+0x5cc8] ;  /* 0x005cc80001087983 */ /* 0x002ea20000300a00 */
[----:B------:R-:W-:-:S05]  /*93a10*/  IADD3 R24, P1, R14, R13, RZ ;  /* 0x0000000d0e187210 */ /* 0x000fca0007f3e0ff */
[----:B---3--:R-:W-:Y:S01]  /*93a20*/  IMAD.X R25, R0, 0x1, R15, P1 ;  /* 0x0000000100197824 */ /* 0x008fe200008e060f */
[----:B--2---:R-:W-:-:S05]  /*93a30*/  IADD3 R22, P3, R14, R9, RZ ;  /* 0x000000090e167210 */ /* 0x004fca0007f7e0ff */
[----:B------:R1:W-:Y:S04]  /*93a40*/  STL [R1+0x2d70], R22 ;  /* 0x002d701601007387 */ /* 0x0003e80000100800 */
[----:B-1----:R-:W2:Y:S04]  /*93a50*/  LDL.LU.64 R22, [R1+0x5cc0] ;  /* 0x005cc00001167983 */ /* 0x002ea80000300a00 */
[----:B------:R1:W-:Y:S04]  /*93a60*/  STL.64 [R1+0x2da0], R24 ;  /* 0x002da01801007387 */ /* 0x0003e80000100a00 */
[----:B-1----:R-:W3:Y:S04]  /*93a70*/  LDL.LU.64 R24, [R1+0x5cb8] ;  /* 0x005cb80001187983 */ /* 0x002ee80000300a00 */
[----:B------:R1:W-:Y:S04]  /*93a80*/  STL.64 [R1+0x5ca8], R26 ;  /* 0x005ca81a01007387 */ /* 0x0003e80000100a00 */
[----:B-1----:R-:W4:Y:S04]  /*93a90*/  LDL.LU R27, [R1+0x21c4] ;  /* 0x0021c400011b7983 */ /* 0x002f280000300800 */
[----:B------:R1:W-:Y:S04]  /*93aa0*/  STL.64 [R1+0x5c90], R16 ;  /* 0x005c901001007387 */ /* 0x0003e80000100a00 */
[----:B-1----:R0:W4:Y:S04]  /*93ab0*/  LDL.64 R16, [R1+0x2d70] ;  /* 0x002d700001107983 */ /* 0x0021280000100a00 */
[----:B---3--:R1:W-:Y:S04]  /*93ac0*/  STL.64 [R1+0x5c98], R24 ;  /* 0x005c981801007387 */ /* 0x0083e80000100a00 */
[----:B-1----:R0:W3:Y:S02]  /*93ad0*/  LDL.64 R24, [R1+0x2d68] ;  /* 0x002d680001187983 */ /* 0x0020e40000100a00 */
[----:B---3--:R-:W-:-:S02]  /*93ae0*/  IMAD.X R25, R0, 0x1, R12, P2 ;  /* 0x0000000100197824 */ /* 0x008fc400010e060c */
[----:B------:R-:W3:Y:S04]  /*93af0*/  LDL.LU R0, [R1+0x5cb0] ;  /* 0x005cb00001007983 */ /* 0x000ee80000300800 */
[----:B------:R1:W-:Y:S04]  /*93b00*/  STL [R1+0x5c88], R12 ;  /* 0x005c880c01007387 */ /* 0x0003e80000100800 */
[----:B-1----:R-:W2:Y:S01]  /*93b10*/  LDL.LU R12, [R1+0x268] ;  /* 0x00026800010c7983 */ /* 0x002ea20000300800 */
[----:B----4-:R-:W-:Y:S01]  /*93b20*/  IMAD.MOV.U32 R17, RZ, RZ, R27 ;  /* 0x000000ffff117224 */ /* 0x010fe200078e001b */
[----:B------:R-:W-:-:S03]  /*93b30*/  IADD3 R26, P1, R14, R7, RZ ;  /* 0x000000070e1a7210 */ /* 0x000fc60007f3e0ff */
[----:B------:R-:W-:Y:S01]  /*93b40*/  IMAD.MOV.U32 R27, RZ, RZ, R17 ;  /* 0x000000ffff1b7224 */ /* 0x000fe200078e0011 */
[----:B------:R-:W-:Y:S01]  /*93b50*/  STL [R1+0x2d6c], R25 ;  /* 0x002d6c1901007387 */ /* 0x000fe20000100800 */
[----:B------:R-:W-:Y:S01]  /*93b60*/  IADD3 R24, P2, R14, R5, RZ ;  /* 0x000000050e187210 */ /* 0x000fe20007f5e0ff */
[----:B--2---:R-:W-:-:S05]  /*93b70*/  IMAD.X R17, R12, 0x1, R10, P3 ;  /* 0x000000010c117824 */ /* 0x004fca00018e060a */
[----:B------:R1:W-:Y:S01]  /*93b80*/  STL [R1+0x2d74], R17 ;  /* 0x002d741101007387 */ /* 0x0003e20000100800 */
[----:B------:R-:W-:Y:S01]  /*93b90*/  IADD3 R16, P3, R14, R3, RZ ;  /* 0x000000030e107210 */ /* 0x000fe20007f7e0ff */
[----:B-1----:R-:W-:Y:S02]  /*93ba0*/  IMAD.MOV.U32 R17, RZ, RZ, R27 ;  /* 0x000000ffff117224 */ /* 0x002fe400078e001b */
[----:B------:R-:W-:-:S05]  /*93bb0*/  IMAD.X R27, R12, 0x1, R8, P1 ;  /* 0x000000010c1b7824 */ /* 0x000fca00008e0608 */
[----:B------:R1:W-:Y:S04]  /*93bc0*/  STL.64 [R1+0x2d78], R26 ;  /* 0x002d781a01007387 */ /* 0x0003e80000100a00 */
[----:B-1----:R-:W2:Y:S04]  /*93bd0*/  LDL.LU.64 R26, [R1+0x5ca8] ;  /* 0x005ca800011a7983 */ /* 0x002ea80000300a00 */
[----:B------:R3:W-:Y:S02]  /*93be0*/  STL.64 [R1+0x5c80], R8 ;  /* 0x005c800801007387 */ /* 0x0007e40000100a00 */
[----:B---3--:R-:W-:-:S02]  /*93bf0*/  IADD3 R8, P1, R14, R0, RZ ;  /* 0x000000000e087210 */ /* 0x008fc40007f3e0ff */
[----:B------:R-:W3:Y:S01]  /*93c00*/  LDL.LU R14, [R1+0x5ca0] ;  /* 0x005ca000010e7983 */ /* 0x000ee20000300800 */
[----:B------:R-:W-:-:S03]  /*93c10*/  IMAD.X R25, R12, 0x1, R6, P2 ;  /* 0x000000010c197824 */ /* 0x000fc600010e0606 */
[----:B------:R-:W-:Y:S04]  /*93c20*/  STL [R1+0x2d50], R8 ;  /* 0x002d500801007387 */ /* 0x000fe80000100800 */
[----:B------:R1:W-:Y:S04]  /*93c30*/  STL.64 [R1+0x2d80], R24 ;  /* 0x002d801801007387 */ /* 0x0003e80000100a00 */
[----:B-1----:R-:W4:Y:S04]  /*93c40*/  LDL.LU.64 R24, [R1+0x5c98] ;  /* 0x005c980001187983 */ /* 0x002f280000300a00 */
[----:B------:R1:W-:Y:S04]  /*93c50*/  STL.64 [R1+0x5c70], R6 ;  /* 0x005c700601007387 */ /* 0x0003e80000100a00 */
[----:B------:R-:W2:Y:S01]  /*93c60*/  LDL R9, [R1+0x264] ;  /* 0x0002640001097983 */ /* 0x000ea20000100800 */
[----:B-1----:R-:W-:-:S02]  /*93c70*/  IMAD.MOV.U32 R6, RZ, RZ, R17 ;  /* 0x000000ffff067224 */ /* 0x002fc400078e0011 */
[----:B------:R-:W-:Y:S01]  /*93c80*/  IMAD.X R17, R12, 0x1, R4, P3 ;  /* 0x000000010c117824 */ /* 0x000fe200018e0604 */
[----:B------:R-:W2:Y:S04]  /*93c90*/  LDL R7, [R1+0x1f4] ;  /* 0x0001f40001077983 */ /* 0x000ea80000100800 */
[----:B---3--:R-:W-:Y:S04]  /*93ca0*/  STL.64 [R1+0x5c78], R14 ;  /* 0x005c780e01007387 */ /* 0x008fe80000100a00 */
[----:B------:R1:W-:Y:S04]  /*93cb0*/  STL.64 [R1+0x2d88], R16 ;  /* 0x002d881001007387 */ /* 0x0003e80000100a00 */
[----:B-1----:R-:W3:Y:S04]  /*93cc0*/  LDL.LU.64 R16, [R1+0x5c90] ;  /* 0x005c900001107983 */ /* 0x002ee80000300a00 */
[----:B------:R1:W-:Y:S04]  /*93cd0*/  STL.64 [R1+0x5c68], R4 ;  /* 0x005c680401007387 */ /* 0x0003e80000100a00 */
[----:B-1----:R0:W3:Y:S04]  /*93ce0*/  LDL.64 R4, [R1+0x2d50] ;  /* 0x002d500001047983 */ /* 0x0020e80000100a00 */
[----:B----4-:R-:W-:Y:S01]  /*93cf0*/  STL.64 [R1+0x5c60], R24 ;  /* 0x005c601801007387 */ /* 0x010fe20000100a00 */
[----:B--2---:R-:W-:-:S05]  /*93d00*/  IADD3 R8, P2, R7, R14, RZ ;  /* 0x0000000e07087210 */ /* 0x004fca0007f5e0ff */
[----:B---3--:R-:W-:Y:S02]  /*93d10*/  IMAD.X R9, R9, 0x1, R16, P2 ;  /* 0x0000000109097824 */ /* 0x008fe400010e0610 */
[----:B------:R-:W-:Y:S02]  /*93d20*/  IMAD.X R5, R12, 0x1, R2, P1 ;  /* 0x000000010c057824 */ /* 0x000fe400008e0602 */
[----:B------:R-:W2:Y:S04]  /*93d30*/  LDL.LU R12, [R1+0x5c88] ;  /* 0x005c8800010c7983 */ /* 0x000ea80000300800 */
[----:B------:R-:W-:Y:S04]  /*93d40*/  STL [R1+0x2d54], R5 ;  /* 0x002d540501007387 */ /* 0x000fe80000100800 */
[----:B------:R1:W-:Y:S04]  /*93d50*/  STL [R1+0x5c58], R2 ;  /* 0x005c580201007387 */ /* 0x0003e80000100800 */
[----:B-1----:R-:W3:Y:S04]  /*93d60*/  LDL.LU R2, [R1+0x1f4] ;  /* 0x0001f40001027983 */ /* 0x002ee80000300800 */
[----:B------:R1:W-:Y:S04]  /*93d70*/  STL.64 [R1+0x2d58], R8 ;  /* 0x002d580801007387 */ /* 0x0003e80000100a00 */
[----:B-1----:R-:W3:Y:S02]  /*93d80*/  LDL.LU.64 R8, [R1+0x5c80] ;  /* 0x005c800001087983 */ /* 0x002ee40000300a00 */
[----:B---3--:R-:W-:-:S05]  /*93d90*/  IADD3 R14, P2, R2, R9, RZ ;  /* 0x00000009020e7210 */ /* 0x008fca0007f5e0ff */
[----:B------:R1:W-:Y:S04]  /*93da0*/  STL [R1+0x2d28], R14 ;  /* 0x002d280e01007387 */ /* 0x0003e80000100800 */
[----:B-1----:R-:W3:Y:S04]  /*93db0*/  LDL.LU.64 R14, [R1+0x5c78] ;  /* 0x005c7800010e7983 */ /* 0x002ee80000300a00 */
[----:B------:R1:W-:Y:S04]  /*93dc0*/  STL [R1+0x5c44], R9 ;  /* 0x005c440901007387 */ /* 0x0003e80000100800 */
[----:B-1----:R-:W3:Y:S01]  /*93dd0*/  LDL.LU R9, [R1+0x264] ;  /* 0x0002640001097983 */ /* 0x002ee20000300800 */
[----:B------:R-:W-:Y:S01]  /*93de0*/  IMAD.MOV.U32 R24, RZ, RZ, R6 ;  /* 0x000000ffff187224 */ /* 0x000fe200078e0006 */
[----:B------:R-:W-:-:S02]  /*93df0*/  IADD3 R6, P3, R7, R13, RZ ;  /* 0x0000000d07067210 */ /* 0x000fc40007f7e0ff */
[----:B------:R-:W-:-:S03]  /*93e00*/  IADD3 R4, P1, R2, R11, RZ ;  /* 0x0000000b02047210 */ /* 0x000fc60007f3e0ff */
[C---:B---3--:R-:W-:Y:S02]  /*93e10*/  IMAD.X R7, R9.reuse, 0x1, R15, P3 ;  /* 0x0000000109077824 */ /* 0x048fe400018e060f */
[----:B--2---:R-:W-:-:S03]  /*93e20*/  IMAD.X R5, R9, 0x1, R12, P1 ;  /* 0x0000000109057824 */ /* 0x004fc600008e060c */
[----:B------:R1:W-:Y:S04]  /*93e30*/  STL.64 [R1+0x2d60], R6 ;  /* 0x002d600601007387 */ /* 0x0003e80000100a00 */
[----:B-1----:R-:W2:Y:S04]  /*93e40*/  LDL.LU.64 R6, [R1+0x5c70] ;  /* 0x005c700001067983 */ /* 0x002ea80000300a00 */
[----:B------:R-:W-:Y:S04]  /*93e50*/  STL.64 [R1+0x5c50], R14 ;  /* 0x005c500e01007387 */ /* 0x000fe80000100a00 */
[----:B------:R-:W-:Y:S04]  /*93e60*/  STL [R1+0x5c5c], R15 ;  /* 0x005c5c0f01007387 */ /* 0x000fe80000100800 */
        /* <DEDUP_REMOVED lines=8> */
[----:B----4-:R-:W-:Y:S01]  /*93ef0*/  IMAD.X R13, R9, 0x1, R10, P2 ;  /* 0x00000001090d7824 */ /* 0x010fe200010e060a */
[----:B--2---:R-:W-:Y:S02]  /*93f00*/  IADD3 R14, P3, R2, R7, RZ ;  /* 0x00000007020e7210 */ /* 0x004fe40007f7e0ff */
[----:B---3--:R1:W-:Y:S04]  /*93f10*/  STL.64 [R1+0x5c30], R24 ;  /* 0x005c301801007387 */ /* 0x0083e80000100a00 */
[----:B------:R-:W-:Y:S01]  /*93f20*/  STL [R1+0x2d2c], R13 ;  /* 0x002d2c0d01007387 */ /* 0x000fe20000100800 */
[----:B-1----:R-:W-:-:S03]  /*93f30*/  IMAD.MOV.U32 R24, RZ, RZ, R15 ;  /* 0x000000ffff187224 */ /* 0x002fc600078e000f */
[----:B------:R-:W2:Y:S04]  /*93f40*/  LDL R25, [R1+0x1f8] ;  /* 0x0001f80001197983 */ /* 0x000ea80000100800 */
[----:B------:R-:W-:Y:S01]  /*93f50*/  STL.64 [R1+0x5c38], R22 ;  /* 0x005c381601007387 */ /* 0x000fe20000100a00 */
[----:B------:R-:W-:-:S03]  /*93f60*/  IMAD.X R15, R9, 0x1, R8, P3 ;  /* 0x00000001090f7824 */ /* 0x000fc600018e0608 */
[----:B------:R1:W-:Y:S04]  /*93f70*/  STL [R1+0x5c40], R23 ;  /* 0x005c401701007387 */ /* 0x0003e80000100800 */
[----:B-1----:R0:W3:Y:S04]  /*93f80*/  LDL.64 R22, [R1+0x2d38] ;  /* 0x002d380001167983 */ /* 0x0020e80000100a00 */
[----:B------:R1:W-:Y:S04]  /*93f90*/  STL.64 [R1+0x2d30], R14 ;  /* 0x002d300e01007387 */ /* 0x0003e80000100a00 */
[----:B-1----:R0:W4:Y:S01]  /*93fa0*/  LDL.LU R15, [R1+0x5c5c] ;  /* 0x005c5c00010f7983 */ /* 0x0021220000300800 */
[----:B------:R-:W-:-:S02]  /*93fb0*/  IADD3 R12, P2, R2, R3, RZ ;  /* 0x00000003020c7210 */ /* 0x000fc40007f5e0ff */
[----:B------:R-:W-:Y:S02]  /*93fc0*/  IADD3 R14, P3, R2, R0, RZ ;  /* 0x00000000020e7210 */ /* 0x000fe40007f7e0ff */
[----:B------:R-:W2:Y:S04]  /*93fd0*/  LDL.LU R2, [R1+0x5c58] ;  /* 0x005c580001027983 */ /* 0x000ea80000300800 */
[----:B------:R4:W-:Y:S01]  /*93fe0*/  STL [R1+0x2d10], R14 ;  /* 0x002d100e01007387 */ /* 0x0009e20000100800 */
[C---:B------:R-:W-:Y:S02]  /*93ff0*/  IMAD.X R13, R9.reuse, 0x1, R4, P2 ;  /* 0x00000001090d7824 */ /* 0x040fe400010e0604 */
[----:B---3--:R-:W-:Y:S01]  /*94000*/  IMAD.X R23, R9, 0x1, R6, P1 ;  /* 0x0000000109177824 */ /* 0x008fe200008e0606 */
[----:B----4-:R-:W2:Y:S04]  /*94010*/  LDL.LU.64 R14, [R1+0x5c50] ;  /* 0x005c5000010e7983 */ /* 0x010ea80000300a00 */
[----:B------:R1:W-:Y:S04]  /*94020*/  STL [R1+0x2d3c], R23 ;  /* 0x002d3c1701007387 */ /* 0x0003e80000100800 */
[----:B-1----:R-:W3:Y:S04]  /*94030*/  LDL R23, [R1+0x260] ;  /* 0x0002600001177983 */ /* 0x002ee80000100800 */
[----:B------:R1:W-:Y:S04]  /*94040*/  STL.64 [R1+0x2d40], R12 ;  /* 0x002d400c01007387 */ /* 0x0003e80000100a00 */
[----:B-1----:R-:W4:Y:S04]  /*94050*/  LDL.LU.64 R12, [R1+0x5c48] ;  /* 0x005c4800010c7983 */ /* 0x002f280000300a00 */
[----:B------:R1:W-:Y:S04]  /*94060*/  STL.64 [R1+0x5c28], R4 ;  /* 0x005c280401007387 */ /* 0x0003e80000100a00 */
[----:B-1----:R0:W4:Y:S01]  /*94070*/  LDL.64 R4, [R1+0x2d10] ;  /* 0x002d100001047983 */ /* 0x0021220000100a00 */
[----:B--2---:R-:W-:-:S05]  /*94080*/  IADD3 R22, P1, R25, R14, RZ ;  /* 0x0000000e19167210 */ /* 0x004fca0007f3e0ff */
[----:B---3--:R-:W-:Y:S01]  /*94090*/  IMAD.X R23, R23, 0x1, R16, P1 ;  /* 0x0000000117177824 */ /* 0x008fe200008e0610 */
[----:B----4-:R1:W-:Y:S01]  /*940a0*/  STL [R1+0x5c20], R13 ;  /* 0x005c200d01007387 */ /* 0x0103e20000100800 */
[----:B------:R-:W-:Y:S01]  /*940b0*/  IMAD.MOV.U32 R5, RZ, RZ, R24 ;  /* 0x000000ffff057224 */ /* 0x000fe200078e0018 */
[----:B------:R-:W-:Y:S02]  /*940c0*/  IADD3 R24, P2, R25, R13, RZ ;  /* 0x0000000d19187210 */ /* 0x000fe40007f5e0ff */
[----:B-1----:R-:W2:Y:S01]  /*940d0*/  LDL.LU R13, [R1+0x1f8] ;  /* 0x0001f800010d7983 */ /* 0x002ea20000300800 */
[----:B------:R-:W-:Y:S02]  /*940e0*/  IMAD.MOV.U32 R25, RZ, RZ, R5 ;  /* 0x000000ffff197224 */ /* 0x000fe400078e0005 */
[----:B------:R-:W-:Y:S02]  /*940f0*/  IMAD.X R5, R9, 0x1, R2, P3 ;  /* 0x0000000109057824 */ /* 0x000fe400018e0602 */
[----:B------:R-:W2:Y:S04]  /*94100*/  LDL.LU R9, [R1+0x5c44] ;  /* 0x005c440001097983 */ /* 0x000ea80000300800 */
[----:B------:R-:W-:Y:S04]  /*94110*/  STL [R1+0x2d14], R5 ;  /* 0x002d140501007387 */ /* 0x000fe80000100800 */
[----:B------:R1:W-:Y:S04]  /*94120*/  STL.64 [R1+0x2d18], R22 ;  /* 0x002d181601007387 */ /* 0x0003e80000100a00 */
[----:B-1----:R0:W3:Y:S01]  /*94130*/  LDL.LU R23, [R1+0x5c40] ;  /* 0x005c400001177983 */ /* 0x0020e20000300800 */
[----:B--2---:R-:W-:-:S05]  /*94140*/  IADD3 R22, P1, R13, R9, RZ ;  /* 0x000000090d167210 */ /* 0x004fca0007f3e0ff */
[----:B------:R3:W-:Y:S04]  /*94150*/  STL [R1+0x2cf0], R22 ;  /* 0x002cf01601007387 */ /* 0x0007e80000100800 */
[----:B---3--:R-:W2:Y:S04]  /*94160*/  LDL.LU.64 R22, [R1+0x5c38] ;  /* 0x005c380001167983 */ /* 0x008ea80000300a00 */
        /* <DEDUP_REMOVED lines=8> */
[----:B-1----:R-:W2:Y:S04]  /*941f0*/  LDL.LU R23, [R1+0x1fc] ;  /* 0x0001fc0001177983 */ /* 0x002ea80000300800 */
[----:B------:R1:W-:Y:S04]  /*94200*/  STL.64 [R1+0x5c18], R20 ;  /* 0x005c181401007387 */ /* 0x0003e80000100a00 */
[----:B-1----:R0:W3:Y:S01]  /*94210*/  LDL.64 R20, [R1+0x2cf0] ;  /* 0x002cf00001147983 */ /* 0x0020e20000100a00 */
[----:B------:R-:W-:-:S02]  /*94220*/  IADD3 R4, P3, R13, R11, RZ ;  /* 0x0000000b0d047210 */ /* 0x000fc40007f7e0ff */
[----:B------:R-:W-:Y:S01]  /*94230*/  IADD3 R24, P2, R13, R7, RZ ;  /* 0x000000070d187210 */ /* 0x000fe20007f5e0ff */
[----:B---3--:R-:W-:Y:S02]  /*94240*/  IMAD.MOV.U32 R21, RZ, RZ, R5 ;  /* 0x000000ffff157224 */ /* 0x008fe400078e0005 */
[----:B------:R-:W-:-:S05]  /*94250*/  IMAD.X R5, R9, 0x1, R12, P3 ;  /* 0x0000000109057824 */ /* 0x000fca00018e060c */
[----:B------:R1:W-:Y:S04]  /*94260*/  STL.64 [R1+0x2ce8], R4 ;  /* 0x002ce80401007387 */ /* 0x0003e80000100a00 */
[----:B-1----:R-:W3:Y:S04]  /*94270*/  LDL.LU.64 R4, [R1+0x5c28] ;  /* 0x005c280001047983 */ /* 0x002ee80000300a00 */
[----:B------:R2:W-:Y:S01]  /*94280*/  STL.64 [R1+0x5c10], R26 ;  /* 0x005c101a01007387 */ /* 0x0005e20000100a00 */
[----:B------:R-:W-:Y:S02]  /*94290*/  IMAD.X R25, R9, 0x1, R8, P2 ;  /* 0x0000000109197824 */ /* 0x000fe400010e0608 */
[----:B--2---:R-:W-:-:S02]  /*942a0*/  IMAD.MOV.U32 R26, RZ, RZ, R23 ;  /* 0x000000ffff1a7224 */ /* 0x004fc400078e0017 */
[----:B------:R-:W-:Y:S02]  /*942b0*/  IMAD.MOV.U32 R23, RZ, RZ, R21 ;  /* 0x000000ffff177224 */ /* 0x000fe400078e0015 */
[----:B------:R-:W-:Y:S01]  /*942c0*/  IMAD.X R21, R9, 0x1, R10, P1 ;  /* 0x0000000109157824 */ /* 0x000fe200008e060a */
[----:B------:R-:W-:-:S04]  /*942d0*/  IADD3 R20, P1, R13, R3, RZ ;  /* 0x000000030d147210 */ /* 0x000fc80007f3e0ff */
[----:B------:R-:W-:Y:S04]  /*942e0*/  STL [R1+0x2cf4], R21 ;  /* 0x002cf41501007387 */ /* 0x000fe80000100800 */
[----:B------:R1:W-:Y:S02]  /*942f0*/  STL.64 [R1+0x2cf8], R24 ;  /* 0x002cf81801007387 */ /* 0x0003e40000100a00 */
[C---:B-1----:R-:W-:Y:S02]  /*94300*/  IADD3 R24, P2, R13.reuse, R0, RZ ;  /* 0x000000000d187210 */ /* 0x042fe40007f5e0ff */
[----:B---3--:R-:W-:Y:S02]  /*94310*/  IADD3 R22, P3, R13, R5, RZ ;  /* 0x000000050d167210 */ /* 0x008fe40007f7e0ff */
[----:B------:R-:W2:Y:S01]  /*94320*/  LDL.LU R13, [R1+0x5c20] ;  /* 0x005c2000010d7983 */ /* 0x000ea20000300800 */
[----:B------:R-:W-:-:S02]  /*94330*/  IMAD.MOV.U32 R25, RZ, RZ, R23 ;  /* 0x000000ffff197224 */ /* 0x000fc400078e0017 */
[C---:B------:R-:W-:Y:S02]  /*94340*/  IMAD.X R23, R9.reuse, 0x1, R6, P3 ;  /* 0x0000000109177824 */ /* 0x040fe400018e0606 */
[----:B------:R-:W-:-:S03]  /*94350*/  IMAD.X R21, R9, 0x1, R4, P1 ;  /* 0x0000000109157824 */ /* 0x000fc600008e0604 */
[----:B------:R1:W-:Y:S04]  /*94360*/  STL.64 [R1+0x2d00], R22 ;  /* 0x002d001601007387 */ /* 0x0003e80000100a00 */
[----:B-1----:R-:W3:Y:S04]  /*94370*/  LDL R23, [R1+0x25c] ;  /* 0x00025c0001177983 */ /* 0x002ee80000100800 */
[----:B------:R1:W-:Y:S01]  /*94380*/  STL.64 [R1+0x2d08], R20 ;  /* 0x002d081401007387 */ /* 0x0003e20000100a00 */
[----:B------:R-:W-:-:S03]  /*94390*/  IADD3 R22, P3, R26, R14, RZ ;  /* 0x0000000e1a167210 */ /* 0x000fc60007f7e0ff */
[----:B-1----:R-:W4:Y:S04]  /*943a0*/  LDL.LU.64 R20, [R1+0x5c18] ;  /* 0x005c180001147983 */ /* 0x002f280000300a00 */
[----:B------:R1:W-:Y:S02]  /*943b0*/  STL.64 [R1+0x5bf0], R4 ;  /* 0x005bf00401007387 */ /* 0x0003e40000100a00 */
[----:B-1----:R-:W-:Y:S02]  /*943c0*/  IMAD.MOV.U32 R5, RZ, RZ, R26 ;  /* 0x000000ffff057224 */ /* 0x002fe400078e001a */
[----:B------:R-:W-:Y:S02]  /*943d0*/  IMAD.MOV.U32 R4, RZ, RZ, R25 ;  /* 0x000000ffff047224 */ /* 0x000fe400078e0019 */
[----:B------:R-:W-:Y:S01]  /*943e0*/  IMAD.X R25, R9, 0x1, R2, P2 ;  /* 0x0000000109197824 */ /* 0x000fe200010e0602 */
[----:B--2---:R-:W-:-:S05]  /*943f0*/  IADD3 R26, P1, R5, R13, RZ ;  /* 0x0000000d051a7210 */ /* 0x004fca0007f3e0ff */
[----:B------:R1:W-:Y:S04]  /*94400*/  STL [R1+0x2ce0], R26 ;  /* 0x002ce01a01007387 */ /* 0x0003e80000100800 */
[----:B-1----:R-:W2:Y:S04]  /*94410*/  LDL.LU.64 R26, [R1+0x5c10] ;  /* 0x005c1000011a7983 */ /* 0x002ea80000300a00 */
[----:B------:R-:W4:Y:S04]  /*94420*/  LDL.LU R9, [R1+0x5c08] ;  /* 0x005c080001097983 */ /* 0x000f280000300800 */
[----:B------:R1:W-:Y:S04]  /*94430*/  STL.64 [R1+0x2cd0], R24 ;  /* 0x002cd01801007387 */ /* 0x0003e80000100a00 */
[----:B-1----:R-:W2:Y:S01]  /*94440*/  LDL.LU.64 R24, [R1+0x5c00] ;  /* 0x005c000001187983 */ /* 0x002ea20000300a00 */
[----:B---3--:R-:W-:-:S03]  /*94450*/  IMAD.X R23, R23, 0x1, R16, P3 ;  /* 0x0000000117177824 */ /* 0x008fc600018e0610 */
[----:B------:R-:W-:Y:S04]  /*94460*/  STL.64 [R1+0x5be0], R2 ;  /* 0x005be00201007387 */ /* 0x000fe80000100a00 */
[----:B--2---:R-:W-:Y:S04]  /*94470*/  STL.64 [R1+0x5be8], R24 ;  /* 0x005be81801007387 */ /* 0x004fe80000100a00 */
[----:B------:R1:W-:Y:S04]  /*94480*/  STL.64 [R1+0x2cd8], R22 ;  /* 0x002cd81601007387 */ /* 0x0003e80000100a00 */
[----:B-1----:R-:W2:Y:S01]  /*94490*/  LDL.LU.64 R22, [R1+0x5bf8] ;  /* 0x005bf80001167983 */ /* 0x002ea20000300a00 */
[----:B------:R-:W-:-:S05]  /*944a0*/  IMAD.MOV.U32 R24, RZ, RZ, R5 ;  /* 0x000000ffff187224 */ /* 0x000fca00078e0005 */
[C---:B----4-:R-:W-:Y:S01]  /*944b0*/  IADD3 R2, P3, R24.reuse, R9, RZ ;  /* 0x0000000918027210 */ /* 0x050fe20007f7e0ff */
[----:B--2---:R1:W-:Y:S04]  /*944c0*/  STL.64 [R1+0x5bd8], R22 ;  /* 0x005bd81601007387 */ /* 0x0043e80000100a00 */
[----:B-1----:R0:W2:Y:S04]  /*944d0*/  LDL.64 R22, [R1+0x2ce0] ;  /* 0x002ce00001167983 */ /* 0x0020a80000100a00 */
[----:B------:R-:W-:Y:S04]  /*944e0*/  STL.64 [R1+0x5bd0], R26 ;  /* 0x005bd01a01007387 */ /* 0x000fe80000100a00 */
[----:B------:R1:W-:Y:S04]  /*944f0*/  STL [R1+0x5bc4], R9 ;  /* 0x005bc40901007387 */ /* 0x0003e80000100800 */
[----:B-1----:R-:W2:Y:S01]  /*94500*/  LDL.LU R9, [R1+0x25c] ;  /* 0x00025c0001097983 */ /* 0x002ea20000300800 */
[----:B------:R-:W-:Y:S01]  /*94510*/  IMAD.MOV.U32 R3, RZ, RZ, R4 ;  /* 0x000000ffff037224 */ /* 0x000fe200078e0004 */
[----:B------:R-:W-:-:S02]  /*94520*/  IADD3 R4, P2, R24, R11, RZ ;  /* 0x0000000b18047210 */ /* 0x000fc40007f5e0ff */
[----:B------:R-:W-:Y:S01]  /*94530*/  STL.64 [R1+0x5bb8], R16 ;  /* 0x005bb81001007387 */ /* 0x000fe20000100a00 */
[C---:B--2---:R-:W-:Y:S02]  /*94540*/  IMAD.X R23, R9.reuse, 0x1, R15, P1 ;  /* 0x0000000109177824 */ /* 0x044fe400008e060f */
[----:B------:R-:W-:-:S03]  /*94550*/  IMAD.X R5, R9, 0x1, R12, P2 ;  /* 0x0000000109057824 */ /* 0x000fc600010e060c */
[----:B------:R-:W-:Y:S04]  /*94560*/  STL [R1+0x2ce4], R23 ;  /* 0x002ce41701007387 */ /* 0x000fe80000100800 */
[----:B------:R-:W-:Y:S04]  /*94570*/  STL [R1+0x5bc0], R17 ;  /* 0x005bc01101007387 */ /* 0x000fe80000100800 */
[----:B------:R1:W-:Y:S04]  /*94580*/  STL.64 [R1+0x2ca8], R4 ;  /* 0x002ca80401007387 */ /* 0x0003e80000100a00 */
[----:B-1----:R-:W2:Y:S01]  /*94590*/  LDL.LU.64 R4, [R1+0x5bf0] ;  /* 0x005bf00001047983 */ /* 0x002ea20000300a00 */
[----:B------:R-:W-:-:S02]  /*945a0*/  IMAD.MOV.U32 R16, RZ, RZ, R24 ;  /* 0x000000ffff107224 */ /* 0x000fc400078e0018 */
[----:B------:R-:W-:Y:S02]  /*945b0*/  IMAD.MOV.U32 R27, RZ, RZ, R3 ;  /* 0x000000ffff1b7224 */ /* 0x000fe400078e0003 */
[----:B------:R-:W-:Y:S01]  /*945c0*/  IMAD.X R3, R9, 0x1, R10, P3 ;  /* 0x0000000109037824 */ /* 0x000fe200018e060a */
[----:B--2---:R-:W-:-:S05]  /*945d0*/  IADD3 R24, P2, R16, R5, RZ ;  /* 0x0000000510187210 */ /* 0x004fca0007f5e0ff */
[----:B------:R1:W-:Y:S04]  /*945e0*/  STL [R1+0x2cc0], R24 ;  /* 0x002cc01801007387 */ /* 0x0003e80000100800 */
[----:B-1----:R-:W2:Y:S04]  /*945f0*/  LDL.LU.64 R24, [R1+0x5be8] ;  /* 0x005be80001187983 */ /* 0x002ea80000300a00 */
[----:B------:R1:W-:Y:S04]  /*94600*/  STL.64 [R1+0x2cb0], R2 ;  /* 0x002cb00201007387 */ /* 0x0003e80000100a00 */
[----:B-1----:R-:W3:Y:S04]  /*94610*/  LDL.LU.64 R2, [R1+0x5be0] ;  /* 0x005be00001027983 */ /* 0x002ee80000300a00 */
[----:B------:R1:W-:Y:S04]  /*94620*/  STL.64 [R1+0x5bc8], R10 ;  /* 0x005bc80a01007387 */ /* 0x0003e80000100a00 */
[----:B-1----:R-:W4:Y:S04]  /*94630*/  LDL R10, [R1+0x21c0] ;  /* 0x0021c000010a7983 */ /* 0x002f280000100800 */
[----:B--2---:R1:W-:Y:S04]  /*94640*/  STL.64 [R1+0x5bb0], R24 ;  /* 0x005bb01801007387 */ /* 0x0043e80000100a00 */
[----:B-1----:R0:W2:Y:S01]  /*94650*/  LDL.64 R24, [R1+0x2cc0] ;  /* 0x002cc00001187983 */ /* 0x0020a20000100a00 */
[----:B------:R-:W-:-:S02]  /*94660*/  IADD3 R22, P1, R16, R7, RZ ;  /* 0x0000000710167210 */ /* 0x000fc40007f3e0ff */
[----:B---3--:R-:W-:-:S03]  /*94670*/  IADD3 R26, P3, R16, R3, RZ ;  /* 0x00000003101a7210 */ /* 0x008fc60007f7e0ff */
[----:B------:R-:W-:-:S05]  /*94680*/  IMAD.X R23, R9, 0x1, R8, P1 ;  /* 0x0000000109177824 */ /* 0x000fca00008e0608 */
[----:B------:R1:W-:Y:S04]  /*94690*/  STL.64 [R1+0x2cb8], R22 ;  /* 0x002cb81601007387 */ /* 0x0003e80000100a00 */
[----:B-1----:R-:W3:Y:S01]  /*946a0*/  LDL.LU.64 R22, [R1+0x5bd8] ;  /* 0x005bd80001167983 */ /* 0x002ee20000300a00 */
[----:B--2---:R-:W-:Y:S02]  /*946b0*/  IMAD.MOV.U32 R25, RZ, RZ, R27 ;  /* 0x000000ffff197224 */ /* 0x004fe400078e001b */
[C---:B------:R-:W-:Y:S02]  /*946c0*/  IMAD.X R27, R9.reuse, 0x1, R4, P3 ;  /* 0x00000001091b7824 */ /* 0x040fe400018e0604 */
[----:B------:R-:W-:Y:S02]  /*946d0*/  IMAD.MOV.U32 R17, RZ, RZ, R25 ;  /* 0x000000ffff117224 */ /* 0x000fe400078e0019 */
[----:B------:R-:W-:-:S05]  /*946e0*/  IMAD.X R25, R9, 0x1, R6, P2 ;  /* 0x0000000109197824 */ /* 0x000fca00010e0606 */
[----:B------:R1:W-:Y:S04]  /*946f0*/  STL [R1+0x2cc4], R25 ;  /* 0x002cc41901007387 */ /* 0x0003e80000100800 */
[----:B-1----:R-:W2:Y:S04]  /*94700*/  LDL R25, [R1+0x258] ;  /* 0x0002580001197983 */ /* 0x002ea80000100800 */
[----:B------:R1:W-:Y:S04]  /*94710*/  STL.64 [R1+0x2cc8], R26 ;  /* 0x002cc81a01007387 */ /* 0x0003e80000100a00 */
[----:B-1----:R-:W3:Y:S01]  /*94720*/  LDL.LU.64 R26, [R1+0x5bd0] ;  /* 0x005bd000011a7983 */ /* 0x002ee20000300a00 */
[----:B------:R-:W-:-:S02]  /*94730*/  IADD3 R16, P1, R16, R0, RZ ;  /* 0x0000000010107210 */ /* 0x000fc40007f3e0ff */
[C---:B----4-:R-:W-:Y:S02]  /*94740*/  IADD3 R24, P2, R10.reuse, R14, RZ ;  /* 0x0000000e0a187210 */ /* 0x050fe40007f5e0ff */
[----:B------:R-:W-:Y:S01]  /*94750*/  IADD3 R10, P3, R10, R13, RZ ;  /* 0x0000000d0a0a7210 */ /* 0x000fe20007f7e0ff */
[----:B---3--:R-:W-:Y:S04]  /*94760*/  STL.64 [R1+0x5ba8], R26 ;  /* 0x005ba81a01007387 */ /* 0x008fe80000100a00 */
[----:B------:R1:W-:Y:S04]  /*94770*/  STL [R1+0x2ca0], R10 ;  /* 0x002ca00a01007387 */ /* 0x0003e80000100800 */
[----:B-1----:R-:W3:Y:S01]  /*94780*/  LDL.LU.64 R10, [R1+0x5bc8] ;  /* 0x005bc800010a7983 */ /* 0x002ee20000300a00 */
[----:B------:R-:W-:-:S02]  /*94790*/  IMAD.MOV.U32 R27, RZ, RZ, R17 ;  /* 0x000000ffff1b7224 */ /* 0x000fc400078e0011 */
[----:B------:R-:W-:Y:S02]  /*947a0*/  IMAD.X R17, R9, 0x1, R2, P1 ;  /* 0x0000000109117824 */ /* 0x000fe400008e0602 */
[----:B------:R-:W4:Y:S04]  /*947b0*/  LDL.LU R9, [R1+0x5bc4] ;  /* 0x005bc40001097983 */ /* 0x000f280000300800 */
[----:B------:R1:W-:Y:S04]  /*947c0*/  STL.64 [R1+0x2c90], R16 ;  /* 0x002c901001007387 */ /* 0x0003e80000100a00 */
[----:B-1----:R0:W2:Y:S04]  /*947d0*/  LDL.LU R17, [R1+0x5bc0] ;  /* 0x005bc00001117983 */ /* 0x0020a80000300800 */
[----:B------:R1:W-:Y:S04]  /*947e0*/  STL [R1+0x5b9c], R2 ;  /* 0x005b9c0201007387 */ /* 0x0003e80000100800 */
[----:B-1----:R-:W3:Y:S02]  /*947f0*/  LDL.LU R2, [R1+0x21c0] ;  /* 0x0021c00001027983 */ /* 0x002ee40000300800 */
[----:B---3--:R-:W-:-:S05]  /*94800*/  IADD3 R16, P1, R2, R11, RZ ;  /* 0x0000000b02107210 */ /* 0x008fca0007f3e0ff */
[----:B------:R2:W-:Y:S04]  /*94810*/  STL [R1+0x2c68], R16 ;  /* 0x002c681001007387 */ /* 0x0005e80000100800 */
[----:B--2---:R-:W2:Y:S02]  /*94820*/  LDL.LU.64 R16, [R1+0x5bb8] ;  /* 0x005bb80001107983 */ /* 0x004ea40000300a00 */
[----:B--2---:R-:W-:-:S05]  /*94830*/  IMAD.X R25, R25, 0x1, R16, P2 ;  /* 0x0000000119197824 */ /* 0x004fca00010e0610 */
[----:B------:R1:W-:Y:S01]  /*94840*/  STL.64 [R1+0x2c98], R24 ;  /* 0x002c981801007387 */ /* 0x0003e20000100a00 */
[----:B----4-:R-:W-:-:S03]  /*94850*/  IADD3 R26, P2, R2, R9, RZ ;  /* 0x00000009021a7210 */ /* 0x010fc60007f5e0ff */
[----:B-1----:R-:W2:Y:S04]  /*94860*/  LDL.LU.64 R24, [R1+0x5bb0] ;  /* 0x005bb00001187983 */ /* 0x002ea80000300a00 */
[----:B------:R1:W-:Y:S04]  /*94870*/  STL.64 [R1+0x5ba0], R16 ;  /* 0x005ba01001007387 */ /* 0x0003e80000100a00 */
[----:B-1----:R0:W3:Y:S04]  /*94880*/  LDL.64 R16, [R1+0x2ca0] ;  /* 0x002ca00001107983 */ /* 0x0020e80000100a00 */
[----:B------:R1:W-:Y:S04]  /*94890*/  STL [R1+0x5b98], R9 ;  /* 0x005b980901007387 */ /* 0x0003e80000100800 */
[----:B-1----:R-:W4:Y:S04]  /*948a0*/  LDL.LU R9, [R1+0x258] ;  /* 0x0002580001097983 */ /* 0x002f280000300800 */
[----:B--2---:R1:W-:Y:S01]  /*948b0*/  STL.64 [R1+0x5b88], R24 ;  /* 0x005b881801007387 */ /* 0x0043e20000100a00 */
[----:B---3--:R-:W-:-:S04]  /*948c0*/  IMAD.MOV.U32 R17, RZ, RZ, R27 ;  /* 0x000000ffff117224 */ /* 0x008fc800078e001b */
[----:B------:R-:W-:Y:S02]  /*948d0*/  IMAD.MOV.U32 R27, RZ, RZ, R17 ;  /* 0x000000ffff1b7224 */ /* 0x000fe400078e0011 */
[----:B----4-:R-:W-:-:S05]  /*948e0*/  IMAD.X R17, R9, 0x1, R15, P3 ;  /* 0x0000000109117824 */ /* 0x010fca00018e060f */
[----:B------:R-:W-:Y:S04]  /*948f0*/  STL [R1+0x2ca4], R17 ;  /* 0x002ca41101007387 */ /* 0x000fe80000100800 */
[----:B-1----:R0:W2:Y:S02]  /*94900*/  LDL.64 R24, [R1+0x2c68] ;  /* 0x002c680001187983 */ /* 0x0020a40000100a00 */
[----:B--2---:R-:W-:-:S05]  /*94910*/  IMAD.X R25, R9, 0x1, R12, P1 ;  /* 0x0000000109197824 */ /* 0x004fca00008e060c */
[----:B------:R1:W-:Y:S02]  /*94920*/  STL [R1+0x2c6c], R25 ;  /* 0x002c6c1901007387 */ /* 0x0003e40000100800 */
[----:B-1----:R-:W-:Y:S02]  /*94930*/  IMAD.MOV.U32 R25, RZ, RZ, R27 ;  /* 0x000000ffff197224 */ /* 0x002fe400078e001b */
[----:B------:R-:W-:-:S05]  /*94940*/  IMAD.X R27, R9, 0x1, R10, P2 ;  /* 0x00000001091b7824 */ /* 0x000fca00010e060a */
[----:B------:R1:W-:Y:S04]  /*94950*/  STL.64 [R1+0x2c70], R26 ;  /* 0x002c701a01007387 */ /* 0x0003e80000100a00 */
[----:B-1----:R-:W2:Y:S01]  /*94960*/  LDL.LU.64 R26, [R1+0x5ba8] ;  /* 0x005ba800011a7983 */ /* 0x002ea20000300a00 */
[C---:B------:R-:W-:Y:S02]  /*94970*/  IADD3 R16, P3, R2.reuse, R7, RZ ;  /* 0x0000000702107210 */ /* 0x040fe40007f7e0ff */
[----:B------:R-:W-:Y:S01]  /*94980*/  IADD3 R24, P1, R2, R5, RZ ;  /* 0x0000000502187210 */ /* 0x000fe20007f3e0ff */
[----:B------:R1:W-:Y:S02]  /*94990*/  STL.64 [R1+0x5b90], R22 ;  /* 0x005b901601007387 */ /* 0x0003e40000100a00 */
[----:B------:R-:W-:-:S02]  /*949a0*/  IMAD.X R17, R9, 0x1, R8, P3 ;  /* 0x0000000109117824 */ /* 0x000fc400018e0608 */
[----:B-1----:R-:W-:Y:S02]  /*949b0*/  IMAD.MOV.U32 R23, RZ, RZ, R25 ;  /* 0x000000ffff177224 */ /* 0x002fe400078e0019 */
[----:B------:R-:W-:Y:S01]  /*949c0*/  IMAD.X R25, R9, 0x1, R6, P1 ;  /* 0x0000000109197824 */ /* 0x000fe200008e0606 */
[C---:B------:R-:W-:Y:S01]  /*949d0*/  IADD3 R22, P3, R2.reuse, R0, RZ ;  /* 0x0000000002167210 */ /* 0x040fe20007f7e0ff */
[----:B--2---:R1:W-:Y:S04]  /*949e0*/  STL.64 [R1+0x5b80], R26 ;  /* 0x005b801a01007387 */ /* 0x0043e80000100a00 */
[----:B------:R2:W-:Y:S01]  /*949f0*/  STL.64 [R1+0x2c78], R16 ;  /* 0x002c781001007387 */ /* 0x0005e20000100a00 */
[----:B-1----:R-:W-:-:S03]  /*94a00*/  IADD3 R26, P2, R2, R3, RZ ;  /* 0x00000003021a7210 */ /* 0x002fc60007f5e0ff */
[----:B--2---:R-:W2:Y:S04]  /*94a10*/  LDL.LU.64 R16, [R1+0x5ba0] ;  /* 0x005ba00001107983 */ /* 0x004ea80000300a00 */
[----:B------:R-:W3:Y:S04]  /*94a20*/  LDL.LU R2, [R1+0x5b9c] ;  /* 0x005b9c0001027983 */ /* 0x000ee80000300800 */
[----:B------:R1:W-:Y:S04]  /*94a30*/  STL.64 [R1+0x2c80], R24 ;  /* 0x002c801801007387 */ /* 0x0003e80000100a00 */
[----:B-1----:R-:W2:Y:S01]  /*94a40*/  LDL R25, [R1+0x254] ;  /* 0x0002540001197983 */ /* 0x002ea20000100800 */
[----:B------:R-:W-:Y:S01]  /*94a50*/  IMAD.X R27, R9, 0x1, R4, P2 ;  /* 0x00000001091b7824 */ /* 0x000fe200010e0604 */
[----:B------:R-:W-:-:S02]  /*94a60*/  IADD3 R24, P1, R23, R14, RZ ;  /* 0x0000000e17187210 */ /* 0x000fc40007f3e0ff */
[----:B------:R-:W-:Y:S04]  /*94a70*/  STL.64 [R1+0x5b78], R4 ;  /* 0x005b780401007387 */ /* 0x000fe80000100a00 */
[----:B------:R1:W-:Y:S02]  /*94a80*/  STL.64 [R1+0x2c88], R26 ;  /* 0x002c881a01007387 */ /* 0x0003e40000100a00 */
[----:B-1----:R-:W-:Y:S01]  /*94a90*/  IADD3 R26, P2, R23, R13, RZ ;  /* 0x0000000d171a7210 */ /* 0x002fe20007f5e0ff */
[----:B------:R-:W-:Y:S02]  /*94aa0*/  IMAD.MOV.U32 R27, RZ, RZ, R23 ;  /* 0x000000ffff1b7224 */ /* 0x000fe400078e0017 */
[----:B---3--:R-:W-:Y:S02]  /*94ab0*/  IMAD.X R23, R9, 0x1, R2, P3 ;  /* 0x0000000109177824 */ /* 0x008fe400018e0602 */
[----:B------:R-:W3:Y:S04]  /*94ac0*/  LDL.LU R9, [R1+0x5b98] ;  /* 0x005b980001097983 */ /* 0x000ee80000300800 */
[----:B------:R1:W-:Y:S01]  /*94ad0*/  STL.64 [R1+0x2c50], R22 ;  /* 0x002c501601007387 */ /* 0x0003e20000100a00 */
[----:B--2---:R-:W-:-:S03]  /*94ae0*/  IMAD.X R25, R25, 0x1, R16, P1 ;  /* 0x0000000119197824 */ /* 0x004fc600008e0610 */
[----:B-1----:R-:W2:Y:S04]  /*94af0*/  LDL.LU.64 R22, [R1+0x5b90] ;  /* 0x005b900001167983 */ /* 0x002ea80000300a00 */
[----:B------:R1:W-:Y:S04]  /*94b00*/  STL.64 [R1+0x2c58], R24 ;  /* 0x002c581801007387 */ /* 0x0003e80000100a00 */
[----:B-1----:R-:W4:Y:S01]  /*94b10*/  LDL.LU.64 R24, [R1+0x5b88] ;  /* 0x005b880001187983 */ /* 0x002f220000300a00 */
[----:B------:R-:W-:-:S03]  /*94b20*/  IMAD.MOV.U32 R5, RZ, RZ, R27 ;  /* 0x000000ffff057224 */ /* 0x000fc600078e001b */
[----:B------:R3:W-:Y:S02]  /*94b30*/  STL.64 [R1+0x5b68], R16 ;  /* 0x005b681001007387 */ /* 0x0007e40000100a00 */
[----:B---3--:R-:W-:Y:S02]  /*94b40*/  IADD3 R16, P1, R5, R9, RZ ;  /* 0x0000000905107210 */ /* 0x008fe40007f3e0ff */
[----:B----4-:R-:W-:Y:S04]  /*94b50*/  STL.64 [R1+0x5b70], R24 ;  /* 0x005b701801007387 */ /* 0x010fe80000100a00 */
[----:B------:R1:W-:Y:S04]  /*94b60*/  STL [R1+0x5b60], R9 ;  /* 0x005b600901007387 */ /* 0x0003e80000100800 */
[----:B-1----:R-:W3:Y:S01]  /*94b70*/  LDL.LU R9, [R1+0x254] ;  /* 0x0002540001097983 */ /* 0x002ee20000300800 */
[----:B------:R-:W-:Y:S01]  /*94b80*/  IADD3 R4, P3, R27, R11, RZ ;  /* 0x0000000b1b047210 */ /* 0x000fe20007f7e0ff */
[----:B---3--:R-:W-:-:S05]  /*94b90*/  IMAD.X R27, R9, 0x1, R15, P2 ;  /* 0x00000001091b7824 */ /* 0x008fca00010e060f */
[----:B------:R1:W-:Y:S04]  /*94ba0*/  STL.64 [R1+0x2c60], R26 ;  /* 0x002c601a01007387 */ /* 0x0003e80000100a00 */
[----:B-1----:R-:W3:Y:S04]  /*94bb0*/  LDL.LU.64 R26, [R1+0x5b80] ;  /* 0x005b8000011a7983 */ /* 0x002ee80000300a00 */
[----:B---3--:R1:W-:Y:S02]  /*94bc0*/  STL.64 [R1+0x5b50], R26 ;  /* 0x005b501a01007387 */ /* 0x0083e40000100a00 */
[----:B-1----:R-:W-:-:S02]  /*94bd0*/  IMAD.MOV.U32 R26, RZ, RZ, R5 ;  /* 0x000000ffff1a7224 */ /* 0x002fc400078e0005 */
[----:B------:R-:W-:Y:S01]  /*94be0*/  IMAD.X R5, R9, 0x1, R12, P3 ;  /* 0x0000000109057824 */ /* 0x000fe200018e060c */
[----:B------:R-:W3:Y:S04]  /*94bf0*/  LDL R27, [R1+0x21c8] ;  /* 0x0021c800011b7983 */ /* 0x000ee80000100800 */
[----:B------:R1:W-:Y:S04]  /*94c00*/  STL.64 [R1+0x2c28], R4 ;  /* 0x002c280401007387 */ /* 0x0003e80000100a00 */
[----:B-1----:R-:W4:Y:S01]  /*94c10*/  LDL.LU.64 R4, [R1+0x5b78] ;  /* 0x005b780001047983 */ /* 0x002f220000300a00 */
[----:B------:R-:W-:-:S03]  /*94c20*/  IADD3 R24, P2, R26, R7, RZ ;  /* 0x000000071a187210 */ /* 0x000fc60007f5e0ff */
[----:B------:R1:W-:Y:S01]  /*94c30*/  STL.64 [R1+0x5b58], R18 ;  /* 0x005b581201007387 */ /* 0x0003e20000100a00 */
[----:B------:R-:W-:-:S03]  /*94c40*/  IMAD.X R17, R9, 0x1, R10, P1 ;  /* 0x0000000109117824 */ /* 0x000fc600008e060a */
[----:B------:R-:W-:Y:S04]  /*94c50*/  STL [R1+0x2c38], R24 ;  /* 0x002c381801007387 */ /* 0x000fe80000100800 */
[----:B------:R0:W-:Y:S01]  /*94c60*/  STL.64 [R1+0x2c30], R16 ;  /* 0x002c301001007387 */ /* 0x0001e20000100a00 */
[----:B-1----:R-:W-:Y:S02]  /*94c70*/  IMAD.MOV.U32 R18, RZ, RZ, R24 ;  /* 0x000000ffff127224 */ /* 0x002fe400078e0018 */
[----:B------:R-:W-:Y:S02]  /*94c80*/  IMAD.MOV.U32 R19, RZ, RZ, R25 ;  /* 0x000000ffff137224 */ /* 0x000fe400078e0019 */
[----:B------:R-:W-:Y:S01]  /*94c90*/  IMAD.X R19, R9, 0x1, R8, P2 ;  /* 0x0000000109137824 */ /* 0x000fe200010e0608 */
[----:B0-----:R-:W-:-:S02]  /*94ca0*/  IADD3 R16, P1, R26, R3, RZ ;  /* 0x000000031a107210 */ /* 0x001fc40007f3e0ff */
[C---:B------:R-:W-:Y:S02]  /*94cb0*/  IADD3 R18, P2, R26.reuse, R0, RZ ;  /* 0x000000001a127210 */ /* 0x040fe40007f5e0ff */
[----:B------:R-:W-:Y:S01]  /*94cc0*/  STL [R1+0x2c3c], R19 ;  /* 0x002c3c1301007387 */ /* 0x000fe20000100800 */
[----:B----4-:R-:W-:-:S05]  /*94cd0*/  IADD3 R24, P3, R26, R5, RZ ;  /* 0x000000051a187210 */ /* 0x010fca0007f7e0ff */
[----:B------:R-:W-:Y:S01]  /*94ce0*/  IMAD.X R25, R9, 0x1, R6, P3 ;  /* 0x0000000109197824 */ /* 0x000fe200018e0606 */
[----:B---3--:R-:W-:Y:S01]  /*94cf0*/  IADD3 R26, P3, R27, R14, RZ ;  /* 0x0000000e1b1a7210 */ /* 0x008fe20007f7e0ff */
[----:B------:R-:W-:-:S03]  /*94d00*/  IMAD.X R17, R9, 0x1, R4, P1 ;  /* 0x0000000109117824 */ /* 0x000fc600008e0604 */
[----:B------:R0:W-:Y:S04]  /*94d10*/  STL.64 [R1+0x2c40], R24 ;  /* 0x002c401801007387 */ /* 0x0001e80000100a00 */
[----:B0-----:R-:W3:Y:S04]  /*94d20*/  LDL.LU.64 R24, [R1+0x5b70] ;  /* 0x005b700001187983 */ /* 0x001ee80000300a00 */
[----:B------:R-:W4:Y:S04]  /*94d30*/  LDL R27, [R1+0x250] ;  /* 0x00025000011b7983 */ /* 0x000f280000100800 */
[----:B------:R0:W-:Y:S04]  /*94d40*/  STL [R1+0x5b38], R14 ;  /* 0x005b380e01007387 */ /* 0x0001e80000100800 */
[----:B0-----:R-:W2:Y:S04]  /*94d50*/  LDL.LU R14, [R1+0x21c8] ;  /* 0x0021c800010e7983 */ /* 0x001ea80000300800 */
[----:B------:R0:W-:Y:S04]  /*94d60*/  STL.64 [R1+0x2c48], R16 ;  /* 0x002c481001007387 */ /* 0x0001e80000100a00 */
[----:B0-----:R-:W4:Y:S01]  /*94d70*/  LDL.LU.64 R16, [R1+0x5b68] ;  /* 0x005b680001107983 */ /* 0x001f220000300a00 */
[----:B------:R-:W-:-:S03]  /*94d80*/  IMAD.X R19, R9, 0x1, R2, P2 ;  /* 0x0000000109137824 */ /* 0x000fc600010e0602 */
[----:B---3--:R2:W-:Y:S04]  /*94d90*/  STL.64 [R1+0x5b48], R24 ;  /* 0x005b481801007387 */ /* 0x0085e80000100a00 */
[----:B------:R-:W3:Y:S01]  /*94da0*/  LDL.LU R9, [R1+0x5b60] ;  /* 0x005b600001097983 */ /* 0x000ee20000300800 */
[----:B--2---:R-:W-:-:S05]  /*94db0*/  IADD3 R24, P1, R14, R13, RZ ;  /* 0x0000000d0e187210 */ /* 0x004fca0007f3e0ff */
[----:B------:R-:W-:Y:S04]  /*94dc0*/  STL [R1+0x2c20], R24 ;  /* 0x002c201801007387 */ /* 0x000fe80000100800 */
[----:B------:R0:W-:Y:S01]  /*94dd0*/  STL.64 [R1+0x2c10], R18 ;  /* 0x002c101201007387 */ /* 0x0001e20000100a00 */
[----:B----4-:R-:W-:-:S03]  /*94de0*/  IMAD.X R27, R27, 0x1, R16, P3 ;  /* 0x000000011b1b7824 */ /* 0x010fc600018e0610 */
[----:B0-----:R-:W2:Y:S04]  /*94df0*/  LDL.LU.64 R18, [R1+0x5b58] ;  /* 0x005b580001127983 */ /* 0x001ea80000300a00 */
[----:B------:R-:W4:Y:S04]  /*94e00*/  LDL.LU R25, [R1+0x220c] ;  /* 0x00220c0001197983 */ /* 0x000f280000300800 */
[----:B------:R0:W-:Y:S04]  /*94e10*/  STL.64 [R1+0x2c18], R26 ;  /* 0x002c181a01007387 */ /* 0x0001e80000100a00 */
[----:B0-----:R-:W3:Y:S04]  /*94e20*/  LDL.LU.64 R26, [R1+0x5b50] ;  /* 0x005b5000011a7983 */ /* 0x001ee80000300a00 */
[----:B---3--:R0:W-:Y:S04]  /*94e30*/  STL.64 [R1+0x5b40], R26 ;  /* 0x005b401a01007387 */ /* 0x0081e80000100a00 */
[----:B0-----:R0:W3:Y:S04]  /*94e40*/  LDL.64 R26, [R1+0x2c20] ;  /* 0x002c2000011a7983 */ /* 0x0010e80000100a00 */
[----:B--2---:R1:W-:Y:S04]  /*94e50*/  STL.64 [R1+0x5b28], R18 ;  /* 0x005b281201007387 */ /* 0x0043e80000100a00 */
[----:B------:R2:W-:Y:S01]  /*94e60*/  STL [R1+0x5b20], R9 ;  /* 0x005b200901007387 */ /* 0x0005e20000100800 */
[----:B-1----:R-:W-:-:S03]  /*94e70*/  IADD3 R18, P3, R14, R9, RZ ;  /* 0x000000090e127210 */ /* 0x002fc60007f7e0ff */
[----:B--2---:R-:W3:Y:S01]  /*94e80*/  LDL.LU R9, [R1+0x250] ;  /* 0x0002500001097983 */ /* 0x004ee20000300800 */
[----:B------:R-:W-:Y:S01]  /*94e90*/  IADD3 R24, P2, R14, R11, RZ ;  /* 0x0000000b0e187210 */ /* 0x000fe20007f5e0ff */
[----:B----4-:R-:W-:Y:S02]  /*94ea0*/  IMAD.MOV.U32 R19, RZ, RZ, R25 ;  /* 0x000000ffff137224 */ /* 0x010fe400078e0019 */
[----:B------:R-:W-:Y:S01]  /*94eb0*/  STL.64 [R1+0x5b30], R28 ;  /* 0x005b301c01007387 */ /* 0x000fe20000100a00 */
[C---:B---3--:R-:W-:Y:S02]  /*94ec0*/  IMAD.X R27, R9.reuse, 0x1, R15, P1 ;  /* 0x00000001091b7824 */ /* 0x048fe400008e060f */
[----:B------:R-:W-:-:S03]  /*94ed0*/  IMAD.X R25, R9, 0x1, R12, P2 ;  /* 0x0000000109197824 */ /* 0x000fc600010e060c */
[----:B------:R-:W-:Y:S04]  /*94ee0*/  STL [R1+0x2c24], R27 ;  /* 0x002c241b01007387 */ /* 0x000fe80000100800 */
[----:B------:R1:W-:Y:S04]  /*94ef0*/  STL.64 [R1+0x2be8], R24 ;  /* 0x002be81801007387 */ /* 0x0003e80000100a00 */
[----:B-1----:R-:W2:Y:S01]  /*94f00*/  LDL.LU.64 R24, [R1+0x5b48] ;  /* 0x005b480001187983 */ /* 0x002ea20000300a00 */
[----:B------:R-:W-:Y:S01]  /*94f10*/  IADD3 R26, P1, R14, R7, RZ ;  /* 0x000000070e1a7210 */ /* 0x000fe20007f3e0ff */
[----:B------:R-:W-:-:S02]  /*94f20*/  IMAD.MOV.U32 R29, RZ, RZ, R19 ;  /* 0x000000ffff1d7224 */ /* 0x000fc400078e0013 */
[C---:B------:R-:W-:Y:S01]  /*94f30*/  IMAD.X R19, R9.reuse, 0x1, R10, P3 ;  /* 0x0000000109137824 */ /* 0x040fe200018e060a */
[C---:B------:R-:W-:Y:S01]  /*94f40*/  IADD3 R28, P2, R14.reuse, R5, RZ ;  /* 0x000000050e1c7210 */ /* 0x040fe20007f5e0ff */
[C---:B------:R-:W-:Y:S01]  /*94f50*/  IMAD.X R27, R9.reuse, 0x1, R8, P1 ;  /* 0x00000001091b7824 */ /* 0x040fe200008e0608 */
[----:B------:R1:W-:Y:S04]  /*94f60*/  STL.64 [R1+0x5b18], R10 ;  /* 0x005b180a01007387 */ /* 0x0003e80000100a00 */
[----:B------:R3:W-:Y:S04]  /*94f70*/  STL.64 [R1+0x2bf0], R18 ;  /* 0x002bf01201007387 */ /* 0x0007e80000100a00 */
[----:B------:R4:W-:Y:S01]  /*94f80*/  STL.64 [R1+0x2bf8], R26 ;  /* 0x002bf81a01007387 */ /* 0x0009e20000100a00 */
[----:B-1----:R-:W-:Y:S01]  /*94f90*/  IMAD.MOV.U32 R11, RZ, RZ, R29 ;  /* 0x000000ffff0b7224 */ /* 0x002fe200078e001d */
[C---:B---3--:R-:W-:Y:S01]  /*94fa0*/  IADD3 R18, P3, R14.reuse, R3, RZ ;  /* 0x000000030e127210 */ /* 0x048fe20007f7e0ff */
[----:B------:R-:W-:Y:S01]  /*94fb0*/  IMAD.X R29, R9, 0x1, R6, P2 ;  /* 0x00000001091d7824 */ /* 0x000fe200010e0606 */
[----:B----4-:R-:W3:Y:S01]  /*94fc0*/  LDL.LU.64 R26, [R1+0x5b40] ;  /* 0x005b4000011a7983 */ /* 0x010ee20000300a00 */
[----:B------:R-:W-:-:S02]  /*94fd0*/  IADD3 R10, P1, R14, R0, RZ ;  /* 0x000000000e0a7210 */ /* 0x000fc40007f3e0ff */
[----:B------:R-:W-:Y:S01]  /*94fe0*/  IMAD.X R19, R9, 0x1, R4, P3 ;  /* 0x0000000109137824 */ /* 0x000fe200018e0604 */
[----:B--2---:R1:W-:Y:S04]  /*94ff0*/  STL.64 [R1+0x5b08], R24 ;  /* 0x005b081801007387 */ /* 0x0043e80000100a00 */
[----:B-1----:R-:W2:Y:S04]  /*95000*/  LDL R25, [R1+0x21cc] ;  /* 0x0021cc0001197983 */ /* 0x002ea80000100800 */
[----:B------:R-:W4:Y:S04]  /*95010*/  LDL.LU R14, [R1+0x5b38] ;  /* 0x005b3800010e7983 */ /* 0x000f280000300800 */
[----:B------:R-:W-:Y:S04]  /*95020*/  STL.64 [R1+0x5b10], R20 ;  /* 0x005b101401007387 */ /* 0x000fe80000100a00 */
[----:B------:R1:W-:Y:S04]  /*95030*/  STL.64 [R1+0x2c00], R28 ;  /* 0x002c001c01007387 */ /* 0x0003e80000100a00 */
[----:B-1----:R-:W3:Y:S04]  /*95040*/  LDL.LU.64 R28, [R1+0x5b30] ;  /* 0x005b3000011c7983 */ /* 0x002ee80000300a00 */
[----:B------:R-:W3:Y:S04]  /*95050*/  LDL R21, [R1+0x24c] ;  /* 0x00024c0001157983 */ /* 0x000ee80000100800 */
[----:B------:R1:W-:Y:S04]  /*95060*/  STL.64 [R1+0x2c08], R18 ;  /* 0x002c081201007387 */ /* 0x0003e80000100a00 */
[----:B-1----:R-:W3:Y:S01]  /*95070*/  LDL.LU.64 R18, [R1+0x5b28] ;  /* 0x005b280001127983 */ /* 0x002ee20000300a00 */
[----:B--2---:R-:W-:-:S02]  /*95080*/  IADD3 R24, P3, R25, R13, RZ ;  /* 0x0000000d19187210 */ /* 0x004fc40007f7e0ff */
[----:B----4-:R-:W-:Y:S01]  /*95090*/  IADD3 R20, P2, R25, R14, RZ ;  /* 0x0000000e19147210 */ /* 0x010fe20007f5e0ff */
[----:B------:R-:W-:Y:S02]  /*950a0*/  IMAD.MOV.U32 R25, RZ, RZ, R11 ;  /* 0x000000ffff197224 */ /* 0x000fe400078e000b */
[----:B------:R-:W-:Y:S01]  /*950b0*/  IMAD.X R11, R9, 0x1, R2, P1 ;  /* 0x00000001090b7824 */ /* 0x000fe200008e0602 */
[----:B---3--:R-:W-:Y:S04]  /*950c0*/  STL.64 [R1+0x5b00], R18 ;  /* 0x005b001201007387 */ /* 0x008fe80000100a00 */
[----:B------:R1:W-:Y:S04]  /*950d0*/  STL [R1+0x5af8], R13 ;  /* 0x005af80d01007387 */ /* 0x0003e80000100800 */
[----:B-1----:R-:W2:Y:S04]  /*950e0*/  LDL.LU R13, [R1+0x21cc] ;  /* 0x0021cc00010d7983 */ /* 0x002ea80000300800 */
[----:B------:R-:W3:Y:S04]  /*950f0*/  LDL.LU R9, [R1+0x5b20] ;  /* 0x005b200001097983 */ /* 0x000ee80000300800 */
[----:B------:R1:W-:Y:S04]  /*95100*/  STL.64 [R1+0x2bd0], R10 ;  /* 0x002bd00a01007387 */ /* 0x0003e80000100a00 */
[----:B-1----:R-:W2:Y:S01]  /*95110*/  LDL.LU.64 R10, [R1+0x5b18] ;  /* 0x005b1800010a7983 */ /* 0x002ea20000300a00 */
[----:B------:R-:W-:-:S05]  /*95120*/  IMAD.X R21, R21, 0x1, R16, P2 ;  /* 0x0000000115157824 */ /* 0x000fca00010e0610 */
[----:B------:R1:W-:Y:S01]  /*95130*/  STL.64 [R1+0x2bd8], R20 ;  /* 0x002bd81401007387 */ /* 0x0003e20000100a00 */
[----:B--2---:R-:W-:-:S05]  /*95140*/  IADD3 R18, P1, R13, R11, RZ ;  /* 0x0000000b0d127210 */ /* 0x004fca0007f3e0ff */
[----:B------:R-:W-:Y:S04]  /*95150*/  STL [R1+0x2ba8], R18 ;  /* 0x002ba81201007387 */ /* 0x000fe80000100800 */
[----:B-1----:R-:W2:Y:S04]  /*95160*/  LDL.LU.64 R20, [R1+0x5b10] ;  /* 0x005b100001147983 */ /* 0x002ea80000300a00 */
[----:B------:R1:W-:Y:S04]  /*95170*/  STL [R1+0x5ad8], R16 ;  /* 0x005ad81001007387 */ /* 0x0003e80000100800 */
[----:B-1----:R-:W4:Y:S01]  /*95180*/  LDL.LU R16, [R1+0x24c] ;  /* 0x00024c0001107983 */ /* 0x002f220000300800 */
[----:B------:R-:W-:-:S02]  /*95190*/  IMAD.MOV.U32 R19, RZ, RZ, R25 ;  /* 0x000000ffff137224 */ /* 0x000fc400078e0019 */
[----:B----4-:R-:W-:-:S05]  /*951a0*/  IMAD.X R25, R16, 0x1, R15, P3 ;  /* 0x0000000110197824 */ /* 0x010fca00018e060f */
[----:B------:R1:W-:Y:S04]  /*951b0*/  STL.64 [R1+0x2be0], R24 ;  /* 0x002be01801007387 */ /* 0x0003e80000100a00 */
[----:B-1----:R-:W4:Y:S04]  /*951c0*/  LDL.LU.64 R24, [R1+0x5b08] ;  /* 0x005b080001187983 */ /* 0x002f280000300a00 */
[----:B------:R1:W-:Y:S04]  /*951d0*/  STL.64 [R1+0x5af0], R14 ;  /* 0x005af00e01007387 */ /* 0x0003e80000100a00 */
[----:B-1----:R0:W2:Y:S01]  /*951e0*/  LDL.64 R14, [R1+0x2ba8] ;  /* 0x002ba800010e7983 */ /* 0x0020a20000100a00 */
[----:B---3--:R-:W-:-:S03]  /*951f0*/  IADD3 R18, P2, R13, R9, RZ ;  /* 0x000000090d127210 */ /* 0x008fc60007f5e0ff */
[----:B----4-:R-:W-:Y:S04]  /*95200*/  STL.64 [R1+0x5ad0], R24 ;  /* 0x005ad01801007387 */ /* 0x010fe80000100a00 */
[----:B--2---:R1:W-:Y:S04]  /*95210*/  STL.64 [R1+0x5ae0], R20 ;  /* 0x005ae01401007387 */ /* 0x0043e80000100a00 */
[----:B------:R-:W-:Y:S04]  /*95220*/  STL [R1+0x5ae8], R21 ;  /* 0x005ae81501007387 */ /* 0x000fe80000100800 */
[----:B------:R2:W-:Y:S01]  /*95230*/  STL.64 [R1+0x5ac0], R22 ;  /* 0x005ac01601007387 */ /* 0x0005e20000100a00 */
[----:B-1----:R-:W-:-:S02]  /*95240*/  IMAD.MOV.U32 R20, RZ, RZ, R19 ;  /* 0x000000ffff147224 */ /* 0x002fc400078e0013 */
[C---:B------:R-:W-:Y:S02]  /*95250*/  IMAD.X R15, R16.reuse, 0x1, R12, P1 ;  /* 0x00000001100f7824 */ /* 0x040fe400008e060c */
[----:B------:R-:W-:Y:S01]  /*95260*/  IMAD.X R19, R16, 0x1, R10, P2 ;  /* 0x0000000110137824 */ /* 0x000fe200010e060a */
[----:B--2---:R-:W2:Y:S04]  /*95270*/  LDL R23, [R1+0x21f4] ;  /* 0x0021f40001177983 */ /* 0x004ea80000100800 */
[----:B------:R-:W-:Y:S04]  /*95280*/  STL [R1+0x2bac], R15 ;  /* 0x002bac0f01007387 */ /* 0x000fe80000100800 */
[----:B------:R1:W-:Y:S04]  /*95290*/  STL.64 [R1+0x2bb0], R18 ;  /* 0x002bb01201007387 */ /* 0x0003e80000100a00 */
[----:B-1----:R-:W3:Y:S01]  /*952a0*/  LDL.LU.64 R18, [R1+0x5b00] ;  /* 0x005b000001127983 */ /* 0x002ee20000300a00 */
[----:B------:R-:W-:-:S02]  /*952b0*/  IADD3 R24, P3, R13, R7, RZ ;  /* 0x000000070d187210 */ /* 0x000fc40007f7e0ff */
[----:B------:R-:W-:-:S03]  /*952c0*/  IADD3 R14, P1, R13, R5, RZ ;  /* 0x000000050d0e7210 */ /* 0x000fc60007f3e0ff */
[C---:B------:R-:W-:Y:S02]  /*952d0*/  IMAD.X R25, R16.reuse, 0x1, R8, P3 ;  /* 0x0000000110197824 */ /* 0x040fe400018e0608 */
[----:B------:R-:W-:Y:S01]  /*952e0*/  IMAD.X R15, R16, 0x1, R6, P1 ;  /* 0x00000001100f7824 */ /* 0x000fe200008e0606 */
[----:B---3--:R1:W-:Y:S04]  /*952f0*/  STL.64 [R1+0x5ac8], R18 ;  /* 0x005ac81201007387 */ /* 0x0083e80000100a00 */
[----:B------:R3:W-:Y:S01]  /*95300*/  STL.64 [R1+0x2bb8], R24 ;  /* 0x002bb81801007387 */ /* 0x0007e20000100a00 */
[----:B-1----:R-:W-:Y:S01]  /*95310*/  IMAD.MOV.U32 R18, RZ, RZ, R20 ;  /* 0x000000ffff127224 */ /* 0x002fe200078e0014 */
[C---:B------:R-:W-:Y:S02]  /*95320*/  IADD3 R20, P2, R13.reuse, R3, RZ ;  /* 0x000000030d147210 */ /* 0x040fe40007f5e0ff */
[----:B---3--:R-:W-:-:S02]  /*95330*/  IADD3 R24, P3, R13, R0, RZ ;  /* 0x000000000d187210 */ /* 0x008fc40007f7e0ff */
[----:B------:R-:W3:Y:S04]  /*95340*/  LDL.LU R13, [R1+0x5af8] ;  /* 0x005af800010d7983 */ /* 0x000ee80000300800 */
[----:B------:R1:W-:Y:S04]  /*95350*/  STL.64 [R1+0x2bc0], R14 ;  /* 0x002bc00e01007387 */ /* 0x0003e80000100a00 */
[----:B-1----:R-:W2:Y:S01]  /*95360*/  LDL.LU.64 R14, [R1+0x5af0] ;  /* 0x005af000010e7983 */ /* 0x002ea20000300a00 */
[----:B------:R-:W-:Y:S01]  /*95370*/  IMAD.X R21, R16, 0x1, R4, P2 ;  /* 0x0000000110157824 */ /* 0x000fe200010e0604 */
[----:B--2---:R-:W-:-:S02]  /*95380*/  IADD3 R22, P1, R23, R14, RZ ;  /* 0x0000000e17167210 */ /* 0x004fc40007f3e0ff */
[----:B------:R-:W2:Y:S04]  /*95390*/  LDL R23, [R1+0x248] ;  /* 0x0002480001177983 */ /* 0x000ea80000100800 */
[----:B------:R1:W-:Y:S04]  /*953a0*/  STL [R1+0x5ab0], R14 ;  /* 0x005ab00e01007387 */ /* 0x0003e80000100800 */
[----:B-1----:R-:W3:Y:S04]  /*953b0*/  LDL.LU R14, [R1+0x21f4] ;  /* 0x0021f400010e7983 */ /* 0x002ee80000300800 */
[----:B------:R1:W-:Y:S04]  /*953c0*/  STL.64 [R1+0x2bc8], R20 ;  /* 0x002bc81401007387 */ /* 0x0003e80000100a00 */
[----:B-1----:R0:W4:Y:S01]  /*953d0*/  LDL.LU R21, [R1+0x5ae8] ;  /* 0x005ae80001157983 */ /* 0x0021220000300800 */
[----:B------:R-:W-:Y:S01]  /*953e0*/  IMAD.X R25, R16, 0x1, R2, P3 ;  /* 0x0000000110197824 */ /* 0x000fe200018e0602 */
[----:B---3--:R-:W-:-:S05]  /*953f0*/  IADD3 R20, P2, R14, R13, RZ ;  /* 0x0000000d0e147210 */ /* 0x008fca0007f5e0ff */
[----:B------:R4:W-:Y:S04]  /*95400*/  STL [R1+0x2ba0], R20 ;  /* 0x002ba01401007387 */ /* 0x0009e80000100800 */
[----:B----4-:R-:W3:Y:S04]  /*95410*/  LDL.LU.64 R20, [R1+0x5ae0] ;  /* 0x005ae00001147983 */ /* 0x010ee80000300a00 */
[----:B------:R-:W2:Y:S04]  /*95420*/  LDL.LU R16, [R1+0x5ad8] ;  /* 0x005ad80001107983 */ /* 0x000ea80000300800 */
[----:B------:R1:W-:Y:S04]  /*95430*/  STL.64 [R1+0x2b90], R24 ;  /* 0x002b901801007387 */ /* 0x0003e80000100a00 */
[----:B-1----:R-:W4:Y:S04]  /*95440*/  LDL.LU.64 R24, [R1+0x5ad0] ;  /* 0x005ad00001187983 */ /* 0x002f280000300a00 */
[----:B----4-:R1:W-:Y:S04]  /*95450*/  STL.64 [R1+0x5ab8], R24 ;  /* 0x005ab81801007387 */ /* 0x0103e80000100a00 */
[----:B-1----:R0:W4:Y:S01]  /*95460*/  LDL.64 R24, [R1+0x2ba0] ;  /* 0x002ba00001187983 */ /* 0x0021220000100a00 */
[----:B--2---:R-:W-:-:S02]  /*95470*/  IMAD.X R23, R23, 0x1, R16, P1 ;  /* 0x0000000117177824 */ /* 0x004fc400008e0610 */
[----:B----4-:R-:W-:Y:S01]  /*95480*/  IMAD.MOV.U32 R25, RZ, RZ, R18 ;  /* 0x000000ffff197224 */ /* 0x010fe200078e0012 */
[----:B------:R-:W-:-:S05]  /*95490*/  IADD3 R18, P3, R14, R11, RZ ;  /* 0x0000000b0e127210 */ /* 0x000fca0007f7e0ff */
[----:B------:R1:W-:Y:S04]  /*954a0*/  STL [R1+0x2b68], R18 ;  /* 0x002b681201007387 */ /* 0x0003e80000100800 */
[----:B-1----:R-:W2:Y:S04]  /*954b0*/  LDL.LU.64 R18, [R1+0x5ac8] ;  /* 0x005ac80001127983 */ /* 0x002ea80000300a00 */
[----:B------:R1:W-:Y:S04]  /*954c0*/  STL.64 [R1+0x2b98], R22 ;  /* 0x002b981601007387 */ /* 0x0003e80000100a00 */
[----:B-1----:R-:W4:Y:S04]  /*954d0*/  LDL.LU.64 R22, [R1+0x5ac0] ;  /* 0x005ac00001167983 */ /* 0x002f280000300a00 */
[----:B----4-:R-:W-:Y:S04]  /*954e0*/  STL.64 [R1+0x5aa0], R22 ;  /* 0x005aa01601007387 */ /* 0x010fe80000100a00 */
[----:B------:R1:W-:Y:S04]  /*954f0*/  STL [R1+0x5a98], R16 ;  /* 0x005a981001007387 */ /* 0x0003e80000100800 */
[----:B-1----:R-:W4:Y:S01]  /*95500*/  LDL.LU R16, [R1+0x248] ;  /* 0x0002480001107983 */ /* 0x002f220000300800 */
[----:B------:R-:W-:-:S02]  /*95510*/  IMAD.MOV.U32 R23, RZ, RZ, R25 ;  /* 0x000000ffff177224 */ /* 0x000fc400078e0019 */
[----:B----4-:R-:W-:-:S05]  /*95520*/  IMAD.X R25, R16, 0x1, R15, P2 ;  /* 0x0000000110197824 */ /* 0x010fca00010e060f */
[----:B------:R-:W-:Y:S04]  /*95530*/  STL [R1+0x2ba4], R25 ;  /* 0x002ba41901007387 */ /* 0x000fe80000100800 */
[----:B--2---:R1:W-:Y:S04]  /*95540*/  STL.64 [R1+0x5aa8], R18 ;  /* 0x005aa81201007387 */ /* 0x0043e80000100a00 */
[----:B-1----:R0:W2:Y:S01]  /*95550*/  LDL.64 R18, [R1+0x2b68] ;  /* 0x002b680001127983 */ /* 0x0020a20000100a00 */
[C---:B------:R-:W-:Y:S01]  /*95560*/  IADD3 R22, P1, R14.reuse, R9, RZ ;  /* 0x000000090e167210 */ /* 0x040fe20007f3e0ff */
[----:B------:R-:W-:Y:S01]  /*95570*/  IMAD.MOV.U32 R25, RZ, RZ, R23 ;  /* 0x000000ffff197224 */ /* 0x000fe200078e0017 */
[----:B------:R-:W-:-:S03]  /*95580*/  IADD3 R24, P2, R14, R7, RZ ;  /* 0x000000070e187210 */ /* 0x000fc60007f5e0ff */
[C---:B------:R-:W-:Y:S02]  /*95590*/  IMAD.X R23, R16.reuse, 0x1, R10, P1 ;  /* 0x0000000110177824 */ /* 0x040fe400008e060a */
[----:B--2---:R-:W-:-:S05]  /*955a0*/  IMAD.X R19, R16, 0x1, R12, P3 ;  /* 0x0000000110137824 */ /* 0x004fca00018e060c */
[----:B------:R-:W-:Y:S04]  /*955b0*/  STL [R1+0x2b6c], R19 ;  /* 0x002b6c1301007387 */ /* 0x000fe80000100800 */
[----:B------:R1:W-:Y:S01]  /*955c0*/  STL.64 [R1+0x2b70], R22 ;  /* 0x002b701601007387 */ /* 0x0003e20000100a00 */
[----:B------:R-:W-:Y:S01]  /*955d0*/  IADD3 R18, P3, R14, R5, RZ ;  /* 0x000000050e127210 */ /* 0x000fe20007f7e0ff */
[----:B-1----:R-:W-:Y:S02]  /*955e0*/  IMAD.MOV.U32 R23, RZ, RZ, R25 ;  /* 0x000000ffff177224 */ /* 0x002fe400078e0019 */
[----:B------:R-:W-:-:S05]  /*955f0*/  IMAD.X R25, R16, 0x1, R8, P2 ;  /* 0x0000000110197824 */ /* 0x000fca00010e0608 */
[----:B------:R1:W-:Y:S01]  /*95600*/  STL.64 [R1+0x2b78], R24 ;  /* 0x002b781801007387 */ /* 0x0003e20000100a00 */
[----:B------:R-:W-:Y:S01]  /*95610*/  IMAD.X R19, R16, 0x1, R6, P3 ;  /* 0x0000000110137824 */ /* 0x000fe200018e0606 */
[C---:B------:R-:W-:Y:S02]  /*95620*/  IADD3 R22, P1, R14.reuse, R3, RZ ;  /* 0x000000030e167210 */ /* 0x040fe40007f3e0ff */
[----:B-1----:R-:W2:Y:S04]  /*95630*/  LDL.LU.64 R24, [R1+0x5ab8] ;  /* 0x005ab80001187983 */ /* 0x002ea80000300a00 */
[----:B------:R1:W-:Y:S02]  /*95640*/  STL.64 [R1+0x5a90], R8 ;  /* 0x005a900801007387 */ /* 0x0003e40000100a00 */
[----:B-1----:R-:W-:-:S02]  /*95650*/  IADD3 R8, P2, R14, R0, RZ ;  /* 0x000000000e087210 */ /* 0x002fc40007f5e0ff */
[----:B------:R-:W4:Y:S04]  /*95660*/  LDL.LU R14, [R1+0x5ab0] ;  /* 0x005ab000010e7983 */ /* 0x000f280000300800 */
[----:B------:R-:W-:Y:S04]  /*95670*/  STL [R1+0x2b50], R8 ;  /* 0x002b500801007387 */ /* 0x000fe80000100800 */
[----:B------:R1:W-:Y:S04]  /*95680*/  STL.64 [R1+0x2b80], R18 ;  /* 0x002b801201007387 */ /* 0x0003e80000100a00 */
[----:B-1----:R-:W3:Y:S04]  /*95690*/  LDL.LU.64 R18, [R1+0x5aa8] ;  /* 0x005aa80001127983 */ /* 0x002ee80000300a00 */
[----:B------:R1:W-:Y:S04]  /*956a0*/  STL.64 [R1+0x5a80], R6 ;  /* 0x005a800601007387 */ /* 0x0003e80000100a00 */
[----:B-1----:R-:W4:Y:S04]  /*956b0*/  LDL R7, [R1+0x21f8] ;  /* 0x0021f80001077983 */ /* 0x002f280000100800 */
[----:B--2---:R1:W-:Y:S02]  /*956c0*/  STL.64 [R1+0x5a88], R24 ;  /* 0x005a881801007387 */ /* 0x0043e40000100a00 */
[----:B-1----:R-:W-:-:S02]  /*956d0*/  IMAD.MOV.U32 R24, RZ, RZ, R23 ;  /* 0x000000ffff187224 */ /* 0x002fc400078e0017 */
[----:B------:R-:W-:-:S05]  /*956e0*/  IMAD.X R23, R16, 0x1, R4, P1 ;  /* 0x0000000110177824 */ /* 0x000fca00008e0604 */
[----:B------:R1:W-:Y:S04]  /*956f0*/  STL.64 [R1+0x2b88], R22 ;  /* 0x002b881601007387 */ /* 0x0003e80000100a00 */
[----:B-1----:R-:W2:Y:S04]  /*95700*/  LDL.LU.64 R22, [R1+0x5aa0] ;  /* 0x005aa00001167983 */ /* 0x002ea80000300a00 */
[----:B------:R1:W-:Y:S04]  /*95710*/  STL.64 [R1+0x5a78], R4 ;  /* 0x005a780401007387 */ /* 0x0003e80000100a00 */
[----:B-1----:R0:W3:Y:S01]  /*95720*/  LDL.64 R4, [R1+0x2b50] ;  /* 0x002b500001047983 */ /* 0x0020e20000100a00 */
[----:B----4-:R-:W-:-:S03]  /*95730*/  IADD3 R6, P1, R7, R13, RZ ;  /* 0x0000000d07067210 */ /* 0x010fc60007f3e0ff */
[----:B------:R1:W-:Y:S04]  /*95740*/  STL [R1+0x5a70], R13 ;  /* 0x005a700d01007387 */ /* 0x0003e80000100800 */
[----:B-1----:R-:W4:Y:S01]  /*95750*/  LDL.LU R13, [R1+0x21f8] ;  /* 0x0021f800010d7983 */ /* 0x002f220000300800 */
[----:B---3--:R-:W-:-:S03]  /*95760*/  IMAD.X R5, R16, 0x1, R2, P2 ;  /* 0x0000000110057824 */ /* 0x008fc600010e0602 */
[----:B------:R-:W3:Y:S04]  /*95770*/  LDL.LU R16, [R1+0x5a98] ;  /* 0x005a980001107983 */ /* 0x000ee80000300800 */
[----:B------:R-:W-:Y:S04]  /*95780*/  STL [R1+0x2b54], R5 ;  /* 0x002b540501007387 */ /* 0x000fe80000100800 */
[----:B------:R-:W-:Y:S04]  /*95790*/  STL.64 [R1+0x5a68], R18 ;  /* 0x005a681201007387 */ /* 0x000fe80000100a00 */
[----:B------:R1:W-:Y:S01]  /*957a0*/  STL [R1+0x5a58], R11 ;  /* 0x005a580b01007387 */ /* 0x0003e20000100800 */
[----:B----4-:R-:W-:-:S03]  /*957b0*/  IADD3 R4, P2, R13, R11, RZ ;  /* 0x0000000b0d047210 */ /* 0x010fc60007f5e0ff */
[----:B-1----:R-:W3:Y:S01]  /*957c0*/  LDL.LU R11, [R1+0x244] ;  /* 0x00024400010b7983 */ /* 0x002ee20000300800 */
[----:B------:R-:W-:-:S05]  /*957d0*/  IADD3 R8, P3, R7, R14, RZ ;  /* 0x0000000e07087210 */ /* 0x000fca0007f7e0ff */
[----:B---3--:R-:W-:-:S05]  /*957e0*/  IMAD.X R9, R11, 0x1, R16, P3 ;  /* 0x000000010b097824 */ /* 0x008fca00018e0610 */
[----:B------:R1:W-:Y:S04]  /*957f0*/  STL.64 [R1+0x2b58], R8 ;  /* 0x002b580801007387 */ /* 0x0003e80000100a00 */
[----:B-1----:R-:W3:Y:S01]  /*95800*/  LDL.LU.64 R8, [R1+0x5a90] ;  /* 0x005a900001087983 */ /* 0x002ee20000300a00 */
[----:B------:R-:W-:Y:S02]  /*95810*/  IMAD.MOV.U32 R19, RZ, RZ, R24 ;  /* 0x000000ffff137224 */ /* 0x000fe400078e0018 */
[C---:B------:R-:W-:Y:S02]  /*95820*/  IMAD.X R7, R11.reuse, 0x1, R15, P1 ;  /* 0x000000010b077824 */ /* 0x040fe400008e060f */
[----:B------:R-:W-:Y:S01]  /*95830*/  IMAD.X R5, R11, 0x1, R12, P2 ;  /* 0x000000010b057824 */ /* 0x000fe200010e060c */
[----:B---3--:R-:W-:-:S05]  /*95840*/  IADD3 R24, P3, R13, R9, RZ ;  /* 0x000000090d187210 */ /* 0x008fca0007f7e0ff */
[----:B------:R1:W-:Y:S04]  /*95850*/  STL [R1+0x2b30], R24 ;  /* 0x002b301801007387 */ /* 0x0003e80000100800 */
[----:B-1----:R-:W3:Y:S04]  /*95860*/  LDL.LU.64 R24, [R1+0x5a88] ;  /* 0x005a880001187983 */ /* 0x002ee80000300a00 */
[----:B------:R1:W-:Y:S04]  /*95870*/  STL [R1+0x5a48], R9 ;  /* 0x005a480901007387 */ /* 0x0003e80000100800 */
[----:B-1----:R-:W4:Y:S04]  /*95880*/  LDL.LU R9, [R1+0x21fc] ;  /* 0x0021fc0001097983 */ /* 0x002f280000300800 */
[----:B------:R1:W-:Y:S04]  /*95890*/  STL.64 [R1+0x2b60], R6 ;  /* 0x002b600601007387 */ /* 0x0003e80000100a00 */
[----:B-1----:R-:W3:Y:S04]  /*958a0*/  LDL.LU.64 R6, [R1+0x5a80] ;  /* 0x005a800001067983 */ /* 0x002ee80000300a00 */
[----:B------:R-:W-:Y:S04]  /*958b0*/  STL.64 [R1+0x5a50], R16 ;  /* 0x005a501001007387 */ /* 0x000fe80000100a00 */
[----:B------:R1:W-:Y:S04]  /*958c0*/  STL.64 [R1+0x2b28], R4 ;  /* 0x002b280401007387 */ /* 0x0003e80000100a00 */
[----:B-1----:R-:W4:Y:S04]  /*958d0*/  LDL.LU.64 R4, [R1+0x5a78] ;  /* 0x005a780001047983 */ /* 0x002f280000300a00 */
[----:B------:R1:W-:Y:S04]  /*958e0*/  STL.64 [R1+0x5a60], R20 ;  /* 0x005a601401007387 */ /* 0x0003e80000100a00 */
[----:B-1----:R0:W4:Y:S04]  /*958f0*/  LDL.64 R20, [R1+0x2b30] ;  /* 0x002b300001147983 */ /* 0x0021280000100a00 */
[----:B--2---:R1:W-:Y:S02]  /*95900*/  STL.64 [R1+0x5a40], R22 ;  /* 0x005a401601007387 */ /* 0x0043e40000100a00 */
[----:B-1----:R-:W-:Y:S01]  /*95910*/  IMAD.MOV.U32 R22, RZ, RZ, R19 ;  /* 0x000000ffff167224 */ /* 0x002fe200078e0013 */
[----:B---3--:R-:W-:-:S05]  /*95920*/  IADD3 R16, P1, R13, R7, RZ ;  /* 0x000000070d107210 */ /* 0x008fca0007f3e0ff */
[----:B------:R-:W-:Y:S01]  /*95930*/  IMAD.X R17, R11, 0x1, R8, P1 ;  /* 0x000000010b117824 */ /* 0x000fe200008e0608 */
[----:B----4-:R-:W-:-:S05]  /*95940*/  IADD3 R18, P2, R13, R5, RZ ;  /* 0x000000050d127210 */ /* 0x010fca0007f5e0ff */
[C---:B------:R-:W-:Y:S02]  /*95950*/  IMAD.X R19, R11.reuse, 0x1, R6, P2 ;  /* 0x000000010b137824 */ /* 0x040fe400010e0606 */
[----:B------:R-:W-:Y:S01]  /*95960*/  IMAD.X R21, R11, 0x1, R10, P3 ;  /* 0x000000010b157824 */ /* 0x000fe200018e060a */
[----:B------:R-:W-:-:S04]  /*95970*/  IADD3 R20, P3, R13, R3, RZ ;  /* 0x000000030d147210 */ /* 0x000fc80007f7e0ff */
[----:B------:R1:W-:Y:S04]  /*95980*/  STL [R1+0x2b34], R21 ;  /* 0x002b341501007387 */ /* 0x0003e80000100800 */
[----:B------:R2:W-:Y:S01]  /*95990*/  STL.64 [R1+0x2b38], R16 ;  /* 0x002b381001007387 */ /* 0x0005e20000100a00 */
[----:B-1----:R-:W-:Y:S01]  /*959a0*/  IMAD.X R21, R11, 0x1, R4, P3 ;  /* 0x000000010b157824 */ /* 0x002fe200018e0604 */
[----:B--2---:R-:W-:Y:S02]  /*959b0*/  IADD3 R16, P1, R13, R0, RZ ;  /* 0x000000000d107210 */ /* 0x004fe40007f3e0ff */
[----:B------:R-:W2:Y:S04]  /*959c0*/  LDL.LU R13, [R1+0x5a70] ;  /* 0x005a7000010d7983 */ /* 0x000ea80000300800 */
[----:B------:R1:W-:Y:S04]  /*959d0*/  STL.64 [R1+0x5a38], R28 ;  /* 0x005a381c01007387 */ /* 0x0003e80000100a00 */
[----:B------:R3:W-:Y:S01]  /*959e0*/  STL.64 [R1+0x2b40], R18 ;  /* 0x002b401201007387 */ /* 0x0007e20000100a00 */
[----:B------:R-:W-:Y:S01]  /*959f0*/  IMAD.X R17, R11, 0x1, R2, P1 ;  /* 0x000000010b117824 */ /* 0x000fe200008e0602 */
[----:B-1----:R-:W-:-:S02]  /*95a00*/  IADD3 R28, P2, R9, R14, RZ ;  /* 0x0000000e091c7210 */ /* 0x002fc40007f5e0ff */
[----:B---3--:R-:W3:Y:S04]  /*95a10*/  LDL.LU.64 R18, [R1+0x5a68] ;  /* 0x005a680001127983 */ /* 0x008ee80000300a00 */
[----:B------:R1:W-:Y:S04]  /*95a20*/  STL.64 [R1+0x2b48], R20 ;  /* 0x002b481401007387 */ /* 0x0003e80000100a00 */
[----:B------:R-:W-:Y:S04]  /*95a30*/  STL [R1+0x2b18], R28 ;  /* 0x002b181c01007387 */ /* 0x000fe80000100800 */
[----:B-1----:R-:W4:Y:S04]  /*95a40*/  LDL.LU.64 R20, [R1+0x5a60] ;  /* 0x005a600001147983 */ /* 0x002f280000300a00 */
[----:B------:R-:W3:Y:S04]  /*95a50*/  LDL R29, [R1+0x240] ;  /* 0x00024000011d7983 */ /* 0x000ee80000100800 */
[----:B------:R-:W3:Y:S04]  /*95a60*/  LDL.LU R11, [R1+0x5a58] ;  /* 0x005a5800010b7983 */ /* 0x000ee80000300800 */
[----:B------:R1:W-:Y:S04]  /*95a70*/  STL.64 [R1+0x2b10], R16 ;  /* 0x002b101001007387 */ /* 0x0003e80000100a00 */
[----:B-1----:R-:W3:Y:S04]  /*95a80*/  LDL.LU.64 R16, [R1+0x5a50] ;  /* 0x005a500001107983 */ /* 0x002ee80000300a00 */
[----:B------:R1:W-:Y:S04]  /*95a90*/  STL.64 [R1+0x5a30], R2 ;  /* 0x005a300201007387 */ /* 0x0003e80000100a00 */
[----:B-1----:R0:W3:Y:S04]  /*95aa0*/  LDL.64 R2, [R1+0x2b18] ;  /* 0x002b180001027983 */ /* 0x0020e80000100a00 */
[----:B------:R1:W-:Y:S02]  /*95ab0*/  STL.64 [R1+0x5a20], R24 ;  /* 0x005a201801007387 */ /* 0x0003e40000100a00 */
[----:B-1----:R-:W-:Y:S01]  /*95ac0*/  IMAD.MOV.U32 R25, RZ, RZ, R9 ;  /* 0x000000ffff197224 */ /* 0x002fe200078e0009 */
[----:B--2---:R-:W-:-:S02]  /*95ad0*/  IADD3 R28, P3, R9, R13, RZ ;  /* 0x0000000d091c7210 */ /* 0x004fc40007f7e0ff */
[----:B------:R-:W2:Y:S04]  /*95ae0*/  LDL.LU R9, [R1+0x5a48] ;  /* 0x005a480001097983 */ /* 0x000ea80000300800 */
[----:B----4-:R1:W-:Y:S02]  /*95af0*/  STL.64 [R1+0x5a28], R20 ;  /* 0x005a281401007387 */ /* 0x0103e40000100a00 */
[----:B-1----:R-:W-:Y:S01]  /*95b00*/  IMAD.MOV.U32 R20, RZ, RZ, R22 ;  /* 0x000000ffff147224 */ /* 0x002fe200078e0016 */
[----:B---3--:R-:W-:-:S05]  /*95b10*/  IADD3 R22, P1, R25, R11, RZ ;  /* 0x0000000b19167210 */ /* 0x008fca0007f3e0ff */
[----:B------:R1:W-:Y:S04]  /*95b20*/  STL [R1+0x2ae8], R22 ;  /* 0x002ae81601007387 */ /* 0x0003e80000100800 */
[----:B-1----:R-:W3:Y:S01]  /*95b30*/  LDL.LU.64 R22, [R1+0x5a40] ;  /* 0x005a400001167983 */ /* 0x002ee20000300a00 */
[----:B------:R-:W-:-:S05]  /*95b40*/  IMAD.X R3, R29, 0x1, R16, P2 ;  /* 0x000000011d037824 */ /* 0x000fca00010e0610 */
[----:B------:R-:W-:Y:S01]  /*95b50*/  STL [R1+0x2b1c], R3 ;  /* 0x002b1c0301007387 */ /* 0x000fe20000100800 */
[----:B--2---:R-:W-:-:S03]  /*95b60*/  IADD3 R2, P2, R25, R9, RZ ;  /* 0x0000000919027210 */ /* 0x004fc60007f5e0ff */
[----:B---3--:R1:W-:Y:S04]  /*95b70*/  STL.64 [R1+0x5a18], R22 ;  /* 0x005a181601007387 */ /* 0x0083e80000100a00 */
[----:B-1----:R0:W2:Y:S04]  /*95b80*/  LDL.64 R22, [R1+0x2ae8] ;  /* 0x002ae80001167983 */ /* 0x0020a80000100a00 */
[----:B------:R1:W-:Y:S04]  /*95b90*/  STL [R1+0x5a10], R9 ;  /* 0x005a100901007387 */ /* 0x0003e80000100800 */
[----:B-1----:R-:W3:Y:S02]  /*95ba0*/  LDL.LU R9, [R1+0x240] ;  /* 0x0002400001097983 */ /* 0x002ee40000300800 */
[----:B---3--:R-:W-:-:S05]  /*95bb0*/  IMAD.X R29, R9, 0x1, R15, P3 ;  /* 0x00000001091d7824 */ /* 0x008fca00018e060f */
[----:B------:R1:W-:Y:S04]  /*95bc0*/  STL.64 [R1+0x2b20], R28 ;  /* 0x002b201c01007387 */ /* 0x0003e80000100a00 */
[----:B-1----:R-:W3:Y:S01]  /*95bd0*/  LDL.LU.64 R28, [R1+0x5a38] ;  /* 0x005a3800011c7983 */ /* 0x002ee20000300a00 */
[C---:B--2---:R-:W-:Y:S02]  /*95be0*/  IMAD.X R23, R9.reuse, 0x1, R12, P1 ;  /* 0x0000000109177824 */ /* 0x044fe400008e060c */
[----:B------:R-:W-:Y:S01]  /*95bf0*/  IMAD.X R3, R9, 0x1, R10, P2 ;  /* 0x0000000109037824 */ /* 0x000fe200010e060a */
[----:B---3--:R-:W-:Y:S04]  /*95c00*/  STL.64 [R1+0x5a08], R28 ;  /* 0x005a081c01007387 */ /* 0x008fe80000100a00 */
[----:B------:R1:W-:Y:S04]  /*95c10*/  STL.64 [R1+0x59f8], R18 ;  /* 0x0059f81201007387 */ /* 0x0003e80000100a00 */
[----:B------:R-:W-:Y:S04]  /*95c20*/  STL [R1+0x2aec], R23 ;  /* 0x002aec1701007387 */ /* 0x000fe80000100800 */
[----:B-1----:R-:W2:Y:S04]  /*95c30*/  LDL R19, [R1+0x2200] ;  /* 0x0022000001137983 */ /* 0x002ea80000100800 */
[----:B------:R1:W-:Y:S04]  /*95c40*/  STL.64 [R1+0x2af0], R2 ;  /* 0x002af00201007387 */ /* 0x0003e80000100a00 */
[----:B-1----:R-:W3:Y:S01]  /*95c50*/  LDL.LU.64 R2, [R1+0x5a30] ;  /* 0x005a300001027983 */ /* 0x002ee20000300a00 */
[----:B------:R-:W-:-:S03]  /*95c60*/  IMAD.MOV.U32 R29, RZ, RZ, R25 ;  /* 0x000000ffff1d7224 */ /* 0x000fc600078e0019 */
[----:B------:R1:W-:Y:S02]  /*95c70*/  STL.64 [R1+0x5a00], R16 ;  /* 0x005a001001007387 */ /* 0x0003e40000100a00 */
[C---:B------:R-:W-:Y:S02]  /*95c80*/  IADD3 R24, P3, R29.reuse, R7, RZ ;  /* 0x000000071d187210 */ /* 0x040fe40007f7e0ff */
[----:B------:R-:W-:-:S03]  /*95c90*/  IADD3 R22, P1, R29, R5, RZ ;  /* 0x000000051d167210 */ /* 0x000fc60007f3e0ff */
[C---:B------:R-:W-:Y:S02]  /*95ca0*/  IMAD.X R25, R9.reuse, 0x1, R8, P3 ;  /* 0x0000000109197824 */ /* 0x040fe400018e0608 */
[----:B-1----:R-:W-:Y:S02]  /*95cb0*/  IMAD.MOV.U32 R16, RZ, RZ, R20 ;  /* 0x000000ffff107224 */ /* 0x002fe400078e0014 */
[----:B------:R-:W-:Y:S01]  /*95cc0*/  IMAD.X R23, R9, 0x1, R6, P1 ;  /* 0x0000000109177824 */ /* 0x000fe200008e0606 */
[----:B---3--:R-:W-:-:S05]  /*95cd0*/  IADD3 R20, P2, R29, R3, RZ ;  /* 0x000000031d147210 */ /* 0x008fca0007f5e0ff */
[----:B------:R1:W-:Y:S04]  /*95ce0*/  STL [R1+0x2b08], R20 ;  /* 0x002b081401007387 */ /* 0x0003e80000100800 */
[----:B-1----:R-:W3:Y:S04]  /*95cf0*/  LDL.LU.64 R20, [R1+0x5a28] ;  /* 0x005a280001147983 */ /* 0x002ee80000300a00 */
[----:B------:R1:W-:Y:S04]  /*95d00*/  STL.64 [R1+0x2af8], R24 ;  /* 0x002af81801007387 */ /* 0x0003e80000100a00 */
[----:B-1----:R-:W4:Y:S04]  /*95d10*/  LDL.LU.64 R24, [R1+0x5a20] ;  /* 0x005a200001187983 */ /* 0x002f280000300a00 */
[----:B------:R1:W-:Y:S04]  /*95d20*/  STL.64 [R1+0x2b00], R22 ;  /* 0x002b001601007387 */ /* 0x0003e80000100a00 */
[----:B-1----:R-:W3:Y:S04]  /*95d30*/  LDL.LU.64 R22, [R1+0x5a18] ;  /* 0x005a180001167983 */ /* 0x002ee80000300a00 */
[----:B------:R1:W-:Y:S04]  /*95d40*/  STL.64 [R1+0x59e8], R6 ;  /* 0x0059e80601007387 */ /* 0x0003e80000100a00 */
[----:B-1----:R0:W2:Y:S04]  /*95d50*/  LDL.64 R6, [R1+0x2b08] ;  /* 0x002b080001067983 */ /* 0x0020a80000100a00 */
[----:B------:R-:W-:Y:S04]  /*95d60*/  STL.64 [R1+0x59f0], R14 ;  /* 0x0059f00e01007387 */ /* 0x000fe80000100a00 */
[----:B------:R1:W-:Y:S01]  /*95d70*/  STL [R1+0x59e0], R4 ;  /* 0x0059e00401007387 */ /* 0x0003e20000100800 */
[----:B------:R-:W-:Y:S01]  /*95d80*/  IADD3 R28, P3, R29, R0, RZ ;  /* 0x000000001d1c7210 */ /* 0x000fe20007f7e0ff */
[----:B--2---:R-:W-:-:S02]  /*95d90*/  IMAD.X R7, R9, 0x1, R4, P2 ;  /* 0x0000000109077824 */ /* 0x004fc400010e0604 */
[----:B-1----:R-:W2:Y:S01]  /*95da0*/  LDL.LU R4, [R1+0x2200] ;  /* 0x0022000001047983 */ /* 0x002ea20000300800 */
[----:B------:R-:W-:Y:S01]  /*95db0*/  IADD3 R18, P1, R19, R14, RZ ;  /* 0x0000000e13127210 */ /* 0x000fe20007f3e0ff */
[----:B------:R-:W-:Y:S02]  /*95dc0*/  IMAD.X R29, R9, 0x1, R2, P3 ;  /* 0x00000001091d7824 */ /* 0x000fe400018e0602 */
[----:B------:R-:W-:Y:S01]  /*95dd0*/  IMAD.MOV.U32 R14, RZ, RZ, R16 ;  /* 0x000000ffff0e7224 */ /* 0x000fe200078e0010 */
[----:B------:R-:W-:Y:S04]  /*95de0*/  STL [R1+0x2b0c], R7 ;  /* 0x002b0c0701007387 */ /* 0x000fe80000100800 */
[----:B------:R-:W4:Y:S04]  /*95df0*/  LDL.LU R9, [R1+0x5a10] ;  /* 0x005a100001097983 */ /* 0x000f280000300800 */
[----:B------:R1:W-:Y:S04]  /*95e00*/  STL.64 [R1+0x2ad0], R28 ;  /* 0x002ad01c01007387 */ /* 0x0003e80000100a00 */
[----:B-1----:R-:W3:Y:S01]  /*95e10*/  LDL.LU.64 R28, [R1+0x5a08] ;  /* 0x005a0800011c7983 */ /* 0x002ee20000300a00 */
        /* <DEDUP_REMOVED lines=9> */
[----:B------:R2:W-:Y:S01]  /*95eb0*/  STL.64 [R1+0x59d8], R16 ;  /* 0x0059d81001007387 */ /* 0x0005e20000100a00 */
[----:B-1----:R-:W-:Y:S01]  /*95ec0*/  IMAD.MOV.U32 R19, RZ, RZ, R14 ;  /* 0x000000ffff137224 */ /* 0x002fe200078e000e */
[----:B----4-:R-:W-:-:S02]  /*95ed0*/  IADD3 R14, P1, R4, R9, RZ ;  /* 0x00000009040e7210 */ /* 0x010fc40007f3e0ff */
[----:B--2---:R0:W2:Y:S04]  /*95ee0*/  LDL.64 R16, [R1+0x2aa8] ;  /* 0x002aa80001107983 */ /* 0x0040a80000100a00 */
[----:B------:R1:W-:Y:S04]  /*95ef0*/  STL [R1+0x2ab0], R14 ;  /* 0x002ab00e01007387 */ /* 0x0003e80000100800 */
[----:B-1----:R-:W4:Y:S01]  /*95f00*/  LDL.LU.64 R14, [R1+0x59f0] ;  /* 0x0059f000010e7983 */ /* 0x002f220000300a00 */
[----:B------:R-:W-:-:S05]  /*95f10*/  IADD3 R6, P2, R4, R13, RZ ;  /* 0x0000000d04067210 */ /* 0x000fca0007f5e0ff */
[----:B----4-:R-:W-:-:S05]  /*95f20*/  IMAD.X R7, R11, 0x1, R15, P2 ;  /* 0x000000010b077824 */ /* 0x010fca00010e060f */
[----:B------:R1:W-:Y:S04]  /*95f30*/  STL.64 [R1+0x2ae0], R6 ;  /* 0x002ae00601007387 */ /* 0x0003e80000100a00 */
[----:B-1----:R-:W4:Y:S04]  /*95f40*/  LDL.LU.64 R6, [R1+0x59e8] ;  /* 0x0059e80001067983 */ /* 0x002f280000300a00 */
[----:B------:R1:W-:Y:S04]  /*95f50*/  STL.64 [R1+0x59d0], R24 ;  /* 0x0059d01801007387 */ /* 0x0003e80000100a00 */
[----:B-1----:R0:W3:Y:S01]  /*95f60*/  LDL.64 R24, [R1+0x2ab0] ;  /* 0x002ab00001187983 */ /* 0x0020e20000100a00 */
[----:B--2---:R-:W-:-:S05]  /*95f70*/  IMAD.X R17, R11, 0x1, R12, P3 ;  /* 0x000000010b117824 */ /* 0x004fca00018e060c */
[----:B------:R1:W-:Y:S01]  /*95f80*/  STL [R1+0x2aac], R17 ;  /* 0x002aac1101007387 */ /* 0x0003e20000100800 */
[C---:B------:R-:W-:Y:S02]  /*95f90*/  IADD3 R16, P3, R4.reuse, R5, RZ ;  /* 0x0000000504107210 */ /* 0x040fe40007f7e0ff */
[----:B----4-:R-:W-:Y:S01]  /*95fa0*/  IADD3 R18, P2, R4, R7, RZ ;  /* 0x0000000704127210 */ /* 0x010fe20007f5e0ff */
[----:B---3--:R-:W-:-:S04]  /*95fb0*/  IMAD.MOV.U32 R25, RZ, RZ, R19 ;  /* 0x000000ffff197224 */ /* 0x008fc800078e0013 */
[C---:B------:R-:W-:Y:S02]  /*95fc0*/  IMAD.X R19, R11.reuse, 0x1, R8, P2 ;  /* 0x000000010b137824 */ /* 0x040fe400010e0608 */
[----:B-1----:R-:W-:Y:S02]  /*95fd0*/  IMAD.MOV.U32 R17, RZ, RZ, R25 ;  /* 0x000000ffff117224 */ /* 0x002fe400078e0019 */
[----:B------:R-:W-:Y:S01]  /*95fe0*/  IMAD.X R25, R11, 0x1, R10, P1 ;  /* 0x000000010b197824 */ /* 0x000fe200008e060a */
[----:B------:R-:W-:-:S04]  /*95ff0*/  IADD3 R24, P1, R4, R3, RZ ;  /* 0x0000000304187210 */ /* 0x000fc80007f3e0ff */
[----:B------:R1:W-:Y:S04]  /*96000*/  STL [R1+0x2ab4], R25 ;  /* 0x002ab41901007387 */ /* 0x0003e80000100800 */
[----:B-1----:R-:W2:Y:S04]  /*96010*/  LDL R25, [R1+0x2204] ;  /* 0x0022040001197983 */ /* 0x002ea80000100800 */
[----:B------:R1:W-:Y:S02]  /*96020*/  STL.64 [R1+0x2ab8], R18 ;  /* 0x002ab81201007387 */ /* 0x0003e40000100a00 */
[----:B-1----:R-:W-:-:S02]  /*96030*/  IADD3 R18, P2, R4, R0, RZ ;  /* 0x0000000004127210 */ /* 0x002fc40007f5e0ff */
[----:B------:R-:W3:Y:S01]  /*96040*/  LDL.LU R4, [R1+0x59e0] ;  /* 0x0059e00001047983 */ /* 0x000ee20000300800 */
[----:B------:R-:W-:Y:S02]  /*96050*/  IMAD.MOV.U32 R19, RZ, RZ, R17 ;  /* 0x000000ffff137224 */ /* 0x000fe400078e0011 */
[C---:B------:R-:W-:Y:S01]  /*96060*/  IMAD.X R17, R11.reuse, 0x1, R6, P3 ;  /* 0x000000010b117824 */ /* 0x040fe200018e0606 */
[----:B------:R1:W-:Y:S04]  /*96070*/  STL.64 [R1+0x59b8], R28 ;  /* 0x0059b81c01007387 */ /* 0x0003e80000100a00 */
[----:B------:R4:W-:Y:S01]  /*96080*/  STL.64 [R1+0x2ac0], R16 ;  /* 0x002ac01001007387 */ /* 0x0009e20000100a00 */
[----:B-1----:R-:W-:Y:S02]  /*96090*/  IMAD.MOV.U32 R29, RZ, RZ, R19 ;  /* 0x000000ffff1d7224 */ /* 0x002fe400078e0013 */
[----:B------:R-:W-:Y:S01]  /*960a0*/  IMAD.X R19, R11, 0x1, R2, P2 ;  /* 0x000000010b137824 */ /* 0x000fe200010e0602 */
[----:B----4-:R-:W4:Y:S04]  /*960b0*/  LDL.LU.64 R16, [R1+0x59d8] ;  /* 0x0059d80001107983 */ /* 0x010f280000300a00 */
[----:B------:R1:W-:Y:S01]  /*960c0*/  STL [R1+0x59b0], R14 ;  /* 0x0059b00e01007387 */ /* 0x0003e20000100800 */
[----:B--2---:R-:W-:-:S03]  /*960d0*/  IADD3 R28, P3, R25, R14, RZ ;  /* 0x0000000e191c7210 */ /* 0x004fc60007f7e0ff */
[----:B-1----:R-:W2:Y:S04]  /*960e0*/  LDL.LU R14, [R1+0x2204] ;  /* 0x00220400010e7983 */ /* 0x002ea80000300800 */
[----:B------:R-:W-:Y:S01]  /*960f0*/  STL [R1+0x2a98], R28 ;  /* 0x002a981c01007387 */ /* 0x000fe20000100800 */
[----:B---3--:R-:W-:-:S05]  /*96100*/  IMAD.X R25, R11, 0x1, R4, P1 ;  /* 0x000000010b197824 */ /* 0x008fca00008e0604 */
[----:B------:R1:W-:Y:S04]  /*96110*/  STL.64 [R1+0x2ac8], R24 ;  /* 0x002ac81801007387 */ /* 0x0003e80000100a00 */
[----:B-1----:R-:W3:Y:S04]  /*96120*/  LDL.LU.64 R24, [R1+0x59d0] ;  /* 0x0059d00001187983 */ /* 0x002ee80000300a00 */
[----:B------:R-:W2:Y:S04]  /*96130*/  LDL.LU R11, [R1+0x59c8] ;  /* 0x0059c800010b7983 */ /* 0x000ea80000300800 */
[----:B------:R1:W-:Y:S04]  /*96140*/  STL.64 [R1+0x2a90], R18 ;  /* 0x002a901201007387 */ /* 0x0003e80000100a00 */
[----:B-1----:R-:W4:Y:S04]  /*96150*/  LDL.LU.64 R18, [R1+0x59c0] ;  /* 0x0059c00001127983 */ /* 0x002f280000300a00 */
[----:B------:R2:W-:Y:S02]  /*96160*/  STL.64 [R1+0x59a8], R20 ;  /* 0x0059a81401007387 */ /* 0x0005e40000100a00 */
[----:B--2---:R-:W-:-:S02]  /*96170*/  IADD3 R20, P2, R14, R11, RZ ;  /* 0x0000000b0e147210 */ /* 0x004fc40007f5e0ff */
[----:B----4-:R1:W-:Y:S04]  /*96180*/  STL.64 [R1+0x5998], R18 ;  /* 0x0059981201007387 */ /* 0x0103e80000100a00 */
[----:B-1----:R0:W2:Y:S04]  /*96190*/  LDL.64 R18, [R1+0x2a98] ;  /* 0x002a980001127983 */ /* 0x0020a80000100a00 */
[----:B------:R1:W-:Y:S04]  /*961a0*/  STL [R1+0x5988], R11 ;  /* 0x0059880b01007387 */ /* 0x0003e80000100800 */
[----:B-1----:R-:W2:Y:S01]  /*961b0*/  LDL.LU R11, [R1+0x238] ;  /* 0x00023800010b7983 */ /* 0x002ea20000300800 */
[----:B------:R-:W-:Y:S01]  /*961c0*/  IADD3 R28, P1, R14, R13, RZ ;  /* 0x0000000d0e1c7210 */ /* 0x000fe20007f3e0ff */
[----:B------:R-:W-:-:S02]  /*961d0*/  IMAD.MOV.U32 R21, RZ, RZ, R29 ;  /* 0x000000ffff157224 */ /* 0x000fc400078e001d */
[----:B------:R1:W-:Y:S04]  /*961e0*/  STL.64 [R1+0x59a0], R22 ;  /* 0x0059a01601007387 */ /* 0x0003e80000100a00 */
[----:B-1----:R-:W4:Y:S01]  /*961f0*/  LDL R22, [R1+0x2208] ;  /* 0x0022080001167983 */ /* 0x002f220000100800 */
        /* <DEDUP_REMOVED lines=10> */
[----:B------:R-:W-:-:S04]  /*962a0*/  IADD3 R28, P1, R14, R7, RZ ;  /* 0x000000070e1c7210 */ /* 0x000fc80007f3e0ff */
[----:B------:R1:W-:Y:S04]  /*962b0*/  STL.64 [R1+0x2a68], R20 ;  /* 0x002a681401007387 */ /* 0x0003e80000100a00 */
[----:B------:R2:W-:Y:S04]  /*962c0*/  STL.64 [R1+0x2a70], R18 ;  /* 0x002a701201007387 */ /* 0x0005e80000100a00 */
[----:B------:R-:W-:Y:S01]  /*962d0*/  STL.64 [R1+0x5990], R2 ;  /* 0x0059900201007387 */ /* 0x000fe20000100a00 */
[----:B-1----:R-:W-:Y:S01]  /*962e0*/  IADD3 R20, P2, R14, R5, RZ ;  /* 0x000000050e147210 */ /* 0x002fe20007f5e0ff */
[----:B--2---:R-:W-:-:S02]  /*962f0*/  IMAD.MOV.U32 R19, RZ, RZ, R29 ;  /* 0x000000ffff137224 */ /* 0x004fc400078e001d */
[C---:B------:R-:W-:Y:S02]  /*96300*/  IMAD.X R29, R11.reuse, 0x1, R8, P1 ;  /* 0x000000010b1d7824 */ /* 0x040fe400008e0608 */
[----:B------:R-:W-:Y:S01]  /*96310*/  IMAD.X R21, R11, 0x1, R6, P2 ;  /* 0x000000010b157824 */ /* 0x000fe200010e0606 */
[C---:B------:R-:W-:Y:S02]  /*96320*/  IADD3 R18, P3, R14.reuse, R3, RZ ;  /* 0x000000030e127210 */ /* 0x040fe40007f7e0ff */
[----:B------:R1:W-:Y:S02]  /*96330*/  STL.64 [R1+0x2a78], R28 ;  /* 0x002a781c01007387 */ /* 0x0003e40000100a00 */
[----:B-1----:R-:W-:Y:S02]  /*96340*/  IADD3 R28, P1, R14, R0, RZ ;  /* 0x000000000e1c7210 */ /* 0x002fe40007f3e0ff */
[----:B------:R-:W4:Y:S04]  /*96350*/  LDL.LU R14, [R1+0x59b0] ;  /* 0x0059b000010e7983 */ /* 0x000f280000300800 */
[----:B------:R1:W-:Y:S04]  /*96360*/  STL.64 [R1+0x2a80], R20 ;  /* 0x002a801401007387 */ /* 0x0003e80000100a00 */
[----:B-1----:R-:W2:Y:S01]  /*96370*/  LDL.LU.64 R20, [R1+0x59a8] ;  /* 0x0059a80001147983 */ /* 0x002ea20000300a00 */
[----:B----4-:R-:W-:-:S03]  /*96380*/  IADD3 R22, P2, R22, R14, RZ ;  /* 0x0000000e16167210 */ /* 0x010fc60007f5e0ff */
[----:B--2---:R-:W-:Y:S04]  /*96390*/  STL.64 [R1+0x5978], R20 ;  /* 0x0059781401007387 */ /* 0x004fe80000100a00 */
[----:B------:R1:W-:Y:S04]  /*963a0*/  STL [R1+0x2a58], R22 ;  /* 0x002a581601007387 */ /* 0x0003e80000100800 */
[----:B-1----:R-:W2:Y:S01]  /*963b0*/  LDL.LU.64 R22, [R1+0x59a0] ;  /* 0x0059a00001167983 */ /* 0x002ea20000300a00 */
[----:B------:R-:W-:Y:S02]  /*963c0*/  IMAD.MOV.U32 R21, RZ, RZ, R19 ;  /* 0x000000ffff157224 */ /* 0x000fe400078e0013 */
[----:B------:R-:W-:-:S05]  /*963d0*/  IMAD.X R19, R11, 0x1, R4, P3 ;  /* 0x000000010b137824 */ /* 0x000fca00018e0604 */
[----:B------:R1:W-:Y:S04]  /*963e0*/  STL.64 [R1+0x2a88], R18 ;  /* 0x002a881201007387 */ /* 0x0003e80000100a00 */
[----:B-1----:R-:W4:Y:S04]  /*963f0*/  LDL.LU.64 R18, [R1+0x5998] ;  /* 0x0059980001127983 */ /* 0x002f280000300a00 */
[----:B----4-:R1:W-:Y:S04]  /*96400*/  STL.64 [R1+0x5968], R18 ;  /* 0x0059681201007387 */ /* 0x0103e80000100a00 */
[----:B-1----:R-:W4:Y:S02]  /*96410*/  LDL.LU R18, [R1+0x2208] ;  /* 0x0022080001127983 */ /* 0x002f240000300800 */
[----:B----4-:R-:W-:-:S05]  /*96420*/  IADD3 R2, P3, R18, R13, RZ ;  /* 0x0000000d12027210 */ /* 0x010fca0007f7e0ff */
[----:B------:R1:W-:Y:S04]  /*96430*/  STL [R1+0x2a60], R2 ;  /* 0x002a600201007387 */ /* 0x0003e80000100800 */
[----:B-1----:R-:W4:Y:S02]  /*96440*/  LDL.LU.64 R2, [R1+0x5990] ;  /* 0x0059900001027983 */ /* 0x002f240000300a00 */
[----:B----4-:R-:W-:Y:S02]  /*96450*/  IMAD.X R29, R11, 0x1, R2, P1 ;  /* 0x000000010b1d7824 */ /* 0x010fe400008e0602 */
[----:B------:R-:W4:Y:S04]  /*96460*/  LDL.LU R11, [R1+0x5988] ;  /* 0x00598800010b7983 */ /* 0x000f280000300800 */
[----:B------:R1:W-:Y:S04]  /*96470*/  STL.64 [R1+0x2a50], R28 ;  /* 0x002a501c01007387 */ /* 0x0003e80000100a00 */
[----:B-1----:R-:W3:Y:S04]  /*96480*/  LDL.LU.64 R28, [R1+0x5980] ;  /* 0x00598000011c7983 */ /* 0x002ee80000300a00 */
[----:B--2---:R1:W-:Y:S04]  /*96490*/  STL.64 [R1+0x5970], R22 ;  /* 0x0059701601007387 */ /* 0x0043e80000100a00 */
[----:B-1----:R0:W2:Y:S04]  /*964a0*/  LDL.64 R22, [R1+0x2a60] ;  /* 0x002a600001167983 */ /* 0x0020a80000100a00 */
[----:B--2---:R-:W2:Y:S04]  /*964b0*/  LDL R23, [R1+0x234] ;  /* 0x0002340001177983 */ /* 0x004ea80000100800 */
[----:B---3--:R-:W-:Y:S04]  /*964c0*/  STL.64 [R1+0x5958], R28 ;  /* 0x0059581c01007387 */ /* 0x008fe80000100a00 */
[----:B------:R1:W-:Y:S04]  /*964d0*/  STL [R1+0x5960], R29 ;  /* 0x0059601d01007387 */ /* 0x0003e80000100800 */
[----:B-1----:R0:W3:Y:S02]  /*964e0*/  LDL.64 R28, [R1+0x2a58] ;  /* 0x002a5800011c7983 */ /* 0x0020e40000100a00 */
[----:B---3--:R-:W-:-:S04]  /*964f0*/  IMAD.MOV.U32 R29, RZ, RZ, R21 ;  /* 0x000000ffff1d7224 */ /* 0x008fc800078e0015 */
[----:B------:R-:W-:Y:S02]  /*96500*/  IMAD.MOV.U32 R21, RZ, RZ, R29 ;  /* 0x000000ffff157224 */ /* 0x000fe400078e001d */
[----:B--2---:R-:W-:Y:S01]  /*96510*/  IMAD.X R29, R23, 0x1, R16, P2 ;  /* 0x00000001171d7824 */ /* 0x004fe200010e0610 */
[----:B------:R-:W-:-:S04]  /*96520*/  IADD3 R28, P2, R18, R9, RZ ;  /* 0x00000009121c7210 */ /* 0x000fc80007f5e0ff */
[----:B------:R-:W-:Y:S04]  /*96530*/  STL [R1+0x2a5c], R29 ;  /* 0x002a5c1d01007387 */ /* 0x000fe80000100800 */
[----:B------:R1:W-:Y:S04]  /*96540*/  STL [R1+0x5950], R9 ;  /* 0x0059500901007387 */ /* 0x0003e80000100800 */
[----:B-1----:R-:W2:Y:S01]  /*96550*/  LDL.LU R9, [R1+0x234] ;  /* 0x0002340001097983 */ /* 0x002ea20000300800 */
[----:B----4-:R-:W-:Y:S01]  /*96560*/  IADD3 R20, P1, R18, R11, RZ ;  /* 0x0000000b12147210 */ /* 0x010fe20007f3e0ff */
[----:B--2---:R-:W-:-:S05]  /*96570*/  IMAD.X R23, R9, 0x1, R15, P3 ;  /* 0x0000000109177824 */ /* 0x004fca00018e060f */
[----:B------:R1:W-:Y:S02]  /*96580*/  STL [R1+0x2a64], R23 ;  /* 0x002a641701007387 */ /* 0x0003e40000100800 */
[----:B-1----:R-:W-:Y:S02]  /*96590*/  IMAD.MOV.U32 R23, RZ, RZ, R21 ;  /* 0x000000ffff177224 */ /* 0x002fe400078e0015 */
[----:B------:R-:W-:-:S05]  /*965a0*/  IMAD.X R21, R9, 0x1, R12, P1 ;  /* 0x0000000109157824 */ /* 0x000fca00008e060c */
[----:B------:R1:W-:Y:S04]  /*965b0*/  STL.64 [R1+0x2a28], R20 ;  /* 0x002a281401007387 */ /* 0x0003e80000100a00 */
[----:B-1----:R-:W2:Y:S01]  /*965c0*/  LDL.LU.64 R20, [R1+0x5978] ;  /* 0x0059780001147983 */ /* 0x002ea20000300a00 */
[----:B------:R-:W-:Y:S01]  /*965d0*/  IMAD.X R29, R9, 0x1, R10, P2 ;  /* 0x00000001091d7824 */ /* 0x000fe200010e060a */
[C---:B------:R-:W-:Y:S02]  /*965e0*/  IADD3 R22, P3, R18.reuse, R7, RZ ;  /* 0x0000000712167210 */ /* 0x040fe40007f7e0ff */
[----:B--2---:R1:W-:Y:S04]  /*965f0*/  STL.64 [R1+0x5948], R20 ;  /* 0x0059481401007387 */ /* 0x0043e80000100a00 */
[----:B------:R2:W-:Y:S01]  /*96600*/  STL.64 [R1+0x2a30], R28 ;  /* 0x002a301c01007387 */ /* 0x0005e20000100a00 */
[----:B-1----:R-:W-:Y:S01]  /*96610*/  IADD3 R20, P1, R18, R5, RZ ;  /* 0x0000000512147210 */ /* 0x002fe20007f3e0ff */
[----:B--2---:R-:W-:-:S02]  /*96620*/  IMAD.MOV.U32 R29, RZ, RZ, R23 ;  /* 0x000000ffff1d7224 */ /* 0x004fc400078e0017 */
[C---:B------:R-:W-:Y:S01]  /*96630*/  IMAD.X R23, R9.reuse, 0x1, R8, P3 ;  /* 0x0000000109177824 */ /* 0x040fe200018e0608 */
[C---:B------:R-:W-:Y:S02]  /*96640*/  IADD3 R28, P2, R18.reuse, R3, RZ ;  /* 0x00000003121c7210 */ /* 0x040fe40007f5e0ff */
[----:B------:R-:W-:Y:S01]  /*96650*/  IADD3 R18, P3, R18, R0, RZ ;  /* 0x0000000012127210 */ /* 0x000fe20007f7e0ff */
[----:B------:R-:W-:Y:S01]  /*96660*/  IMAD.X R21, R9, 0x1, R6, P1 ;  /* 0x0000000109157824 */ /* 0x000fe200008e0606 */
[----:B------:R1:W-:Y:S04]  /*96670*/  STL.64 [R1+0x2a38], R22 ;  /* 0x002a381601007387 */ /* 0x0003e80000100a00 */
[----:B-1----:R-:W2:Y:S04]  /*96680*/  LDL.LU.64 R22, [R1+0x5970] ;  /* 0x0059700001167983 */ /* 0x002ea80000300a00 */
[----:B------:R1:W-:Y:S04]  /*96690*/  STL [R1+0x2a10], R18 ;  /* 0x002a101201007387 */ /* 0x0003e80000100800 */
[----:B-1----:R-:W3:Y:S04]  /*966a0*/  LDL.LU.64 R18, [R1+0x5968] ;  /* 0x0059680001127983 */ /* 0x002ee80000300a00 */
[----:B------:R1:W-:Y:S02]  /*966b0*/  STL.64 [R1+0x2a40], R20 ;  /* 0x002a401401007387 */ /* 0x0003e40000100a00 */
[----:B-1----:R-:W-:Y:S01]  /*966c0*/  IADD3 R20, P1, R29, R14, RZ ;  /* 0x0000000e1d147210 */ /* 0x002fe20007f3e0ff */
[----:B------:R-:W-:-:S02]  /*966d0*/  IMAD.MOV.U32 R21, RZ, RZ, R29 ;  /* 0x000000ffff157224 */ /* 0x000fc400078e001d */
[----:B------:R-:W-:-:S05]  /*966e0*/  IMAD.X R29, R9, 0x1, R4, P2 ;  /* 0x00000001091d7824 */ /* 0x000fca00010e0604 */
[----:B------:R1:W-:Y:S04]  /*966f0*/  STL.64 [R1+0x2a48], R28 ;  /* 0x002a481c01007387 */ /* 0x0003e80000100a00 */
[----:B-1----:R0:W4:Y:S01]  /*96700*/  LDL.LU R29, [R1+0x5960] ;  /* 0x00596000011d7983 */ /* 0x0021220000300800 */
[----:B------:R-:W-:-:S03]  /*96710*/  IADD3 R28, P2, R21, R13, RZ ;  /* 0x0000000d151c7210 */ /* 0x000fc60007f5e0ff */
[----:B------:R1:W-:Y:S04]  /*96720*/  STL.64 [R1+0x5940], R4 ;  /* 0x0059400401007387 */ /* 0x0003e80000100a00 */
[----:B-1----:R0:W2:Y:S04]  /*96730*/  LDL.64 R4, [R1+0x2a10] ;  /* 0x002a100001047983 */ /* 0x0020a80000100a00 */
[----:B------:R4:W-:Y:S04]  /*96740*/  STL [R1+0x2a20], R28 ;  /* 0x002a201c01007387 */ /* 0x0009e80000100800 */
[----:B----4-:R-:W4:Y:S01]  /*96750*/  LDL.LU.64 R28, [R1+0x5958] ;  /* 0x00595800011c7983 */ /* 0x010f220000300a00 */
[----:B--2---:R-:W-:-:S03]  /*96760*/  IMAD.X R5, R9, 0x1, R2, P3 ;  /* 0x0000000109057824 */ /* 0x004fc600018e0602 */
[----:B------:R-:W2:Y:S04]  /*96770*/  LDL.LU R9, [R1+0x5950] ;  /* 0x0059500001097983 */ /* 0x000ea80000300800 */
[----:B----4-:R1:W-:Y:S04]  /*96780*/  STL.64 [R1+0x5930], R28 ;  /* 0x0059301c01007387 */ /* 0x0103e80000100a00 */
[----:B------:R-:W-:Y:S04]  /*96790*/  STL [R1+0x2a14], R5 ;  /* 0x002a140501007387 */ /* 0x000fe80000100800 */
[----:B------:R4:W-:Y:S01]  /*967a0*/  STL [R1+0x5920], R11 ;  /* 0x0059200b01007387 */ /* 0x0009e20000100800 */
[----:B-1----:R-:W-:-:S05]  /*967b0*/  IMAD.MOV.U32 R29, RZ, RZ, R21 ;  /* 0x000000ffff1d7224 */ /* 0x002fca00078e0015 */
[----:B------:R-:W-:Y:S02]  /*967c0*/  IADD3 R4, P3, R29, R11, RZ ;  /* 0x0000000b1d047210 */ /* 0x000fe40007f7e0ff */
[----:B----4-:R-:W4:Y:S02]  /*967d0*/  LDL.LU R11, [R1+0x230] ;  /* 0x00023000010b7983 */ /* 0x010f240000300800 */
[----:B----4-:R-:W-:-:S05]  /*967e0*/  IMAD.X R21, R11, 0x1, R16, P1 ;  /* 0x000000010b157824 */ /* 0x010fca00008e0610 */
[----:B------:R1:W-:Y:S04]  /*967f0*/  STL.64 [R1+0x2a18], R20 ;  /* 0x002a181401007387 */ /* 0x0003e80000100a00 */
[----:B-1----:R-:W4:Y:S04]  /*96800*/  LDL.LU.64 R20, [R1+0x5948] ;  /* 0x0059480001147983 */ /* 0x002f280000300a00 */
[----:B------:R-:W-:Y:S04]  /*96810*/  STL.64 [R1+0x5918], R16 ;  /* 0x0059181001007387 */ /* 0x000fe80000100a00 */
[----:B----4-:R1:W-:Y:S04]  /*96820*/  STL.64 [R1+0x5928], R20 ;  /* 0x0059281401007387 */ /* 0x0103e80000100a00 */
[----:B-1----:R-:W4:Y:S04]  /*96830*/  LDL R20, [R1+0x2210] ;  /* 0x0022100001147983 */ /* 0x002f280000100800 */
[----:B----4-:R1:W-:Y:S04]  /*96840*/  STL.64 [R1+0x5938], R20 ;  /* 0x0059381401007387 */ /* 0x0103e80000100a00 */
[----:B-1----:R0:W4:Y:S01]  /*96850*/  LDL.64 R20, [R1+0x2a20] ;  /* 0x002a200001147983 */ /* 0x0021220000100a00 */
[----:B------:R-:W-:-:S02]  /*96860*/  IMAD.MOV.U32 R17, RZ, RZ, R29 ;  /* 0x000000ffff117224 */ /* 0x000fc400078e001d */
[----:B------:R-:W-:-:S03]  /*96870*/  IMAD.X R5, R11, 0x1, R12, P3 ;  /* 0x000000010b057824 */ /* 0x000fc600018e060c */
[----:B--2---:R-:W-:-:S05]  /*96880*/  IADD3 R28, P1, R17, R9, RZ ;  /* 0x00000009111c7210 */ /* 0x004fca0007f3e0ff */
[C---:B------:R-:W-:Y:S02]  /*96890*/  IMAD.X R29, R11.reuse, 0x1, R10, P1 ;  /* 0x000000010b1d7824 */ /* 0x040fe400008e060a */
[----:B----4-:R-:W-:Y:S01]  /*968a0*/  IMAD.X R21, R11, 0x1, R15, P2 ;  /* 0x000000010b157824 */ /* 0x010fe200010e060f */
[----:B------:R-:W-:-:S04]  /*968b0*/  IADD3 R20, P2, R17, R7, RZ ;  /* 0x0000000711147210 */ /* 0x000fc80007f5e0ff */
[----:B------:R-:W-:Y:S04]  /*968c0*/  STL [R1+0x2a24], R21 ;  /* 0x002a241501007387 */ /* 0x000fe80000100800 */
[----:B------:R1:W-:Y:S04]  /*968d0*/  STL.64 [R1+0x29e8], R4 ;  /* 0x0029e80401007387 */ /* 0x0003e80000100a00 */
[----:B-1----:R-:W2:Y:S01]  /*968e0*/  LDL.LU.64 R4, [R1+0x5940] ;  /* 0x0059400001047983 */ /* 0x002ea20000300a00 */
[----:B------:R-:W-:-:S03]  /*968f0*/  IMAD.X R21, R11, 0x1, R8, P2 ;  /* 0x000000010b157824 */ /* 0x000fc600010e0608 */
[----:B------:R-:W-:Y:S04]  /*96900*/  STL.64 [R1+0x5910], R22 ;  /* 0x0059101601007387 */ /* 0x000fe80000100a00 */
[----:B------:R-:W-:Y:S04]  /*96910*/  STL.64 [R1+0x29f0], R28 ;  /* 0x0029f01c01007387 */ /* 0x000fe80000100a00 */
[----:B------:R1:W-:Y:S04]  /*96920*/  STL.64 [R1+0x29f8], R20 ;  /* 0x0029f81401007387 */ /* 0x0003e80000100a00 */
[----:B-1----:R-:W4:Y:S01]  /*96930*/  LDL.LU.64 R20, [R1+0x5938] ;  /* 0x0059380001147983 */ /* 0x002f220000300a00 */
[----:B------:R-:W-:-:S02]  /*96940*/  IADD3 R28, P1, R17, R3, RZ ;  /* 0x00000003111c7210 */ /* 0x000fc40007f3e0ff */
[C---:B------:R-:W-:Y:S02]  /*96950*/  IADD3 R16, P2, R17.reuse, R0, RZ ;  /* 0x0000000011107210 */ /* 0x040fe40007f5e0ff */
[----:B--2---:R-:W-:-:S05]  /*96960*/  IADD3 R22, P3, R17, R5, RZ ;  /* 0x0000000511167210 */ /* 0x004fca0007f7e0ff */
[C---:B------:R-:W-:Y:S02]  /*96970*/  IMAD.X R23, R11.reuse, 0x1, R6, P3 ;  /* 0x000000010b177824 */ /* 0x040fe400018e0606 */
[----:B------:R-:W-:-:S03]  /*96980*/  IMAD.X R29, R11, 0x1, R4, P1 ;  /* 0x000000010b1d7824 */ /* 0x000fc600008e0604 */
[----:B------:R4:W-:Y:S01]  /*96990*/  STL.64 [R1+0x2a00], R22 ;  /* 0x002a001601007387 */ /* 0x0009e20000100a00 */
[----:B------:R-:W-:Y:S01]  /*969a0*/  IMAD.X R17, R11, 0x1, R2, P2 ;  /* 0x000000010b117824 */ /* 0x000fe200010e0602 */
[C---:B----4-:R-:W-:Y:S02]  /*969b0*/  IADD3 R22, P3, R20.reuse, R14, RZ ;  /* 0x0000000e14167210 */ /* 0x050fe40007f7e0ff */
[----:B------:R-:W-:Y:S01]  /*969c0*/  IADD3 R20, P1, R20, R13, RZ ;  /* 0x0000000d14147210 */ /* 0x000fe20007f3e0ff */
[----:B------:R-:W2:Y:S04]  /*969d0*/  LDL R23, [R1+0x22c] ;  /* 0x00022c0001177983 */ /* 0x000ea80000100800 */
[----:B------:R1:W-:Y:S04]  /*969e0*/  STL.64 [R1+0x2a08], R28 ;  /* 0x002a081c01007387 */ /* 0x0003e80000100a00 */
[----:B-1----:R-:W4:Y:S04]  /*969f0*/  LDL.LU.64 R28, [R1+0x5930] ;  /* 0x00593000011c7983 */ /* 0x002f280000300a00 */
[----:B------:R1:W-:Y:S04]  /*96a00*/  STL [R1+0x29e0], R20 ;  /* 0x0029e01401007387 */ /* 0x0003e80000100800 */
[----:B-1----:R-:W3:Y:S04]  /*96a10*/  LDL.LU.64 R20, [R1+0x5928] ;  /* 0x0059280001147983 */ /* 0x002ee80000300a00 */
[----:B------:R1:W-:Y:S04]  /*96a20*/  STL [R1+0x5900], R13 ;  /* 0x0059000d01007387 */ /* 0x0003e80000100800 */
[----:B-1----:R-:W4:Y:S04]  /*96a30*/  LDL.LU R13, [R1+0x2210] ;  /* 0x00221000010d7983 */ /* 0x002f280000300800 */
[----:B------:R-:W4:Y:S04]  /*96a40*/  LDL.LU R11, [R1+0x5920] ;  /* 0x00592000010b7983 */ /* 0x000f280000300800 */
[----:B------:R1:W-:Y:S04]  /*96a50*/  STL.64 [R1+0x29d0], R16 ;  /* 0x0029d01001007387 */ /* 0x0003e80000100a00 */
[----:B-1----:R-:W2:Y:S04]  /*96a60*/  LDL.LU.64 R16, [R1+0x5918] ;  /* 0x0059180001107983 */ /* 0x002ea80000300a00 */
[----:B---3--:R-:W-:Y:S04]  /*96a70*/  STL.64 [R1+0x58f8], R20 ;  /* 0x0058f81401007387 */ /* 0x008fe80000100a00 */
[----:B------:R1:W-:Y:S04]  /*96a80*/  STL.64 [R1+0x5908], R24 ;  /* 0x0059081801007387 */ /* 0x0003e80000100a00 */
[----:B-1----:R0:W3:Y:S01]  /*96a90*/  LDL.64 R24, [R1+0x29e0] ;  /* 0x0029e00001187983 */ /* 0x0020e20000100a00 */
[----:B--2---:R-:W-:-:S05]  /*96aa0*/  IMAD.X R23, R23, 0x1, R16, P3 ;  /* 0x0000000117177824 */ /* 0x004fca00018e0610 */
[----:B------:R1:W-:Y:S04]  /*96ab0*/  STL.64 [R1+0x29d8], R22 ;  /* 0x0029d81601007387 */ /* 0x0003e80000100a00 */
[----:B-1----:R-:W2:Y:S04]  /*96ac0*/  LDL.LU.64 R22, [R1+0x5910] ;  /* 0x0059100001167983 */ /* 0x002ea80000300a00 */
[----:B------:R1:W-:Y:S04]  /*96ad0*/  STL [R1+0x58e8], R16 ;  /* 0x0058e81001007387 */ /* 0x0003e80000100800 */
[----:B-1----:R-:W3:Y:S01]  /*96ae0*/  LDL.LU R16, [R1+0x22c] ;  /* 0x00022c0001107983 */ /* 0x002ee20000300800 */
[----:B----4-:R-:W-:-:S03]  /*96af0*/  IADD3 R20, P2, R13, R11, RZ ;  /* 0x0000000b0d147210 */ /* 0x010fc60007f5e0ff */
[----:B--2---:R1:W-:Y:S02]  /*96b00*/  STL.64 [R1+0x58f0], R22 ;  /* 0x0058f01601007387 */ /* 0x0043e40000100a00 */
[C---:B-1----:R-:W-:Y:S01]  /*96b10*/  IADD3 R22, P3, R13.reuse, R9, RZ ;  /* 0x000000090d167210 */ /* 0x042fe20007f7e0ff */
[C---:B---3--:R-:W-:Y:S02]  /*96b20*/  IMAD.X R25, R16.reuse, 0x1, R15, P1 ;  /* 0x0000000110197824 */ /* 0x048fe400008e060f */
[C---:B------:R-:W-:Y:S02]  /*96b30*/  IMAD.X R21, R16.reuse, 0x1, R12, P2 ;  /* 0x0000000110157824 */ /* 0x040fe400010e060c */
[----:B------:R-:W-:Y:S01]  /*96b40*/  IMAD.X R23, R16, 0x1, R10, P3 ;  /* 0x0000000110177824 */ /* 0x000fe200018e060a */
[----:B------:R-:W-:Y:S04]  /*96b50*/  STL [R1+0x29e4], R25 ;  /* 0x0029e41901007387 */ /* 0x000fe80000100800 */
[----:B------:R-:W-:Y:S04]  /*96b60*/  STL.64 [R1+0x29a8], R20 ;  /* 0x0029a81401007387 */ /* 0x000fe80000100a00 */
[----:B------:R-:W-:Y:S04]  /*96b70*/  STL.64 [R1+0x58e0], R10 ;  /* 0x0058e00a01007387 */ /* 0x000fe80000100a00 */
[----:B------:R1:W-:Y:S04]  /*96b80*/  STL.64 [R1+0x29b0], R22 ;  /* 0x0029b01601007387 */ /* 0x0003e80000100a00 */
[----:B-1----:R-:W2:Y:S01]  /*96b90*/  LDL R23, [R1+0x2214] ;  /* 0x0022140001177983 */ /* 0x002ea20000100800 */
[----:B------:R-:W-:-:S02]  /*96ba0*/  IADD3 R24, P1, R13, R7, RZ ;  /* 0x000000070d187210 */ /* 0x000fc40007f3e0ff */
[----:B------:R-:W-:-:S03]  /*96bb0*/  IADD3 R20, P2, R13, R5, RZ ;  /* 0x000000050d147210 */ /* 0x000fc60007f5e0ff */
[C---:B------:R-:W-:Y:S02]  /*96bc0*/  IMAD.X R25, R16.reuse, 0x1, R8, P1 ;  /* 0x0000000110197824 */ /* 0x040fe400008e0608 */
[C---:B------:R-:W-:Y:S01]  /*96bd0*/  IMAD.X R21, R16.reuse, 0x1, R6, P2 ;  /* 0x0000000110157824 */ /* 0x040fe200010e0606 */
[C---:B------:R-:W-:Y:S02]  /*96be0*/  IADD3 R22, P3, R13.reuse, R3, RZ ;  /* 0x000000030d167210 */ /* 0x040fe40007f7e0ff */
[----:B------:R-:W-:Y:S01]  /*96bf0*/  IADD3 R10, P1, R13, R0, RZ ;  /* 0x000000000d0a7210 */ /* 0x000fe20007f3e0ff */
[----:B------:R1:W-:Y:S04]  /*96c00*/  STL.64 [R1+0x29b8], R24 ;  /* 0x0029b81801007387 */ /* 0x0003e80000100a00 */
[----:B-1----:R-:W3:Y:S04]  /*96c10*/  LDL.LU.64 R24, [R1+0x5908] ;  /* 0x0059080001187983 */ /* 0x002ee80000300a00 */
[----:B------:R-:W4:Y:S04]  /*96c20*/  LDL.LU R13, [R1+0x5900] ;  /* 0x00590000010d7983 */ /* 0x000f280000300800 */
[----:B------:R1:W-:Y:S04]  /*96c30*/  STL.64 [R1+0x29c0], R20 ;  /* 0x0029c01401007387 */ /* 0x0003e80000100a00 */
[----:B-1----:R-:W3:Y:S04]  /*96c40*/  LDL.LU.64 R20, [R1+0x58f8] ;  /* 0x0058f80001147983 */ /* 0x002ee80000300a00 */
[----:B------:R2:W-:Y:S02]  /*96c50*/  STL.64 [R1+0x58d8], R6 ;  /* 0x0058d80601007387 */ /* 0x0005e40000100a00 */
[----:B--2---:R-:W-:Y:S01]  /*96c60*/  IADD3 R6, P2, R23, R14, RZ ;  /* 0x0000000e17067210 */ /* 0x004fe20007f5e0ff */
[----:B------:R-:W-:-:S05]  /*96c70*/  IMAD.X R23, R16, 0x1, R4, P3 ;  /* 0x0000000110177824 */ /* 0x000fca00018e0604 */
[----:B------:R1:W-:Y:S04]  /*96c80*/  STL.64 [R1+0x29c8], R22 ;  /* 0x0029c81601007387 */ /* 0x0003e80000100a00 */
[----:B------:R-:W-:Y:S04]  /*96c90*/  STL [R1+0x2998], R6 ;  /* 0x0029980601007387 */ /* 0x000fe80000100800 */
[----:B-1----:R-:W2:Y:S01]  /*96ca0*/  LDL.LU.64 R22, [R1+0x58f0] ;  /* 0x0058f00001167983 */ /* 0x002ea20000300a00 */
[----:B------:R-:W-:-:S03]  /*96cb0*/  IMAD.X R11, R16, 0x1, R2, P1 ;  /* 0x00000001100b7824 */ /* 0x000fc600008e0602 */
[----:B---3--:R1:W-:Y:S04]  /*96cc0*/  STL.64 [R1+0x58a0], R20 ;  /* 0x0058a01401007387 */ /* 0x0083e80000100a00 */
[----:B-1----:R-:W3:Y:S04]  /*96cd0*/  LDL.LU R21, [R1+0x2214] ;  /* 0x0022140001157983 */ /* 0x002ee80000300800 */
[----:B------:R-:W-:Y:S04]  /*96ce0*/  STL.64 [R1+0x58c8], R18 ;  /* 0x0058c81201007387 */ /* 0x000fe80000100a00 */
[----:B------:R-:W4:Y:S04]  /*96cf0*/  LDL.LU R16, [R1+0x58e8] ;  /* 0x0058e80001107983 */ /* 0x000f280000300800 */
[----:B------:R1:W-:Y:S04]  /*96d00*/  STL.64 [R1+0x2990], R10 ;  /* 0x0029900a01007387 */ /* 0x0003e80000100a00 */
[----:B-1----:R-:W3:Y:S04]  /*96d10*/  LDL.LU.64 R10, [R1+0x58e0] ;  /* 0x0058e000010a7983 */ /* 0x002ee80000300a00 */
[----:B--2---:R1:W-:Y:S04]  /*96d20*/  STL.64 [R1+0x58b0], R22 ;  /* 0x0058b01601007387 */ /* 0x0043e80000100a00 */
[----:B-1----:R-:W2:Y:S01]  /*96d30*/  LDL R22, [R1+0x2218] ;  /* 0x0022180001167983 */ /* 0x002ea20000100800 */
[----:B---3--:R-:W-:-:S03]  /*96d40*/  IADD3 R18, P1, R21, R11, RZ ;  /* 0x0000000b15127210 */ /* 0x008fc60007f3e0ff */
[----:B--2---:R1:W-:Y:S04]  /*96d50*/  STL.64 [R1+0x58d0], R22 ;  /* 0x0058d01601007387 */ /* 0x0043e80000100a00 */
[----:B-1----:R0:W2:Y:S04]  /*96d60*/  LDL.64 R22, [R1+0x2998] ;  /* 0x0029980001167983 */ /* 0x0020a80000100a00 */
[----:B------:R1:W-:Y:S04]  /*96d70*/  STL [R1+0x58a8], R11 ;  /* 0x0058a80b01007387 */ /* 0x0003e80000100800 */
[----:B-1----:R-:W2:Y:S01]  /*96d80*/  LDL.LU R11, [R1+0x228] ;  /* 0x00022800010b7983 */ /* 0x002ea20000300800 */
[----:B----4-:R-:W-:-:S03]  /*96d90*/  IADD3 R6, P3, R21, R13, RZ ;  /* 0x0000000d15067210 */ /* 0x010fc60007f7e0ff */
[----:B------:R-:W-:Y:S01]  /*96da0*/  STL [R1+0x2968], R18 ;  /* 0x0029681201007387 */ /* 0x000fe20000100800 */
[C---:B--2---:R-:W-:Y:S02]  /*96db0*/  IMAD.X R23, R11.reuse, 0x1, R16, P2 ;  /* 0x000000010b177824 */ /* 0x044fe400010e0610 */
[----:B------:R-:W-:Y:S01]  /*96dc0*/  IMAD.X R7, R11, 0x1, R15, P3 ;  /* 0x000000010b077824 */ /* 0x000fe200018e060f */
[----:B------:R-:W-:Y:S02]  /*96dd0*/  IADD3 R22, P2, R21, R9, RZ ;  /* 0x0000000915167210 */ /* 0x000fe40007f5e0ff */
[----:B------:R-:W-:Y:S04]  /*96de0*/  STL [R1+0x299c], R23 ;  /* 0x00299c1701007387 */ /* 0x000fe80000100800 */
[----:B------:R1:W-:Y:S04]  /*96df0*/  STL.64 [R1+0x29a0], R6 ;  /* 0x0029a00601007387 */ /* 0x0003e80000100a00 */
[----:B-1----:R-:W2:Y:S04]  /*96e00*/  LDL.LU.64 R6, [R1+0x58d8] ;  /* 0x0058d80001067983 */ /* 0x002ea80000300a00 */
[----:B------:R1:W-:Y:S01]  /*96e10*/  STL.64 [R1+0x58b8], R28 ;  /* 0x0058b81c01007387 */ /* 0x0003e20000100a00 */
[----:B------:R-:W-:-:S03]  /*96e20*/  IMAD.X R23, R11, 0x1, R10, P2 ;  /* 0x000000010b177824 */ /* 0x000fc600010e060a */
[----:B------:R-:W-:Y:S04]  /*96e30*/  STL.64 [R1+0x58c0], R16 ;  /* 0x0058c01001007387 */ /* 0x000fe80000100a00 */
[----:B------:R3:W-:Y:S01]  /*96e40*/  STL.64 [R1+0x2970], R22 ;  /* 0x0029701601007387 */ /* 0x0007e20000100a00 */
[----:B-1----:R-:W-:Y:S02]  /*96e50*/  IMAD.MOV.U32 R29, RZ, RZ, R19 ;  /* 0x000000ffff1d7224 */ /* 0x002fe400078e0013 */
[----:B------:R-:W-:-:S05]  /*96e60*/  IMAD.X R29, R11, 0x1, R12, P1 ;  /* 0x000000010b1d7824 */ /* 0x000fca00008e060c */
[----:B------:R1:W-:Y:S04]  /*96e70*/  STL [R1+0x296c], R29 ;  /* 0x00296c1d01007387 */ /* 0x0003e80000100800 */
[----:B---3--:R-:W3:Y:S01]  /*96e80*/  LDL.LU.64 R22, [R1+0x58d0] ;  /* 0x0058d00001167983 */ /* 0x008ee20000300a00 */
[----:B------:R-:W-:Y:S01]  /*96e90*/  IMAD.MOV.U32 R28, RZ, RZ, R18 ;  /* 0x000000ffff1c7224 */ /* 0x000fe200078e0012 */
[C---:B------:R-:W-:Y:S02]  /*96ea0*/  IADD3 R16, P1, R21.reuse, R5, RZ ;  /* 0x0000000515107210 */ /* 0x040fe40007f3e0ff */
[----:B------:R-:W-:-:S05]  /*96eb0*/  IADD3 R28, P2, R21, R3, RZ ;  /* 0x00000003151c7210 */ /* 0x000fca0007f5e0ff */
[----:B-1----:R-:W-:Y:S01]  /*96ec0*/  IMAD.X R29, R11, 0x1, R4, P2 ;  /* 0x000000010b1d7824 */ /* 0x002fe200010e0604 */
[----:B--2---:R-:W-:-:S05]  /*96ed0*/  IADD3 R18, P3, R21, R7, RZ ;  /* 0x0000000715127210 */ /* 0x004fca0007f7e0ff */
[C---:B------:R-:W-:Y:S02]  /*96ee0*/  IMAD.X R19, R11.reuse, 0x1, R8, P3 ;  /* 0x000000010b137824 */ /* 0x040fe400018e0608 */
[----:B------:R-:W-:Y:S01]  /*96ef0*/  IMAD.X R17, R11, 0x1, R6, P1 ;  /* 0x000000010b117824 */ /* 0x000fe200008e0606 */
[----:B------:R-:W-:Y:S02]  /*96f00*/  IADD3 R20, P3, R21, R0, RZ ;  /* 0x0000000015147210 */ /* 0x000fe40007f7e0ff */
[----:B------:R1:W-:Y:S03]  /*96f10*/  STL.64 [R1+0x2978], R18 ;  /* 0x0029781201007387 */ /* 0x0003e60000100a00 */
[----:B------:R-:W-:Y:S01]  /*96f20*/  IMAD.X R21, R11, 0x1, R2, P3 ;  /* 0x000000010b157824 */ /* 0x000fe200018e0602 */
[----:B-1----:R-:W2:Y:S04]  /*96f30*/  LDL.LU.64 R18, [R1+0x58c8] ;  /* 0x0058c80001127983 */ /* 0x002ea80000300a00 */
[----:B------:R3:W-:Y:S04]  /*96f40*/  STL.64 [R1+0x5898], R8 ;  /* 0x0058980801007387 */ /* 0x0007e80000100a00 */
[----:B------:R1:W-:Y:S01]  /*96f50*/  STL.64 [R1+0x2980], R16 ;  /* 0x0029801001007387 */ /* 0x0003e20000100a00 */
[----:B---3--:R-:W-:-:S02]  /*96f60*/  IADD3 R8, P1, R22, R14, RZ ;  /* 0x0000000e16087210 */ /* 0x008fc40007f3e0ff */
[----:B------:R-:W-:Y:S01]  /*96f70*/  IADD3 R22, P2, R22, R13, RZ ;  /* 0x0000000d16167210 */ /* 0x000fe20007f5e0ff */
        /* <DEDUP_REMOVED lines=8> */
[----:B----4-:R-:W-:Y:S04]  /*97000*/  STL.64 [R1+0x5888], R20 ;  /* 0x0058881401007387 */ /* 0x010fe80000100a00 */
[----:B--2---:R1:W-:Y:S04]  /*97010*/  STL.64 [R1+0x5860], R22 ;  /* 0x0058601601007387 */ /* 0x0043e80000100a00 */
[----:B-1----:R-:W2:Y:S04]  /*97020*/  LDL.LU R23, [R1+0x2218] ;  /* 0x0022180001177983 */ /* 0x002ea80000300800 */
[----:B------:R1:W-:Y:S04]  /*97030*/  STL [R1+0x5868], R28 ;  /* 0x0058681c01007387 */ /* 0x0003e80000100800 */
[----:B-1----:R-:W4:Y:S04]  /*97040*/  LDL.LU R28, [R1+0x224] ;  /* 0x00022400011c7983 */ /* 0x002f280000300800 */
[----:B---3--:R1:W-:Y:S01]  /*97050*/  STL [R1+0x5858], R11 ;  /* 0x0058580b01007387 */ /* 0x0083e20000100800 */
[----:B--2---:R-:W-:-:S03]  /*97060*/  IADD3 R20, P3, R23, R11, RZ ;  /* 0x0000000b17147210 */ /* 0x004fc60007f7e0ff */
[----:B-1----:R-:W2:Y:S01]  /*97070*/  LDL.LU R11, [R1+0x221c] ;  /* 0x00221c00010b7983 */ /* 0x002ea20000300800 */
[----:B----4-:R-:W-:-:S05]  /*97080*/  IMAD.X R9, R28, 0x1, R16, P1 ;  /* 0x000000011c097824 */ /* 0x010fca00008e0610 */
[----:B------:R1:W-:Y:S04]  /*97090*/  STL.64 [R1+0x2958], R8 ;  /* 0x0029580801007387 */ /* 0x0003e80000100a00 */
[----:B-1----:R-:W3:Y:S04]  /*970a0*/  LDL.LU.64 R8, [R1+0x5898] ;  /* 0x0058980001087983 */ /* 0x002ee80000300a00 */
[----:B------:R-:W-:Y:S04]  /*970b0*/  STL.64 [R1+0x5870], R16 ;  /* 0x0058701001007387 */ /* 0x000fe80000100a00 */
[----:B------:R-:W-:Y:S04]  /*970c0*/  STL [R1+0x5878], R17 ;  /* 0x0058781101007387 */ /* 0x000fe80000100800 */
[----:B------:R1:W-:Y:S04]  /*970d0*/  STL.64 [R1+0x5890], R26 ;  /* 0x0058901a01007387 */ /* 0x0003e80000100a00 */
[----:B-1----:R0:W4:Y:S01]  /*970e0*/  LDL.64 R26, [R1+0x2960] ;  /* 0x00296000011a7983 */ /* 0x0021220000100a00 */
[----:B------:R-:W-:-:S03]  /*970f0*/  IMAD.X R21, R28, 0x1, R12, P3 ;  /* 0x000000011c157824 */ /* 0x000fc600018e060c */
[----:B------:R-:W-:Y:S01]  /*97100*/  STL.64 [R1+0x5880], R24 ;  /* 0x0058801801007387 */ /* 0x000fe20000100a00 */
[----:B---3--:R-:W-:-:S05]  /*97110*/  IADD3 R16, P1, R23, R9, RZ ;  /* 0x0000000917107210 */ /* 0x008fca0007f3e0ff */
[C---:B------:R-:W-:Y:S02]  /*97120*/  IMAD.X R17, R28.reuse, 0x1, R10, P1 ;  /* 0x000000011c117824 */ /* 0x040fe400008e060a */
[----:B----4-:R-:W-:Y:S01]  /*97130*/  IMAD.X R27, R28, 0x1, R15, P2 ;  /* 0x000000011c1b7824 */ /* 0x010fe200010e060f */
[----:B------:R-:W-:-:S04]  /*97140*/  IADD3 R26, P2, R23, R7, RZ ;  /* 0x00000007171a7210 */ /* 0x000fc80007f5e0ff */
[----:B------:R1:W-:Y:S04]  /*97150*/  STL [R1+0x2964], R27 ;  /* 0x0029641b01007387 */ /* 0x0003e80000100800 */
[----:B------:R3:W-:Y:S04]  /*97160*/  STL.64 [R1+0x2928], R20 ;  /* 0x0029281401007387 */ /* 0x0007e80000100a00 */
[----:B------:R4:W-:Y:S01]  /*97170*/  STL.64 [R1+0x2930], R16 ;  /* 0x0029301001007387 */ /* 0x0009e20000100a00 */
[----:B-1----:R-:W-:Y:S01]  /*97180*/  IMAD.X R27, R28, 0x1, R8, P2 ;  /* 0x000000011c1b7824 */ /* 0x002fe200010e0608 */
[----:B---3--:R-:W-:-:S02]  /*97190*/  IADD3 R20, P3, R23, R5, RZ ;  /* 0x0000000517147210 */ /* 0x008fc40007f7e0ff */
[----:B----4-:R-:W-:Y:S02]  /*971a0*/  IADD3 R16, P1, R23, R3, RZ ;  /* 0x0000000317107210 */ /* 0x010fe40007f3e0ff */
[----:B------:R1:W-:Y:S01]  /*971b0*/  STL.64 [R1+0x2938], R26 ;  /* 0x0029381a01007387 */ /* 0x0003e20000100a00 */
[C---:B------:R-:W-:Y:S01]  /*971c0*/  IMAD.X R21, R28.reuse, 0x1, R6, P3 ;  /* 0x000000011c157824 */ /* 0x040fe200018e0606 */
[----:B--2---:R-:W-:Y:S01]  /*971d0*/  IADD3 R24, P3, R11, R14, RZ ;  /* 0x0000000e0b187210 */ /* 0x004fe20007f7e0ff */
[----:B------:R-:W-:Y:S01]  /*971e0*/  IMAD.X R17, R28, 0x1, R4, P1 ;  /* 0x000000011c117824 */ /* 0x000fe200008e0604 */
[----:B-1----:R-:W2:Y:S04]  /*971f0*/  LDL.LU.64 R26, [R1+0x5890] ;  /* 0x00589000011a7983 */ /* 0x002ea80000300a00 */
[----:B------:R1:W-:Y:S04]  /*97200*/  STL.64 [R1+0x2940], R20 ;  /* 0x0029401401007387 */ /* 0x0003e80000100a00 */
[----:B-1----:R-:W3:Y:S04]  /*97210*/  LDL.LU.64 R20, [R1+0x5888] ;  /* 0x0058880001147983 */ /* 0x002ee80000300a00 */
[----:B------:R1:W-:Y:S04]  /*97220*/  STL [R1+0x2918], R24 ;  /* 0x0029181801007387 */ /* 0x0003e80000100800 */
[----:B-1----:R-:W4:Y:S04]  /*97230*/  LDL.LU.64 R24, [R1+0x5880] ;  /* 0x0058800001187983 */ /* 0x002f280000300a00 */
[----:B------:R1:W-:Y:S04]  /*97240*/  STL.64 [R1+0x2948], R16 ;  /* 0x0029481001007387 */ /* 0x0003e80000100a00 */
[----:B-1----:R0:W2:Y:S01]  /*97250*/  LDL.LU R17, [R1+0x5878] ;  /* 0x0058780001117983 */ /* 0x0020a20000300800 */
[----:B------:R-:W-:-:S02]  /*97260*/  IADD3 R22, P2, R23, R0, RZ ;  /* 0x0000000017167210 */ /* 0x000fc40007f5e0ff */
[----:B------:R-:W-:-:S03]  /*97270*/  IADD3 R16, P1, R11, R13, RZ ;  /* 0x0000000d0b107210 */ /* 0x000fc60007f3e0ff */
[----:B------:R-:W-:Y:S02]  /*97280*/  IMAD.X R23, R28, 0x1, R2, P2 ;  /* 0x000000011c177824 */ /* 0x000fe400010e0602 */
[----:B------:R2:W-:Y:S04]  /*97290*/  STL [R1+0x2920], R16 ;  /* 0x0029201001007387 */ /* 0x0005e80000100800 */
[----:B--2---:R-:W2:Y:S04]  /*972a0*/  LDL.LU.64 R16, [R1+0x5870] ;  /* 0x0058700001107983 */ /* 0x004ea80000300a00 */
[----:B------:R-:W3:Y:S04]  /*972b0*/  LDL.LU R28, [R1+0x5868] ;  /* 0x00586800011c7983 */ /* 0x000ee80000300800 */
[----:B------:R1:W-:Y:S04]  /*972c0*/  STL.64 [R1+0x2910], R22 ;  /* 0x0029101601007387 */ /* 0x0003e80000100a00 */
[----:B-1----:R-:W4:Y:S04]  /*972d0*/  LDL.LU.64 R22, [R1+0x5860] ;  /* 0x0058600001167983 */ /* 0x002f280000300a00 */
[----:B----4-:R1:W-:Y:S04]  /*972e0*/  STL.64 [R1+0x5850], R22 ;  /* 0x0058501601007387 */ /* 0x0103e80000100a00 */
[----:B-1----:R0:W4:Y:S02]  /*972f0*/  LDL.64 R22, [R1+0x2920] ;  /* 0x0029200001167983 */ /* 0x0021240000100a00 */
[----:B----4-:R-:W-:-:S02]  /*97300*/  IMAD.MOV.U32 R23, RZ, RZ, R11 ;  /* 0x000000ffff177224 */ /* 0x010fc400078e000b */
[----:B------:R-:W4:Y:S04]  /*97310*/  LDL.LU R11, [R1+0x5858] ;  /* 0x00585800010b7983 */ /* 0x000f280000300800 */
[----:B---3--:R1:W-:Y:S04]  /*97320*/  STL.64 [R1+0x5838], R28 ;  /* 0x0058381c01007387 */ /* 0x0083e80000100a00 */
[----:B-1----:R0:W2:Y:S04]  /*97330*/  LDL.64 R28, [R1+0x2918] ;  /* 0x00291800011c7983 */ /* 0x0020a80000100a00 */
[----:B------:R1:W-:Y:S04]  /*97340*/  STL.64 [R1+0x5840], R24 ;  /* 0x0058401801007387 */ /* 0x0003e80000100a00 */
[----:B-1----:R-:W3:Y:S04]  /*97350*/  LDL R24, [R1+0x2220] ;  /* 0x0022200001187983 */ /* 0x002ee80000100800 */
[----:B---3--:R1:W-:Y:S04]  /*97360*/  STL.64 [R1+0x5848], R24 ;  /* 0x0058481801007387 */ /* 0x0083e80000100a00 */
[----:B----4-:R3:W-:Y:S01]  /*97370*/  STL [R1+0x5828], R11 ;  /* 0x0058280b01007387 */ /* 0x0107e20000100800 */
[----:B-1----:R-:W-:-:S03]  /*97380*/  IADD3 R24, P2, R23, R11, RZ ;  /* 0x0000000b17187210 */ /* 0x002fc60007f5e0ff */
[----:B---3--:R-:W2:Y:S04]  /*97390*/  LDL.LU R11, [R1+0x220] ;  /* 0x00022000010b7983 */ /* 0x008ea80000300800 */
[----:B------:R1:W-:Y:S02]  /*973a0*/  STL.64 [R1+0x5820], R18 ;  /* 0x0058201201007387 */ /* 0x0003e40000100a00 */
[----:B-1----:R-:W-:Y:S02]  /*973b0*/  IMAD.MOV.U32 R19, RZ, RZ, R23 ;  /* 0x000000ffff137224 */ /* 0x002fe400078e0017 */
[C---:B--2---:R-:W-:Y:S02]  /*973c0*/  IMAD.X R29, R11.reuse, 0x1, R16, P3 ;  /* 0x000000010b1d7824 */ /* 0x044fe400018e0610 */
[----:B------:R-:W-:-:S02]  /*973d0*/  IMAD.X R23, R11, 0x1, R15, P1 ;  /* 0x000000010b177824 */ /* 0x000fc400008e060f */
[----:B------:R-:W-:Y:S01]  /*973e0*/  IMAD.X R25, R11, 0x1, R12, P2 ;  /* 0x000000010b197824 */ /* 0x000fe200010e060c */
[C---:B------:R-:W-:Y:S01]  /*973f0*/  IADD3 R28, P3, R19.reuse, R9, RZ ;  /* 0x00000009131c7210 */ /* 0x040fe20007f7e0ff */
[----:B------:R1:W-:Y:S04]  /*97400*/  STL [R1+0x291c], R29 ;  /* 0x00291c1d01007387 */ /* 0x0003e80000100800 */
[----:B------:R-:W-:Y:S04]  /*97410*/  STL.64 [R1+0x5830], R26 ;  /* 0x0058301a01007387 */ /* 0x000fe80000100a00 */
[----:B------:R2:W-:Y:S01]  /*97420*/  STL [R1+0x2924], R23 ;  /* 0x0029241701007387 */ /* 0x0005e20000100800 */
[----:B------:R-:W-:-:S03]  /*97430*/  IADD3 R22, P1, R19, R7, RZ ;  /* 0x0000000713167210 */ /* 0x000fc60007f3e0ff */
[----:B------:R3:W-:Y:S01]  /*97440*/  STL.64 [R1+0x28e8], R24 ;  /* 0x0028e81801007387 */ /* 0x0007e20000100a00 */
[C---:B-1----:R-:W-:Y:S02]  /*97450*/  IMAD.X R29, R11.reuse, 0x1, R10, P3 ;  /* 0x000000010b1d7824 */ /* 0x042fe400018e060a */
[----:B--2---:R-:W-:Y:S01]  /*97460*/  IMAD.X R23, R11, 0x1, R8, P1 ;  /* 0x000000010b177824 */ /* 0x004fe200008e0608 */
[----:B---3--:R-:W-:Y:S02]  /*97470*/  IADD3 R24, P2, R19, R5, RZ ;  /* 0x0000000513187210 */ /* 0x008fe40007f5e0ff */
[----:B------:R-:W-:Y:S04]  /*97480*/  STL.64 [R1+0x28f0], R28 ;  /* 0x0028f01c01007387 */ /* 0x000fe80000100a00 */
[----:B------:R1:W-:Y:S01]  /*97490*/  STL.64 [R1+0x28f8], R22 ;  /* 0x0028f81601007387 */ /* 0x0003e20000100a00 */
[----:B------:R-:W-:-:S03]  /*974a0*/  IMAD.X R25, R11, 0x1, R6, P2 ;  /* 0x000000010b197824 */ /* 0x000fc600010e0606 */
[----:B-1----:R-:W2:Y:S04]  /*974b0*/  LDL.LU.64 R22, [R1+0x5850] ;  /* 0x0058500001167983 */ /* 0x002ea80000300a00 */
        /* <DEDUP_REMOVED lines=8> */
[----:B-1----:R-:W4:Y:S01]  /*97540*/  LDL.LU.64 R28, [R1+0x5838] ;  /* 0x00583800011c7983 */ /* 0x002f220000300a00 */
[----:B------:R-:W-:-:S03]  /*97550*/  IADD3 R18, P1, R19, R0, RZ ;  /* 0x0000000013127210 */ /* 0x000fc60007f3e0ff */
[----:B----4-:R1:W-:Y:S04]  /*97560*/  STL.64 [R1+0x5810], R28 ;  /* 0x0058101c01007387 */ /* 0x0103e80000100a00 */
[----:B-1----:R-:W4:Y:S01]  /*97570*/  LDL.LU R28, [R1+0x2220] ;  /* 0x00222000011c7983 */ /* 0x002f220000300800 */
[----:B------:R-:W-:Y:S01]  /*97580*/  IMAD.X R19, R11, 0x1, R2, P1 ;  /* 0x000000010b137824 */ /* 0x000fe200008e0602 */
[----:B----4-:R-:W-:-:S05]  /*97590*/  IADD3 R26, P3, R28, R13, RZ ;  /* 0x0000000d1c1a7210 */ /* 0x010fca0007f7e0ff */
[----:B------:R1:W-:Y:S04]  /*975a0*/  STL [R1+0x28e0], R26 ;  /* 0x0028e01a01007387 */ /* 0x0003e80000100800 */
[----:B-1----:R-:W4:Y:S04]  /*975b0*/  LDL.LU.64 R26, [R1+0x5830] ;  /* 0x00583000011a7983 */ /* 0x002f280000300a00 */
[----:B------:R-:W2:Y:S04]  /*975c0*/  LDL.LU R11, [R1+0x5828] ;  /* 0x00582800010b7983 */ /* 0x000ea80000300800 */
[----:B------:R1:W-:Y:S04]  /*975d0*/  STL.64 [R1+0x28d0], R18 ;  /* 0x0028d01201007387 */ /* 0x0003e80000100a00 */
[----:B-1----:R-:W4:Y:S04]  /*975e0*/  LDL.LU.64 R18, [R1+0x5820] ;  /* 0x0058200001127983 */ /* 0x002f280000300a00 */
[----:B---3--:R1:W-:Y:S04]  /*975f0*/  STL.64 [R1+0x5818], R24 ;  /* 0x0058181801007387 */ /* 0x0083e80000100a00 */
[----:B-1----:R0:W3:Y:S04]  /*97600*/  LDL.64 R24, [R1+0x28e0] ;  /* 0x0028e00001187983 */ /* 0x0020e80000100a00 */
[----:B---3--:R-:W3:Y:S04]  /*97610*/  LDL R25, [R1+0x21c] ;  /* 0x00021c0001197983 */ /* 0x008ee80000100800 */
[----:B----4-:R1:W-:Y:S04]  /*97620*/  STL.64 [R1+0x5800], R18 ;  /* 0x0058001201007387 */ /* 0x0103e80000100a00 */
[----:B-1----:R0:W3:Y:S04]  /*97630*/  LDL.64 R18, [R1+0x28d8] ;  /* 0x0028d80001127983 */ /* 0x0020e80000100a00 */
[----:B------:R-:W-:Y:S04]  /*97640*/  STL.64 [R1+0x57f8], R26 ;  /* 0x0057f81a01007387 */ /* 0x000fe80000100a00 */
[----:B------:R-:W-:Y:S04]  /*97650*/  STL [R1+0x5808], R27 ;  /* 0x0058081b01007387 */ /* 0x000fe80000100800 */
[----:B------:R-:W-:Y:S01]  /*97660*/  STL [R1+0x580c], R27 ;  /* 0x00580c1b01007387 */ /* 0x000fe20000100800 */
[----:B---3--:R-:W-:Y:S01]  /*97670*/  IMAD.X R19, R25, 0x1, R16, P2 ;  /* 0x0000000119137824 */ /* 0x008fe200010e0610 */
[----:B------:R-:W-:-:S04]  /*97680*/  IADD3 R18, P2, R28, R9, RZ ;  /* 0x000000091c127210 */ /* 0x000fc80007f5e0ff */
[----:B------:R-:W-:Y:S04]  /*97690*/  STL [R1+0x28dc], R19 ;  /* 0x0028dc1301007387 */ /* 0x000fe80000100800 */
[----:B------:R1:W-:Y:S04]  /*976a0*/  STL [R1+0x57f4], R9 ;  /* 0x0057f40901007387 */ /* 0x0003e80000100800 */
[----:B-1----:R-:W3:Y:S01]  /*976b0*/  LDL.LU R9, [R1+0x21c] ;  /* 0x00021c0001097983 */ /* 0x002ee20000300800 */
[----:B--2---:R-:W-:Y:S01]  /*976c0*/  IADD3 R26, P1, R28, R11, RZ ;  /* 0x0000000b1c1a7210 */ /* 0x004fe20007f3e0ff */
[----:B---3--:R-:W-:-:S04]  /*976d0*/  IMAD.X R25, R9, 0x1, R15, P3 ;  /* 0x0000000109197824 */ /* 0x008fc800018e060f */
[C---:B------:R-:W-:Y:S01]  /*976e0*/  IMAD.X R27, R9.reuse, 0x1, R12, P1 ;  /* 0x00000001091b7824 */ /* 0x040fe200008e060c */
[C---:B------:R-:W-:Y:S01]  /*976f0*/  IADD3 R24, P3, R28.reuse, R7, RZ ;  /* 0x000000071c187210 */ /* 0x040fe20007f7e0ff */
[C---:B------:R-:W-:Y:S01]  /*97700*/  IMAD.X R19, R9.reuse, 0x1, R10, P2 ;  /* 0x0000000109137824 */ /* 0x040fe200010e060a */
[----:B------:R1:W-:Y:S04]  /*97710*/  STL [R1+0x28e4], R25 ;  /* 0x0028e41901007387 */ /* 0x0003e80000100800 */
[----:B------:R2:W-:Y:S04]  /*97720*/  STL.64 [R1+0x28a8], R26 ;  /* 0x0028a81a01007387 */ /* 0x0005e80000100a00 */
[----:B------:R3:W-:Y:S01]  /*97730*/  STL.64 [R1+0x28b0], R18 ;  /* 0x0028b01201007387 */ /* 0x0007e20000100a00 */
[----:B-1----:R-:W-:Y:S01]  /*97740*/  IMAD.X R25, R9, 0x1, R8, P3 ;  /* 0x0000000109197824 */ /* 0x002fe200018e0608 */
[----:B--2---:R-:W-:-:S02]  /*97750*/  IADD3 R26, P1, R28, R5, RZ ;  /* 0x000000051c1a7210 */ /* 0x004fc40007f3e0ff */
[C---:B---3--:R-:W-:Y:S02]  /*97760*/  IADD3 R18, P2, R28.reuse, R3, RZ ;  /* 0x000000031c127210 */ /* 0x048fe40007f5e0ff */
[----:B------:R-:W-:Y:S01]  /*97770*/  IADD3 R28, P3, R28, R0, RZ ;  /* 0x000000001c1c7210 */ /* 0x000fe20007f7e0ff */
[----:B------:R1:W-:Y:S04]  /*97780*/  STL.64 [R1+0x28b8], R24 ;  /* 0x0028b81801007387 */ /* 0x0003e80000100a00 */
[----:B-1----:R-:W2:Y:S04]  /*97790*/  LDL.LU.64 R24, [R1+0x5818] ;  /* 0x0058180001187983 */ /* 0x002ea80000300a00 */
[----:B------:R1:W-:Y:S04]  /*977a0*/  STL [R1+0x2890], R28 ;  /* 0x0028901c01007387 */ /* 0x0003e80000100800 */
[----:B-1----:R-:W3:Y:S01]  /*977b0*/  LDL.LU.64 R28, [R1+0x5810] ;  /* 0x00581000011c7983 */ /* 0x002ee20000300a00 */
[----:B------:R-:W-:-:S03]  /*977c0*/  IMAD.X R27, R9, 0x1, R6, P1 ;  /* 0x00000001091b7824 */ /* 0x000fc600008e0606 */
[----:B---3--:R1:W-:Y:S04]  /*977d0*/  STL [R1+0x57ec], R28 ;  /* 0x0057ec1c01007387 */ /* 0x0083e80000100800 */
[----:B-1----:R-:W3:Y:S04]  /*977e0*/  LDL.LU R28, [R1+0x2224] ;  /* 0x00222400011c7983 */ /* 0x002ee80000300800 */
[----:B------:R1:W-:Y:S04]  /*977f0*/  STL.64 [R1+0x28c0], R26 ;  /* 0x0028c01a01007387 */ /* 0x0003e80000100a00 */
[----:B-1----:R0:W4:Y:S01]  /*97800*/  LDL.LU R27, [R1+0x580c] ;  /* 0x00580c00011b7983 */ /* 0x0021220000300800 */
[----:B------:R-:W-:Y:S01]  /*97810*/  IMAD.X R19, R9, 0x1, R4, P2 ;  /* 0x0000000109137824 */ /* 0x000fe200010e0604 */
[----:B---3--:R-:W-:-:S05]  /*97820*/  IADD3 R26, P1, R28, R14, RZ ;  /* 0x0000000e1c1a7210 */ /* 0x008fca0007f3e0ff */
[----:B------:R-:W-:Y:S04]  /*97830*/  STL [R1+0x2898], R26 ;  /* 0x0028981a01007387 */ /* 0x000fe80000100800 */
[----:B----4-:R0:W3:Y:S04]  /*97840*/  LDL.LU R27, [R1+0x5808] ;  /* 0x00580800011b7983 */ /* 0x0100e80000300800 */
[----:B------:R1:W-:Y:S04]  /*97850*/  STL.64 [R1+0x28c8], R18 ;  /* 0x0028c81201007387 */ /* 0x0003e80000100a00 */
[----:B-1----:R-:W4:Y:S01]  /*97860*/  LDL.LU.64 R18, [R1+0x5800] ;  /* 0x0058000001127983 */ /* 0x002f220000300a00 */
[----:B------:R-:W-:-:S03]  /*97870*/  IADD3 R26, P2, R28, R13, RZ ;  /* 0x0000000d1c1a7210 */ /* 0x000fc60007f5e0ff */
[----:B----4-:R1:W-:Y:S04]  /*97880*/  STL.64 [R1+0x57e0], R18 ;  /* 0x0057e01201007387 */ /* 0x0103e80000100a00 */
[----:B-1----:R0:W4:Y:S04]  /*97890*/  LDL.64 R18, [R1+0x2890] ;  /* 0x0028900001127983 */ /* 0x0021280000100a00 */
[----:B------:R3:W-:Y:S04]  /*978a0*/  STL [R1+0x28a0], R26 ;  /* 0x0028a01a01007387 */ /* 0x0007e80000100800 */
[----:B---3--:R-:W3:Y:S01]  /*978b0*/  LDL.LU.64 R26, [R1+0x57f8] ;  /* 0x0057f800011a7983 */ /* 0x008ee20000300a00 */
[----:B----4-:R-:W-:-:S03]  /*978c0*/  IMAD.X R19, R9, 0x1, R2, P3 ;  /* 0x0000000109137824 */ /* 0x010fc600018e0602 */
[----:B------:R-:W4:Y:S04]  /*978d0*/  LDL.LU R9, [R1+0x57f4] ;  /* 0x0057f40001097983 */ /* 0x000f280000300800 */
[----:B------:R1:W-:Y:S04]  /*978e0*/  STL [R1+0x2894], R19 ;  /* 0x0028941301007387 */ /* 0x0003e80000100800 */
[----:B---3--:R3:W-:Y:S04]  /*978f0*/  STL.64 [R1+0x57d0], R26 ;  /* 0x0057d01a01007387 */ /* 0x0087e80000100a00 */
[----:B-1----:R-:W2:Y:S04]  /*97900*/  LDL R19, [R1+0x218] ;  /* 0x0002180001137983 */ /* 0x002ea80000100800 */
[----:B---3--:R0:W2:Y:S04]  /*97910*/  LDL.64 R26, [R1+0x2898] ;  /* 0x00289800011a7983 */ /* 0x0080a80000100a00 */
[----:B------:R-:W-:Y:S01]  /*97920*/  STL.64 [R1+0x57d8], R22 ;  /* 0x0057d81601007387 */ /* 0x000fe20000100a00 */
[----:B--2---:R-:W-:-:S05]  /*97930*/  IMAD.X R27, R19, 0x1, R16, P1 ;  /* 0x00000001131b7824 */ /* 0x004fca00008e0610 */
[----:B------:R-:W-:Y:S04]  /*97940*/  STL [R1+0x289c], R27 ;  /* 0x00289c1b01007387 */ /* 0x000fe80000100800 */
[----:B------:R-:W-:Y:S04]  /*97950*/  STL [R1+0x57e8], R23 ;  /* 0x0057e81701007387 */ /* 0x000fe80000100800 */
[----:B------:R1:W-:Y:S04]  /*97960*/  STL [R1+0x57f0], R23 ;  /* 0x0057f01701007387 */ /* 0x0003e80000100800 */
[----:B-1----:R0:W2:Y:S04]  /*97970*/  LDL.64 R22, [R1+0x28a0] ;  /* 0x0028a00001167983 */ /* 0x0020a80000100a00 */
[----:B------:R1:W-:Y:S01]  /*97980*/  STL [R1+0x57c0], R15 ;  /* 0x0057c00f01007387 */ /* 0x0003e20000100800 */
[----:B------:R-:W-:-:S02]  /*97990*/  IADD3 R18, P3, R28, R11, RZ ;  /* 0x0000000b1c127210 */ /* 0x000fc40007f7e0ff */
[C---:B----4-:R-:W-:Y:S01]  /*979a0*/  IADD3 R26, P1, R28.reuse, R9, RZ ;  /* 0x000000091c1a7210 */ /* 0x050fe20007f3e0ff */
[----:B--2---:R-:W-:Y:S02]  /*979b0*/  IMAD.X R23, R19, 0x1, R15, P2 ;  /* 0x0000000113177824 */ /* 0x004fe400010e060f */
[----:B-1----:R-:W2:Y:S01]  /*979c0*/  LDL.LU R15, [R1+0x218] ;  /* 0x00021800010f7983 */ /* 0x002ea20000300800 */
[----:B------:R-:W-:-:S03]  /*979d0*/  IADD3 R22, P2, R28, R7, RZ ;  /* 0x000000071c167210 */ /* 0x000fc60007f5e0ff */
[----:B------:R1:W-:Y:S04]  /*979e0*/  STL [R1+0x28a4], R23 ;  /* 0x0028a41701007387 */ /* 0x0003e80000100800 */
[----:B------:R-:W-:Y:S01]  /*979f0*/  STL.64 [R1+0x57c8], R16 ;  /* 0x0057c81001007387 */ /* 0x000fe20000100a00 */
[C---:B--2---:R-:W-:Y:S02]  /*97a00*/  IMAD.X R19, R15.reuse, 0x1, R12, P3 ;  /* 0x000000010f137824 */ /* 0x044fe400018e060c */
[C---:B------:R-:W-:Y:S02]  /*97a10*/  IMAD.X R27, R15.reuse, 0x1, R10, P1 ;  /* 0x000000010f1b7824 */ /* 0x040fe400008e060a */
[----:B-1----:R-:W-:Y:S01]  /*97a20*/  IMAD.X R23, R15, 0x1, R8, P2 ;  /* 0x000000010f177824 */ /* 0x002fe200010e0608 */
        /* <DEDUP_REMOVED lines=9> */
[----:B------:R-:W-:Y:S04]  /*97ac0*/  STL [R1+0x2850], R22 ;  /* 0x0028501601007387 */ /* 0x000fe80000100800 */
[----:B--2---:R0:W2:Y:S04]  /*97ad0*/  LDL.LU R23, [R1+0x57e8] ;  /* 0x0057e80001177983 */ /* 0x0040a80000300800 */
[----:B------:R1:W-:Y:S04]  /*97ae0*/  STL.64 [R1+0x2878], R18 ;  /* 0x0028781201007387 */ /* 0x0003e80000100a00 */
[----:B-1----:R-:W4:Y:S01]  /*97af0*/  LDL.LU.64 R18, [R1+0x57e0] ;  /* 0x0057e00001127983 */ /* 0x002f220000300a00 */
[----:B---3--:R-:W-:Y:S01]  /*97b00*/  IADD3 R22, P3, R28, R14, RZ ;  /* 0x0000000e1c167210 */ /* 0x008fe20007f7e0ff */
[----:B------:R-:W-:-:S02]  /*97b10*/  IMAD.X R27, R15, 0x1, R4, P1 ;  /* 0x000000010f1b7824 */ /* 0x000fc400008e0604 */
[----:B----4-:R1:W-:Y:S04]  /*97b20*/  STL.64 [R1+0x57a8], R18 ;  /* 0x0057a81201007387 */ /* 0x0103e80000100a00 */
[----:B-1----:R0:W3:Y:S04]  /*97b30*/  LDL.64 R18, [R1+0x2850] ;  /* 0x0028500001127983 */ /* 0x0020e80000100a00 */
[----:B------:R2:W-:Y:S04]  /*97b40*/  STL [R1+0x2858], R22 ;  /* 0x0028581601007387 */ /* 0x0005e80000100800 */
[----:B--2---:R-:W2:Y:S04]  /*97b50*/  LDL.LU.64 R22, [R1+0x57d8] ;  /* 0x0057d80001167983 */ /* 0x004ea80000300a00 */
[----:B------:R1:W-:Y:S04]  /*97b60*/  STL.64 [R1+0x2880], R26 ;  /* 0x0028801a01007387 */ /* 0x0003e80000100a00 */
[----:B-1----:R-:W4:Y:S04]  /*97b70*/  LDL.LU.64 R26, [R1+0x57d0] ;  /* 0x0057d000011a7983 */ /* 0x002f280000300a00 */
[----:B----4-:R1:W-:Y:S04]  /*97b80*/  STL.64 [R1+0x57a0], R26 ;  /* 0x0057a01a01007387 */ /* 0x0103e80000100a00 */
[----:B-1----:R0:W4:Y:S04]  /*97b90*/  LDL.64 R26, [R1+0x2858] ;  /* 0x00285800011a7983 */ /* 0x0021280000100a00 */
[----:B--2---:R1:W-:Y:S02]  /*97ba0*/  STL.64 [R1+0x57b0], R22 ;  /* 0x0057b01601007387 */ /* 0x0043e40000100a00 */
[----:B-1----:R-:W-:-:S02]  /*97bb0*/  IMAD.MOV.U32 R22, RZ, RZ, R28 ;  /* 0x000000ffff167224 */ /* 0x002fc400078e001c */
[----:B------:R-:W2:Y:S03]  /*97bc0*/  LDL.LU R28, [R1+0x2230] ;  /* 0x00223000011c7983 */ /* 0x000ea60000300800 */
[----:B------:R-:W-:Y:S01]  /*97bd0*/  IADD3 R16, P1, R22, R13, RZ ;  /* 0x0000000d16107210 */ /* 0x000fe20007f3e0ff */
[----:B--2---:R1:W-:Y:S04]  /*97be0*/  STL [R1+0x5798], R28 ;  /* 0x0057981c01007387 */ /* 0x0043e80000100800 */
[----:B-1----:R-:W4:Y:S04]  /*97bf0*/  LDL.LU R28, [R1+0x214] ;  /* 0x00021400011c7983 */ /* 0x002f280000300800 */
[----:B------:R1:W-:Y:S04]  /*97c00*/  STL [R1+0x2860], R16 ;  /* 0x0028601001007387 */ /* 0x0003e80000100800 */
[----:B-1----:R-:W4:Y:S01]  /*97c10*/  LDL.LU.64 R16, [R1+0x57c8] ;  /* 0x0057c80001107983 */ /* 0x002f220000300a00 */
[----:B---3--:R-:W-:-:S03]  /*97c20*/  IMAD.X R19, R15, 0x1, R2, P2 ;  /* 0x000000010f137824 */ /* 0x008fc600010e0602 */
[----:B------:R-:W2:Y:S04]  /*97c30*/  LDL.LU R15, [R1+0x57c0] ;  /* 0x0057c000010f7983 */ /* 0x000ea80000300800 */
[----:B------:R-:W-:Y:S01]  /*97c40*/  STL [R1+0x2854], R19 ;  /* 0x0028541301007387 */ /* 0x000fe20000100800 */
[----:B----4-:R-:W-:-:S03]  /*97c50*/  IMAD.X R27, R28, 0x1, R16, P3 ;  /* 0x000000011c1b7824 */ /* 0x010fc600018e0610 */
[----:B------:R1:W-:Y:S04]  /*97c60*/  STL.64 [R1+0x57b8], R16 ;  /* 0x0057b81001007387 */ /* 0x0003e80000100a00 */
[----:B-1----:R0:W2:Y:S01]  /*97c70*/  LDL.64 R16, [R1+0x2860] ;  /* 0x0028600001107983 */ /* 0x0020a20000100a00 */
[C---:B------:R-:W-:Y:S02]  /*97c80*/  IADD3 R18, P2, R22.reuse, R11, RZ ;  /* 0x0000000b16127210 */ /* 0x040fe40007f5e0ff */
[----:B------:R-:W-:Y:S01]  /*97c90*/  IADD3 R26, P3, R22, R9, RZ ;  /* 0x00000009161a7210 */ /* 0x000fe20007f7e0ff */
[----:B------:R1:W-:Y:S02]  /*97ca0*/  STL [R1+0x285c], R27 ;  /* 0x00285c1b01007387 */ /* 0x0003e40000100800 */
[----:B------:R-:W-:-:S02]  /*97cb0*/  IMAD.X R19, R28, 0x1, R12, P2 ;  /* 0x000000011c137824 */ /* 0x000fc400010e060c */
[C---:B-1----:R-:W-:Y:S02]  /*97cc0*/  IMAD.X R27, R28.reuse, 0x1, R10, P3 ;  /* 0x000000011c1b7824 */ /* 0x042fe400018e060a */
[----:B--2---:R-:W-:Y:S01]  /*97cd0*/  IMAD.X R17, R28, 0x1, R15, P1 ;  /* 0x000000011c117824 */ /* 0x004fe200008e060f */
[----:B------:R-:W-:-:S04]  /*97ce0*/  IADD3 R16, P1, R22, R7, RZ ;  /* 0x0000000716107210 */ /* 0x000fc80007f3e0ff */
[----:B------:R1:W-:Y:S04]  /*97cf0*/  STL [R1+0x2864], R17 ;  /* 0x0028641101007387 */ /* 0x0003e80000100800 */
[----:B------:R2:W-:Y:S04]  /*97d00*/  STL.64 [R1+0x2828], R18 ;  /* 0x0028281201007387 */ /* 0x0005e80000100a00 */
[----:B------:R3:W-:Y:S01]  /*97d10*/  STL.64 [R1+0x2830], R26 ;  /* 0x0028301a01007387 */ /* 0x0007e20000100a00 */
[----:B-1----:R-:W-:Y:S01]  /*97d20*/  IMAD.X R17, R28, 0x1, R8, P1 ;  /* 0x000000011c117824 */ /* 0x002fe200008e0608 */
[----:B--2---:R-:W-:-:S02]  /*97d30*/  IADD3 R18, P2, R22, R5, RZ ;  /* 0x0000000516127210 */ /* 0x004fc40007f5e0ff */
[C---:B---3--:R-:W-:Y:S02]  /*97d40*/  IADD3 R26, P3, R22.reuse, R3, RZ ;  /* 0x00000003161a7210 */ /* 0x048fe40007f7e0ff */
[----:B------:R-:W-:Y:S01]  /*97d50*/  IADD3 R22, P1, R22, R0, RZ ;  /* 0x0000000016167210 */ /* 0x000fe20007f3e0ff */
[----:B------:R1:W-:Y:S01]  /*97d60*/  STL.64 [R1+0x2838], R16 ;  /* 0x0028381001007387 */ /* 0x0003e20000100a00 */
[----:B------:R-:W-:-:S03]  /*97d70*/  IMAD.X R19, R28, 0x1, R6, P2 ;  /* 0x000000011c137824 */ /* 0x000fc600010e0606 */
[----:B-1----:R-:W2:Y:S04]  /*97d80*/  LDL.LU.64 R16, [R1+0x57b8] ;  /* 0x0057b80001107983 */ /* 0x002ea80000300a00 */
[----:B------:R1:W-:Y:S04]  /*97d90*/  STL [R1+0x2810], R22 ;  /* 0x0028101601007387 */ /* 0x0003e80000100800 */
[----:B-1----:R-:W3:Y:S04]  /*97da0*/  LDL.LU.64 R22, [R1+0x57b0] ;  /* 0x0057b00001167983 */ /* 0x002ee80000300a00 */
[----:B------:R1:W-:Y:S04]  /*97db0*/  STL.64 [R1+0x2840], R18 ;  /* 0x0028401201007387 */ /* 0x0003e80000100a00 */
[----:B-1----:R-:W4:Y:S01]  /*97dc0*/  LDL.LU.64 R18, [R1+0x57a8] ;  /* 0x0057a80001127983 */ /* 0x002f220000300a00 */
[----:B------:R-:W-:-:S03]  /*97dd0*/  IMAD.X R27, R28, 0x1, R4, P3 ;  /* 0x000000011c1b7824 */ /* 0x000fc600018e0604 */
[----:B----4-:R-:W-:Y:S04]  /*97de0*/  STL.64 [R1+0x5790], R18 ;  /* 0x0057901201007387 */ /* 0x010fe80000100a00 */
[----:B------:R1:W-:Y:S04]  /*97df0*/  STL.64 [R1+0x2848], R26 ;  /* 0x0028481a01007387 */ /* 0x0003e80000100a00 */
[----:B-1----:R-:W4:Y:S01]  /*97e00*/  LDL.LU.64 R26, [R1+0x57a0] ;  /* 0x0057a000011a7983 */ /* 0x002f220000300a00 */
[----:B------:R-:W-:-:S05]  /*97e10*/  IADD3 R18, P2, R29, R14, RZ ;  /* 0x0000000e1d127210 */ /* 0x000fca0007f5e0ff */
[----:B------:R-:W-:Y:S04]  /*97e20*/  STL [R1+0x2818], R18 ;  /* 0x0028181201007387 */ /* 0x000fe80000100800 */
[----:B----4-:R-:W-:Y:S04]  /*97e30*/  STL.64 [R1+0x5778], R26 ;  /* 0x0057781a01007387 */ /* 0x010fe80000100a00 */
[----:B---3--:R-:W-:Y:S04]  /*97e40*/  STL.64 [R1+0x5780], R22 ;  /* 0x0057801601007387 */ /* 0x008fe80000100a00 */
[----:B------:R1:W-:Y:S04]  /*97e50*/  STL [R1+0x5788], R23 ;  /* 0x0057881701007387 */ /* 0x0003e80000100800 */
[----:B-1----:R0:W3:Y:S01]  /*97e60*/  LDL.64 R22, [R1+0x2810] ;  /* 0x0028100001167983 */ /* 0x0020e20000100a00 */
[----:B------:R-:W-:-:S03]  /*97e70*/  IMAD.MOV.U32 R27, RZ, RZ, R19 ;  /* 0x000000ffff1b7224 */ /* 0x000fc600078e0013 */
[----:B------:R-:W2:Y:S01]  /*97e80*/  LDL R19, [R1+0x210] ;  /* 0x0002100001137983 */ /* 0x000ea20000100800 */
[----:B------:R-:W-:Y:S01]  /*97e90*/  IMAD.MOV.U32 R26, RZ, RZ, R18 ;  /* 0x000000ffff1a7224 */ /* 0x000fe200078e0012 */
[----:B------:R-:W-:Y:S01]  /*97ea0*/  IADD3 R18, P3, R29, R13, RZ ;  /* 0x0000000d1d127210 */ /* 0x000fe20007f7e0ff */
[----:B---3--:R-:W-:Y:S02]  /*97eb0*/  IMAD.X R23, R28, 0x1, R2, P1 ;  /* 0x000000011c177824 */ /* 0x008fe400008e0602 */
[----:B--2---:R-:W-:Y:S01]  /*97ec0*/  IMAD.X R27, R19, 0x1, R16, P2 ;  /* 0x00000001131b7824 */ /* 0x004fe200010e0610 */
[----:B------:R-:W2:Y:S04]  /*97ed0*/  LDL.LU R28, [R1+0x5798] ;  /* 0x00579800011c7983 */ /* 0x000ea80000300800 */
[----:B------:R1:W-:Y:S01]  /*97ee0*/  STL [R1+0x2814], R23 ;  /* 0x0028141701007387 */ /* 0x0003e20000100800 */
[----:B------:R-:W-:Y:S01]  /*97ef0*/  IADD3 R22, P1, R29, R11, RZ ;  /* 0x0000000b1d167210 */ /* 0x000fe20007f3e0ff */
[----:B------:R-:W-:-:S02]  /*97f00*/  IMAD.X R19, R19, 0x1, R15, P3 ;  /* 0x0000000113137824 */ /* 0x000fc400018e060f */
[----:B-1----:R-:W-:Y:S02]  /*97f10*/  IMAD.MOV.U32 R23, RZ, RZ, R29 ;  /* 0x000000ffff177224 */ /* 0x002fe400078e001d */
[----:B------:R-:W3:Y:S04]  /*97f20*/  LDL R29, [R1+0x20c] ;  /* 0x00020c00011d7983 */ /* 0x000ee80000100800 */
[----:B------:R-:W-:Y:S04]  /*97f30*/  STL [R1+0x281c], R27 ;  /* 0x00281c1b01007387 */ /* 0x000fe80000100800 */
[----:B------:R1:W-:Y:S04]  /*97f40*/  STL [R1+0x5770], R15 ;  /* 0x0057700f01007387 */ /* 0x0003e80000100800 */
[----:B-1----:R-:W4:Y:S01]  /*97f50*/  LDL.LU R15, [R1+0x210] ;  /* 0x00021000010f7983 */ /* 0x002f220000300800 */
[----:B------:R-:W-:Y:S01]  /*97f60*/  IMAD.MOV.U32 R27, RZ, RZ, R23 ;  /* 0x000000ffff1b7224 */ /* 0x000fe200078e0017 */
[----:B------:R-:W-:-:S02]  /*97f70*/  IADD3 R26, P2, R23, R9, RZ ;  /* 0x00000009171a7210 */ /* 0x000fc40007f5e0ff */
[----:B------:R1:W-:Y:S02]  /*97f80*/  STL.64 [R1+0x2820], R18 ;  /* 0x0028201201007387 */ /* 0x0003e40000100a00 */
[----:B-1----:R-:W-:Y:S01]  /*97f90*/  IADD3 R18, P3, R27, R7, RZ ;  /* 0x000000071b127210 */ /* 0x002fe20007f7e0ff */
[----:B----4-:R-:W-:-:S04]  /*97fa0*/  IMAD.X R23, R15, 0x1, R12, P1 ;  /* 0x000000010f177824 */ /* 0x010fc800008e060c */
[----:B------:R-:W-:Y:S01]  /*97fb0*/  IMAD.X R19, R15, 0x1, R8, P3 ;  /* 0x000000010f137824 */ /* 0x000fe200018e0608 */
[----:B------:R1:W-:Y:S02]  /*97fc0*/  STL.64 [R1+0x27e8], R22 ;  /* 0x0027e81601007387 */ /* 0x0003e40000100a00 */
[----:B-1----:R-:W-:Y:S01]  /*97fd0*/  IADD3 R22, P1, R27, R5, RZ ;  /* 0x000000051b167210 */ /* 0x002fe20007f3e0ff */
[----:B------:R-:W-:Y:S02]  /*97fe0*/  IMAD.MOV.U32 R23, RZ, RZ, R27 ;  /* 0x000000ffff177224 */ /* 0x000fe400078e001b */
[----:B------:R-:W-:-:S05]  /*97ff0*/  IMAD.X R27, R15, 0x1, R10, P2 ;  /* 0x000000010f1b7824 */ /* 0x000fca00010e060a */
[----:B------:R-:W-:Y:S04]  /*98000*/  STL.64 [R1+0x27f0], R26 ;  /* 0x0027f01a01007387 */ /* 0x000fe80000100a00 */
[----:B------:R1:W-:Y:S04]  /*98010*/  STL.64 [R1+0x27f8], R18 ;  /* 0x0027f81201007387 */ /* 0x0003e80000100a00 */
[----:B-1----:R-:W4:Y:S01]  /*98020*/  LDL.LU.64 R18, [R1+0x5790] ;  /* 0x0057900001127983 */ /* 0x002f220000300a00 */
[----:B------:R-:W-:-:S03]  /*98030*/  IADD3 R26, P2, R23, R3, RZ ;  /* 0x00000003171a7210 */ /* 0x000fc60007f5e0ff */
[----:B----4-:R1:W-:Y:S02]  /*98040*/  STL.64 [R1+0x5768], R18 ;  /* 0x0057681201007387 */ /* 0x0103e40000100a00 */
[----:B-1----:R-:W-:Y:S01]  /*98050*/  IADD3 R18, P3, R23, R0, RZ ;  /* 0x0000000017127210 */ /* 0x002fe20007f7e0ff */
[----:B------:R-:W-:-:S05]  /*98060*/  IMAD.X R23, R15, 0x1, R6, P1 ;  /* 0x000000010f177824 */ /* 0x000fca00008e0606 */
[----:B------:R1:W-:Y:S04]  /*98070*/  STL.64 [R1+0x2800], R22 ;  /* 0x0028001601007387 */ /* 0x0003e80000100a00 */
[----:B-1----:R0:W4:Y:S01]  /*98080*/  LDL.LU R23, [R1+0x5788] ;  /* 0x0057880001177983 */ /* 0x0021220000300800 */
[----:B--2---:R-:W-:Y:S01]  /*98090*/  IADD3 R22, P1, R28, R14, RZ ;  /* 0x0000000e1c167210 */ /* 0x004fe20007f3e0ff */
[----:B------:R-:W-:-:S04]  /*980a0*/  IMAD.X R27, R15, 0x1, R4, P2 ;  /* 0x000000010f1b7824 */ /* 0x000fc800010e0604 */
[----:B------:R4:W-:Y:S04]  /*980b0*/  STL [R1+0x27d8], R22 ;  /* 0x0027d81601007387 */ /* 0x0009e80000100800 */
[----:B----4-:R-:W2:Y:S04]  /*980c0*/  LDL.LU.64 R22, [R1+0x5780] ;  /* 0x0057800001167983 */ /* 0x010ea80000300a00 */
[----:B------:R1:W-:Y:S04]  /*980d0*/  STL.64 [R1+0x2808], R26 ;  /* 0x0028081a01007387 */ /* 0x0003e80000100a00 */
[----:B-1----:R-:W4:Y:S01]  /*980e0*/  LDL.LU.64 R26, [R1+0x5778] ;  /* 0x00577800011a7983 */ /* 0x002f220000300a00 */
[----:B------:R-:W-:-:S03]  /*980f0*/  IMAD.X R19, R15, 0x1, R2, P3 ;  /* 0x000000010f137824 */ /* 0x000fc600018e0602 */
[----:B----4-:R-:W-:Y:S04]  /*98100*/  STL.64 [R1+0x5758], R26 ;  /* 0x0057581a01007387 */ /* 0x010fe80000100a00 */
[----:B--2---:R1:W-:Y:S04]  /*98110*/  STL.64 [R1+0x5760], R22 ;  /* 0x0057601601007387 */ /* 0x0043e80000100a00 */
[----:B-1----:R0:W3:Y:S04]  /*98120*/  LDL.64 R22, [R1+0x27d8] ;  /* 0x0027d80001167983 */ /* 0x0020e80000100a00 */
[----:B------:R-:W2:Y:S04]  /*98130*/  LDL.LU R15, [R1+0x5770] ;  /* 0x00577000010f7983 */ /* 0x000ea80000300800 */
[----:B------:R-:W-:Y:S04]  /*98140*/  STL.64 [R1+0x27d0], R18 ;  /* 0x0027d01201007387 */ /* 0x000fe80000100a00 */
[----:B------:R1:W-:Y:S01]  /*98150*/  STL [R1+0x5740], R16 ;  /* 0x0057401001007387 */ /* 0x0003e20000100800 */
[----:B------:R-:W-:Y:S01]  /*98160*/  IADD3 R26, P2, R28, R13, RZ ;  /* 0x0000000d1c1a7210 */ /* 0x000fe20007f5e0ff */
[----:B---3--:R-:W-:-:S02]  /*98170*/  IMAD.X R23, R29, 0x1, R16, P1 ;  /* 0x000000011d177824 */ /* 0x008fc400008e0610 */
[----:B-1----:R-:W2:Y:S01]  /*98180*/  LDL.LU R16, [R1+0x20c] ;  /* 0x00020c0001107983 */ /* 0x002ea20000300800 */
[----:B------:R-:W-:-:S03]  /*98190*/  IADD3 R18, P3, R28, R11, RZ ;  /* 0x0000000b1c127210 */ /* 0x000fc60007f7e0ff */
[----:B------:R-:W-:Y:S01]  /*981a0*/  STL [R1+0x27dc], R23 ;  /* 0x0027dc1701007387 */ /* 0x000fe20000100800 */
[----:B------:R-:W-:Y:S01]  /*981b0*/  IADD3 R22, P1, R28, R9, RZ ;  /* 0x000000091c167210 */ /* 0x000fe20007f3e0ff */
[C---:B--2---:R-:W-:Y:S02]  /*981c0*/  IMAD.X R27, R16.reuse, 0x1, R15, P2 ;  /* 0x00000001101b7824 */ /* 0x044fe400010e060f */
[----:B------:R-:W-:-:S03]  /*981d0*/  IMAD.X R19, R16, 0x1, R12, P3 ;  /* 0x0000000110137824 */ /* 0x000fc600018e060c */
[----:B------:R-:W-:Y:S04]  /*981e0*/  STL.64 [R1+0x27e0], R26 ;  /* 0x0027e01a01007387 */ /* 0x000fe80000100a00 */
[----:B------:R1:W-:Y:S04]  /*981f0*/  STL.64 [R1+0x27a8], R18 ;  /* 0x0027a81201007387 */ /* 0x0003e80000100a00 */
[----:B-1----:R-:W2:Y:S04]  /*98200*/  LDL.LU.64 R18, [R1+0x5768] ;  /* 0x0057680001127983 */ /* 0x002ea80000300a00 */
[----:B------:R1:W-:Y:S01]  /*98210*/  STL.64 [R1+0x5750], R12 ;  /* 0x0057500c01007387 */ /* 0x0003e20000100a00 */
[----:B------:R-:W-:-:S05]  /*98220*/  IMAD.X R23, R16, 0x1, R10, P1 ;  /* 0x0000000110177824 */ /* 0x000fca00008e060a */
[----:B------:R3:W-:Y:S01]  /*98230*/  STL.64 [R1+0x27b0], R22 ;  /* 0x0027b01601007387 */ /* 0x0007e20000100a00 */
[----:B-1----:R-:W-:-:S05]  /*98240*/  IADD3 R12, P3, R28, R5, RZ ;  /* 0x000000051c0c7210 */ /* 0x002fca0007f7e0ff */
[----:B------:R-:W-:Y:S04]  /*98250*/  STL [R1+0x27c0], R12 ;  /* 0x0027c00c01007387 */ /* 0x000fe80000100800 */
[----:B---3--:R-:W3:Y:S04]  /*98260*/  LDL.LU.64 R22, [R1+0x5760] ;  /* 0x0057600001167983 */ /* 0x008ee80000300a00 */
[----:B------:R1:W-:Y:S04]  /*98270*/  STL.64 [R1+0x5748], R10 ;  /* 0x0057480a01007387 */ /* 0x0003e80000100a00 */
[----:B-1----:R-:W4:Y:S04]  /*98280*/  LDL R10, [R1+0x2234] ;  /* 0x00223400010a7983 */ /* 0x002f280000100800 */
[----:B--2---:R1:W-:Y:S04]  /*98290*/  STL.64 [R1+0x5738], R18 ;  /* 0x0057381201007387 */ /* 0x0043e80000100a00 */
[----:B-1----:R0:W2:Y:S01]  /*982a0*/  LDL.64 R18, [R1+0x27c0] ;  /* 0x0027c00001127983 */ /* 0x0020a20000100a00 */
[----:B------:R-:W-:-:S02]  /*982b0*/  IADD3 R26, P2, R28, R7, RZ ;  /* 0x000000071c1a7210 */ /* 0x000fc40007f5e0ff */
[----:B------:R-:W-:-:S03]  /*982c0*/  IADD3 R12, P1, R28, R3, RZ ;  /* 0x000000031c0c7210 */ /* 0x000fc60007f3e0ff */
[C---:B------:R-:W-:Y:S02]  /*982d0*/  IMAD.X R27, R16.reuse, 0x1, R8, P2 ;  /* 0x00000001101b7824 */ /* 0x040fe400010e0608 */
[----:B------:R-:W-:-:S03]  /*982e0*/  IMAD.X R13, R16, 0x1, R4, P1 ;  /* 0x00000001100d7824 */ /* 0x000fc600008e0604 */
[----:B------:R1:W-:Y:S04]  /*982f0*/  STL.64 [R1+0x27b8], R26 ;  /* 0x0027b81a01007387 */ /* 0x0003e80000100a00 */
[----:B-1----:R-:W3:Y:S04]  /*98300*/  LDL.LU.64 R26, [R1+0x5758] ;  /* 0x00575800011a7983 */ /* 0x002ee80000300a00 */
[----:B------:R-:W-:Y:S01]  /*98310*/  STL.64 [R1+0x5730], R6 ;  /* 0x0057300601007387 */ /* 0x000fe20000100a00 */
[----:B--2---:R-:W-:-:S05]  /*98320*/  IMAD.X R19, R16, 0x1, R6, P3 ;  /* 0x0000000110137824 */ /* 0x004fca00018e0606 */
[----:B------:R-:W-:Y:S04]  /*98330*/  STL [R1+0x27c4], R19 ;  /* 0x0027c41301007387 */ /* 0x000fe80000100800 */
[----:B------:R1:W-:Y:S04]  /*98340*/  STL.64 [R1+0x27c8], R12 ;  /* 0x0027c80c01007387 */ /* 0x0003e80000100a00 */
[----:B-1----:R-:W2:Y:S04]  /*98350*/  LDL.LU.64 R12, [R1+0x5750] ;  /* 0x00575000010c7983 */ /* 0x002ea80000300a00 */
[----:B------:R1:W-:Y:S04]  /*98360*/  STL [R1+0x5724], R4 ;  /* 0x0057240401007387 */ /* 0x0003e80000100800 */
[----:B-1----:R-:W2:Y:S01]  /*98370*/  LDL.LU R4, [R1+0x2234] ;  /* 0x0022340001047983 */ /* 0x002ea20000300800 */
[----:B------:R-:W-:-:S02]  /*98380*/  IADD3 R28, P2, R28, R0, RZ ;  /* 0x000000001c1c7210 */ /* 0x000fc40007f5e0ff */
[----:B----4-:R-:W-:-:S03]  /*98390*/  IADD3 R18, P3, R10, R14, RZ ;  /* 0x0000000e0a127210 */ /* 0x010fc60007f7e0ff */
[----:B------:R-:W-:Y:S01]  /*983a0*/  IMAD.X R29, R16, 0x1, R2, P2 ;  /* 0x00000001101d7824 */ /* 0x000fe200010e0602 */
[----:B--2---:R-:W-:-:S05]  /*983b0*/  IADD3 R10, P1, R4, R13, RZ ;  /* 0x0000000d040a7210 */ /* 0x004fca0007f3e0ff */
[----:B------:R1:W-:Y:S04]  /*983c0*/  STL [R1+0x27a0], R10 ;  /* 0x0027a00a01007387 */ /* 0x0003e80000100800 */
[----:B-1----:R-:W2:Y:S04]  /*983d0*/  LDL.LU.64 R10, [R1+0x5748] ;  /* 0x00574800010a7983 */ /* 0x002ea80000300a00 */
[----:B------:R-:W4:Y:S04]  /*983e0*/  LDL.LU R16, [R1+0x5740] ;  /* 0x0057400001107983 */ /* 0x000f280000300800 */
[----:B------:R1:W-:Y:S02]  /*983f0*/  STL.64 [R1+0x2790], R28 ;  /* 0x0027901c01007387 */ /* 0x0003e40000100a00 */
[----:B-1----:R-:W-:-:S05]  /*98400*/  IMAD.MOV.U32 R28, RZ, RZ, R17 ;  /* 0x000000ffff1c7224 */ /* 0x002fca00078e0011 */
[----:B------:R-:W-:Y:S04]  /*98410*/  STL [R1+0x5720], R28 ;  /* 0x0057201c01007387 */ /* 0x000fe80000100800 */
[----:B------:R-:W3:Y:S04]  /*98420*/  LDL.LU R17, [R1+0x223c] ;  /* 0x00223c0001117983 */ /* 0x000ee80000300800 */
[----:B---3--:R1:W-:Y:S04]  /*98430*/  STL [R1+0x56fc], R17 ;  /* 0x0056fc1101007387 */ /* 0x0083e80000100800 */
[----:B-1----:R-:W3:Y:S04]  /*98440*/  LDL.LU R17, [R1+0x2238] ;  /* 0x0022380001117983 */ /* 0x002ee80000300800 */
[----:B------:R-:W4:Y:S02]  /*98450*/  LDL R29, [R1+0x208] ;  /* 0x00020800011d7983 */ /* 0x000f240000100800 */
[----:B----4-:R-:W-:-:S05]  /*98460*/  IMAD.X R19, R29, 0x1, R16, P3 ;  /* 0x000000011d137824 */ /* 0x010fca00018e0610 */
[----:B------:R1:W-:Y:S04]  /*98470*/  STL.64 [R1+0x2798], R18 ;  /* 0x0027981201007387 */ /* 0x0003e80000100a00 */
[----:B-1----:R-:W4:Y:S04]  /*98480*/  LDL.LU.64 R18, [R1+0x5738] ;  /* 0x0057380001127983 */ /* 0x002f280000300a00 */
[----:B---3--:R1:W-:Y:S04]  /*98490*/  STL.64 [R1+0x5728], R16 ;  /* 0x0057281001007387 */ /* 0x0083e80000100a00 */
[----:B-1----:R0:W3:Y:S01]  /*984a0*/  LDL.64 R16, [R1+0x27a0] ;  /* 0x0027a00001107983 */ /* 0x0020e20000100a00 */
[----:B------:R-:W-:-:S02]  /*984b0*/  IADD3 R6, P3, R4, R9, RZ ;  /* 0x0000000904067210 */ /* 0x000fc40007f7e0ff */
[----:B--2---:R-:W-:-:S03]  /*984c0*/  IADD3 R28, P2, R4, R11, RZ ;  /* 0x0000000b041c7210 */ /* 0x004fc60007f5e0ff */
[----:B------:R1:W-:Y:S04]  /*984d0*/  STL [R1+0x2770], R6 ;  /* 0x0027700601007387 */ /* 0x0003e80000100800 */
[----:B-1----:R-:W2:Y:S01]  /*984e0*/  LDL.LU.64 R6, [R1+0x5730] ;  /* 0x0057300001067983 */ /* 0x002ea20000300a00 */
[C---:B---3--:R-:W-:Y:S02]  /*984f0*/  IMAD.X R17, R29.reuse, 0x1, R15, P1 ;  /* 0x000000011d117824 */ /* 0x048fe400008e060f */
[----:B------:R-:W-:-:S03]  /*98500*/  IMAD.X R29, R29, 0x1, R12, P2 ;  /* 0x000000011d1d7824 */ /* 0x000fc600010e060c */
[----:B------:R1:W-:Y:S04]  /*98510*/  STL [R1+0x27a4], R17 ;  /* 0x0027a41101007387 */ /* 0x0003e80000100800 */
[----:B-1----:R-:W3:Y:S04]  /*98520*/  LDL R17, [R1+0x204] ;  /* 0x0002040001117983 */ /* 0x002ee80000100800 */
[----:B------:R1:W-:Y:S04]  /*98530*/  STL [R1+0x571c], R12 ;  /* 0x00571c0c01007387 */ /* 0x0003e80000100800 */
[----:B-1----:R-:W4:Y:S04]  /*98540*/  LDL.LU R12, [R1+0x208] ;  /* 0x00020800010c7983 */ /* 0x002f280000300800 */
[----:B------:R-:W-:Y:S04]  /*98550*/  STL.64 [R1+0x2768], R28 ;  /* 0x0027681c01007387 */ /* 0x000fe80000100a00 */
[----:B------:R1:W-:Y:S04]  /*98560*/  STL.64 [R1+0x5708], R22 ;  /* 0x0057081601007387 */ /* 0x0003e80000100a00 */
[----:B-1----:R0:W4:Y:S01]  /*98570*/  LDL.64 R22, [R1+0x2770] ;  /* 0x0027700001167983 */ /* 0x0021220000100a00 */
[----:B--2---:R-:W-:-:S02]  /*98580*/  IADD3 R16, P1, R4, R7, RZ ;  /* 0x0000000704107210 */ /* 0x004fc40007f3e0ff */
[----:B------:R-:W-:Y:S01]  /*98590*/  IADD3 R28, P2, R4, R5, RZ ;  /* 0x00000005041c7210 */ /* 0x000fe20007f5e0ff */
[----:B------:R1:W-:Y:S04]  /*985a0*/  STL.64 [R1+0x5710], R26 ;  /* 0x0057101a01007387 */ /* 0x0003e80000100a00 */
[----:B------:R-:W-:Y:S01]  /*985b0*/  STL [R1+0x5718], R27 ;  /* 0x0057181b01007387 */ /* 0x000fe20000100800 */
[----:B---3--:R-:W-:Y:S02]  /*985c0*/  IMAD.MOV.U32 R29, RZ, RZ, R17 ;  /* 0x000000ffff1d7224 */ /* 0x008fe400078e0011 */
[C---:B----4-:R-:W-:Y:S02]  /*985d0*/  IMAD.X R17, R12.reuse, 0x1, R8, P1 ;  /* 0x000000010c117824 */ /* 0x050fe400008e0608 */
[----:B------:R-:W-:Y:S01]  /*985e0*/  IMAD.X R23, R12, 0x1, R10, P3 ;  /* 0x000000010c177824 */ /* 0x000fe200018e060a */
[----:B-1----:R-:W-:-:S04]  /*985f0*/  IADD3 R26, P3, R4, R3, RZ ;  /* 0x00000003041a7210 */ /* 0x002fc80007f7e0ff */
[----:B------:R1:W-:Y:S04]  /*98600*/  STL [R1+0x2774], R23 ;  /* 0x0027741701007387 */ /* 0x0003e80000100800 */
[----:B------:R2:W-:Y:S01]  /*98610*/  STL.64 [R1+0x2778], R16 ;  /* 0x0027781001007387 */ /* 0x0005e20000100a00 */
[----:B------:R-:W-:Y:S01]  /*98620*/  IADD3 R22, P1, R4, R0, RZ ;  /* 0x0000000004167210 */ /* 0x000fe20007f3e0ff */
[----:B-1----:R-:W-:Y:S02]  /*98630*/  IMAD.MOV.U32 R23, RZ, RZ, R29 ;  /* 0x000000ffff177224 */ /* 0x002fe400078e001d */
[C---:B------:R-:W-:Y:S01]  /*98640*/  IMAD.X R29, R12.reuse, 0x1, R6, P2 ;  /* 0x000000010c1d7824 */ /* 0x040fe200010e0606 */
[----:B--2---:R-:W2:Y:S04]  /*98650*/  LDL.LU.64 R16, [R1+0x5728] ;  /* 0x0057280001107983 */ /* 0x004ea80000300a00 */
[----:B------:R-:W3:Y:S04]  /*98660*/  LDL.LU R4, [R1+0x5724] ;  /* 0x0057240001047983 */ /* 0x000ee80000300800 */
[----:B------:R1:W-:Y:S04]  /*98670*/  STL.64 [R1+0x2780], R28 ;  /* 0x0027801c01007387 */ /* 0x0003e80000100a00 */
[----:B-1----:R-:W4:Y:S04]  /*98680*/  LDL.LU R28, [R1+0x5720] ;  /* 0x00572000011c7983 */ /* 0x002f280000300800 */
[----:B------:R-:W4:Y:S01]  /*98690*/  LDL.LU R29, [R1+0x4c8] ;  /* 0x0004c800011d7983 */ /* 0x000f220000300800 */
[----:B---3--:R-:W-:-:S03]  /*986a0*/  IMAD.X R27, R12, 0x1, R4, P3 ;  /* 0x000000010c1b7824 */ /* 0x008fc600018e0604 */
[----:B----4-:R2:W-:Y:S04]  /*986b0*/  STL.64 [R1+0x5700], R28 ;  /* 0x0057001c01007387 */ /* 0x0105e80000100a00 */
[----:B------:R1:W-:Y:S01]  /*986c0*/  STL.64 [R1+0x2788], R26 ;  /* 0x0027881a01007387 */ /* 0x0003e20000100a00 */
[C---:B--2---:R-:W-:Y:S02]  /*986d0*/  IADD3 R28, P2, R17.reuse, R14, RZ ;  /* 0x0000000e111c7210 */ /* 0x044fe40007f5e0ff */
[----:B-1----:R-:W-:Y:S01]  /*986e0*/  IADD3 R26, P3, R17, R13, RZ ;  /* 0x0000000d111a7210 */ /* 0x002fe20007f7e0ff */
[----:B------:R-:W-:Y:S02]  /*986f0*/  IMAD.MOV.U32 R27, RZ, RZ, R23 ;  /* 0x000000ffff1b7224 */ /* 0x000fe400078e0017 */
[----:B------:R-:W-:-:S02]  /*98700*/  IMAD.X R23, R12, 0x1, R2, P1 ;  /* 0x000000010c177824 */ /* 0x000fc400008e0602 */
[----:B------:R-:W2:Y:S01]  /*98710*/  LDL.LU R12, [R1+0x571c] ;  /* 0x00571c00010c7983 */ /* 0x000ea20000300800 */
[C---:B------:R-:W-:Y:S02]  /*98720*/  IMAD.X R29, R27.reuse, 0x1, R16, P2 ;  /* 0x000000011b1d7824 */ /* 0x040fe400010e0610 */
[----:B------:R-:W-:Y:S01]  /*98730*/  IMAD.X R27, R27, 0x1, R15, P3 ;  /* 0x000000011b1b7824 */ /* 0x000fe200018e060f */
[----:B------:R-:W-:Y:S04]  /*98740*/  STL.64 [R1+0x2750], R22 ;  /* 0x0027501601007387 */ /* 0x000fe80000100a00 */
[----:B------:R-:W-:Y:S04]  /*98750*/  STL.64 [R1+0x2758], R28 ;  /* 0x0027581c01007387 */ /* 0x000fe80000100a00 */
[----:B------:R1:W-:Y:S04]  /*98760*/  STL.64 [R1+0x2760], R26 ;  /* 0x0027601a01007387 */ /* 0x0003e80000100a00 */
[----:B-1----:R0:W3:Y:S01]  /*98770*/  LDL.LU R27, [R1+0x5718] ;  /* 0x00571800011b7983 */ /* 0x0020e20000300800 */
[----:B------:R-:W-:-:S05]  /*98780*/  IADD3 R26, P3, R17, R7, RZ ;  /* 0x00000007111a7210 */ /* 0x000fca0007f7e0ff */
[----:B------:R3:W-:Y:S04]  /*98790*/  STL [R1+0x2738], R26 ;  /* 0x0027381a01007387 */ /* 0x0007e80000100800 */
[----:B---3--:R-:W3:Y:S04]  /*987a0*/  LDL.LU.64 R26, [R1+0x5710] ;  /* 0x00571000011a7983 */ /* 0x008ee80000300a00 */
[----:B------:R1:W-:Y:S04]  /*987b0*/  STL [R1+0x56f8], R7 ;  /* 0x0056f80701007387 */ /* 0x0003e80000100800 */
[----:B-1----:R-:W2:Y:S01]  /*987c0*/  LDL.LU R7, [R1+0x204] ;  /* 0x0002040001077983 */ /* 0x002ea20000300800 */
[----:B------:R-:W-:-:S05]  /*987d0*/  IADD3 R22, P1, R17, R11, RZ ;  /* 0x0000000b11167210 */ /* 0x000fca0007f3e0ff */
[----:B--2---:R-:W-:-:S05]  /*987e0*/  IMAD.X R23, R7, 0x1, R12, P1 ;  /* 0x0000000107177824 */ /* 0x004fca00008e060c */
[----:B------:R1:W-:Y:S04]  /*987f0*/  STL.64 [R1+0x2728], R22 ;  /* 0x0027281601007387 */ /* 0x0003e80000100a00 */
[----:B-1----:R-:W2:Y:S04]  /*98800*/  LDL.LU.64 R22, [R1+0x5708] ;  /* 0x0057080001167983 */ /* 0x002ea80000300a00 */
[----:B--2---:R1:W-:Y:S04]  /*98810*/  STL.64 [R1+0x56e0], R22 ;  /* 0x0056e01601007387 */ /* 0x0043e80000100a00 */
[----:B-1----:R0:W3:Y:S01]  /*98820*/  LDL.64 R22, [R1+0x2738] ;  /* 0x0027380001167983 */ /* 0x0020e20000100a00 */
[----:B------:R-:W-:Y:S01]  /*98830*/  IADD3 R28, P2, R17, R9, RZ ;  /* 0x00000009111c7210 */ /* 0x000fe20007f5e0ff */
[----:B---3--:R-:W-:-:S02]  /*98840*/  IMAD.MOV.U32 R23, RZ, RZ, R27 ;  /* 0x000000ffff177224 */ /* 0x008fc400078e001b */
[----:B------:R-:W2:Y:S02]  /*98850*/  LDL R27, [R1+0x21e0] ;  /* 0x0021e000011b7983 */ /* 0x000ea40000100800 */
[----:B------:R-:W-:Y:S02]  /*98860*/  IMAD.X R29, R7, 0x1, R10, P2 ;  /* 0x00000001071d7824 */ /* 0x000fe400010e060a */
[----:B--2---:R1:W-:Y:S04]  /*98870*/  STL.64 [R1+0x56e8], R26 ;  /* 0x0056e81a01007387 */ /* 0x0043e80000100a00 */
[----:B------:R2:W-:Y:S01]  /*98880*/  STL.64 [R1+0x2730], R28 ;  /* 0x0027301c01007387 */ /* 0x0005e20000100a00 */
[----:B-1----:R-:W-:-:S05]  /*98890*/  IADD3 R26, P1, R17, R5, RZ ;  /* 0x00000005111a7210 */ /* 0x002fca0007f3e0ff */
[----:B------:R1:W-:Y:S04]  /*988a0*/  STL [R1+0x2740], R26 ;  /* 0x0027401a01007387 */ /* 0x0003e80000100800 */
[----:B--2---:R-:W2:Y:S01]  /*988b0*/  LDL.LU.64 R28, [R1+0x5700] ;  /* 0x00570000011c7983 */ /* 0x004ea20000300a00 */
[----:B------:R-:W-:Y:S02]  /*988c0*/  IMAD.MOV.U32 R27, RZ, RZ, R23 ;  /* 0x000000ffff1b7224 */ /* 0x000fe400078e0017 */
[----:B------:R-:W-:Y:S01]  /*988d0*/  IMAD.X R23, R7, 0x1, R8, P3 ;  /* 0x0000000107177824 */ /* 0x000fe200018e0608 */
[----:B------:R-:W-:-:S04]  /*988e0*/  IADD3 R22, P3, R17, R0, RZ ;  /* 0x0000000011167210 */ /* 0x000fc80007f7e0ff */
[----:B------:R3:W-:Y:S01]  /*988f0*/  STL [R1+0x273c], R23 ;  /* 0x00273c1701007387 */ /* 0x0007e20000100800 */
[----:B-1----:R-:W-:-:S03]  /*98900*/  IADD3 R26, P2, R17, R3, RZ ;  /* 0x00000003111a7210 */ /* 0x002fc60007f5e0ff */
[----:B------:R-:W4:Y:S04]  /*98910*/  LDL.LU R17, [R1+0x56fc] ;  /* 0x0056fc0001117983 */ /* 0x000f280000300800 */
[----:B---3--:R-:W3:Y:S04]  /*98920*/  LDL.LU R23, [R1+0x2278] ;  /* 0x0022780001177983 */ /* 0x008ee80000300800 */
[----:B--2---:R1:W-:Y:S04]  /*98930*/  STL.64 [R1+0x56f0], R28 ;  /* 0x0056f01c01007387 */ /* 0x0043e80000100a00 */
[----:B-1----:R0:W2:Y:S04]  /*98940*/  LDL.64 R28, [R1+0x2740] ;  /* 0x00274000011c7983 */ /* 0x0020a80000100a00 */
[----:B------:R1:W-:Y:S04]  /*98950*/  STL [R1+0x56d0], R0 ;  /* 0x0056d00001007387 */ /* 0x0003e80000100800 */
[----:B-1----:R-:W3:Y:S01]  /*98960*/  LDL.LU R0, [R1+0x200] ;  /* 0x0002000001007983 */ /* 0x002ee20000300800 */
[----:B--2---:R-:W-:-:S05]  /*98970*/  IMAD.X R29, R7, 0x1, R6, P1 ;  /* 0x00000001071d7824 */ /* 0x004fca00008e0606 */
[----:B------:R1:W-:Y:S02]  /*98980*/  STL [R1+0x2744], R29 ;  /* 0x0027441d01007387 */ /* 0x0003e40000100800 */
[----:B-1----:R-:W-:Y:S02]  /*98990*/  IMAD.MOV.U32 R29, RZ, RZ, R27 ;  /* 0x000000ffff1d7224 */ /* 0x002fe400078e001b */
[----:B------:R-:W-:Y:S01]  /*989a0*/  IMAD.X R27, R7, 0x1, R4, P2 ;  /* 0x00000001071b7824 */ /* 0x000fe200010e0604 */
[----:B----4-:R-:W-:-:S04]  /*989b0*/  IADD3 R28, P1, R17, R14, RZ ;  /* 0x0000000e111c7210 */ /* 0x010fc80007f3e0ff */
[----:B------:R3:W-:Y:S02]  /*989c0*/  STL.64 [R1+0x2748], R26 ;  /* 0x0027481a01007387 */ /* 0x0007e40000100a00 */
[----:B---3--:R-:W-:Y:S02]  /*989d0*/  IMAD.MOV.U32 R27, RZ, RZ, R23 ;  /* 0x000000ffff1b7224 */ /* 0x008fe400078e0017 */
[----:B------:R-:W-:Y:S01]  /*989e0*/  IMAD.X R23, R7, 0x1, R2, P3 ;  /* 0x0000000107177824 */ /* 0x000fe200018e0602 */
[----:B------:R-:W-:Y:S01]  /*989f0*/  IADD3 R26, P2, R17, R13, RZ ;  /* 0x0000000d111a7210 */ /* 0x000fe20007f5e0ff */
[----:B------:R-:W2:Y:S04]  /*98a00*/  LDL.LU R7, [R1+0x56f8] ;  /* 0x0056f80001077983 */ /* 0x000ea80000300800 */
[----:B------:R-:W-:Y:S04]  /*98a10*/  STL.64 [R1+0x56d8], R2 ;  /* 0x0056d80201007387 */ /* 0x000fe80000100a00 */
[----:B------:R1:W-:Y:S02]  /*98a20*/  STL.64 [R1+0x2710], R22 ;  /* 0x0027101601007387 */ /* 0x0003e40000100a00 */
[----:B-1----:R-:W-:-:S02]  /*98a30*/  IMAD.MOV.U32 R23, RZ, RZ, R29 ;  /* 0x000000ffff177224 */ /* 0x002fc400078e001d */
[C---:B------:R-:W-:Y:S02]  /*98a40*/  IMAD.X R29, R0.reuse, 0x1, R16, P1 ;  /* 0x00000001001d7824 */ /* 0x040fe400008e0610 */
[----:B------:R-:W-:Y:S02]  /*98a50*/  IMAD.MOV.U32 R3, RZ, RZ, R27 ;  /* 0x000000ffff037224 */ /* 0x000fe400078e001b */
[----:B------:R-:W-:Y:S01]  /*98a60*/  IMAD.X R27, R0, 0x1, R15, P2 ;  /* 0x00000001001b7824 */ /* 0x000fe200010e060f */
[----:B------:R-:W-:Y:S01]  /*98a70*/  IADD3 R22, P3, R17, R11, RZ ;  /* 0x0000000b11167210 */ /* 0x000fe20007f7e0ff */
[----:B------:R1:W-:Y:S04]  /*98a80*/  STL.64 [R1+0x2718], R28 ;  /* 0x0027181c01007387 */ /* 0x0003e80000100a00 */
[----:B-1----:R-:W3:Y:S04]  /*98a90*/  LDL.LU.64 R28, [R1+0x56f0] ;  /* 0x0056f000011c7983 */ /* 0x002ee80000300a00 */
[----:B------:R1:W-:Y:S04]  /*98aa0*/  STL.64 [R1+0x2720], R26 ;  /* 0x0027201a01007387 */ /* 0x0003e80000100a00 */
[----:B-1----:R-:W4:Y:S04]  /*98ab0*/  LDL.LU.64 R26, [R1+0x56e8] ;  /* 0x0056e800011a7983 */ /* 0x002f280000300a00 */
[----:B------:R1:W-:Y:S02]  /*98ac0*/  STL.64 [R1+0x56b0], R14 ;  /* 0x0056b00e01007387 */ /* 0x0003e40000100a00 */
[----:B-1----:R-:W-:-:S02]  /*98ad0*/  IMAD.MOV.U32 R15, RZ, RZ, R23 ;  /* 0x000000ffff0f7224 */ /* 0x002fc400078e0017 */
[----:B------:R-:W-:-:S05]  /*98ae0*/  IMAD.X R23, R0, 0x1, R12, P3 ;  /* 0x0000000100177824 */ /* 0x000fca00018e060c */
[----:B------:R1:W-:Y:S04]  /*98af0*/  STL.64 [R1+0x26e8], R22 ;  /* 0x0026e81601007387 */ /* 0x0003e80000100a00 */
[----:B-1----:R-:W2:Y:S01]  /*98b00*/  LDL.LU.64 R22, [R1+0x56e0] ;  /* 0x0056e00001167983 */ /* 0x002ea20000300a00 */
[----:B------:R-:W-:Y:S02]  /*98b10*/  IADD3 R2, P1, R17, R9, RZ ;  /* 0x0000000911027210 */ /* 0x000fe40007f3e0ff */
[----:B----4-:R-:W-:Y:S02]  /*98b20*/  ISETP.LT.AND P3, PT, R27, UR48, !P0 ;  /* 0x000000301b007c0c */ /* 0x010fe4000c761270 */
[----:B---3--:R-:W-:Y:S02]  /*98b30*/  LOP3.LUT R29, R29, 0xfffffdff, RZ, 0xc0, !PT ;  /* 0xfffffdff1d1d7812 */ /* 0x008fe400078ec0ff */
[----:B--2---:R-:W-:Y:S01]  /*98b40*/  IADD3 R14, P2, R17, R7, RZ ;  /* 0x00000007110e7210 */ /* 0x004fe20007f5e0ff */
[----:B------:R-:W-:Y:S01]  /*98b50*/  ULDC UR48, c[0x0][0x228] ;  /* 0x00008a0000307ab9 */ /* 0x000fe20000000800 */
[----:B------:R-:W-:Y:S04]  /*98b60*/  STL.64 [R1+0x56c8], R22 ;  /* 0x0056c81601007387 */ /* 0x000fe80000100a00 */
[----:B------:R1:W-:Y:S04]  /*98b70*/  STL.64 [R1+0x56b8], R12 ;  /* 0x0056b80c01007387 */ /* 0x0003e80000100a00 */
[----:B-1----:R-:W2:Y:S04]  /*98b80*/  LDL.LU R12, [R1+0x225c] ;  /* 0x00225c00010c7983 */ /* 0x002ea80000300800 */
[----:B------:R-:W3:Y:S04]  /*98b90*/  LDL.LU R13, [R1+0x2248] ;  /* 0x00224800010d7983 */ /* 0x000ee80000300800 */
[----:B------:R1:W-:Y:S01]  /*98ba0*/  STL [R1+0x54b0], R27 ;  /* 0x0054b01b01007387 */ /* 0x0003e20000100800 */
[----:B------:R-:W-:-:S02]  /*98bb0*/  IMAD.MOV.U32 R23, RZ, RZ, R0 ;  /* 0x000000ffff177224 */ /* 0x000fc400078e0000 */
[----:B-1----:R-:W-:Y:S02]  /*98bc0*/  IMAD.MOV.U32 R27, RZ, RZ, R3 ;  /* 0x000000ffff1b7224 */ /* 0x002fe400078e0003 */
[----:B------:R-:W-:-:S05]  /*98bd0*/  IMAD.X R3, R0, 0x1, R10, P1 ;  /* 0x0000000100037824 */ /* 0x000fca00008e060a */
[----:B------:R1:W-:Y:S04]  /*98be0*/  STL.64 [R1+0x26f0], R2 ;  /* 0x0026f00201007387 */ /* 0x0003e80000100a00 */
[----:B-1----:R-:W4:Y:S04]  /*98bf0*/  LDL.LU.64 R2, [R1+0x56d8] ;  /* 0x0056d80001027983 */ /* 0x002f280000300a00 */
[----:B------:R-:W3:Y:S01]  /*98c00*/  LDL.LU R0, [R1+0x56d0] ;  /* 0x0056d00001007983 */ /* 0x000ee20000300800 */
[----:B------:R-:W-:-:S05]  /*98c10*/  @P3 LOP3.LUT R29, R29, 0x200, RZ, 0xfc, !PT ;  /* 0x000002001d1d3812 */ /* 0x000fca00078efcff */
[----:B------:R1:W-:Y:S01]  /*98c20*/  STL [R1+0x54b4], R29 ;  /* 0x0054b41d01007387 */ /* 0x0003e20000100800 */
[----:B------:R-:W-:Y:S01]  /*98c30*/  IADD3 R22, P1, R17, R5, RZ ;  /* 0x0000000511167210 */ /* 0x000fe20007f3e0ff */
[----:B-1----:R-:W-:Y:S02]  /*98c40*/  IMAD.MOV.U32 R29, RZ, RZ, R15 ;  /* 0x000000ffff1d7224 */ /* 0x002fe400078e000f */
[----:B------:R-:W-:-:S05]  /*98c50*/  IMAD.X R15, R23, 0x1, R8, P2 ;  /* 0x00000001170f7824 */ /* 0x000fca00010e0608 */
[----:B------:R1:W-:Y:S02]  /*98c60*/  STL.64 [R1+0x26f8], R14 ;  /* 0x0026f80e01007387 */ /* 0x0003e40000100a00 */
[----:B-1----:R-:W-:-:S04]  /*98c70*/  IMAD.MOV.U32 R15, RZ, RZ, R23 ;  /* 0x000000ffff0f7224 */ /* 0x002fc800078e0017 */
[----:B------:R-:W-:-:S05]  /*98c80*/  IMAD.X R23, R15, 0x1, R6, P1 ;  /* 0x000000010f177824 */ /* 0x000fca00008e0606 */
[----:B------:R1:W-:Y:S04]  /*98c90*/  STL.64 [R1+0x2700], R22 ;  /* 0x0027001601007387 */ /* 0x0003e80000100a00 */
[----:B-1----:R-:W3:Y:S04]  /*98ca0*/  LDL.LU.64 R22, [R1+0x56c8] ;  /* 0x0056c80001167983 */ /* 0x002ee80000300a00 */
[----:B------:R2:W-:Y:S02]  /*98cb0*/  STL.64 [R1+0x56a8], R6 ;  /* 0x0056a80601007387 */ /* 0x0005e40000100a00 */
[----:B--2---:R-:W-:Y:S01]  /*98cc0*/  IMAD.MOV.U32 R6, RZ, RZ, R12 ;  /* 0x000000ffff067224 */ /* 0x004fe200078e000c */
[----:B----4-:R-:W-:-:S02]  /*98cd0*/  IADD3 R14, P2, R17, R3, RZ ;  /* 0x00000003110e7210 */ /* 0x010fc40007f5e0ff */
[----:B---3--:R-:W-:Y:S02]  /*98ce0*/  IADD3 R12, P1, R17, R0, RZ ;  /* 0x00000000110c7210 */ /* 0x008fe40007f3e0ff */
[----:B------:R-:W2:Y:S01]  /*98cf0*/  LDL.LU R17, [R1+0x56c0] ;  /* 0x0056c00001117983 */ /* 0x000ea20000300800 */
[----:B------:R-:W-:Y:S02]  /*98d00*/  IMAD.MOV.U32 R7, RZ, RZ, R13 ;  /* 0x000000ffff077224 */ /* 0x000fe400078e000d */
[----:B------:R-:W-:Y:S01]  /*98d10*/  IMAD.MOV.U32 R13, RZ, RZ, R15 ;  /* 0x000000ffff0d7224 */ /* 0x000fe200078e000f */
[----:B------:R1:W-:Y:S03]  /*98d20*/  STL.64 [R1+0x56a0], R4 ;  /* 0x0056a00401007387 */ /* 0x0003e60000100a00 */
[C---:B------:R-:W-:Y:S02]  /*98d30*/  IMAD.X R15, R13.reuse, 0x1, R4, P2 ;  /* 0x000000010d0f7824 */ /* 0x040fe400010e0604 */
[----:B------:R-:W-:Y:S01]  /*98d40*/  IMAD.X R13, R13, 0x1, R2, P1 ;  /* 0x000000010d0d7824 */ /* 0x000fe200008e0602 */
[----:B-1----:R-:W3:Y:S04]  /*98d50*/  LDL R5, [R1+0x2240] ;  /* 0x0022400001057983 */ /* 0x002ee80000100800 */
[----:B------:R-:W-:Y:S04]  /*98d60*/  STL.64 [R1+0x2708], R14 ;  /* 0x0027080e01007387 */ /* 0x000fe80000100a00 */
[----:B------:R1:W-:Y:S04]  /*98d70*/  STL.64 [R1+0x26e0], R12 ;  /* 0x0026e00c01007387 */ /* 0x0003e80000100a00 */
[----:B-1----:R-:W4:Y:S04]  /*98d80*/  LDL.LU.64 R12, [R1+0x56b8] ;  /* 0x0056b800010c7983 */ /* 0x002f280000300a00 */
[----:B------:R-:W-:Y:S01]  /*98d90*/  STL.64 [R1+0x5698], R2 ;  /* 0x0056980201007387 */ /* 0x000fe20000100a00 */
[----:B--2---:R-:W-:-:S02]  /*98da0*/  IADD3 R14, P2, R17, R9, RZ ;  /* 0x00000009110e7210 */ /* 0x004fc40007f5e0ff */
[----:B------:R-:W-:-:S05]  /*98db0*/  SHF.R.S32.HI R4, RZ, 0x1f, R17 ;  /* 0x0000001fff047819 */ /* 0x000fca0000011411 */
[----:B------:R-:W-:-:S05]  /*98dc0*/  IMAD.X R15, R4, 0x1, R10, P2 ;  /* 0x00000001040f7824 */ /* 0x000fca00010e060a */
[----:B------:R1:W-:Y:S04]  /*98dd0*/  STL.64 [R1+0x4598], R14 ;  /* 0x0045980e01007387 */ /* 0x0003e80000100a00 */
[----:B-1----:R-:W2:Y:S01]  /*98de0*/  LDL.LU.64 R14, [R1+0x56b0] ;  /* 0x0056b000010e7983 */ /* 0x002ea20000300a00 */
[----:B------:R-:W-:Y:S02]  /*98df0*/  IMAD.MOV.U32 R3, RZ, RZ, R25 ;  /* 0x000000ffff037224 */ /* 0x000fe400078e0019 */
[----:B------:R-:W-:Y:S01]  /*98e00*/  IMAD.MOV.U32 R25, RZ, RZ, R21 ;  /* 0x000000ffff197224 */ /* 0x000fe200078e0015 */
[----:B------:R1:W-:Y:S01]  /*98e10*/  STL.64 [R1+0x5690], R28 ;  /* 0x0056901c01007387 */ /* 0x0003e20000100a00 */
[----:B------:R-:W-:Y:S01]  /*98e20*/  IMAD.MOV.U32 R21, RZ, RZ, R19 ;  /* 0x000000ffff157224 */ /* 0x000fe200078e0013 */
[----:B---3--:R-:W-:Y:S01]  /*98e30*/  SHF.R.S32.HI R19, RZ, 0x1f, R5 ;  /* 0x0000001fff137819 */ /* 0x008fe20000011405 */
[----:B-1----:R-:W-:-:S02]  /*98e40*/  IMAD.MOV.U32 R28, RZ, RZ, R6 ;  /* 0x000000ffff1c7224 */ /* 0x002fc400078e0006 */
[----:B------:R-:W-:Y:S01]  /*98e50*/  IMAD.MOV.U32 R29, RZ, RZ, R7 ;  /* 0x000000ffff1d7224 */ /* 0x000fe200078e0007 */
[----:B--2---:R-:W-:-:S05]  /*98e60*/  IADD3 R6, P1, R5, R14, RZ ;  /* 0x0000000e05067210 */ /* 0x004fca0007f3e0ff */
[----:B------:R-:W-:-:S05]  /*98e70*/  IMAD.X R7, R19, 0x1, R16, P1 ;  /* 0x0000000113077824 */ /* 0x000fca00008e0610 */
[----:B------:R1:W-:Y:S04]  /*98e80*/  STL.64 [R1+0x26a8], R6 ;  /* 0x0026a80601007387 */ /* 0x0003e80000100a00 */
[----:B-1----:R-:W2:Y:S04]  /*98e90*/  LDL.LU.64 R6, [R1+0x56a8] ;  /* 0x0056a80001067983 */ /* 0x002ea80000300a00 */
[----:B------:R1:W-:Y:S04]  /*98ea0*/  STL.64 [R1+0x5688], R16 ;  /* 0x0056881001007387 */ /* 0x0003e80000100a00 */
[----:B-1----:R-:W3:Y:S01]  /*98eb0*/  LDL.LU R17, [R1+0x2240] ;  /* 0x0022400001117983 */ /* 0x002ee20000300800 */
[----:B----4-:R-:W-:-:S05]  /*98ec0*/  IADD3 R4, P2, R5, R13, RZ ;  /* 0x0000000d05047210 */ /* 0x010fca0007f5e0ff */
[----:B------:R-:W-:Y:S02]  /*98ed0*/  IMAD.X R5, R19, 0x1, R15, P2 ;  /* 0x0000000113057824 */ /* 0x000fe400010e060f */
[----:B------:R-:W-:-:S03]  /*98ee0*/  IMAD.MOV.U32 R16, RZ, RZ, R3 ;  /* 0x000000ffff107224 */ /* 0x000fc600078e0003 */
[----:B------:R1:W-:Y:S01]  /*98ef0*/  STL.64 [R1+0x26b0], R4 ;  /* 0x0026b00401007387 */ /* 0x0003e20000100a00 */
[C---:B---3--:R-:W-:Y:S02]  /*98f00*/  IADD3 R2, P1, R17.reuse, R11, RZ ;  /* 0x0000000b11027210 */ /* 0x048fe40007f3e0ff */
[----:B-1----:R-:W-:-:S03]  /*98f10*/  IADD3 R4, P2, R17, R9, RZ ;  /* 0x0000000911047210 */ /* 0x002fc60007f5e0ff */
[C---:B------:R-:W-:Y:S02]  /*98f20*/  IMAD.X R3, R19.reuse, 0x1, R12, P1 ;  /* 0x0000000113037824 */ /* 0x040fe400008e060c */
[----:B------:R-:W-:-:S03]  /*98f30*/  IMAD.X R5, R19, 0x1, R10, P2 ;  /* 0x0000000113057824 */ /* 0x000fc600010e060a */
[----:B------:R2:W-:Y:S04]  /*98f40*/  STL.64 [R1+0x26b8], R2 ;  /* 0x0026b80201007387 */ /* 0x0005e80000100a00 */
[----:B------:R1:W-:Y:S01]  /*98f50*/  STL.64 [R1+0x26c0], R4 ;  /* 0x0026c00401007387 */ /* 0x0003e20000100a00 */
[----:B--2---:R-:W-:-:S03]  /*98f60*/  IADD3 R2, P1, R17, R7, RZ ;  /* 0x0000000711027210 */ /* 0x004fc60007f3e0ff */
[----:B-1----:R-:W2:Y:S02]  /*98f70*/  LDL.LU.64 R4, [R1+0x56a0] ;  /* 0x0056a00001047983 */ /* 0x002ea40000300a00 */
[----:B------:R-:W-:Y:S02]  /*98f80*/  IMAD.X R3, R19, 0x1, R8, P1 ;  /* 0x0000000113037824 */ /* 0x000fe400008e0608 */
[----:B------:R-:W-:Y:S04]  /*98f90*/  STL.64 [R1+0x5680], R10 ;  /* 0x0056800a01007387 */ /* 0x000fe80000100a00 */
[----:B------:R1:W-:Y:S04]  /*98fa0*/  STL.64 [R1+0x26c8], R2 ;  /* 0x0026c80201007387 */ /* 0x0003e80000100a00 */
[----:B-1----:R-:W3:Y:S01]  /*98fb0*/  LDL.LU.64 R2, [R1+0x5698] ;  /* 0x0056980001027983 */ /* 0x002ee20000300a00 */
[----:B------:R-:W-:-:S02]  /*98fc0*/  IMAD.MOV.U32 R10, RZ, RZ, R28 ;  /* 0x000000ffff0a7224 */ /* 0x000fc400078e001c */
[----:B------:R-:W-:Y:S01]  /*98fd0*/  IMAD.MOV.U32 R11, RZ, RZ, R29 ;  /* 0x000000ffff0b7224 */ /* 0x000fe200078e001d */
[----:B------:R1:W-:Y:S02]  /*98fe0*/  STL.64 [R1+0x5678], R8 ;  /* 0x0056780801007387 */ /* 0x0003e40000100a00 */
[----:B-1----:R-:W-:Y:S02]  /*98ff0*/  IMAD.MOV.U32 R8, RZ, RZ, R10 ;  /* 0x000000ffff087224 */ /* 0x002fe400078e000a */
[----:B------:R-:W-:Y:S01]  /*99000*/  IMAD.MOV.U32 R9, RZ, RZ, R11 ;  /* 0x000000ffff097224 */ /* 0x000fe200078e000b */
[----:B--2---:R-:W-:-:S05]  /*99010*/  IADD3 R28, P2, R17, R5, RZ ;  /* 0x00000005111c7210 */ /* 0x004fca0007f5e0ff */
[----:B------:R-:W-:-:S05]  /*99020*/  IMAD.X R29, R19, 0x1, R6, P2 ;  /* 0x00000001131d7824 */ /* 0x000fca00010e0606 */
[----:B------:R1:W-:Y:S01]  /*99030*/  STL.64 [R1+0x26d0], R28 ;  /* 0x0026d01c01007387 */ /* 0x0003e20000100a00 */
[----:B---3--:R-:W-:-:S03]  /*99040*/  IADD3 R10, P1, R17, R3, RZ ;  /* 0x00000003110a7210 */ /* 0x008fc60007f3e0ff */
[----:B-1----:R-:W2:Y:S04]  /*99050*/  LDL.LU.64 R28, [R1+0x5690] ;  /* 0x00569000011c7983 */ /* 0x002ea80000300a00 */
[----:B------:R1:W-:Y:S01]  /*99060*/  STL.64 [R1+0x5670], R6 ;  /* 0x0056700601007387 */ /* 0x0003e20000100a00 */
[----:B------:R-:W-:Y:S02]  /*99070*/  IMAD.X R11, R19, 0x1, R4, P1 ;  /* 0x00000001130b7824 */ /* 0x000fe400008e0604 */
[----:B-1----:R-:W-:Y:S01]  /*99080*/  IMAD.MOV.U32 R6, RZ, RZ, R16 ;  /* 0x000000ffff067224 */ /* 0x002fe200078e0010 */
[----:B------:R-:W-:Y:S01]  /*99090*/  IADD3 R16, P2, R17, R0, RZ ;  /* 0x0000000011107210 */ /* 0x000fe20007f5e0ff */
[----:B------:R-:W-:Y:S01]  /*990a0*/  IMAD.MOV.U32 R17, RZ, RZ, R18 ;  /* 0x000000ffff117224 */ /* 0x000fe200078e0012 */
[----:B------:R-:W3:Y:S04]  /*990b0*/  LDL R7, [R1+0x2244] ;  /* 0x0022440001077983 */ /* 0x000ee80000100800 */
[----:B------:R1:W-:Y:S02]  /*990c0*/  STL.64 [R1+0x26d8], R10 ;  /* 0x0026d80a01007387 */ /* 0x0003e40000100a00 */
[----:B-1----:R-:W-:-:S02]  /*990d0*/  IMAD.MOV.U32 R11, RZ, RZ, R17 ;  /* 0x000000ffff0b7224 */ /* 0x002fc400078e0011 */
[----:B------:R-:W-:-:S05]  /*990e0*/  IMAD.X R17, R19, 0x1, R2, P2 ;  /* 0x0000000113117824 */ /* 0x000fca00010e0602 */
[----:B------:R1:W-:Y:S04]  /*990f0*/  STL.64 [R1+0x2698], R16 ;  /* 0x0026981001007387 */ /* 0x0003e80000100a00 */
[----:B-1----:R-:W4:Y:S04]  /*99100*/  LDL.LU.64 R16, [R1+0x5688] ;  /* 0x0056880001107983 */ /* 0x002f280000300a00 */
[----:B------:R-:W2:Y:S04]  /*99110*/  LDL.LU R19, [R1+0x224c] ;  /* 0x00224c0001137983 */ /* 0x000ea80000300800 */
[----:B------:R1:W-:Y:S04]  /*99120*/  STL.64 [R1+0x5668], R2 ;  /* 0x0056680201007387 */ /* 0x0003e80000100a00 */
[----:B------:R-:W-:Y:S01]  /*99130*/  STL.64 [R1+0x5660], R26 ;  /* 0x0056601a01007387 */ /* 0x000fe20000100a00 */
[----:B-1----:R-:W-:Y:S01]  /*99140*/  IMAD.MOV.U32 R2, RZ, RZ, R11 ;  /* 0x000000ffff027224 */ /* 0x002fe200078e000b */
[----:B---3--:R-:W-:-:S02]  /*99150*/  SHF.R.S32.HI R18, RZ, 0x1f, R7 ;  /* 0x0000001fff127819 */ /* 0x008fc40000011407 */
[----:B------:R-:W-:-:S05]  /*99160*/  IADD3 R10, P1, R7, R14, RZ ;  /* 0x0000000e070a7210 */ /* 0x000fca0007f3e0ff */
[----:B----4-:R-:W-:-:S05]  /*99170*/  IMAD.X R11, R18, 0x1, R16, P1 ;  /* 0x00000001120b7824 */ /* 0x010fca00008e0610 */
[----:B------:R1:W-:Y:S04]  /*99180*/  STL.64 [R1+0x26a0], R10 ;  /* 0x0026a00a01007387 */ /* 0x0003e80000100a00 */
[----:B-1----:R-:W3:Y:S01]  /*99190*/  LDL.LU.64 R10, [R1+0x5680] ;  /* 0x00568000010a7983 */ /* 0x002ee20000300a00 */
[----:B------:R-:W-:Y:S01]  /*991a0*/  IMAD.MOV.U32 R26, RZ, RZ, R8 ;  /* 0x000000ffff1a7224 */ /* 0x000fe200078e0008 */
[----:B------:R-:W-:Y:S01]  /*991b0*/  IADD3 R8, P2, R7, R13, RZ ;  /* 0x0000000d07087210 */ /* 0x000fe20007f5e0ff */
[----:B------:R-:W-:Y:S02]  /*991c0*/  IMAD.MOV.U32 R27, RZ, RZ, R9 ;  /* 0x000000ffff1b7224 */ /* 0x000fe400078e0009 */
[----:B------:R-:W-:Y:S02]  /*991d0*/  IMAD.MOV.U32 R3, RZ, RZ, R6 ;  /* 0x000000ffff037224 */ /* 0x000fe400078e0006 */
[----:B------:R-:W-:-:S05]  /*991e0*/  IMAD.X R9, R18, 0x1, R15, P2 ;  /* 0x0000000112097824 */ /* 0x000fca00010e060f */
[----:B------:R1:W-:Y:S04]  /*991f0*/  STL.64 [R1+0x2668], R8 ;  /* 0x0026680801007387 */ /* 0x0003e80000100a00 */
[----:B-1----:R-:W4:Y:S04]  /*99200*/  LDL.LU.64 R8, [R1+0x5678] ;  /* 0x0056780001087983 */ /* 0x002f280000300a00 */
[----:B------:R1:W-:Y:S02]  /*99210*/  STL.64 [R1+0x5650], R14 ;  /* 0x0056500e01007387 */ /* 0x0003e40000100a00 */
[----:B-1----:R-:W-:-:S02]  /*99220*/  IMAD.MOV.U32 R14, RZ, RZ, R27 ;  /* 0x000000ffff0e7224 */ /* 0x002fc400078e001b */
[----:B------:R-:W4:Y:S01]  /*99230*/  LDL.LU R15, [R1+0x2244] ;  /* 0x00224400010f7983 */ /* 0x000f220000300800 */
[----:B---3--:R-:W-:Y:S01]  /*99240*/  IADD3 R6, P1, R7, R11, RZ ;  /* 0x0000000b07067210 */ /* 0x008fe20007f3e0ff */
[----:B------:R-:W-:-:S04]  /*99250*/  IMAD.MOV.U32 R7, RZ, RZ, R26 ;  /* 0x000000ffff077224 */ /* 0x000fc800078e001a */
[----:B------:R-:W-:Y:S02]  /*99260*/  IMAD.MOV.U32 R27, RZ, RZ, R7 ;  /* 0x000000ffff1b7224 */ /* 0x000fe400078e0007 */
[----:B------:R-:W-:-:S05]  /*99270*/  IMAD.X R7, R18, 0x1, R12, P1 ;  /* 0x0000000112077824 */ /* 0x000fca00008e060c */
[----:B------:R1:W-:Y:S04]  /*99280*/  STL.64 [R1+0x2670], R6 ;  /* 0x0026700601007387 */ /* 0x0003e80000100a00 */
[----:B-1----:R-:W3:Y:S04]  /*99290*/  LDL.LU.64 R6, [R1+0x5670] ;  /* 0x0056700001067983 */ /* 0x002ee80000300a00 */
[----:B------:R1:W-:Y:S01]  /*992a0*/  STL.64 [R1+0x5658], R12 ;  /* 0x0056580c01007387 */ /* 0x0003e20000100a00 */
[----:B----4-:R-:W-:Y:S01]  /*992b0*/  IADD3 R26, P2, R15, R9, RZ ;  /* 0x000000090f1a7210 */ /* 0x010fe20007f5e0ff */
[----:B-1----:R-:W-:-:S02]  /*992c0*/  IMAD.MOV.U32 R13, RZ, RZ, R3 ;  /* 0x000000ffff0d7224 */ /* 0x002fc400078e0003 */
[----:B------:R-:W-:Y:S02]  /*992d0*/  IMAD.MOV.U32 R3, RZ, RZ, R27 ;  /* 0x000000ffff037224 */ /* 0x000fe400078e001b */
[----:B------:R-:W-:Y:S02]  /*992e0*/  IMAD.MOV.U32 R12, RZ, RZ, R2 ;  /* 0x000000ffff0c7224 */ /* 0x000fe400078e0002 */
[----:B------:R-:W-:-:S05]  /*992f0*/  IMAD.X R27, R18, 0x1, R10, P2 ;  /* 0x00000001121b7824 */ /* 0x000fca00010e060a */
[----:B------:R1:W-:Y:S02]  /*99300*/  STL.64 [R1+0x2678], R26 ;  /* 0x0026781a01007387 */ /* 0x0003e40000100a00 */
[----:B-1----:R-:W-:Y:S01]  /*99310*/  IMAD.MOV.U32 R27, RZ, RZ, R3 ;  /* 0x000000ffff1b7224 */ /* 0x002fe200078e0003 */
[C---:B------:R-:W-:Y:S02]  /*99320*/  IADD3 R26, P2, R15.reuse, R5, RZ ;  /* 0x000000050f1a7210 */ /* 0x040fe40007f5e0ff */
[----:B---3--:R-:W-:-:S05]  /*99330*/  IADD3 R2, P1, R15, R7, RZ ;  /* 0x000000070f027210 */ /* 0x008fca0007f3e0ff */
[----:B------:R-:W-:-:S05]  /*99340*/  IMAD.X R3, R18, 0x1, R8, P1 ;  /* 0x0000000112037824 */ /* 0x000fca00008e0608 */
        /* <DEDUP_REMOVED lines=8> */
[----:B------:R-:W-:Y:S01]  /*993d0*/  IMAD.MOV.U32 R8, RZ, RZ, R12 ;  /* 0x000000ffff087224 */ /* 0x000fe200078e000c */
[C---:B---3--:R-:W-:Y:S02]  /*993e0*/  IADD3 R12, P1, R15.reuse, R3, RZ ;  /* 0x000000030f0c7210 */ /* 0x048fe40007f3e0ff */
[----:B----4-:R-:W-:Y:S04]  /*993f0*/  STL.64 [R1+0x5648], R26 ;  /* 0x0056481a01007387 */ /* 0x010fe80000100a00 */
[----:B------:R1:W-:Y:S02]  /*99400*/  STL.64 [R1+0x5638], R6 ;  /* 0x0056380601007387 */ /* 0x0003e40000100a00 */
[----:B-1----:R-:W-:Y:S01]  /*99410*/  IMAD.MOV.U32 R7, RZ, RZ, R14 ;  /* 0x000000ffff077224 */ /* 0x002fe200078e000e */
[----:B------:R-:W-:Y:S01]  /*99420*/  IADD3 R14, P2, R15, R0, RZ ;  /* 0x000000000f0e7210 */ /* 0x000fe20007f5e0ff */
[----:B------:R-:W-:-:S02]  /*99430*/  IMAD.MOV.U32 R15, RZ, RZ, R13 ;  /* 0x000000ffff0f7224 */ /* 0x000fc400078e000d */
[C---:B------:R-:W-:Y:S01]  /*99440*/  IMAD.X R13, R18.reuse, 0x1, R4, P1 ;  /* 0x00000001120d7824 */ /* 0x040fe200008e0604 */
[----:B------:R-:W3:Y:S01]  /*99450*/  LDL.LU R6, [R1+0x2254] ;  /* 0x0022540001067983 */ /* 0x000ee20000300800 */
[----:B------:R-:W-:Y:S02]  /*99460*/  IMAD.MOV.U32 R27, RZ, RZ, R15 ;  /* 0x000000ffff1b7224 */ /* 0x000fe400078e000f */
[----:B------:R-:W-:Y:S01]  /*99470*/  IMAD.X R15, R18, 0x1, R2, P2 ;  /* 0x00000001120f7824 */ /* 0x000fe200010e0602 */
[----:B------:R1:W-:Y:S04]  /*99480*/  STL.64 [R1+0x2690], R12 ;  /* 0x0026900c01007387 */ /* 0x0003e80000100a00 */
[----:B-1----:R-:W4:Y:S04]  /*99490*/  LDL.LU.64 R12, [R1+0x5658] ;  /* 0x00565800010c7983 */ /* 0x002f280000300a00 */
[----:B------:R1:W-:Y:S04]  /*994a0*/  STL.64 [R1+0x2660], R14 ;  /* 0x0026600e01007387 */ /* 0x0003e80000100a00 */
[----:B-1----:R-:W3:Y:S01]  /*994b0*/  LDL.LU.64 R14, [R1+0x5650] ;  /* 0x00565000010e7983 */ /* 0x002ee20000300a00 */
[----:B------:R-:W-:Y:S01]  /*994c0*/  IMAD.MOV.U32 R18, RZ, RZ, R27 ;  /* 0x000000ffff127224 */ /* 0x000fe200078e001b */
[----:B------:R-:W-:-:S02]  /*994d0*/  IADD3 R26, P1, R17, R11, RZ ;  /* 0x0000000b111a7210 */ /* 0x000fc40007f3e0ff */
[----:B------:R-:W-:Y:S01]  /*994e0*/  SHF.R.S32.HI R27, RZ, 0x1f, R17 ;  /* 0x0000001fff1b7819 */ /* 0x000fe20000011411 */
[----:B------:R2:W-:Y:S02]  /*994f0*/  STL.64 [R1+0x5630], R2 ;  /* 0x0056300201007387 */ /* 0x0005e40000100a00 */
[----:B--2---:R-:W-:Y:S01]  /*99500*/  IMAD.MOV.U32 R3, RZ, RZ, R19 ;  /* 0x000000ffff037224 */ /* 0x004fe200078e0013 */
[----:B------:R-:W-:Y:S01]  /*99510*/  SHF.R.S32.HI R19, RZ, 0x1f, R7 ;  /* 0x0000001fff137819 */ /* 0x000fe20000011407 */
[----:B----4-:R-:W-:-:S05]  /*99520*/  IMAD.X R27, R27, 0x1, R12, P1 ;  /* 0x000000011b1b7824 */ /* 0x010fca00008e060c */
[----:B------:R3:W-:Y:S02]  /*99530*/  STL.64 [R1+0x4578], R26 ;  /* 0x0045781a01007387 */ /* 0x0007e40000100a00 */
[----:B---3--:R-:W-:Y:S01]  /*99540*/  IADD3 R26, P1, R7, R14, RZ ;  /* 0x0000000e071a7210 */ /* 0x008fe20007f3e0ff */
[----:B------:R-:W-:-:S04]  /*99550*/  IMAD.MOV.U32 R27, RZ, RZ, R9 ;  /* 0x000000ffff1b7224 */ /* 0x000fc800078e0009 */
[----:B------:R-:W-:Y:S02]  /*99560*/  IMAD.MOV.U32 R9, RZ, RZ, R27 ;  /* 0x000000ffff097224 */ /* 0x000fe400078e001b */
[----:B------:R-:W-:-:S05]  /*99570*/  IMAD.X R27, R19, 0x1, R16, P1 ;  /* 0x00000001131b7824 */ /* 0x000fca00008e0610 */
[----:B------:R1:W-:Y:S04]  /*99580*/  STL.64 [R1+0x2628], R26 ;  /* 0x0026281a01007387 */ /* 0x0003e80000100a00 */
[----:B-1----:R-:W2:Y:S01]  /*99590*/  LDL.LU.64 R26, [R1+0x5648] ;  /* 0x00564800011a7983 */ /* 0x002ea20000300a00 */
[----:B------:R-:W-:Y:S02]  /*995a0*/  IMAD.MOV.U32 R2, RZ, RZ, R18 ;  /* 0x000000ffff027224 */ /* 0x000fe400078e0012 */
[----:B------:R-:W-:Y:S01]  /*995b0*/  IMAD.MOV.U32 R18, RZ, RZ, R8 ;  /* 0x000000ffff127224 */ /* 0x000fe200078e0008 */
[----:B------:R-:W-:Y:S01]  /*995c0*/  IADD3 R8, P2, R7, R13, RZ ;  /* 0x0000000d07087210 */ /* 0x000fe20007f5e0ff */
[----:B------:R1:W-:Y:S02]  /*995d0*/  STL.64 [R1+0x5618], R16 ;  /* 0x0056181001007387 */ /* 0x0003e40000100a00 */
[----:B-1----:R-:W-:-:S02]  /*995e0*/  IMAD.MOV.U32 R17, RZ, RZ, R7 ;  /* 0x000000ffff117224 */ /* 0x002fc400078e0007 */
[----:B------:R-:W-:Y:S02]  /*995f0*/  IMAD.MOV.U32 R7, RZ, RZ, R9 ;  /* 0x000000ffff077224 */ /* 0x000fe400078e0009 */
[----:B------:R-:W-:Y:S02]  /*99600*/  IMAD.X R9, R19, 0x1, R15, P2 ;  /* 0x0000000113097824 */ /* 0x000fe400010e060f */
[----:B------:R-:W-:Y:S01]  /*99610*/  IMAD.MOV.U32 R16, RZ, RZ, R6 ;  /* 0x000000ffff107224 */ /* 0x000fe200078e0006 */
[----:B------:R-:W-:Y:S02]  /*99620*/  IADD3 R6, P1, R17, R11, RZ ;  /* 0x0000000b11067210 */ /* 0x000fe40007f3e0ff */
[----:B------:R1:W-:Y:S04]  /*99630*/  STL.64 [R1+0x2630], R8 ;  /* 0x0026300801007387 */ /* 0x0003e80000100a00 */
[----:B-1----:R-:W3:Y:S04]  /*99640*/  LDL.LU.64 R8, [R1+0x5640] ;  /* 0x0056400001087983 */ /* 0x002ee80000300a00 */
[----:B------:R1:W-:Y:S02]  /*99650*/  STL.64 [R1+0x5620], R14 ;  /* 0x0056200e01007387 */ /* 0x0003e40000100a00 */
[----:B-1----:R-:W-:-:S02]  /*99660*/  IMAD.MOV.U32 R15, RZ, RZ, R7 ;  /* 0x000000ffff0f7224 */ /* 0x002fc400078e0007 */
[----:B------:R-:W-:Y:S01]  /*99670*/  IMAD.X R7, R19, 0x1, R12, P1 ;  /* 0x0000000113077824 */ /* 0x000fe200008e060c */
[----:B--2---:R-:W-:Y:S04]  /*99680*/  STL.64 [R1+0x5628], R26 ;  /* 0x0056281a01007387 */ /* 0x004fe80000100a00 */
[----:B------:R1:W-:Y:S04]  /*99690*/  STL.64 [R1+0x2638], R6 ;  /* 0x0026380601007387 */ /* 0x0003e80000100a00 */
[----:B-1----:R-:W2:Y:S04]  /*996a0*/  LDL.LU.64 R6, [R1+0x5638] ;  /* 0x0056380001067983 */ /* 0x002ea80000300a00 */
[----:B------:R1:W-:Y:S02]  /*996b0*/  STL.64 [R1+0x5610], R22 ;  /* 0x0056101601007387 */ /* 0x0003e40000100a00 */
[----:B-1----:R-:W-:-:S02]  /*996c0*/  IMAD.MOV.U32 R22, RZ, RZ, R2 ;  /* 0x000000ffff167224 */ /* 0x002fc400078e0002 */
[----:B------:R-:W-:Y:S01]  /*996d0*/  IMAD.MOV.U32 R23, RZ, RZ, R3 ;  /* 0x000000ffff177224 */ /* 0x000fe200078e0003 */
[----:B---3--:R-:W-:-:S05]  /*996e0*/  IADD3 R26, P2, R17, R9, RZ ;  /* 0x00000009111a7210 */ /* 0x008fca0007f5e0ff */
[----:B------:R-:W-:-:S05]  /*996f0*/  IMAD.X R27, R19, 0x1, R10, P2 ;  /* 0x00000001131b7824 */ /* 0x000fca00010e060a */
[----:B------:R-:W-:Y:S01]  /*99700*/  STL.64 [R1+0x2640], R26 ;  /* 0x0026401a01007387 */ /* 0x000fe20000100a00 */
[----:B--2---:R-:W-:-:S05]  /*99710*/  IADD3 R2, P1, R17, R7, RZ ;  /* 0x0000000711027210 */ /* 0x004fca0007f3e0ff */
[----:B------:R-:W-:-:S05]  /*99720*/  IMAD.X R3, R19, 0x1, R8, P1 ;  /* 0x0000000113037824 */ /* 0x000fca00008e0608 */
[----:B------:R1:W-:Y:S04]  /*99730*/  STL.64 [R1+0x2648], R2 ;  /* 0x0026480201007387 */ /* 0x0003e80000100a00 */
[----:B-1----:R-:W2:Y:S01]  /*99740*/  LDL.LU.64 R2, [R1+0x5630] ;  /* 0x0056300001027983 */ /* 0x002ea20000300a00 */
[----:B------:R-:W-:-:S03]  /*99750*/  IADD3 R26, P2, R17, R5, RZ ;  /* 0x00000005111a7210 */ /* 0x000fc60007f5e0ff */
[----:B------:R1:W-:Y:S02]  /*99760*/  STL.64 [R1+0x5600], R28 ;  /* 0x0056001c01007387 */ /* 0x0003e40000100a00 */
[----:B------:R-:W-:Y:S02]  /*99770*/  IMAD.X R27, R19, 0x1, R6, P2 ;  /* 0x00000001131b7824 */ /* 0x000fe400010e0606 */
[----:B-1----:R-:W-:Y:S02]  /*99780*/  IMAD.MOV.U32 R28, RZ, RZ, R15 ;  /* 0x000000ffff1c7224 */ /* 0x002fe400078e000f */
[----:B------:R-:W-:Y:S01]  /*99790*/  IMAD.MOV.U32 R29, RZ, RZ, R16 ;  /* 0x000000ffff1d7224 */ /* 0x000fe200078e0010 */
[----:B------:R1:W-:Y:S01]  /*997a0*/  STL.64 [R1+0x2650], R26 ;  /* 0x0026501a01007387 */ /* 0x0003e20000100a00 */
[----:B------:R-:W-:-:S03]  /*997b0*/  IADD3 R16, P2, R17, R0, RZ ;  /* 0x0000000011107210 */ /* 0x000fc60007f5e0ff */
[----:B-1----:R-:W3:Y:S01]  /*997c0*/  LDL.LU.64 R26, [R1+0x5628] ;  /* 0x00562800011a7983 */ /* 0x002ee20000300a00 */
[----:B--2---:R-:W-:-:S05]  /*997d0*/  IADD3 R14, P1, R17, R3, RZ ;  /* 0x00000003110e7210 */ /* 0x004fca0007f3e0ff */
[----:B------:R-:W-:Y:S02]  /*997e0*/  IMAD.X R15, R19, 0x1, R4, P1 ;  /* 0x00000001130f7824 */ /* 0x000fe400008e0604 */
[----:B------:R-:W-:Y:S01]  /*997f0*/  IMAD.MOV.U32 R17, RZ, RZ, R18 ;  /* 0x000000ffff117224 */ /* 0x000fe200078e0012 */
[--C-:B------:R-:W-:Y:S02]  /*99800*/  SHF.R.S32.HI R18, RZ, 0x1f, R23.reuse ;  /* 0x0000001fff127819 */ /* 0x100fe40000011417 */
[----:B------:R1:W-:Y:S04]  /*99810*/  STL.64 [R1+0x2658], R14 ;  /* 0x0026580e01007387 */ /* 0x0003e80000100a00 */
[----:B-1----:R-:W2:Y:S04]  /*99820*/  LDL.LU.64 R14, [R1+0x5620] ;  /* 0x00562000010e7983 */ /* 0x002ea80000300a00 */
[----:B------:R1:W-:Y:S02]  /*99830*/  STL.64 [R1+0x5608], R4 ;  /* 0x0056080401007387 */ /* 0x0003e40000100a00 */
[----:B-1----:R-:W-:-:S02]  /*99840*/  IMAD.MOV.U32 R5, RZ, RZ, R23 ;  /* 0x000000ffff057224 */ /* 0x002fc400078e0017 */
[----:B------:R-:W-:Y:S02]  /*99850*/  IMAD.MOV.U32 R23, RZ, RZ, R17 ;  /* 0x000000ffff177224 */ /* 0x000fe400078e0011 */
[----:B------:R-:W-:-:S05]  /*99860*/  IMAD.X R17, R19, 0x1, R2, P2 ;  /* 0x0000000113117824 */ /* 0x000fca00010e0602 */
[----:B------:R1:W-:Y:S04]  /*99870*/  STL.64 [R1+0x2618], R16 ;  /* 0x0026181001007387 */ /* 0x0003e80000100a00 */
[----:B-1----:R-:W4:Y:S01]  /*99880*/  LDL.LU.64 R16, [R1+0x5618] ;  /* 0x0056180001107983 */ /* 0x002f220000300a00 */
[----:B------:R-:W-:Y:S02]  /*99890*/  IMAD.MOV.U32 R4, RZ, RZ, R22 ;  /* 0x000000ffff047224 */ /* 0x000fe400078e0016 */
[----:B------:R-:W-:Y:S01]  /*998a0*/  IMAD.MOV.U32 R19, RZ, RZ, R23 ;  /* 0x000000ffff137224 */ /* 0x000fe200078e0017 */
[----:B---3--:R-:W-:Y:S01]  /*998b0*/  STL.64 [R1+0x55f0], R26 ;  /* 0x0055f01a01007387 */ /* 0x008fe20000100a00 */
[----:B--2---:R-:W-:-:S05]  /*998c0*/  IADD3 R22, P1, R5, R14, RZ ;  /* 0x0000000e05167210 */ /* 0x004fca0007f3e0ff */
[----:B----4-:R-:W-:-:S05]  /*998d0*/  IMAD.X R23, R18, 0x1, R16, P1 ;  /* 0x0000000112177824 */ /* 0x010fca00008e0610 */
[----:B------:R1:W-:Y:S04]  /*998e0*/  STL.64 [R1+0x2620], R22 ;  /* 0x0026201601007387 */ /* 0x0003e80000100a00 */
[----:B-1----:R-:W2:Y:S01]  /*998f0*/  LDL.LU.64 R22, [R1+0x5610] ;  /* 0x0056100001167983 */ /* 0x002ea20000300a00 */
[----:B------:R-:W-:Y:S02]  /*99900*/  IMAD.MOV.U32 R27, RZ, RZ, R5 ;  /* 0x000000ffff1b7224 */ /* 0x000fe400078e0005 */
[----:B------:R-:W-:Y:S01]  /*99910*/  IMAD.MOV.U32 R26, RZ, RZ, R4 ;  /* 0x000000ffff1a7224 */ /* 0x000fe200078e0004 */
[----:B------:R-:W-:Y:S02]  /*99920*/  STL.64 [R1+0x55f8], R16 ;  /* 0x0055f81001007387 */ /* 0x000fe40000100a00 */
[----:B------:R-:W-:-:S05]  /*99930*/  IADD3 R4, P2, R27, R13, RZ ;  /* 0x0000000d1b047210 */ /* 0x000fca0007f5e0ff */
[C---:B------:R-:W-:Y:S01]  /*99940*/  IMAD.X R5, R18.reuse, 0x1, R15, P2 ;  /* 0x0000000112057824 */ /* 0x040fe200010e060f */
[----:B--2---:R1:W-:Y:S04]  /*99950*/  STL.64 [R1+0x55e8], R22 ;  /* 0x0055e81601007387 */ /* 0x0043e80000100a00 */
[----:B------:R2:W-:Y:S01]  /*99960*/  STL.64 [R1+0x25e8], R4 ;  /* 0x0025e80401007387 */ /* 0x0005e20000100a00 */
[----:B-1----:R-:W-:Y:S01]  /*99970*/  IMAD.MOV.U32 R22, RZ, RZ, R28 ;  /* 0x000000ffff167224 */ /* 0x002fe200078e001c */
[----:B------:R-:W-:Y:S01]  /*99980*/  IADD3 R28, P1, R27, R11, RZ ;  /* 0x0000000b1b1c7210 */ /* 0x000fe20007f3e0ff */
[----:B------:R-:W-:Y:S01]  /*99990*/  IMAD.MOV.U32 R23, RZ, RZ, R29 ;  /* 0x000000ffff177224 */ /* 0x000fe200078e001d */
[----:B--2---:R-:W2:Y:S03]  /*999a0*/  LDL.LU.64 R4, [R1+0x5608] ;  /* 0x0056080001047983 */ /* 0x004ea60000300a00 */
[----:B------:R-:W-:-:S05]  /*999b0*/  IMAD.X R29, R18, 0x1, R12, P1 ;  /* 0x00000001121d7824 */ /* 0x000fca00008e060c */
[----:B------:R1:W-:Y:S04]  /*999c0*/  STL.64 [R1+0x25f0], R28 ;  /* 0x0025f01c01007387 */ /* 0x0003e80000100a00 */
[----:B-1----:R-:W3:Y:S01]  /*999d0*/  LDL.LU.64 R28, [R1+0x5600] ;  /* 0x00560000011c7983 */ /* 0x002ee20000300a00 */
[----:B------:R-:W-:-:S05]  /*999e0*/  IADD3 R16, P2, R27, R9, RZ ;  /* 0x000000091b107210 */ /* 0x000fca0007f5e0ff */
[----:B------:R-:W-:Y:S01]  /*999f0*/  IMAD.X R17, R18, 0x1, R10, P2 ;  /* 0x0000000112117824 */ /* 0x000fe200010e060a */
[----:B---3--:R1:W-:Y:S04]  /*99a00*/  STL.64 [R1+0x55e0], R28 ;  /* 0x0055e01c01007387 */ /* 0x0083e80000100a00 */
[----:B------:R2:W-:Y:S01]  /*99a10*/  STL.64 [R1+0x25f8], R16 ;  /* 0x0025f81001007387 */ /* 0x0005e20000100a00 */
[----:B-1----:R-:W-:Y:S01]  /*99a20*/  IMAD.MOV.U32 R28, RZ, RZ, R22 ;  /* 0x000000ffff1c7224 */ /* 0x002fe200078e0016 */
[C---:B------:R-:W-:Y:S01]  /*99a30*/  IADD3 R22, P1, R27.reuse, R7, RZ ;  /* 0x000000071b167210 */ /* 0x040fe20007f3e0ff */
[----:B------:R-:W-:Y:S01]  /*99a40*/  IMAD.MOV.U32 R29, RZ, RZ, R23 ;  /* 0x000000ffff1d7224 */ /* 0x000fe200078e0017 */
[----:B--2---:R-:W-:-:S03]  /*99a50*/  IADD3 R16, P2, R27, R5, RZ ;  /* 0x000000051b107210 */ /* 0x004fc60007f5e0ff */
[C---:B------:R-:W-:Y:S02]  /*99a60*/  IMAD.X R23, R18.reuse, 0x1, R8, P1 ;  /* 0x0000000112177824 */ /* 0x040fe400008e0608 */
[----:B------:R-:W-:-:S03]  /*99a70*/  IMAD.X R17, R18, 0x1, R6, P2 ;  /* 0x0000000112117824 */ /* 0x000fc600010e0606 */
[----:B------:R1:W-:Y:S04]  /*99a80*/  STL.64 [R1+0x2600], R22 ;  /* 0x0026001601007387 */ /* 0x0003e80000100a00 */
[----:B------:R2:W-:Y:S01]  /*99a90*/  STL.64 [R1+0x2608], R16 ;  /* 0x0026081001007387 */ /* 0x0005e20000100a00 */
[C---:B-1----:R-:W-:Y:S01]  /*99aa0*/  IADD3 R22, P1, R27.reuse, R3, RZ ;  /* 0x000000031b167210 */ /* 0x042fe20007f3e0ff */
[----:B------:R-:W-:Y:S01]  /*99ab0*/  IMAD.MOV.U32 R23, RZ, RZ, R26 ;  /* 0x000000ffff177224 */ /* 0x000fe200078e001a */
[----:B------:R-:W-:Y:S01]  /*99ac0*/  IADD3 R26, P2, R27, R0, RZ ;  /* 0x000000001b1a7210 */ /* 0x000fe20007f5e0ff */
[----:B--2---:R-:W2:Y:S02]  /*99ad0*/  LDL.LU.64 R16, [R1+0x55f8] ;  /* 0x0055f80001107983 */ /* 0x004ea40000300a00 */
[----:B------:R-:W-:-:S02]  /*99ae0*/  IMAD.MOV.U32 R27, RZ, RZ, R23 ;  /* 0x000000ffff1b7224 */ /* 0x000fc400078e0017 */
[----:B------:R-:W-:-:S05]  /*99af0*/  IMAD.X R23, R18, 0x1, R4, P1 ;  /* 0x0000000112177824 */ /* 0x000fca00008e0604 */
[----:B------:R1:W-:Y:S02]  /*99b00*/  STL.64 [R1+0x2610], R22 ;  /* 0x0026101601007387 */ /* 0x0003e40000100a00 */
[----:B-1----:R-:W-:Y:S02]  /*99b10*/  IMAD.MOV.U32 R23, RZ, RZ, R27 ;  /* 0x000000ffff177224 */ /* 0x002fe400078e001b */
[----:B------:R-:W-:-:S05]  /*99b20*/  IMAD.X R27, R18, 0x1, R2, P2 ;  /* 0x00000001121b7824 */ /* 0x000fca00010e0602 */
[----:B------:R1:W-:Y:S04]  /*99b30*/  STL.64 [R1+0x25e0], R26 ;  /* 0x0025e01a01007387 */ /* 0x0003e80000100a00 */
[----:B-1----:R-:W3:Y:S01]  /*99b40*/  LDL.LU.64 R26, [R1+0x55f0] ;  /* 0x0055f000011a7983 */ /* 0x002ee20000300a00 */
[----:B------:R-:W-:Y:S01]  /*99b50*/  IMAD.MOV.U32 R18, RZ, RZ, R23 ;  /* 0x000000ffff127224 */ /* 0x000fe200078e0017 */
[----:B--2---:R-:W-:Y:S02]  /*99b60*/  IADD3 R22, P1, R17, R13, RZ ;  /* 0x0000000d11167210 */ /* 0x004fe40007f3e0ff */
[----:B------:R-:W-:-:S05]  /*99b70*/  SHF.R.S32.HI R23, RZ, 0x1f, R17 ;  /* 0x0000001fff177819 */ /* 0x000fca0000011411 */
[----:B------:R-:W-:Y:S01]  /*99b80*/  IMAD.X R23, R23, 0x1, R15, P1 ;  /* 0x0000000117177824 */ /* 0x000fe200008e060f */
[----:B---3--:R1:W-:Y:S04]  /*99b90*/  STL.64 [R1+0x55d8], R26 ;  /* 0x0055d81a01007387 */ /* 0x0083e80000100a00 */
[----:B------:R2:W-:Y:S01]  /*99ba0*/  STL.64 [R1+0x4560], R22 ;  /* 0x0045601601007387 */ /* 0x0005e20000100a00 */
[----:B-1----:R-:W-:-:S03]  /*99bb0*/  IMAD.MOV.U32 R27, RZ, RZ, R18 ;  /* 0x000000ffff1b7224 */ /* 0x002fc600078e0012 */
[----:B--2---:R-:W2:Y:S04]  /*99bc0*/  LDL.LU.64 R22, [R1+0x55e8] ;  /* 0x0055e80001167983 */ /* 0x004ea80000300a00 */
[----:B------:R1:W-:Y:S01]  /*99bd0*/  STL.64 [R1+0x55d0], R20 ;  /* 0x0055d01401007387 */ /* 0x0003e20000100a00 */
[----:B------:R-:W-:Y:S01]  /*99be0*/  SHF.R.S32.HI R18, RZ, 0x1f, R19 ;  /* 0x0000001fff127819 */ /* 0x000fe20000011413 */
[----:B-1----:R-:W-:Y:S02]  /*99bf0*/  IMAD.MOV.U32 R20, RZ, RZ, R28 ;  /* 0x000000ffff147224 */ /* 0x002fe400078e001c */
[----:B------:R-:W-:Y:S01]  /*99c00*/  IMAD.MOV.U32 R21, RZ, RZ, R29 ;  /* 0x000000ffff157224 */ /* 0x000fe200078e001d */
[----:B------:R-:W-:Y:S01]  /*99c10*/  IADD3 R28, P1, R19, R14, RZ ;  /* 0x0000000e131c7210 */ /* 0x000fe20007f3e0ff */
[----:B------:R-:W-:-:S04]  /*99c20*/  IMAD.MOV.U32 R29, RZ, RZ, R27 ;  /* 0x000000ffff1d7224 */ /* 0x000fc800078e001b */
[----:B------:R-:W-:Y:S02]  /*99c30*/  IMAD.MOV.U32 R27, RZ, RZ, R29 ;  /* 0x000000ffff1b7224 */ /* 0x000fe400078e001d */
[----:B------:R-:W-:Y:S01]  /*99c40*/  IMAD.X R29, R18, 0x1, R16, P1 ;  /* 0x00000001121d7824 */ /* 0x000fe200008e0610 */
[----:B------:R-:W-:-:S04]  /*99c50*/  IADD3 R26, P2, R19, R13, RZ ;  /* 0x0000000d131a7210 */ /* 0x000fc80007f5e0ff */
[----:B------:R1:W-:Y:S04]  /*99c60*/  STL.64 [R1+0x25a8], R28 ;  /* 0x0025a81c01007387 */ /* 0x0003e80000100a00 */
[----:B-1----:R-:W3:Y:S04]  /*99c70*/  LDL.LU.64 R28, [R1+0x55e0] ;  /* 0x0055e000011c7983 */ /* 0x002ee80000300a00 */
[----:B------:R1:W-:Y:S02]  /*99c80*/  STL.64 [R1+0x55c8], R16 ;  /* 0x0055c81001007387 */ /* 0x0003e40000100a00 */
[----:B-1----:R-:W-:-:S02]  /*99c90*/  IMAD.MOV.U32 R17, RZ, RZ, R21 ;  /* 0x000000ffff117224 */ /* 0x002fc400078e0015 */
[----:B------:R-:W-:Y:S02]  /*99ca0*/  IMAD.MOV.U32 R21, RZ, RZ, R27 ;  /* 0x000000ffff157224 */ /* 0x000fe400078e001b */
[C---:B------:R-:W-:Y:S02]  /*99cb0*/  IMAD.X R27, R18.reuse, 0x1, R15, P2 ;  /* 0x00000001121b7824 */ /* 0x040fe400010e060f */
[----:B------:R-:W-:Y:S01]  /*99cc0*/  IMAD.MOV.U32 R16, RZ, RZ, R20 ;  /* 0x000000ffff107224 */ /* 0x000fe200078e0014 */
[C---:B------:R-:W-:Y:S02]  /*99cd0*/  IADD3 R20, P1, R19.reuse, R11, RZ ;  /* 0x0000000b13147210 */ /* 0x040fe40007f3e0ff */
[----:B------:R1:W-:Y:S02]  /*99ce0*/  STL.64 [R1+0x25b0], R26 ;  /* 0x0025b01a01007387 */ /* 0x0003e40000100a00 */
[----:B-1----:R-:W-:Y:S02]  /*99cf0*/  IMAD.MOV.U32 R27, RZ, RZ, R21 ;  /* 0x000000ffff1b7224 */ /* 0x002fe400078e0015 */
[----:B------:R-:W-:Y:S01]  /*99d00*/  IMAD.X R21, R18, 0x1, R12, P1 ;  /* 0x0000000112157824 */ /* 0x000fe200008e060c */
[----:B------:R-:W-:-:S04]  /*99d10*/  IADD3 R26, P2, R19, R9, RZ ;  /* 0x00000009131a7210 */ /* 0x000fc80007f5e0ff */
        /* <DEDUP_REMOVED lines=10> */
[----:B------:R-:W-:-:S05]  /*99dc0*/  IMAD.X R27, R18, 0x1, R6, P2 ;  /* 0x00000001121b7824 */ /* 0x000fca00010e0606 */
[----:B------:R1:W-:Y:S04]  /*99dd0*/  STL.64 [R1+0x25d0], R26 ;  /* 0x0025d01a01007387 */ /* 0x0003e80000100a00 */
[----:B-1----:R-:W4:Y:S01]  /*99de0*/  LDL.LU.64 R26, [R1+0x55d8] ;  /* 0x0055d800011a7983 */ /* 0x002f220000300a00 */
[----:B------:R-:W-:-:S03]  /*99df0*/  IADD3 R20, P1, R19, R3, RZ ;  /* 0x0000000313147210 */ /* 0x000fc60007f3e0ff */
[----:B------:R1:W-:Y:S02]  /*99e00*/  STL.64 [R1+0x55c0], R6 ;  /* 0x0055c00601007387 */ /* 0x0003e40000100a00 */
[----:B-1----:R-:W-:Y:S02]  /*99e10*/  IMAD.MOV.U32 R7, RZ, RZ, R21 ;  /* 0x000000ffff077224 */ /* 0x002fe400078e0015 */
[C---:B------:R-:W-:Y:S01]  /*99e20*/  IMAD.X R21, R18.reuse, 0x1, R4, P1 ;  /* 0x0000000112157824 */ /* 0x040fe200008e0604 */
[----:B----4-:R1:W-:Y:S04]  /*99e30*/  STL.64 [R1+0x55b8], R26 ;  /* 0x0055b81a01007387 */ /* 0x0103e80000100a00 */
[----:B------:R4:W-:Y:S01]  /*99e40*/  STL.64 [R1+0x25d8], R20 ;  /* 0x0025d81401007387 */ /* 0x0009e20000100a00 */
[----:B-1----:R-:W-:Y:S01]  /*99e50*/  IMAD.MOV.U32 R26, RZ, RZ, R16 ;  /* 0x000000ffff1a7224 */ /* 0x002fe200078e0010 */
[----:B------:R-:W-:Y:S01]  /*99e60*/  IADD3 R16, P2, R19, R0, RZ ;  /* 0x0000000013107210 */ /* 0x000fe20007f5e0ff */
[----:B------:R-:W-:Y:S01]  /*99e70*/  IMAD.MOV.U32 R27, RZ, RZ, R17 ;  /* 0x000000ffff1b7224 */ /* 0x000fe200078e0011 */
[----:B----4-:R-:W4:Y:S03]  /*99e80*/  LDL.LU.64 R20, [R1+0x55d0] ;  /* 0x0055d00001147983 */ /* 0x010f260000300a00 */
[----:B------:R-:W-:Y:S01]  /*99e90*/  IMAD.X R17, R18, 0x1, R2, P2 ;  /* 0x0000000112117824 */ /* 0x000fe200010e0602 */
[----:B--2---:R-:W-:Y:S04]  /*99ea0*/  STL.64 [R1+0x55b0], R22 ;  /* 0x0055b01601007387 */ /* 0x004fe80000100a00 */
[----:B------:R1:W-:Y:S04]  /*99eb0*/  STL.64 [R1+0x2598], R16 ;  /* 0x0025981001007387 */ /* 0x0003e80000100a00 */
[----:B-1----:R-:W2:Y:S01]  /*99ec0*/  LDL.LU.64 R16, [R1+0x55c8] ;  /* 0x0055c80001107983 */ /* 0x002ea20000300a00 */
[----:B------:R-:W-:-:S02]  /*99ed0*/  SHF.R.S32.HI R19, RZ, 0x1f, R27 ;  /* 0x0000001fff137819 */ /* 0x000fc4000001141b */
[C---:B------:R-:W-:Y:S01]  /*99ee0*/  IADD3 R6, P1, R27.reuse, R14, RZ ;  /* 0x0000000e1b067210 */ /* 0x040fe20007f3e0ff */
[----:B------:R-:W-:Y:S01]  /*99ef0*/  IMAD.MOV.U32 R23, RZ, RZ, R7 ;  /* 0x000000ffff177224 */ /* 0x000fe200078e0007 */
[----:B---3--:R-:W-:Y:S01]  /*99f00*/  STL.64 [R1+0x55a0], R28 ;  /* 0x0055a01c01007387 */ /* 0x008fe20000100a00 */
[----:B------:R-:W-:Y:S02]  /*99f10*/  IADD3 R22, P2, R27, R13, RZ ;  /* 0x0000000d1b167210 */ /* 0x000fe40007f5e0ff */
[----:B------:R-:W-:-:S03]  /*99f20*/  IMAD.MOV.U32 R18, RZ, RZ, R23 ;  /* 0x000000ffff127224 */ /* 0x000fc600078e0017 */
[C---:B------:R-:W-:Y:S02]  /*99f30*/  IMAD.X R23, R19.reuse, 0x1, R15, P2 ;  /* 0x0000000113177824 */ /* 0x040fe400010e060f */
[----:B--2---:R-:W-:-:S05]  /*99f40*/  IMAD.X R7, R19, 0x1, R16, P1 ;  /* 0x0000000113077824 */ /* 0x004fca00008e0610 */
[----:B------:R1:W-:Y:S04]  /*99f50*/  STL.64 [R1+0x25a0], R6 ;  /* 0x0025a00601007387 */ /* 0x0003e80000100a00 */
[----:B------:R-:W-:Y:S01]  /*99f60*/  STL.64 [R1+0x2568], R22 ;  /* 0x0025681601007387 */ /* 0x000fe20000100a00 */
[----:B-1----:R-:W-:-:S05]  /*99f70*/  IADD3 R6, P1, R27, R11, RZ ;  /* 0x0000000b1b067210 */ /* 0x002fca0007f3e0ff */
[----:B------:R-:W-:-:S05]  /*99f80*/  IMAD.X R7, R19, 0x1, R12, P1 ;  /* 0x0000000113077824 */ /* 0x000fca00008e060c */
[----:B------:R1:W-:Y:S04]  /*99f90*/  STL.64 [R1+0x2570], R6 ;  /* 0x0025700601007387 */ /* 0x0003e80000100a00 */
[----:B-1----:R-:W2:Y:S04]  /*99fa0*/  LDL.LU.64 R6, [R1+0x55c0] ;  /* 0x0055c00001067983 */ /* 0x002ea80000300a00 */
[----:B------:R1:W-:Y:S01]  /*99fb0*/  STL.64 [R1+0x55a8], R12 ;  /* 0x0055a80c01007387 */ /* 0x0003e20000100a00 */
[----:B------:R-:W-:Y:S01]  /*99fc0*/  IMAD.MOV.U32 R29, RZ, RZ, R26 ;  /* 0x000000ffff1d7224 */ /* 0x000fe200078e001a */
[----:B------:R-:W-:Y:S01]  /*99fd0*/  IADD3 R22, P2, R27, R9, RZ ;  /* 0x000000091b167210 */ /* 0x000fe20007f5e0ff */
[----:B-1----:R-:W-:-:S04]  /*99fe0*/  IMAD.MOV.U32 R13, RZ, RZ, R27 ;  /* 0x000000ffff0d7224 */ /* 0x002fc800078e001b */
[----:B------:R-:W-:-:S05]  /*99ff0*/  IMAD.X R23, R19, 0x1, R10, P2 ;  /* 0x0000000113177824 */ /* 0x000fca00010e060a */
[----:B------:R-:W-:Y:S01]  /*9a000*/  STL.64 [R1+0x2578], R22 ;  /* 0x0025781601007387 */ /* 0x000fe20000100a00 */
[----:B--2---:R-:W-:-:S05]  /*9a010*/  IADD3 R26, P1, R13, R7, RZ ;  /* 0x000000070d1a7210 */ /* 0x004fca0007f3e0ff */
[----:B------:R-:W-:-:S05]  /*9a020*/  IMAD.X R27, R19, 0x1, R8, P1 ;  /* 0x00000001131b7824 */ /* 0x000fca00008e0608 */
[----:B------:R1:W-:Y:S04]  /*9a030*/  STL.64 [R1+0x2580], R26 ;  /* 0x0025801a01007387 */ /* 0x0003e80000100a00 */
[----:B-1----:R-:W2:Y:S01]  /*9a040*/  LDL.LU.64 R26, [R1+0x55b8] ;  /* 0x0055b800011a7983 */ /* 0x002ea20000300a00 */
[C---:B------:R-:W-:Y:S02]  /*9a050*/  IADD3 R22, P2, R13.reuse, R5, RZ ;  /* 0x000000050d167210 */ /* 0x040fe40007f5e0ff */
[----:B------:R-:W-:-:S03]  /*9a060*/  IADD3 R28, P1, R13, R3, RZ ;  /* 0x000000030d1c7210 */ /* 0x000fc60007f3e0ff */
[----:B------:R-:W-:Y:S01]  /*9a070*/  IMAD.X R23, R19, 0x1, R6, P2 ;  /* 0x0000000113177824 */ /* 0x000fe200010e0606 */
[----:B------:R-:W-:-:S05]  /*9a080*/  IADD3 R12, P2, R13, R0, RZ ;  /* 0x000000000d0c7210 */ /* 0x000fca0007f5e0ff */
[C---:B------:R-:W-:Y:S01]  /*9a090*/  IMAD.X R13, R19.reuse, 0x1, R2, P2 ;  /* 0x00000001130d7824 */ /* 0x040fe200010e0602 */
[----:B--2---:R1:W-:Y:S04]  /*9a0a0*/  STL.64 [R1+0x5598], R26 ;  /* 0x0055981a01007387 */ /* 0x0043e80000100a00 */
[----:B------:R2:W-:Y:S01]  /*9a0b0*/  STL.64 [R1+0x2588], R22 ;  /* 0x0025881601007387 */ /* 0x0005e20000100a00 */
[----:B-1----:R-:W-:Y:S02]  /*9a0c0*/  IMAD.MOV.U32 R27, RZ, RZ, R29 ;  /* 0x000000ffff1b7224 */ /* 0x002fe400078e001d */
[----:B------:R-:W-:Y:S01]  /*9a0d0*/  IMAD.X R29, R19, 0x1, R4, P1 ;  /* 0x00000001131d7824 */ /* 0x000fe200008e0604 */
[----:B--2---:R-:W2:Y:S01]  /*9a0e0*/  LDL.LU.64 R22, [R1+0x55b0] ;  /* 0x0055b00001167983 */ /* 0x004ea20000300a00 */
[----:B------:R-:W-:-:S03]  /*9a0f0*/  SHF.R.S32.HI R26, RZ, 0x1f, R17 ;  /* 0x0000001fff1a7819 */ /* 0x000fc60000011411 */
[----:B------:R1:W-:Y:S04]  /*9a100*/  STL.64 [R1+0x2590], R28 ;  /* 0x0025901c01007387 */ /* 0x0003e80000100a00 */
[----:B------:R3:W-:Y:S01]  /*9a110*/  STL.64 [R1+0x2560], R12 ;  /* 0x0025600c01007387 */ /* 0x0007e20000100a00 */
[----:B-1----:R-:W-:-:S03]  /*9a120*/  IADD3 R28, P1, R17, R14, RZ ;  /* 0x0000000e111c7210 */ /* 0x002fc60007f3e0ff */
[----:B---3--:R-:W3:Y:S02]  /*9a130*/  LDL.LU.64 R12, [R1+0x55a8] ;  /* 0x0055a800010c7983 */ /* 0x008ee40000300a00 */
[----:B------:R-:W-:-:S05]  /*9a140*/  IMAD.X R29, R26, 0x1, R16, P1 ;  /* 0x000000011a1d7824 */ /* 0x000fca00008e0610 */
[----:B------:R1:W-:Y:S04]  /*9a150*/  STL.64 [R1+0x4548], R28 ;  /* 0x0045481c01007387 */ /* 0x0003e80000100a00 */
[----:B-1----:R-:W4:Y:S04]  /*9a160*/  LDL.LU.64 R28, [R1+0x55a0] ;  /* 0x0055a000011c7983 */ /* 0x002f280000300a00 */
[----:B----4-:R1:W-:Y:S02]  /*9a170*/  STL.64 [R1+0x5588], R28 ;  /* 0x0055881c01007387 */ /* 0x0103e40000100a00 */
[----:B-1----:R-:W-:-:S05]  /*9a180*/  IMAD.MOV.U32 R29, RZ, RZ, R27 ;  /* 0x000000ffff1d7224 */ /* 0x002fca00078e001b */
[----:B------:R-:W-:Y:S02]  /*9a190*/  SHF.R.S32.HI R19, RZ, 0x1f, R29 ;  /* 0x0000001fff137819 */ /* 0x000fe4000001141d */
[----:B------:R-:W-:Y:S01]  /*9a1a0*/  IADD3 R26, P1, R29, R14, RZ ;  /* 0x0000000e1d1a7210 */ /* 0x000fe20007f3e0ff */
[----:B------:R3:W-:Y:S04]  /*9a1b0*/  STL.64 [R1+0x5590], R24 ;  /* 0x0055901801007387 */ /* 0x0007e80000100a00 */
[----:B------:R-:W-:-:S05]  /*9a1c0*/  IMAD.X R27, R19, 0x1, R16, P1 ;  /* 0x00000001131b7824 */ /* 0x000fca00008e0610 */
[----:B------:R1:W-:Y:S01]  /*9a1d0*/  STL.64 [R1+0x2528], R26 ;  /* 0x0025281a01007387 */ /* 0x0003e20000100a00 */
[----:B---3--:R-:W-:-:S05]  /*9a1e0*/  IADD3 R24, P2, R29, R13, RZ ;  /* 0x0000000d1d187210 */ /* 0x008fca0007f5e0ff */
[----:B------:R-:W-:Y:S01]  /*9a1f0*/  IMAD.X R25, R19, 0x1, R15, P2 ;  /* 0x0000000113197824 */ /* 0x000fe200010e060f */
[----:B-1----:R-:W-:-:S04]  /*9a200*/  IADD3 R26, P1, R29, R11, RZ ;  /* 0x0000000b1d1a7210 */ /* 0x002fc80007f3e0ff */
[----:B------:R-:W-:Y:S01]  /*9a210*/  STL.64 [R1+0x2530], R24 ;  /* 0x0025301801007387 */ /* 0x000fe20000100a00 */
[----:B------:R-:W-:-:S05]  /*9a220*/  IMAD.X R27, R19, 0x1, R12, P1 ;  /* 0x00000001131b7824 */ /* 0x000fca00008e060c */
[----:B------:R1:W-:Y:S04]  /*9a230*/  STL.64 [R1+0x2538], R26 ;  /* 0x0025381a01007387 */ /* 0x0003e80000100a00 */
[----:B-1----:R-:W3:Y:S01]  /*9a240*/  LDL.LU.64 R26, [R1+0x5598] ;  /* 0x00559800011a7983 */ /* 0x002ee20000300a00 */
[----:B------:R-:W-:-:S05]  /*9a250*/  IADD3 R24, P2, R29, R9, RZ ;  /* 0x000000091d187210 */ /* 0x000fca0007f5e0ff */
[----:B------:R-:W-:Y:S01]  /*9a260*/  IMAD.X R25, R19, 0x1, R10, P2 ;  /* 0x0000000113197824 */ /* 0x000fe200010e060a */
[----:B---3--:R1:W-:Y:S04]  /*9a270*/  STL.64 [R1+0x5580], R26 ;  /* 0x0055801a01007387 */ /* 0x0083e80000100a00 */
[----:B------:R3:W-:Y:S01]  /*9a280*/  STL.64 [R1+0x2540], R24 ;  /* 0x0025401801007387 */ /* 0x0007e20000100a00 */
[C---:B-1----:R-:W-:Y:S02]  /*9a290*/  IADD3 R26, P1, R29.reuse, R7, RZ ;  /* 0x000000071d1a7210 */ /* 0x042fe40007f3e0ff */
[----:B---3--:R-:W-:-:S03]  /*9a2a0*/  IADD3 R24, P2, R29, R5, RZ ;  /* 0x000000051d187210 */ /* 0x008fc60007f5e0ff */
[C---:B------:R-:W-:Y:S02]  /*9a2b0*/  IMAD.X R27, R19.reuse, 0x1, R8, P1 ;  /* 0x00000001131b7824 */ /* 0x040fe400008e0608 */
[----:B------:R-:W-:-:S03]  /*9a2c0*/  IMAD.X R25, R19, 0x1, R6, P2 ;  /* 0x0000000113197824 */ /* 0x000fc600010e0606 */
[----:B------:R1:W-:Y:S01]  /*9a2d0*/  STL.64 [R1+0x2548], R26 ;  /* 0x0025481a01007387 */ /* 0x0003e20000100a00 */
[----:B------:R-:W-:-:S03]  /*9a2e0*/  IADD3 R28, P2, R29, R0, RZ ;  /* 0x000000001d1c7210 */ /* 0x000fc60007f5e0ff */
[----:B------:R3:W-:Y:S01]  /*9a2f0*/  STL.64 [R1+0x2550], R24 ;  /* 0x0025501801007387 */ /* 0x0007e20000100a00 */
[----:B-1----:R-:W-:Y:S01]  /*9a300*/  IADD3 R26, P1, R29, R3, RZ ;  /* 0x000000031d1a7210 */ /* 0x002fe20007f3e0ff */
[----:B------:R-:W-:Y:S02]  /*9a310*/  IMAD.MOV.U32 R29, RZ, RZ, R18 ;  /* 0x000000ffff1d7224 */ /* 0x000fe400078e0012 */
[----:B---3--:R-:W3:Y:S02]  /*9a320*/  LDL.LU.64 R24, [R1+0x5590] ;  /* 0x0055900001187983 */ /* 0x008ee40000300a00 */
[----:B------:R-:W-:Y:S01]  /*9a330*/  IMAD.X R27, R19, 0x1, R4, P1 ;  /* 0x00000001131b7824 */ /* 0x000fe200008e0604 */
[----:B------:R-:W-:-:S04]  /*9a340*/  SHF.R.S32.HI R18, RZ, 0x1f, R29 ;  /* 0x0000001fff127819 */ /* 0x000fc8000001141d */
[----:B------:R1:W-:Y:S02]  /*9a350*/  STL.64 [R1+0x2558], R26 ;  /* 0x0025581a01007387 */ /* 0x0003e40000100a00 */
[----:B-1----:R-:W-:Y:S01]  /*9a360*/  IADD3 R26, P1, R29, R14, RZ ;  /* 0x0000000e1d1a7210 */ /* 0x002fe20007f3e0ff */
[----:B------:R-:W-:Y:S02]  /*9a370*/  IMAD.MOV.U32 R27, RZ, RZ, R29 ;  /* 0x000000ffff1b7224 */ /* 0x000fe400078e001d */
[----:B------:R-:W-:-:S05]  /*9a380*/  IMAD.X R29, R19, 0x1, R2, P2 ;  /* 0x00000001131d7824 */ /* 0x000fca00010e0602 */
[----:B------:R1:W-:Y:S04]  /*9a390*/  STL.64 [R1+0x2518], R28 ;  /* 0x0025181c01007387 */ /* 0x0003e80000100a00 */
[----:B-1----:R-:W4:Y:S04]  /*9a3a0*/  LDL.LU.64 R28, [R1+0x5588] ;  /* 0x00558800011c7983 */ /* 0x002f280000300a00 */
[----:B------:R-:W2:Y:S04]  /*9a3b0*/  LDL.LU R19, [R1+0x2268] ;  /* 0x0022680001137983 */ /* 0x000ea80000300800 */
[----:B---3--:R-:W-:Y:S04]  /*9a3c0*/  STL.64 [R1+0x5578], R24 ;  /* 0x0055781801007387 */ /* 0x008fe80000100a00 */
[----:B----4-:R1:W-:Y:S02]  /*9a3d0*/  STL.64 [R1+0x5570], R28 ;  /* 0x0055701c01007387 */ /* 0x0103e40000100a00 */
[----:B-1----:R-:W-:-:S02]  /*9a3e0*/  IMAD.MOV.U32 R29, RZ, RZ, R27 ;  /* 0x000000ffff1d7224 */ /* 0x002fc400078e001b */
[----:B------:R-:W-:-:S03]  /*9a3f0*/  IMAD.X R27, R18, 0x1, R16, P1 ;  /* 0x00000001121b7824 */ /* 0x000fc600008e0610 */
[C---:B------:R-:W-:Y:S02]  /*9a400*/  IADD3 R24, P2, R29.reuse, R13, RZ ;  /* 0x0000000d1d187210 */ /* 0x040fe40007f5e0ff */
[----:B------:R1:W-:Y:S03]  /*9a410*/  STL.64 [R1+0x2520], R26 ;  /* 0x0025201a01007387 */ /* 0x0003e60000100a00 */
        /* <DEDUP_REMOVED lines=14> */
[----:B------:R-:W-:Y:S04]  /*9a500*/  STL.64 [R1+0x2500], R26 ;  /* 0x0025001a01007387 */ /* 0x000fe80000100a00 */
[----:B------:R1:W-:Y:S04]  /*9a510*/  STL.64 [R1+0x2508], R24 ;  /* 0x0025081801007387 */ /* 0x0003e80000100a00 */
[----:B-1----:R-:W3:Y:S01]  /*9a520*/  LDL.LU.64 R24, [R1+0x5578] ;  /* 0x0055780001187983 */ /* 0x002ee20000300a00 */
[----:B------:R-:W-:Y:S01]  /*9a530*/  IADD3 R26, P1, R29, R3, RZ ;  /* 0x000000031d1a7210 */ /* 0x000fe20007f3e0ff */
[----:B------:R-:W-:-:S02]  /*9a540*/  VIADD R17, R17, UR8 ;  /* 0x0000000811117c36 */ /* 0x000fc40008000000 */
[----:B------:R-:W-:Y:S02]  /*9a550*/  STL.64 [R1+0x5560], R4 ;  /* 0x0055600401007387 */ /* 0x000fe40000100a00 */
[----:B------:R-:W-:-:S05]  /*9a560*/  IMAD.X R27, R18, 0x1, R4, P1 ;  /* 0x00000001121b7824 */ /* 0x000fca00008e0604 */
[----:B------:R1:W-:Y:S04]  /*9a570*/  STL.64 [R1+0x2510], R26 ;  /* 0x0025101a01007387 */ /* 0x0003e80000100a00 */
[----:B------:R4:W-:Y:S01]  /*9a580*/  STL [R1+0x5558], R17 ;  /* 0x0055581101007387 */ /* 0x0009e20000100800 */
[----:B-1----:R-:W-:Y:S01]  /*9a590*/  IADD3 R26, P1, R17, R0, RZ ;  /* 0x00000000111a7210 */ /* 0x002fe20007f3e0ff */
[----:B---3--:R-:W-:Y:S02]  /*9a5a0*/  IMAD.MOV.U32 R5, RZ, RZ, R25 ;  /* 0x000000ffff057224 */ /* 0x008fe400078e0019 */
[----:B--2---:R-:W-:Y:S02]  /*9a5b0*/  IMAD.MOV.U32 R25, RZ, RZ, R23 ;  /* 0x000000ffff197224 */ /* 0x004fe400078e0017 */
[----:B------:R-:W-:Y:S01]  /*9a5c0*/  IMAD.MOV.U32 R23, RZ, RZ, R20 ;  /* 0x000000ffff177224 */ /* 0x000fe200078e0014 */
[----:B------:R-:W-:-:S02]  /*9a5d0*/  SHF.R.S32.HI R20, RZ, 0x1f, R17 ;  /* 0x0000001fff147819 */ /* 0x000fc40000011411 */
[----:B----4-:R-:W2:Y:S01]  /*9a5e0*/  LDL.LU R17, [R1+0x2260] ;  /* 0x0022600001117983 */ /* 0x010ea20000300800 */
[----:B------:R-:W-:-:S05]  /*9a5f0*/  IADD3 R28, P2, R29, R0, RZ ;  /* 0x000000001d1c7210 */ /* 0x000fca0007f5e0ff */
[--C-:B------:R-:W-:Y:S02]  /*9a600*/  IMAD.X R29, R18, 0x1, R2.reuse, P2 ;  /* 0x00000001121d7824 */ /* 0x100fe400010e0602 */
[----:B------:R-:W-:-:S03]  /*9a610*/  IMAD.X R27, R20, 0x1, R2, P1 ;  /* 0x00000001141b7824 */ /* 0x000fc600008e0602 */
[----:B------:R1:W-:Y:S01]  /*9a620*/  STL.64 [R1+0x24e0], R28 ;  /* 0x0024e01c01007387 */ /* 0x0003e20000100a00 */
[----:B------:R-:W-:-:S03]  /*9a630*/  IMAD.MOV.U32 R18, RZ, RZ, R19 ;  /* 0x000000ffff127224 */ /* 0x000fc600078e0013 */
[----:B-1----:R-:W3:Y:S04]  /*9a640*/  LDL.LU.64 R28, [R1+0x5570] ;  /* 0x00557000011c7983 */ /* 0x002ee80000300a00 */
[----:B------:R1:W-:Y:S04]  /*9a650*/  STL [R1+0x5530], R20 ;  /* 0x0055301401007387 */ /* 0x0003e80000100800 */
[----:B-1----:R-:W4:Y:S04]  /*9a660*/  LDL.LU R20, [R1+0x2264] ;  /* 0x0022640001147983 */ /* 0x002f280000300800 */
[----:B------:R1:W-:Y:S02]  /*9a670*/  STL.64 [R1+0x4520], R26 ;  /* 0x0045201a01007387 */ /* 0x0003e40000100a00 */
[----:B-1----:R-:W-:-:S04]  /*9a680*/  IMAD.MOV.U32 R27, RZ, RZ, R5 ;  /* 0x000000ffff1b7224 */ /* 0x002fc800078e0005 */
[----:B------:R-:W-:Y:S01]  /*9a690*/  IMAD.MOV.U32 R5, RZ, RZ, R27 ;  /* 0x000000ffff057224 */ /* 0x000fe200078e001b */
[----:B--2---:R-:W-:Y:S02]  /*9a6a0*/  SHF.R.S32.HI R19, RZ, 0x1f, R17 ;  /* 0x0000001fff137819 */ /* 0x004fe40000011411 */
[----:B------:R-:W-:-:S05]  /*9a6b0*/  IADD3 R26, P1, R17, R14, RZ ;  /* 0x0000000e111a7210 */ /* 0x000fca0007f3e0ff */
[----:B------:R-:W-:-:S05]  /*9a6c0*/  IMAD.X R27, R19, 0x1, R16, P1 ;  /* 0x00000001131b7824 */ /* 0x000fca00008e0610 */
[----:B------:R1:W-:Y:S04]  /*9a6d0*/  STL.64 [R1+0x24a8], R26 ;  /* 0x0024a81a01007387 */ /* 0x0003e80000100a00 */
[----:B-1----:R-:W2:Y:S01]  /*9a6e0*/  LDL.LU.64 R26, [R1+0x5568] ;  /* 0x00556800011a7983 */ /* 0x002ea20000300a00 */
[----:B------:R-:W-:-:S03]  /*9a6f0*/  IADD3 R4, P2, R17, R13, RZ ;  /* 0x0000000d11047210 */ /* 0x000fc60007f5e0ff */
[----:B--2---:R1:W-:Y:S02]  /*9a700*/  STL.64 [R1+0x5548], R26 ;  /* 0x0055481a01007387 */ /* 0x0043e40000100a00 */
        /* <DEDUP_REMOVED lines=11> */
[----:B-1----:R-:W2:Y:S01]  /*9a7c0*/  LDL.LU.64 R4, [R1+0x5560] ;  /* 0x0055600001047983 */ /* 0x002ea20000300a00 */
[----:B------:R-:W-:-:S03]  /*9a7d0*/  IADD3 R26, P1, R17, R7, RZ ;  /* 0x00000007111a7210 */ /* 0x000fc60007f3e0ff */
[----:B------:R1:W-:Y:S02]  /*9a7e0*/  STL.64 [R1+0x5550], R10 ;  /* 0x0055500a01007387 */ /* 0x0003e40000100a00 */
[----:B-1----:R-:W-:Y:S02]  /*9a7f0*/  IMAD.MOV.U32 R11, RZ, RZ, R27 ;  /* 0x000000ffff0b7224 */ /* 0x002fe400078e001b */
[----:B------:R-:W-:-:S05]  /*9a800*/  IMAD.X R27, R19, 0x1, R8, P1 ;  /* 0x00000001131b7824 */ /* 0x000fca00008e0608 */
[----:B------:R1:W-:Y:S02]  /*9a810*/  STL.64 [R1+0x24c8], R26 ;  /* 0x0024c81a01007387 */ /* 0x0003e40000100a00 */
[----:B-1----:R-:W-:Y:S01]  /*9a820*/  IMAD.MOV.U32 R27, RZ, RZ, R11 ;  /* 0x000000ffff1b7224 */ /* 0x002fe200078e000b */
[C---:B------:R-:W-:Y:S02]  /*9a830*/  IADD3 R26, P1, R17.reuse, R3, RZ ;  /* 0x00000003111a7210 */ /* 0x040fe40007f3e0ff */
[----:B--2---:R-:W-:-:S05]  /*9a840*/  IADD3 R10, P2, R17, R5, RZ ;  /* 0x00000005110a7210 */ /* 0x004fca0007f5e0ff */
[----:B------:R-:W-:-:S05]  /*9a850*/  IMAD.X R11, R19, 0x1, R6, P2 ;  /* 0x00000001130b7824 */ /* 0x000fca00010e0606 */
[----:B------:R1:W-:Y:S02]  /*9a860*/  STL.64 [R1+0x24d0], R10 ;  /* 0x0024d00a01007387 */ /* 0x0003e40000100a00 */
[----:B-1----:R-:W-:Y:S02]  /*9a870*/  IADD3 R10, P2, R17, R0, RZ ;  /* 0x00000000110a7210 */ /* 0x002fe40007f5e0ff */
[----:B------:R-:W2:Y:S04]  /*9a880*/  LDL.LU R17, [R1+0x5558] ;  /* 0x0055580001117983 */ /* 0x000ea80000300800 */
[----:B------:R1:W-:Y:S04]  /*9a890*/  STL.64 [R1+0x5538], R24 ;  /* 0x0055381801007387 */ /* 0x0003e80000100a00 */
[----:B---3--:R-:W-:Y:S01]  /*9a8a0*/  STL.64 [R1+0x5540], R28 ;  /* 0x0055401c01007387 */ /* 0x008fe20000100a00 */
[----:B------:R-:W-:-:S02]  /*9a8b0*/  IMAD.X R11, R19, 0x1, R2, P2 ;  /* 0x00000001130b7824 */ /* 0x000fc400010e0602 */
[----:B-1----:R-:W-:Y:S02]  /*9a8c0*/  IMAD.MOV.U32 R24, RZ, RZ, R27 ;  /* 0x000000ffff187224 */ /* 0x002fe400078e001b */
[----:B------:R-:W-:Y:S02]  /*9a8d0*/  IMAD.X R27, R19, 0x1, R4, P1 ;  /* 0x00000001131b7824 */ /* 0x000fe400008e0604 */
[----:B------:R-:W-:Y:S01]  /*9a8e0*/  IMAD.MOV.U32 R25, RZ, RZ, R18 ;  /* 0x000000ffff197224 */ /* 0x000fe200078e0012 */
[----:B----4-:R-:W-:Y:S02]  /*9a8f0*/  SHF.R.S32.HI R18, RZ, 0x1f, R20 ;  /* 0x0000001fff127819 */ /* 0x010fe40000011414 */
[----:B------:R1:W-:Y:S04]  /*9a900*/  STL.64 [R1+0x24d8], R26 ;  /* 0x0024d81a01007387 */ /* 0x0003e80000100a00 */
[----:B------:R3:W-:Y:S01]  /*9a910*/  STL.64 [R1+0x2498], R10 ;  /* 0x0024980a01007387 */ /* 0x0007e20000100a00 */
[----:B-1----:R-:W-:-:S03]  /*9a920*/  IADD3 R26, P1, R20, R14, RZ ;  /* 0x0000000e141a7210 */ /* 0x002fc60007f3e0ff */
[----:B---3--:R-:W3:Y:S02]  /*9a930*/  LDL.LU.64 R10, [R1+0x5550] ;  /* 0x00555000010a7983 */ /* 0x008ee40000300a00 */
[----:B------:R-:W-:-:S05]  /*9a940*/  IMAD.X R27, R18, 0x1, R16, P1 ;  /* 0x00000001121b7824 */ /* 0x000fca00008e0610 */
[----:B------:R1:W-:Y:S04]  /*9a950*/  STL.64 [R1+0x24a0], R26 ;  /* 0x0024a01a01007387 */ /* 0x0003e80000100a00 */
[----:B-1----:R-:W4:Y:S01]  /*9a960*/  LDL.LU.64 R26, [R1+0x5548] ;  /* 0x00554800011a7983 */ /* 0x002f220000300a00 */
[----:B------:R-:W-:Y:S01]  /*9a970*/  IADD3 R28, P2, R20, R13, RZ ;  /* 0x0000000d141c7210 */ /* 0x000fe20007f5e0ff */
[----:B------:R-:W-:-:S04]  /*9a980*/  IMAD.MOV.U32 R19, RZ, RZ, R24 ;  /* 0x000000ffff137224 */ /* 0x000fc800078e0018 */
[----:B------:R-:W-:Y:S01]  /*9a990*/  IMAD.X R29, R18, 0x1, R15, P2 ;  /* 0x00000001121d7824 */ /* 0x000fe200010e060f */
[----:B--2---:R1:W-:Y:S02]  /*9a9a0*/  STL.64 [R1+0x5528], R16 ;  /* 0x0055281001007387 */ /* 0x0043e40000100a00 */
[----:B-1----:R-:W-:Y:S01]  /*9a9b0*/  IMAD.MOV.U32 R17, RZ, RZ, R25 ;  /* 0x000000ffff117224 */ /* 0x002fe200078e0019 */
[----:B---3--:R-:W-:-:S05]  /*9a9c0*/  IADD3 R24, P1, R20, R11, RZ ;  /* 0x0000000b14187210 */ /* 0x008fca0007f3e0ff */
[----:B------:R-:W-:Y:S01]  /*9a9d0*/  IMAD.X R25, R18, 0x1, R12, P1 ;  /* 0x0000000112197824 */ /* 0x000fe200008e060c */
[----:B----4-:R1:W-:Y:S04]  /*9a9e0*/  STL.64 [R1+0x5520], R26 ;  /* 0x0055201a01007387 */ /* 0x0103e80000100a00 */
[----:B------:R2:W-:Y:S01]  /*9a9f0*/  STL.64 [R1+0x2468], R28 ;  /* 0x0024681c01007387 */ /* 0x0005e20000100a00 */
[----:B-1----:R-:W-:-:S03]  /*9aa00*/  IADD3 R26, P2, R20, R9, RZ ;  /* 0x00000009141a7210 */ /* 0x002fc60007f5e0ff */
[----:B--2---:R-:W2:Y:S04]  /*9aa10*/  LDL.LU.64 R28, [R1+0x5540] ;  /* 0x00554000011c7983 */ /* 0x004ea80000300a00 */
[----:B------:R1:W-:Y:S01]  /*9aa20*/  STL.64 [R1+0x2470], R24 ;  /* 0x0024701801007387 */ /* 0x0003e20000100a00 */
[----:B------:R-:W-:-:S05]  /*9aa30*/  IMAD.X R27, R18, 0x1, R10, P2 ;  /* 0x00000001121b7824 */ /* 0x000fca00010e060a */
[----:B------:R3:W-:Y:S01]  /*9aa40*/  STL.64 [R1+0x2478], R26 ;  /* 0x0024781a01007387 */ /* 0x0007e20000100a00 */
[----:B-1----:R-:W-:-:S05]  /*9aa50*/  IADD3 R24, P1, R20, R7, RZ ;  /* 0x0000000714187210 */ /* 0x002fca0007f3e0ff */
[----:B------:R-:W-:Y:S01]  /*9aa60*/  IMAD.X R25, R18, 0x1, R8, P1 ;  /* 0x0000000112197824 */ /* 0x000fe200008e0608 */
[C---:B---3--:R-:W-:Y:S02]  /*9aa70*/  IADD3 R26, P2, R20.reuse, R5, RZ ;  /* 0x00000005141a7210 */ /* 0x048fe40007f5e0ff */
[----:B------:R-:W-:Y:S02]  /*9aa80*/  IADD3 R16, P1, R20, R3, RZ ;  /* 0x0000000314107210 */ /* 0x000fe40007f3e0ff */
[----:B------:R1:W-:Y:S01]  /*9aa90*/  STL.64 [R1+0x2480], R24 ;  /* 0x0024801801007387 */ /* 0x0003e20000100a00 */
[----:B------:R-:W-:-:S03]  /*9aaa0*/  IMAD.X R27, R18, 0x1, R6, P2 ;  /* 0x00000001121b7824 */ /* 0x000fc600010e0606 */
[----:B-1----:R-:W3:Y:S04]  /*9aab0*/  LDL.LU.64 R24, [R1+0x5538] ;  /* 0x0055380001187983 */ /* 0x002ee80000300a00 */
[----:B------:R1:W-:Y:S04]  /*9aac0*/  STL.64 [R1+0x5518], R8 ;  /* 0x0055180801007387 */ /* 0x0003e80000100a00 */
[----:B------:R4:W-:Y:S01]  /*9aad0*/  STL.64 [R1+0x2488], R26 ;  /* 0x0024881a01007387 */ /* 0x0009e20000100a00 */
[----:B-1----:R-:W-:Y:S02]  /*9aae0*/  IMAD.MOV.U32 R9, RZ, RZ, R17 ;  /* 0x000000ffff097224 */ /* 0x002fe400078e0011 */
[----:B------:R-:W-:Y:S01]  /*9aaf0*/  IMAD.X R17, R18, 0x1, R4, P1 ;  /* 0x0000000112117824 */ /* 0x000fe200008e0604 */
[----:B----4-:R-:W-:-:S02]  /*9ab00*/  IADD3 R26, P2, R20, R0, RZ ;  /* 0x00000000141a7210 */ /* 0x010fc40007f5e0ff */
[----:B------:R-:W4:Y:S04]  /*9ab10*/  LDL.LU R20, [R1+0x5530] ;  /* 0x0055300001147983 */ /* 0x000f280000300800 */
[----:B------:R1:W-:Y:S04]  /*9ab20*/  STL.64 [R1+0x2490], R16 ;  /* 0x0024901001007387 */ /* 0x0003e80000100a00 */
[----:B-1----:R-:W3:Y:S01]  /*9ab30*/  LDL.LU.64 R16, [R1+0x5528] ;  /* 0x0055280001107983 */ /* 0x002ee20000300a00 */
[----:B------:R-:W-:Y:S02]  /*9ab40*/  IMAD.X R27, R18, 0x1, R2, P2 ;  /* 0x00000001121b7824 */ /* 0x000fe400010e0602 */
[----:B------:R-:W-:Y:S01]  /*9ab50*/  IMAD.MOV.U32 R18, RZ, RZ, R19 ;  /* 0x000000ffff127224 */ /* 0x000fe200078e0013 */
[----:B--2---:R1:W-:Y:S04]  /*9ab60*/  STL.64 [R1+0x5510], R28 ;  /* 0x0055101c01007387 */ /* 0x0043e80000100a00 */
[----:B------:R2:W-:Y:S01]  /*9ab70*/  STL.64 [R1+0x2460], R26 ;  /* 0x0024601a01007387 */ /* 0x0005e20000100a00 */
[----:B-1----:R-:W-:-:S05]  /*9ab80*/  IMAD.MOV.U32 R28, RZ, RZ, R9 ;  /* 0x000000ffff1c7224 */ /* 0x002fca00078e0009 */
[----:B------:R-:W-:Y:S02]  /*9ab90*/  SHF.R.S32.HI R19, RZ, 0x1f, R28 ;  /* 0x0000001fff137819 */ /* 0x000fe4000001141c */
[----:B---3--:R-:W-:-:S05]  /*9aba0*/  IADD3 R8, P1, R17, R3, RZ ;  /* 0x0000000311087210 */ /* 0x008fca0007f3e0ff */
[----:B----4-:R-:W-:Y:S01]  /*9abb0*/  IMAD.X R9, R20, 0x1, R4, P1 ;  /* 0x0000000114097824 */ /* 0x010fe200008e0604 */
[----:B--2---:R-:W-:-:S05]  /*9abc0*/  IADD3 R26, P1, R28, R14, RZ ;  /* 0x0000000e1c1a7210 */ /* 0x004fca0007f3e0ff */
[----:B------:R-:W-:Y:S01]  /*9abd0*/  IMAD.X R27, R19, 0x1, R16, P1 ;  /* 0x00000001131b7824 */ /* 0x000fe200008e0610 */
[----:B------:R-:W-:Y:S04]  /*9abe0*/  STL.64 [R1+0x4508], R8 ;  /* 0x0045080801007387 */ /* 0x000fe80000100a00 */
[----:B------:R1:W-:Y:S04]  /*9abf0*/  STL.64 [R1+0x2428], R26 ;  /* 0x0024281a01007387 */ /* 0x0003e80000100a00 */
[----:B-1----:R-:W2:Y:S01]  /*9ac00*/  LDL.LU.64 R26, [R1+0x5520] ;  /* 0x00552000011a7983 */ /* 0x002ea20000300a00 */
[----:B------:R-:W-:-:S05]  /*9ac10*/  IADD3 R8, P2, R28, R13, RZ ;  /* 0x0000000d1c087210 */ /* 0x000fca0007f5e0ff */
[----:B------:R-:W-:Y:S01]  /*9ac20*/  IMAD.X R9, R19, 0x1, R15, P2 ;  /* 0x0000000113097824 */ /* 0x000fe200010e060f */
[----:B--2---:R-:W-:Y:S04]  /*9ac30*/  STL.64 [R1+0x5500], R26 ;  /* 0x0055001a01007387 */ /* 0x004fe80000100a00 */
[----:B------:R1:W-:Y:S04]  /*9ac40*/  STL.64 [R1+0x2430], R8 ;  /* 0x0024300801007387 */ /* 0x0003e80000100a00 */
[----:B-1----:R-:W2:Y:S01]  /*9ac50*/  LDL.LU.64 R8, [R1+0x5518] ;  /* 0x0055180001087983 */ /* 0x002ea20000300a00 */
[----:B------:R-:W-:-:S03]  /*9ac60*/  IMAD.MOV.U32 R27, RZ, RZ, R28 ;  /* 0x000000ffff1b7224 */ /* 0x000fc600078e001c */
[----:B------:R1:W-:Y:S02]  /*9ac70*/  STL.64 [R1+0x5508], R20 ;  /* 0x0055081401007387 */ /* 0x0003e40000100a00 */
[----:B------:R-:W-:-:S05]  /*9ac80*/  IADD3 R28, P1, R27, R11, RZ ;  /* 0x0000000b1b1c7210 */ /* 0x000fca0007f3e0ff */
[----:B------:R2:W-:Y:S01]  /*9ac90*/  STL [R1+0x2438], R28 ;  /* 0x0024381c01007387 */ /* 0x0005e20000100800 */
[----:B-1----:R-:W-:Y:S02]  /*9aca0*/  IMAD.MOV.U32 R20, RZ, RZ, R28 ;  /* 0x000000ffff147224 */ /* 0x002fe400078e001c */
[----:B------:R-:W-:Y:S02]  /*9acb0*/  IMAD.MOV.U32 R21, RZ, RZ, R29 ;  /* 0x000000ffff157224 */ /* 0x000fe400078e001d */
[----:B------:R-:W-:Y:S01]  /*9acc0*/  IMAD.X R21, R19, 0x1, R12, P1 ;  /* 0x0000000113157824 */ /* 0x000fe200008e060c */
[----:B------:R-:W-:-:S04]  /*9acd0*/  IADD3 R20, P1, R27, R7, RZ ;  /* 0x000000071b147210 */ /* 0x000fc80007f3e0ff */
[----:B------:R1:W-:Y:S01]  /*9ace0*/  STL [R1+0x243c], R21 ;  /* 0x00243c1501007387 */ /* 0x0003e20000100800 */
[----:B--2---:R-:W-:-:S05]  /*9acf0*/  IADD3 R28, P2, R27, R9, RZ ;  /* 0x000000091b1c7210 */ /* 0x004fca0007f5e0ff */
[----:B------:R-:W-:-:S05]  /*9ad00*/  IMAD.X R29, R19, 0x1, R10, P2 ;  /* 0x00000001131d7824 */ /* 0x000fca00010e060a */
[----:B------:R2:W-:Y:S01]  /*9ad10*/  STL.64 [R1+0x2440], R28 ;  /* 0x0024401c01007387 */ /* 0x0005e20000100a00 */
[----:B-1----:R-:W-:Y:S01]  /*9ad20*/  IMAD.X R21, R19, 0x1, R8, P1 ;  /* 0x0000000113157824 */ /* 0x002fe200008e0608 */
[----:B--2---:R-:W-:-:S04]  /*9ad30*/  IADD3 R28, P2, R27, R5, RZ ;  /* 0x000000051b1c7210 */ /* 0x004fc80007f5e0ff */
[----:B------:R-:W-:Y:S01]  /*9ad40*/  STL.64 [R1+0x2448], R20 ;  /* 0x0024481401007387 */ /* 0x000fe20000100a00 */
[----:B------:R-:W-:-:S05]  /*9ad50*/  IMAD.X R29, R19, 0x1, R6, P2 ;  /* 0x00000001131d7824 */ /* 0x000fca00010e0606 */
[----:B------:R1:W-:Y:S04]  /*9ad60*/  STL.64 [R1+0x2450], R28 ;  /* 0x0024501c01007387 */ /* 0x0003e80000100a00 */
[----:B-1----:R-:W2:Y:S01]  /*9ad70*/  LDL.LU.64 R28, [R1+0x5510] ;  /* 0x00551000011c7983 */ /* 0x002ea20000300a00 */
[C---:B------:R-:W-:Y:S02]  /*9ad80*/  IADD3 R20, P1, R27.reuse, R3, RZ ;  /* 0x000000031b147210 */ /* 0x040fe40007f3e0ff */
[----:B------:R-:W-:Y:S01]  /*9ad90*/  IADD3 R26, P2, R27, R0, RZ ;  /* 0x000000001b1a7210 */ /* 0x000fe20007f5e0ff */
[----:B------:R-:W-:Y:S02]  /*9ada0*/  STL.64 [R1+0x54f8], R24 ;  /* 0x0054f81801007387 */ /* 0x000fe40000100a00 */
[----:B------:R-:W-:-:S02]  /*9adb0*/  IMAD.X R21, R19, 0x1, R4, P1 ;  /* 0x0000000113157824 */ /* 0x000fc400008e0604 */
[----:B------:R-:W-:Y:S01]  /*9adc0*/  IMAD.X R27, R19, 0x1, R2, P2 ;  /* 0x00000001131b7824 */ /* 0x000fe200010e0602 */
[----:B--2---:R1:W-:Y:S04]  /*9add0*/  STL.64 [R1+0x54f0], R28 ;  /* 0x0054f01c01007387 */ /* 0x0043e80000100a00 */
[----:B------:R2:W-:Y:S04]  /*9ade0*/  STL.64 [R1+0x2458], R20 ;  /* 0x0024581401007387 */ /* 0x0005e80000100a00 */
[----:B------:R3:W-:Y:S01]  /*9adf0*/  STL.64 [R1+0x2418], R26 ;  /* 0x0024181a01007387 */ /* 0x0007e20000100a00 */
[----:B-1----:R-:W-:-:S05]  /*9ae00*/  IMAD.MOV.U32 R29, RZ, RZ, R18 ;  /* 0x000000ffff1d7224 */ /* 0x002fca00078e0012 */
[----:B------:R-:W-:Y:S02]  /*9ae10*/  SHF.R.S32.HI R18, RZ, 0x1f, R29 ;  /* 0x0000001fff127819 */ /* 0x000fe4000001141d */
[C---:B--2---:R-:W-:Y:S02]  /*9ae20*/  IADD3 R20, P1, R29.reuse, R14, RZ ;  /* 0x0000000e1d147210 */ /* 0x044fe40007f3e0ff */
[----:B---3--:R-:W-:-:S03]  /*9ae30*/  IADD3 R26, P2, R29, R13, RZ ;  /* 0x0000000d1d1a7210 */ /* 0x008fc60007f5e0ff */
[C---:B------:R-:W-:Y:S02]  /*9ae40*/  IMAD.X R21, R18.reuse, 0x1, R16, P1 ;  /* 0x0000000112157824 */ /* 0x040fe400008e0610 */
[----:B------:R-:W-:-:S03]  /*9ae50*/  IMAD.X R27, R18, 0x1, R15, P2 ;  /* 0x00000001121b7824 */ /* 0x000fc600010e060f */
[----:B------:R1:W-:Y:S04]  /*9ae60*/  STL.64 [R1+0x2420], R20 ;  /* 0x0024201401007387 */ /* 0x0003e80000100a00 */
[----:B-1----:R-:W2:Y:S04]  /*9ae70*/  LDL.LU.64 R20, [R1+0x5508] ;  /* 0x0055080001147983 */ /* 0x002ea80000300a00 */
[----:B------:R1:W-:Y:S04]  /*9ae80*/  STL.64 [R1+0x23e8], R26 ;  /* 0x0023e81a01007387 */ /* 0x0003e80000100a00 */
[----:B-1----:R-:W3:Y:S01]  /*9ae90*/  LDL.LU.64 R26, [R1+0x5500] ;  /* 0x00550000011a7983 */ /* 0x002ee20000300a00 */
[----:B------:R-:W-:-:S05]  /*9aea0*/  IADD3 R24, P1, R29, R11, RZ ;  /* 0x0000000b1d187210 */ /* 0x000fca0007f3e0ff */
[----:B------:R-:W-:Y:S04]  /*9aeb0*/  STL [R1+0x23f0], R24 ;  /* 0x0023f01801007387 */ /* 0x000fe80000100800 */
[----:B---3--:R1:W-:Y:S02]  /*9aec0*/  STL.64 [R1+0x54e8], R26 ;  /* 0x0054e81a01007387 */ /* 0x0083e40000100a00 */
[----:B-1----:R-:W-:Y:S01]  /*9aed0*/  IMAD.MOV.U32 R26, RZ, RZ, R24 ;  /* 0x000000ffff1a7224 */ /* 0x002fe200078e0018 */
[C---:B------:R-:W-:Y:S01]  /*9aee0*/  IADD3 R24, P2, R29.reuse, R9, RZ ;  /* 0x000000091d187210 */ /* 0x040fe20007f5e0ff */
[----:B------:R-:W-:Y:S02]  /*9aef0*/  IMAD.MOV.U32 R27, RZ, RZ, R25 ;  /* 0x000000ffff1b7224 */ /* 0x000fe400078e0019 */
[C---:B------:R-:W-:Y:S01]  /*9af00*/  IMAD.X R27, R18.reuse, 0x1, R12, P1 ;  /* 0x00000001121b7824 */ /* 0x040fe200008e060c */
[----:B------:R-:W-:Y:S01]  /*9af10*/  IADD3 R26, P1, R29, R7, RZ ;  /* 0x000000071d1a7210 */ /* 0x000fe20007f3e0ff */
[----:B------:R-:W-:-:S03]  /*9af20*/  IMAD.X R25, R18, 0x1, R10, P2 ;  /* 0x0000000112197824 */ /* 0x000fc600010e060a */
[----:B------:R1:W-:Y:S04]  /*9af30*/  STL [R1+0x23f4], R27 ;  /* 0x0023f41b01007387 */ /* 0x0003e80000100800 */
[----:B------:R3:W-:Y:S01]  /*9af40*/  STL.64 [R1+0x23f8], R24 ;  /* 0x0023f81801007387 */ /* 0x0007e20000100a00 */
[----:B-1----:R-:W-:Y:S01]  /*9af50*/  IMAD.X R27, R18, 0x1, R8, P1 ;  /* 0x00000001121b7824 */ /* 0x002fe200008e0608 */
[----:B---3--:R-:W-:-:S04]  /*9af60*/  IADD3 R24, P2, R29, R5, RZ ;  /* 0x000000051d187210 */ /* 0x008fc80007f5e0ff */
[----:B------:R1:W-:Y:S01]  /*9af70*/  STL.64 [R1+0x2400], R26 ;  /* 0x0024001a01007387 */ /* 0x0003e20000100a00 */
[----:B------:R-:W-:Y:S01]  /*9af80*/  IMAD.X R25, R18, 0x1, R6, P2 ;  /* 0x0000000112197824 */ /* 0x000fe200010e0606 */
[C---:B------:R-:W-:Y:S02]  /*9af90*/  IADD3 R28, P2, R29.reuse, R0, RZ ;  /* 0x000000001d1c7210 */ /* 0x040fe40007f5e0ff */
[----:B-1----:R-:W-:-:S03]  /*9afa0*/  IADD3 R26, P1, R29, R3, RZ ;  /* 0x000000031d1a7210 */ /* 0x002fc60007f3e0ff */
[C---:B------:R-:W-:Y:S01]  /*9afb0*/  IMAD.X R29, R18.reuse, 0x1, R2, P2 ;  /* 0x00000001121d7824 */ /* 0x040fe200010e0602 */
[----:B------:R1:W-:Y:S01]  /*9afc0*/  STL.64 [R1+0x2408], R24 ;  /* 0x0024081801007387 */ /* 0x0003e20000100a00 */
[----:B------:R-:W-:-:S03]  /*9afd0*/  IMAD.X R27, R18, 0x1, R4, P1 ;  /* 0x00000001121b7824 */ /* 0x000fc600008e0604 */
[----:B-1----:R-:W3:Y:S04]  /*9afe0*/  LDL.LU.64 R24, [R1+0x54f8] ;  /* 0x0054f80001187983 */ /* 0x002ee80000300a00 */
[----:B------:R-:W-:Y:S04]  /*9aff0*/  STL.64 [R1+0x2410], R26 ;  /* 0x0024101a01007387 */ /* 0x000fe80000100a00 */
[----:B------:R1:W-:Y:S04]  /*9b000*/  STL.64 [R1+0x23e0], R28 ;  /* 0x0023e01c01007387 */ /* 0x0003e80000100a00 */
[----:B-1----:R-:W4:Y:S01]  /*9b010*/  LDL.LU.64 R28, [R1+0x54f0] ;  /* 0x0054f000011c7983 */ /* 0x002f220000300a00 */
[----:B------:R-:W-:-:S05]  /*9b020*/  IADD3 R26, P1, R17, R5, RZ ;  /* 0x00000005111a7210 */ /* 0x000fca0007f3e0ff */
[----:B--2---:R-:W-:Y:S01]  /*9b030*/  IMAD.X R27, R20, 0x1, R6, P1 ;  /* 0x00000001141b7824 */ /* 0x004fe200008e0606 */
[----:B---3--:R-:W-:Y:S04]  /*9b040*/  STL.64 [R1+0x54e0], R24 ;  /* 0x0054e01801007387 */ /* 0x008fe80000100a00 */
[----:B------:R1:W-:Y:S01]  /*9b050*/  STL.64 [R1+0x44f0], R26 ;  /* 0x0044f01a01007387 */ /* 0x0003e20000100a00 */
[----:B----4-:R-:W-:-:S05]  /*9b060*/  IMAD.MOV.U32 R18, RZ, RZ, R29 ;  /* 0x000000ffff127224 */ /* 0x010fca00078e001d */
[----:B------:R-:W-:Y:S02]  /*9b070*/  SHF.R.S32.HI R19, RZ, 0x1f, R18 ;  /* 0x0000001fff137819 */ /* 0x000fe40000011412 */
[----:B-1----:R-:W-:-:S05]  /*9b080*/  IADD3 R26, P1, R18, R14, RZ ;  /* 0x0000000e121a7210 */ /* 0x002fca0007f3e0ff */
[----:B------:R-:W-:Y:S01]  /*9b090*/  IMAD.X R27, R19, 0x1, R16, P1 ;  /* 0x00000001131b7824 */ /* 0x000fe200008e0610 */
[----:B------:R-:W-:-:S04]  /*9b0a0*/  IADD3 R24, P2, R18, R13, RZ ;  /* 0x0000000d12187210 */ /* 0x000fc80007f5e0ff */
[----:B------:R1:W-:Y:S01]  /*9b0b0*/  STL.64 [R1+0x23c8], R26 ;  /* 0x0023c81a01007387 */ /* 0x0003e20000100a00 */
[----:B------:R-:W-:Y:S01]  /*9b0c0*/  IMAD.X R25, R19, 0x1, R15, P2 ;  /* 0x0000000113197824 */ /* 0x000fe200010e060f */
[----:B-1----:R-:W-:-:S04]  /*9b0d0*/  IADD3 R26, P1, R18, R11, RZ ;  /* 0x0000000b121a7210 */ /* 0x002fc80007f3e0ff */
[----:B------:R-:W-:Y:S01]  /*9b0e0*/  STL.64 [R1+0x23d0], R24 ;  /* 0x0023d01801007387 */ /* 0x000fe20000100a00 */
[----:B------:R-:W-:-:S05]  /*9b0f0*/  IMAD.X R27, R19, 0x1, R12, P1 ;  /* 0x00000001131b7824 */ /* 0x000fca00008e060c */
[----:B------:R1:W-:Y:S04]  /*9b100*/  STL.64 [R1+0x23d8], R26 ;  /* 0x0023d81a01007387 */ /* 0x0003e80000100a00 */
[----:B-1----:R-:W2:Y:S01]  /*9b110*/  LDL.LU.64 R26, [R1+0x54e8] ;  /* 0x0054e800011a7983 */ /* 0x002ea20000300a00 */
[----:B------:R-:W-:-:S05]  /*9b120*/  IADD3 R24, P2, R18, R9, RZ ;  /* 0x0000000912187210 */ /* 0x000fca0007f5e0ff */
[----:B------:R-:W-:Y:S02]  /*9b130*/  IMAD.X R25, R19, 0x1, R10, P2 ;  /* 0x0000000113197824 */ /* 0x000fe400010e060a */
[----:B--2---:R-:W-:-:S05]  /*9b140*/  IMAD.MOV.U32 R29, RZ, RZ, R27 ;  /* 0x000000ffff1d7224 */ /* 0x004fca00078e001b */
[----:B------:R1:W-:Y:S04]  /*9b150*/  STL.64 [R1+0x54d8], R28 ;  /* 0x0054d81c01007387 */ /* 0x0003e80000100a00 */
[----:B------:R2:W-:Y:S01]  /*9b160*/  STL.64 [R1+0x23a8], R24 ;  /* 0x0023a81801007387 */ /* 0x0005e20000100a00 */
[----:B-1----:R-:W-:Y:S01]  /*9b170*/  IMAD.MOV.U32 R29, RZ, RZ, R26 ;  /* 0x000000ffff1d7224 */ /* 0x002fe200078e001a */
[C---:B------:R-:W-:Y:S02]  /*9b180*/  IADD3 R26, P1, R18.reuse, R7, RZ ;  /* 0x00000007121a7210 */ /* 0x040fe40007f3e0ff */
[----:B--2---:R-:W-:-:S03]  /*9b190*/  IADD3 R24, P2, R18, R5, RZ ;  /* 0x0000000512187210 */ /* 0x004fc60007f5e0ff */
[C---:B------:R-:W-:Y:S02]  /*9b1a0*/  IMAD.X R27, R19.reuse, 0x1, R8, P1 ;  /* 0x00000001131b7824 */ /* 0x040fe400008e0608 */
[----:B------:R-:W-:-:S03]  /*9b1b0*/  IMAD.X R25, R19, 0x1, R6, P2 ;  /* 0x0000000113197824 */ /* 0x000fc600010e0606 */
[----:B------:R1:W-:Y:S04]  /*9b1c0*/  STL.64 [R1+0x23b0], R26 ;  /* 0x0023b01a01007387 */ /* 0x0003e80000100a00 */
[----:B------:R2:W-:Y:S01]  /*9b1d0*/  STL.64 [R1+0x23b8], R24 ;  /* 0x0023b81801007387 */ /* 0x0005e20000100a00 */
[C---:B-1----:R-:W-:Y:S02]  /*9b1e0*/  IADD3 R26, P1, R18.reuse, R3, RZ ;  /* 0x00000003121a7210 */ /* 0x042fe40007f3e0ff */
[----:B--2---:R-:W-:-:S03]  /*9b1f0*/  IADD3 R24, P2, R18, R0, RZ ;  /* 0x0000000012187210 */ /* 0x004fc60007f5e0ff */
[C---:B------:R-:W-:Y:S02]  /*9b200*/  IMAD.X R27, R19.reuse, 0x1, R4, P1 ;  /* 0x00000001131b7824 */ /* 0x040fe400008e0604 */
[----:B------:R-:W-:Y:S02]  /*9b210*/  IMAD.X R25, R19, 0x1, R2, P2 ;  /* 0x0000000113197824 */ /* 0x000fe400010e0602 */
[--C-:B------:R-:W-:Y:S01]  /*9b220*/  IMAD.MOV.U32 R19, RZ, RZ, R29.reuse ;  /* 0x000000ffff137224 */ /* 0x100fe200078e001d */
[----:B------:R-:W-:Y:S01]  /*9b230*/  SHF.R.S32.HI R18, RZ, 0x1f, R29 ;  /* 0x0000001fff127819 */ /* 0x000fe2000001141d */
[----:B------:R1:W-:Y:S03]  /*9b240*/  STL.64 [R1+0x23c0], R26 ;  /* 0x0023c01a01007387 */ /* 0x0003e60000100a00 */
[----:B------:R-:W-:Y:S01]  /*9b250*/  IADD3 R28, P2, R19, R13, RZ ;  /* 0x0000000d131c7210 */ /* 0x000fe20007f5e0ff */
[----:B------:R2:W-:Y:S01]  /*9b260*/  STL.64 [R1+0x2398], R24 ;  /* 0x0023981801007387 */ /* 0x0005e20000100a00 */
[----:B-1----:R-:W-:-:S03]  /*9b270*/  IADD3 R26, P1, R29, R14, RZ ;  /* 0x0000000e1d1a7210 */ /* 0x002fc60007f3e0ff */
[C---:B------:R-:W-:Y:S01]  /*9b280*/  IMAD.X R29, R18.reuse, 0x1, R15, P2 ;  /* 0x00000001121d7824 */ /* 0x040fe200010e060f */
[----:B--2---:R-:W2:Y:S01]  /*9b290*/  LDL.LU.64 R24, [R1+0x54e0] ;  /* 0x0054e00001187983 */ /* 0x004ea20000300a00 */
[----:B------:R-:W-:-:S05]  /*9b2a0*/  IMAD.X R27, R18, 0x1, R16, P1 ;  /* 0x00000001121b7824 */ /* 0x000fca00008e0610 */
[----:B------:R1:W-:Y:S04]  /*9b2b0*/  STL.64 [R1+0x23a0], R26 ;  /* 0x0023a01a01007387 */ /* 0x0003e80000100a00 */
[----:B------:R3:W-:Y:S01]  /*9b2c0*/  STL.64 [R1+0x2368], R28 ;  /* 0x0023681c01007387 */ /* 0x0007e20000100a00 */
[----:B-1----:R-:W-:-:S03]  /*9b2d0*/  IADD3 R26, P1, R19, R11, RZ ;  /* 0x0000000b131a7210 */ /* 0x002fc60007f3e0ff */
[----:B---3--:R-:W3:Y:S04]  /*9b2e0*/  LDL.LU.64 R28, [R1+0x54d8] ;  /* 0x0054d800011c7983 */ /* 0x008ee80000300a00 */
[----:B------:R1:W-:Y:S01]  /*9b2f0*/  STL.64 [R1+0x54d0], R14 ;  /* 0x0054d00e01007387 */ /* 0x0003e20000100a00 */
[----:B------:R-:W-:Y:S01]  /*9b300*/  IMAD.X R27, R18, 0x1, R12, P1 ;  /* 0x00000001121b7824 */ /* 0x000fe200008e060c */
[----:B-1----:R-:W-:-:S04]  /*9b310*/  IADD3 R14, P2, R19, R9, RZ ;  /* 0x00000009130e7210 */ /* 0x002fc80007f5e0ff */
[----:B------:R1:W-:Y:S01]  /*9b320*/  STL.64 [R1+0x2370], R26 ;  /* 0x0023701a01007387 */ /* 0x0003e20000100a00 */
[----:B------:R-:W-:-:S05]  /*9b330*/  IMAD.X R15, R18, 0x1, R10, P2 ;  /* 0x00000001120f7824 */ /* 0x000fca00010e060a */
[----:B------:R4:W-:Y:S01]  /*9b340*/  STL.64 [R1+0x2378], R14 ;  /* 0x0023780e01007387 */ /* 0x0009e20000100a00 */
[----:B-1----:R-:W-:-:S05]  /*9b350*/  IADD3 R26, P1, R19, R7, RZ ;  /* 0x00000007131a7210 */ /* 0x002fca0007f3e0ff */
[----:B------:R-:W-:Y:S01]  /*9b360*/  IMAD.X R27, R18, 0x1, R8, P1 ;  /* 0x00000001121b7824 */ /* 0x000fe200008e0608 */
[----:B----4-:R-:W-:-:S04]  /*9b370*/  IADD3 R14, P2, R19, R5, RZ ;  /* 0x00000005130e7210 */ /* 0x010fc80007f5e0ff */
[----:B------:R1:W-:Y:S01]  /*9b380*/  STL.64 [R1+0x2380], R26 ;  /* 0x0023801a01007387 */ /* 0x0003e20000100a00 */
[----:B------:R-:W-:-:S05]  /*9b390*/  IMAD.X R15, R18, 0x1, R6, P2 ;  /* 0x00000001120f7824 */ /* 0x000fca00010e0606 */
[----:B------:R4:W-:Y:S01]  /*9b3a0*/  STL.64 [R1+0x2388], R14 ;  /* 0x0023880e01007387 */ /* 0x0009e20000100a00 */
[----:B-1----:R-:W-:-:S05]  /*9b3b0*/  IADD3 R26, P1, R19, R3, RZ ;  /* 0x00000003131a7210 */ /* 0x002fca0007f3e0ff */
[----:B------:R-:W-:Y:S01]  /*9b3c0*/  IMAD.X R27, R18, 0x1, R4, P1 ;  /* 0x00000001121b7824 */ /* 0x000fe200008e0604 */
[----:B----4-:R-:W-:-:S04]  /*9b3d0*/  IADD3 R14, P2, R19, R0, RZ ;  /* 0x00000000130e7210 */ /* 0x010fc80007f5e0ff */
[----:B------:R-:W-:Y:S01]  /*9b3e0*/  STL.64 [R1+0x2390], R26 ;  /* 0x0023901a01007387 */ /* 0x000fe20000100a00 */
[----:B------:R-:W-:-:S05]  /*9b3f0*/  IMAD.X R15, R18, 0x1, R2, P2 ;  /* 0x00000001120f7824 */ /* 0x000fca00010e0602 */
[----:B------:R1:W-:Y:S04]  /*9b400*/  STL.64 [R1+0x2360], R14 ;  /* 0x0023600e01007387 */ /* 0x0003e80000100a00 */
[----:B-1----:R-:W4:Y:S01]  /*9b410*/  LDL.LU.64 R14, [R1+0x54d0] ;  /* 0x0054d000010e7983 */ /* 0x002f220000300a00 */
[----:B------:R-:W-:-:S03]  /*9b420*/  IADD3 R26, P1, R17, R7, RZ ;  /* 0x00000007111a7210 */ /* 0x000fc60007f3e0ff */
[----:B------:R1:W-:Y:S02]  /*9b430*/  STL.64 [R1+0x54c8], R20 ;  /* 0x0054c81401007387 */ /* 0x0003e40000100a00 */
[----:B------:R-:W-:-:S05]  /*9b440*/  IMAD.X R27, R20, 0x1, R8, P1 ;  /* 0x00000001141b7824 */ /* 0x000fca00008e0608 */
[----:B------:R4:W-:Y:S04]  /*9b450*/  STL.64 [R1+0x44d0], R26 ;  /* 0x0044d01a01007387 */ /* 0x0009e80000100a00 */
[----:B------:R-:W-:Y:S01]  /*9b460*/  STL.64 [R1+0x54c0], R22 ;  /* 0x0054c01601007387 */ /* 0x000fe20000100a00 */
[----:B---3--:R-:W-:Y:S02]  /*9b470*/  SHF.R.S32.HI R18, RZ, 0x1f, R29 ;  /* 0x0000001fff127819 */ /* 0x008fe4000001141d */
[C---:B-1----:R-:W-:Y:S02]  /*9b480*/  IADD3 R20, P2, R29.reuse, R13, RZ ;  /* 0x0000000d1d147210 */ /* 0x042fe40007f5e0ff */
[----:B------:R-:W-:Y:S02]  /*9b490*/  SHF.R.S32.HI R19, RZ, 0x1f, R28 ;  /* 0x0000001fff137819 */ /* 0x000fe4000001141c */
[----:B----4-:R-:W-:-:S05]  /*9b4a0*/  IADD3 R26, P1, R29, R14, RZ ;  /* 0x0000000e1d1a7210 */ /* 0x010fca0007f3e0ff */
[C---:B------:R-:W-:Y:S02]  /*9b4b0*/  IMAD.X R27, R18.reuse, 0x1, R16, P1 ;  /* 0x00000001121b7824 */ /* 0x040fe400008e0610 */
[----:B------:R-:W-:-:S03]  /*9b4c0*/  IMAD.X R21, R18, 0x1, R15, P2 ;  /* 0x0000000112157824 */ /* 0x000fc600010e060f */
[----:B------:R1:W-:Y:S04]  /*9b4d0*/  STL.64 [R1+0x2328], R26 ;  /* 0x0023281a01007387 */ /* 0x0003e80000100a00 */
[----:B------:R3:W-:Y:S01]  /*9b4e0*/  STL.64 [R1+0x2330], R20 ;  /* 0x0023301401007387 */ /* 0x0007e20000100a00 */
[C---:B-1----:R-:W-:Y:S02]  /*9b4f0*/  IADD3 R26, P1, R29.reuse, R11, RZ ;  /* 0x0000000b1d1a7210 */ /* 0x042fe40007f3e0ff */
[----:B---3--:R-:W-:-:S03]  /*9b500*/  IADD3 R20, P2, R29, R9, RZ ;  /* 0x000000091d147210 */ /* 0x008fc60007f5e0ff */
        /* <DEDUP_REMOVED lines=11> */
[----:B-1----:R-:W-:-:S03]  /*9b5c0*/  IADD3 R26, P1, R29, R3, RZ ;  /* 0x000000031d1a7210 */ /* 0x002fc60007f3e0ff */
[----:B---3--:R-:W3:Y:S04]  /*9b5d0*/  LDL.LU.64 R20, [R1+0x54c8] ;  /* 0x0054c80001147983 */ /* 0x008ee80000300a00 */
[----:B--2---:R1:W-:Y:S01]  /*9b5e0*/  STL.64 [R1+0x54b8], R24 ;  /* 0x0054b81801007387 */ /* 0x0043e20000100a00 */
[----:B------:R-:W-:-:S03]  /*9b5f0*/  IMAD.X R27, R18, 0x1, R4, P1 ;  /* 0x00000001121b7824 */ /* 0x000fc600008e0604 */
[----:B------:R2:W-:Y:S01]  /*9b600*/  STL [R1+0x2318], R22 ;  /* 0x0023181601007387 */ /* 0x0005e20000100800 */
[----:B-1----:R-:W-:Y:S02]  /*9b610*/  IMAD.MOV.U32 R24, RZ, RZ, R22 ;  /* 0x000000ffff187224 */ /* 0x002fe400078e0016 */
[----:B------:R-:W-:Y:S02]  /*9b620*/  IMAD.MOV.U32 R25, RZ, RZ, R23 ;  /* 0x000000ffff197224 */ /* 0x000fe400078e0017 */
[----:B--2---:R-:W2:Y:S04]  /*9b630*/  LDL.LU.64 R22, [R1+0x54c0] ;  /* 0x0054c00001167983 */ /* 0x004ea80000300a00 */
[----:B------:R1:W-:Y:S01]  /*9b640*/  STL.64 [R1+0x2358], R26 ;  /* 0x0023581a01007387 */ /* 0x0003e20000100a00 */
[----:B------:R-:W-:Y:S01]  /*9b650*/  IMAD.X R25, R18, 0x1, R2, P2 ;  /* 0x0000000112197824 */ /* 0x000fe200010e0602 */
[----:B------:R-:W-:-:S04]  /*9b660*/  IADD3 R24, P2, R28, R13, RZ ;  /* 0x0000000d1c187210 */ /* 0x000fc80007f5e0ff */
[----:B------:R4:W-:Y:S01]  /*9b670*/  STL [R1+0x231c], R25 ;  /* 0x00231c1901007387 */ /* 0x0009e20000100800 */
[----:B-1----:R-:W-:Y:S01]  /*9b680*/  IADD3 R26, P1, R28, R14, RZ ;  /* 0x0000000e1c1a7210 */ /* 0x002fe20007f3e0ff */
[----:B----4-:R-:W-:-:S04]  /*9b690*/  IMAD.X R25, R19, 0x1, R15, P2 ;  /* 0x0000000113197824 */ /* 0x010fc800010e060f */
[----:B------:R-:W-:-:S05]  /*9b6a0*/  IMAD.X R27, R19, 0x1, R16, P1 ;  /* 0x00000001131b7824 */ /* 0x000fca00008e0610 */
[----:B------:R1:W-:Y:S04]  /*9b6b0*/  STL.64 [R1+0x2320], R26 ;  /* 0x0023201a01007387 */ /* 0x0003e80000100a00 */
[----:B------:R4:W-:Y:S01]  /*9b6c0*/  STL.64 [R1+0x22e8], R24 ;  /* 0x0022e81801007387 */ /* 0x0009e20000100a00 */
[C---:B-1----:R-:W-:Y:S02]  /*9b6d0*/  IADD3 R26, P1, R28.reuse, R11, RZ ;  /* 0x0000000b1c1a7210 */ /* 0x042fe40007f3e0ff */
[----:B----4-:R-:W-:-:S03]  /*9b6e0*/  IADD3 R24, P2, R28, R9, RZ ;  /* 0x000000091c187210 */ /* 0x010fc60007f5e0ff */
[C---:B------:R-:W-:Y:S02]  /*9b6f0*/  IMAD.X R27, R19.reuse, 0x1, R12, P1 ;  /* 0x00000001131b7824 */ /* 0x040fe400008e060c */
[----:B------:R-:W-:-:S03]  /*9b700*/  IMAD.X R25, R19, 0x1, R10, P2 ;  /* 0x0000000113197824 */ /* 0x000fc600010e060a */
[----:B------:R1:W-:Y:S04]  /*9b710*/  STL.64 [R1+0x22f0], R26 ;  /* 0x0022f01a01007387 */ /* 0x0003e80000100a00 */
[----:B------:R4:W-:Y:S01]  /*9b720*/  STL.64 [R1+0x22f8], R24 ;  /* 0x0022f81801007387 */ /* 0x0009e20000100a00 */
[C---:B-1----:R-:W-:Y:S02]  /*9b730*/  IADD3 R26, P1, R28.reuse, R7, RZ ;  /* 0x000000071c1a7210 */ /* 0x042fe40007f3e0ff */
[----:B----4-:R-:W-:-:S03]  /*9b740*/  IADD3 R24, P2, R28, R5, RZ ;  /* 0x000000051c187210 */ /* 0x010fc60007f5e0ff */
[C---:B------:R-:W-:Y:S02]  /*9b750*/  IMAD.X R27, R19.reuse, 0x1, R8, P1 ;  /* 0x00000001131b7824 */ /* 0x040fe400008e0608 */
[----:B------:R-:W-:-:S03]  /*9b760*/  IMAD.X R25, R19, 0x1, R6, P2 ;  /* 0x0000000113197824 */ /* 0x000fc600010e0606 */
[----:B------:R-:W-:Y:S04]  /*9b770*/  STL.64 [R1+0x2300], R26 ;  /* 0x0023001a01007387 */ /* 0x000fe80000100a00 */
[----:B------:R1:W-:Y:S04]  /*9b780*/  STL.64 [R1+0x2308], R24 ;  /* 0x0023081801007387 */ /* 0x0003e80000100a00 */
[----:B-1----:R-:W4:Y:S01]  /*9b790*/  LDL.LU.64 R24, [R1+0x54b8] ;  /* 0x0054b80001187983 */ /* 0x002f220000300a00 */
[----:B------:R-:W-:-:S05]  /*9b7a0*/  IADD3 R26, P1, R28, R3, RZ ;  /* 0x000000031c1a7210 */ /* 0x000fca0007f3e0ff */
[----:B------:R-:W-:-:S05]  /*9b7b0*/  IMAD.X R27, R19, 0x1, R4, P1 ;  /* 0x00000001131b7824 */ /* 0x000fca00008e0604 */
[----:B------:R1:W-:Y:S01]  /*9b7c0*/  STL.64 [R1+0x2310], R26 ;  /* 0x0023101a01007387 */ /* 0x0003e20000100a00 */
[----:B------:R-:W-:Y:S02]  /*9b7d0*/  IADD3 R28, P2, R28, R0, RZ ;  /* 0x000000001c1c7210 */ /* 0x000fe40007f5e0ff */
[----:B-1----:R-:W-:-:S03]  /*9b7e0*/  IADD3 R26, P1, R17, R9, RZ ;  /* 0x00000009111a7210 */ /* 0x002fc60007f3e0ff */
[----:B------:R-:W-:Y:S02]  /*9b7f0*/  IMAD.X R29, R19, 0x1, R2, P2 ;  /* 0x00000001131d7824 */ /* 0x000fe400010e0602 */
[----:B---3--:R-:W-:-:S05]  /*9b800*/  IMAD.X R27, R20, 0x1, R10, P1 ;  /* 0x00000001141b7824 */ /* 0x008fca00008e060a */
[----:B------:R1:W-:Y:S04]  /*9b810*/  STL.64 [R1+0x44b8], R26 ;  /* 0x0044b81a01007387 */ /* 0x0003e80000100a00 */
[----:B------:R3:W-:Y:S01]  /*9b820*/  STL.64 [R1+0x22e0], R28 ;  /* 0x0022e01c01007387 */ /* 0x0007e20000100a00 */
[----:B--2---:R-:W-:Y:S02]  /*9b830*/  SHF.R.S32.HI R19, RZ, 0x1f, R22 ;  /* 0x0000001fff137819 */ /* 0x004fe40000011416 */
[----:B----4-:R-:W-:Y:S02]  /*9b840*/  SHF.R.S32.HI R18, RZ, 0x1f, R25 ;  /* 0x0000001fff127819 */ /* 0x010fe40000011419 */
[----:B-1----:R-:W-:-:S05]  /*9b850*/  IADD3 R26, P1, R25, R14, RZ ;  /* 0x0000000e191a7210 */ /* 0x002fca0007f3e0ff */
[----:B------:R-:W-:Y:S01]  /*9b860*/  IMAD.X R27, R18, 0x1, R16, P1 ;  /* 0x00000001121b7824 */ /* 0x000fe200008e0610 */
[----:B---3--:R-:W-:-:S04]  /*9b870*/  IADD3 R28, P2, R25, R13, RZ ;  /* 0x0000000d191c7210 */ /* 0x008fc80007f5e0ff */
        /* <DEDUP_REMOVED lines=8> */
[----:B--2---:R-:W-:-:S04]  /*9b900*/  IADD3 R26, P1, R25, R7, RZ ;  /* 0x00000007191a7210 */ /* 0x004fc80007f3e0ff */
        /* <DEDUP_REMOVED lines=33> */
[----:B-1----:R-:W-:Y:S02]  /*9bb20*/  IADD3 R28, P2, R22, R0, RZ ;  /* 0x00000000161c7210 */ /* 0x002fe40007f5e0ff */
[----:B--2---:R-:W-:-:S05]  /*9bb30*/  IADD3 R26, P1, R17, R11, RZ ;  /* 0x0000000b111a7210 */ /* 0x004fca0007f3e0ff */
[----:B------:R-:W-:Y:S02]  /*9bb40*/  IMAD.X R27, R20, 0x1, R12, P1 ;  /* 0x00000001141b7824 */ /* 0x000fe400008e060c */
[----:B------:R-:W-:Y:S01]  /*9bb50*/  IMAD.X R29, R19, 0x1, R2, P2 ;  /* 0x00000001131d7824 */ /* 0x000fe200010e0602 */
[----:B------:R-:W-:Y:S02]  /*9bb60*/  SHF.R.S32.HI R18, RZ, 0x1f, R24 ;  /* 0x0000001fff127819 */ /* 0x000fe40000011418 */
[----:B------:R1:W-:Y:S04]  /*9bb70*/  STL.64 [R1+0x44a0], R26 ;  /* 0x0044a01a01007387 */ /* 0x0003e80000100a00 */
[----:B------:R2:W-:Y:S01]  /*9bb80*/  STL.64 [R1+0x2260], R28 ;  /* 0x0022601c01007387 */ /* 0x0005e20000100a00 */
[----:B-1----:R-:W-:-:S02]  /*9bb90*/  IADD3 R26, P2, R24, R14, RZ ;  /* 0x0000000e181a7210 */ /* 0x002fc40007f5e0ff */
        /* <DEDUP_REMOVED lines=8> */
[----:B------:R-:W-:-:S03]  /*9bc20*/  IMAD.X R29, R18, 0x1, R10, P1 ;  /* 0x00000001121d7824 */ /* 0x000fc600008e060a */
[----:B------:R1:W-:Y:S04]  /*9bc30*/  STL.64 [R1+0x2228], R26 ;  /* 0x0022281a01007387 */ /* 0x0003e80000100a00 */
[----:B------:R2:W-:Y:S04]  /*9bc40*/  STL.64 [R1+0x2230], R28 ;  /* 0x0022301c01007387 */ /* 0x0005e80000100a00 */
[----:B------:R-:W3:Y:S01]  /*9bc50*/  LDL R22, [R1+0x21d4] ;  /* 0x0021d40001167983 */ /* 0x000ee20000100800 */
[C---:B-1----:R-:W-:Y:S02]  /*9bc60*/  IADD3 R26, P2, R24.reuse, R7, RZ ;  /* 0x00000007181a7210 */ /* 0x042fe40007f5e0ff */
[----:B--2---:R-:W-:-:S03]  /*9bc70*/  IADD3 R28, P1, R24, R5, RZ ;  /* 0x00000005181c7210 */ /* 0x004fc60007f3e0ff */
[C---:B------:R-:W-:Y:S02]  /*9bc80*/  IMAD.X R27, R18.reuse, 0x1, R8, P2 ;  /* 0x00000001121b7824 */ /* 0x040fe400010e0608 */
[----:B------:R-:W-:-:S03]  /*9bc90*/  IMAD.X R29, R18, 0x1, R6, P1 ;  /* 0x00000001121d7824 */ /* 0x000fc600008e0606 */
[----:B------:R1:W-:Y:S04]  /*9bca0*/  STL.64 [R1+0x2238], R26 ;  /* 0x0022381a01007387 */ /* 0x0003e80000100a00 */
[----:B------:R2:W-:Y:S01]  /*9bcb0*/  STL.64 [R1+0x2240], R28 ;  /* 0x0022401c01007387 */ /* 0x0005e20000100a00 */
[----:B-1----:R-:W-:-:S03]  /*9bcc0*/  IADD3 R26, P2, R24, R3, RZ ;  /* 0x00000003181a7210 */ /* 0x002fc60007f5e0ff */
[----:B--2---:R-:W2:Y:S02]  /*9bcd0*/  LDL.LU R29, [R1+0x54b4] ;  /* 0x0054b400011d7983 */ /* 0x004ea40000300800 */
[----:B------:R-:W-:Y:S01]  /*9bce0*/  IMAD.X R27, R18, 0x1, R4, P2 ;  /* 0x00000001121b7824 */ /* 0x000fe200010e0604 */
[----:B------:R-:W-:Y:S02]  /*9bcf0*/  IADD3 R24, P1, R24, R0, RZ ;  /* 0x0000000018187210 */ /* 0x000fe40007f3e0ff */
[--C-:B------:R-:W-:Y:S02]  /*9bd00*/  SHF.R.S32.HI R19, RZ, 0x1f, R23.reuse ;  /* 0x0000001fff137819 */ /* 0x100fe40000011417 */
[----:B------:R1:W-:Y:S01]  /*9bd10*/  STL.64 [R1+0x2248], R26 ;  /* 0x0022481a01007387 */ /* 0x0003e20000100a00 */
[----:B------:R-:W-:Y:S02]  /*9bd20*/  IMAD.X R25, R18, 0x1, R2, P1 ;  /* 0x0000000112197824 */ /* 0x000fe400008e0602 */
[----:B------:R-:W-:Y:S01]  /*9bd30*/  IMAD.MOV.U32 R18, RZ, RZ, R23 ;  /* 0x000000ffff127224 */ /* 0x000fe200078e0017 */
[----:B-1----:R-:W-:-:S02]  /*9bd40*/  IADD3 R26, P2, R23, R14, RZ ;  /* 0x0000000e171a7210 */ /* 0x002fc40007f5e0ff */
[----:B------:R1:W-:Y:S03]  /*9bd50*/  STL.64 [R1+0x2250], R24 ;  /* 0x0022501801007387 */ /* 0x0003e60000100a00 */
[----:B------:R-:W-:-:S05]  /*9bd60*/  IMAD.X R27, R19, 0x1, R16, P2 ;  /* 0x00000001131b7824 */ /* 0x000fca00010e0610 */
[----:B------:R4:W-:Y:S01]  /*9bd70*/  STL.64 [R1+0x2258], R26 ;  /* 0x0022581a01007387 */ /* 0x0009e20000100a00 */
[----:B-1----:R-:W-:-:S03]  /*9bd80*/  IADD3 R24, P1, R18, R13, RZ ;  /* 0x0000000d12187210 */ /* 0x002fc60007f3e0ff */
[----:B------:R1:W-:Y:S02]  /*9bd90*/  STL [R1+0x5498], R11 ;  /* 0x0054980b01007387 */ /* 0x0003e40000100800 */
[C---:B------:R-:W-:Y:S01]  /*9bda0*/  IMAD.X R25, R19.reuse, 0x1, R15, P1 ;  /* 0x0000000113197824 */ /* 0x040fe200008e060f */
[----:B----4-:R-:W-:Y:S02]  /*9bdb0*/  IADD3 R26, P2, R18, R11, RZ ;  /* 0x0000000b121a7210 */ /* 0x010fe40007f5e0ff */
[----:B-1----:R-:W4:Y:S04]  /*9bdc0*/  LDL R11, [R1+0x21d0] ;  /* 0x0021d000010b7983 */ /* 0x002f280000100800 */
[----:B------:R-:W-:Y:S01]  /*9bdd0*/  STL.64 [R1+0x54a8], R14 ;  /* 0x0054a80e01007387 */ /* 0x000fe20000100a00 */
[----:B------:R-:W-:-:S03]  /*9bde0*/  IMAD.X R27, R19, 0x1, R12, P2 ;  /* 0x00000001131b7824 */ /* 0x000fc600010e060c */
[----:B------:R1:W-:Y:S04]  /*9bdf0*/  STL.64 [R1+0x21c8], R24 ;  /* 0x0021c81801007387 */ /* 0x0003e80000100a00 */
[----:B-1----:R-:W3:Y:S04]  /*9be00*/  LDL R25, [R1+0x21e8] ;  /* 0x0021e80001197983 */ /* 0x002ee80000100800 */
[----:B------:R1:W-:Y:S04]  /*9be10*/  STL.64 [R1+0x21f8], R26 ;  /* 0x0021f81a01007387 */ /* 0x0003e80000100a00 */
[----:B-1----:R-:W2:Y:S04]  /*9be20*/  LDL.LU R27, [R1+0x54b0] ;  /* 0x0054b000011b7983 */ /* 0x002ea80000300800 */
[----:B------:R-:W2:Y:S01]  /*9be30*/  LDL R26, [R1+0x21e4] ;  /* 0x0021e400011a7983 */ /* 0x000ea20000100800 */
[----:B------:R-:W-:-:S05]  /*9be40*/  IADD3 R14, P1, R18, R9, RZ ;  /* 0x00000009120e7210 */ /* 0x000fca0007f3e0ff */
[----:B------:R-:W-:Y:S01]  /*9be50*/  IMAD.X R15, R19, 0x1, R10, P1 ;  /* 0x00000001130f7824 */ /* 0x000fe200008e060a */
[----:B--2---:R1:W-:Y:S04]  /*9be60*/  STL.64 [R1+0x54a0], R26 ;  /* 0x0054a01a01007387 */ /* 0x0043e80000100a00 */
[----:B------:R-:W2:Y:S04]  /*9be70*/  LDL R24, [R1+0x21ec] ;  /* 0x0021ec0001187983 */ /* 0x000ea80000100800 */
[----:B------:R-:W4:Y:S04]  /*9be80*/  LDL R28, [R1+0x21dc] ;  /* 0x0021dc00011c7983 */ /* 0x000f280000100800 */
[----:B------:R-:W4:Y:S04]  /*9be90*/  LDL R23, [R1+0x21f0] ;  /* 0x0021f00001177983 */ /* 0x000f280000100800 */
[----:B------:R0:W-:Y:S01]  /*9bea0*/  STL.64 [R1+0x2200], R14 ;  /* 0x0022000e01007387 */ /* 0x0001e20000100a00 */
[----:B-1----:R-:W-:-:S02]  /*9beb0*/  IADD3 R26, P2, R18, R7, RZ ;  /* 0x00000007121a7210 */ /* 0x002fc40007f5e0ff */
[----:B0-----:R-:W-:-:S03]  /*9bec0*/  IADD3 R14, P1, R18, R5, RZ ;  /* 0x00000005120e7210 */ /* 0x001fc60007f3e0ff */
[C---:B------:R-:W-:Y:S02]  /*9bed0*/  IMAD.X R27, R19.reuse, 0x1, R8, P2 ;  /* 0x00000001131b7824 */ /* 0x040fe400010e0608 */
[----:B------:R-:W-:-:S03]  /*9bee0*/  IMAD.X R15, R19, 0x1, R6, P1 ;  /* 0x00000001130f7824 */ /* 0x000fc600008e0606 */
[----:B------:R0:W-:Y:S04]  /*9bef0*/  STL.64 [R1+0x2208], R26 ;  /* 0x0022081a01007387 */ /* 0x0001e80000100a00 */
[----:B------:R1:W-:Y:S01]  /*9bf00*/  STL.64 [R1+0x2210], R14 ;  /* 0x0022100e01007387 */ /* 0x0003e20000100a00 */
[C---:B0-----:R-:W-:Y:S02]  /*9bf10*/  IADD3 R26, P2, R18.reuse, R3, RZ ;  /* 0x00000003121a7210 */ /* 0x041fe40007f5e0ff */
[----:B-1----:R-:W-:-:S03]  /*9bf20*/  IADD3 R14, P1, R18, R0, RZ ;  /* 0x00000000120e7210 */ /* 0x002fc60007f3e0ff */
[C---:B------:R-:W-:Y:S02]  /*9bf30*/  IMAD.X R27, R19.reuse, 0x1, R4, P2 ;  /* 0x00000001131b7824 */ /* 0x040fe400010e0604 */
[----:B------:R-:W-:-:S03]  /*9bf40*/  IMAD.X R15, R19, 0x1, R2, P1 ;  /* 0x00000001130f7824 */ /* 0x000fc600008e0602 */
[----:B------:R-:W-:Y:S04]  /*9bf50*/  STL.64 [R1+0x21b0], R26 ;  /* 0x0021b01a01007387 */ /* 0x000fe80000100a00 */
[----:B------:R0:W-:Y:S04]  /*9bf60*/  STL.64 [R1+0x21c0], R14 ;  /* 0x0021c00e01007387 */ /* 0x0001e80000100a00 */
[----:B0-----:R-:W2:Y:S01]  /*9bf70*/  LDL.LU.64 R14, [R1+0x54a8] ;  /* 0x0054a800010e7983 */ /* 0x001ea20000300a00 */
[----:B------:R-:W-:Y:S02]  /*9bf80*/  IADD3 R26, P2, R17, R13, RZ ;  /* 0x0000000d111a7210 */ /* 0x000fe40007f5e0ff */
[----:B---3--:R-:W-:-:S02]  /*9bf90*/  ISETP.LT.AND P3, PT, R25, UR6, !P0 ;  /* 0x0000000619007c0c */ /* 0x008fc4000c761270 */
[----:B------:R-:W-:-:S11]  /*9bfa0*/  LOP3.LUT R29, R29, 0xffffff7f, RZ, 0xc0, !PT ;  /* 0xffffff7f1d1d7812 */ /* 0x000fd600078ec0ff */
[----:B------:R-:W-:-:S04]  /*9bfb0*/  @P3 LOP3.LUT R29, R29, 0x80, RZ, 0xfc, !PT ;  /* 0x000000801d1d3812 */ /* 0x000fc800078efcff */
[----:B------:R-:W-:Y:S01]  /*9bfc0*/  LOP3.LUT R29, R29, 0xffffffbf, RZ, 0xc0, !PT ;  /* 0xffffffbf1d1d7812 */ /* 0x000fe200078ec0ff */
[----:B--2---:R-:W-:-:S05]  /*9bfd0*/  IMAD.X R27, R20, 0x1, R15, P2 ;  /* 0x00000001141b7824 */ /* 0x004fca00010e060f */
[----:B------:R0:W-:Y:S04]  /*9bfe0*/  STL.64 [R1+0x4488], R26 ;  /* 0x0044881a01007387 */ /* 0x0001e80000100a00 */
[----:B0-----:R-:W2:Y:S01]  /*9bff0*/  LDL.LU.64 R26, [R1+0x54a0] ;  /* 0x0054a000011a7983 */ /* 0x001ea20000300a00 */
[----:B------:R-:W-:-:S05]  /*9c000*/  IADD3 R18, P1, R17, R14, RZ ;  /* 0x0000000e11127210 */ /* 0x000fca0007f3e0ff */
[----:B------:R-:W-:-:S05]  /*9c010*/  IMAD.X R19, R20, 0x1, R16, P1 ;  /* 0x0000000114137824 */ /* 0x000fca00008e0610 */
[----:B------:R0:W-:Y:S04]  /*9c020*/  STL.64 [R1+0x3b28], R18 ;  /* 0x003b281201007387 */ /* 0x0001e80000100a00 */
[----:B0-----:R-:W3:Y:S01]  /*9c030*/  LDL.LU R19, [R1+0x4c4] ;  /* 0x0004c40001137983 */ /* 0x001ee20000300800 */
[----:B------:R-:W-:Y:S02]  /*9c040*/  ISETP.LT.AND P2, PT, R24, UR7, !P0 ;  /* 0x0000000718007c0c */ /* 0x000fe4000c741270 */
[----:B----4-:R-:W-:Y:S02]  /*9c050*/  ISETP.LT.AND P1, PT, R23, UR24, !P0 ;  /* 0x0000001817007c0c */ /* 0x010fe4000c721270 */
[----:B------:R-:W-:Y:S01]  /*9c060*/  ISETP.LT.AND P0, PT, R22, UR25, !P0 ;  /* 0x0000001916007c0c */ /* 0x000fe2000c701270 */
[----:B------:R-:W-:Y:S01]  /*9c070*/  VIADD R18, R11, 0xd4 ;  /* 0x000000d40b127836 */ /* 0x000fe20000000000 */
[----:B------:R-:W-:Y:S01]  /*9c080*/  ULDC.64 UR24, c[0x0][0x228] ;  /* 0x00008a0000187ab9 */ /* 0x000fe20000000a00 */
[----:B------:R-:W-:Y:S01]  /*9c090*/  ULDC.64 UR6, c[0x0][0x228] ;  /* 0x00008a0000067ab9 */ /* 0x000fe20000000a00 */
[----:B------:R-:W4:Y:S05]  /*9c0a0*/  LDL.LU R20, [R1+0x4c0] ;  /* 0x0004c00001147983 */ /* 0x000f2a0000300800 */
[----:B------:R-:W-:-:S04]  /*9c0b0*/  @P2 LOP3.LUT R29, R29, 0x40, RZ, 0xfc, !PT ;  /* 0x000000401d1d2812 */ /* 0x000fc800078efcff */
[----:B------:R-:W-:-:S04]  /*9c0c0*/  LOP3.LUT R29, R29, 0xffffffdf, RZ, 0xc0, !PT ;  /* 0xffffffdf1d1d7812 */ /* 0x000fc800078ec0ff */
[----:B------:R-:W-:-:S04]  /*9c0d0*/  @P1 LOP3.LUT R29, R29, 0x20, RZ, 0xfc, !PT ;  /* 0x000000201d1d1812 */ /* 0x000fc800078efcff */
[----:B------:R-:W-:-:S04]  /*9c0e0*/  LOP3.LUT R29, R29, 0xffffffef, RZ, 0xc0, !PT ;  /* 0xffffffef1d1d7812 */ /* 0x000fc800078ec0ff */
[----:B------:R-:W-:Y:S02]  /*9c0f0*/  @P0 LOP3.LUT R29, R29, 0x10, RZ, 0xfc, !PT ;  /* 0x000000101d1d0812 */ /* 0x000fe400078efcff */
[----:B------:R-:W-:Y:S02]  /*9c100*/  ISETP.GE.AND P0, PT, R18, UR25, PT ;  /* 0x0000001912007c0c */ /* 0x000fe4000bf06270 */
[----:B------:R-:W-:Y:S02]  /*9c110*/  LOP3.LUT R29, R29, 0xfffffffe, RZ, 0xc0, !PT ;  /* 0xfffffffe1d1d7812 */ /* 0x000fe400078ec0ff */
[----:B------:R-:W-:Y:S02]  /*9c120*/  ISETP.LT.AND P3, PT, R21, UR10, !P0 ;  /* 0x0000000a15007c0c */ /* 0x000fe4000c761270 */
[----:B------:R-:W-:Y:S01]  /*9c130*/  ISETP.LT.AND P2, PT, R28, UR11, !P0 ;  /* 0x0000000b1c007c0c */ /* 0x000fe2000c741270 */
[----:B------:R-:W-:Y:S01]  /*9c140*/  VIADD R18, R11, 0xd3 ;  /* 0x000000d30b127836 */ /* 0x000fe20000000000 */
[----:B------:R-:W-:Y:S01]  /*9c150*/  ULDC.64 UR10, c[0x0][0x228] ;  /* 0x00008a00000a7ab9 */ /* 0x000fe20000000a00 */
[----:B------:R-:W-:Y:S01]  /*9c160*/  ULDC UR25, c[0x0][0x228] ;  /* 0x00008a0000197ab9 */ /* 0x000fe20000000800 */
[----:B--2---:R-:W-:-:S13]  /*9c170*/  ISETP.LT.AND P1, PT, R26, UR6, !P0 ;  /* 0x000000061a007c0c */ /* 0x004fda000c721270 */
[----:B------:R-:W-:-:S04]  /*9c180*/  @P1 LOP3.LUT R29, R29, 0x1, RZ, 0xfc, !PT ;  /* 0x000000011d1d1812 */ /* 0x000fc800078efcff */
[----:B------:R-:W-:Y:S02]  /*9c190*/  LOP3.LUT R29, R29, 0xfffffff7, RZ, 0xc0, !PT ;  /* 0xfffffff71d1d7812 */ /* 0x000fe400078ec0ff */
[----:B------:R-:W-:Y:S01]  /*9c1a0*/  ISETP.LT.AND P1, PT, R27, UR57, !P0 ;  /* 0x000000391b007c0c */ /* 0x000fe2000c721270 */
[----:B------:R-:W-:Y:S01]  /*9c1b0*/  ULDC UR57, c[0x0][0x228] ;  /* 0x00008a0000397ab9 */ /* 0x000fe20000000800 */
[----:B------:R-:W-:Y:S02]  /*9c1c0*/  @P3 LOP3.LUT R29, R29, 0x8, RZ, 0xfc, !PT ;  /* 0x000000081d1d3812 */ /* 0x000fe400078efcff */
[----:B------:R-:W-:Y:S02]  /*9c1d0*/  ISETP.LT.AND P3, PT, R25, UR58, !P0 ;  /* 0x0000003a19007c0c */ /* 0x000fe4000c761270 */
[----:B---3--:R-:W-:Y:S01]  /*9c1e0*/  LOP3.LUT R19, R19, 0x7fffffff, RZ, 0xc0, !PT ;  /* 0x7fffffff13137812 */ /* 0x008fe200078ec0ff */
[----:B------:R-:W-:Y:S01]  /*9c1f0*/  ULDC UR58, c[0x0][0x228] ;  /* 0x00008a00003a7ab9 */ /* 0x000fe20000000800 */
[----:B------:R-:W-:-:S04]  /*9c200*/  LOP3.LUT R29, R29, 0xfffffffb, RZ, 0xc0, !PT ;  /* 0xfffffffb1d1d7812 */ /* 0x000fc800078ec0ff */
[----:B------:R-:W-:Y:S02]  /*9c210*/  @P2 LOP3.LUT R29, R29, 0x4, RZ, 0xfc, !PT ;  /* 0x000000041d1d2812 */ /* 0x000fe400078efcff */
[----:B------:R-:W-:Y:S02]  /*9c220*/  ISETP.LT.AND P2, PT, R24, UR59, !P0 ;  /* 0x0000003b18007c0c */ /* 0x000fe4000c741270 */
[----:B----4-:R-:W-:Y:S01]  /*9c230*/  LOP3.LUT R20, R20, 0x7fffffff, RZ, 0xc0, !PT ;  /* 0x7fffffff14147812 */ /* 0x010fe200078ec0ff */
[----:B------:R-:W-:Y:S01]  /*9c240*/  ULDC UR59, c[0x0][0x228] ;  /* 0x00008a00003b7ab9 */ /* 0x000fe20000000800 */
[----:B------:R-:W-:Y:S02]  /*9c250*/  LOP3.LUT R29, R29, 0xfffffffd, RZ, 0xc0, !PT ;  /* 0xfffffffd1d1d7812 */ /* 0x000fe400078ec0ff */
[----:B------:R-:W-:Y:S02]  /*9c260*/  @P3 LOP3.LUT R19, R19, 0x80000000, RZ, 0xfc, !PT ;  /* 0x8000000013133812 */ /* 0x000fe400078efcff */
[----:B------:R-:W-:-:S02]  /*9c270*/  @P1 LOP3.LUT R29, R29, 0x2, RZ, 0xfc, !PT ;  /* 0x000000021d1d1812 */ /* 0x000fc400078efcff */
[----:B------:R-:W-:Y:S02]  /*9c280*/  ISETP.LT.AND P1, PT, R23, UR60, !P0 ;  /* 0x0000003c17007c0c */ /* 0x000fe4000c721270 */
[----:B------:R-:W-:Y:S02]  /*9c290*/  LOP3.LUT R19, R19, 0xbfffffff, RZ, 0xc0, !PT ;  /* 0xbfffffff13137812 */ /* 0x000fe400078ec0ff */
[----:B------:R-:W-:Y:S01]  /*9c2a0*/  ISETP.LT.AND P0, PT, R22, UR61, !P0 ;  /* 0x0000003d16007c0c */ /* 0x000fe2000c701270 */
[----:B------:R-:W-:Y:S01]  /*9c2b0*/  ULDC UR61, c[0x0][0x228] ;  /* 0x00008a00003d7ab9 */ /* 0x000fe20000000800 */
[----:B------:R-:W-:Y:S01]  /*9c2c0*/  STL [R1+0x4c8], R29 ;  /* 0x0004c81d01007387 */ /* 0x000fe20000100800 */
[----:B------:R-:W-:Y:S01]  /*9c2d0*/  @P2 LOP3.LUT R19, R19, 0x40000000, RZ, 0xfc, !PT ;  /* 0x4000000013132812 */ /* 0x000fe200078efcff */
[----:B------:R-:W-:-:S03]  /*9c2e0*/  ULDC UR60, c[0x0][0x228] ;  /* 0x00008a00003c7ab9 */ /* 0x000fc60000000800 */
[----:B------:R-:W-:-:S04]  /*9c2f0*/  LOP3.LUT R19, R19, 0xdfffffff, RZ, 0xc0, !PT ;  /* 0xdfffffff13137812 */ /* 0x000fc800078ec0ff */
[----:B------:R-:W-:-:S04]  /*9c300*/  @P1 LOP3.LUT R19, R19, 0x20000000, RZ, 0xfc, !PT ;  /* 0x2000000013131812 */ /* 0x000fc800078efcff */
[----:B------:R-:W-:-:S04]  /*9c310*/  LOP3.LUT R19, R19, 0xefffffff, RZ, 0xc0, !PT ;  /* 0xefffffff13137812 */ /* 0x000fc800078ec0ff */
[----:B------:R-:W-:Y:S02]  /*9c320*/  @P0 LOP3.LUT R19, R19, 0x10000000, RZ, 0xfc, !PT ;  /* 0x1000000013130812 */ /* 0x000fe400078efcff */
[----:B------:R-:W-:Y:S02]  /*9c330*/  ISETP.GE.AND P0, PT, R18, UR9, PT ;  /* 0x0000000912007c0c */ /* 0x000fe4000bf06270 */
[----:B------:R-:W-:Y:S02]  /*9c340*/  LOP3.LUT R19, R19, 0xfeffffff, RZ, 0xc0, !PT ;  /* 0xfeffffff13137812 */ /* 0x000fe400078ec0ff */
[----:B------:R-:W-:Y:S02]  /*9c350*/  ISETP.LT.AND P1, PT, R26, UR10, !P0 ;  /* 0x0000000a1a007c0c */ /* 0x000fe4000c721270 */
[----:B------:R-:W-:Y:S02]  /*9c360*/  ISETP.LT.AND P3, PT, R21, UR30, !P0 ;  /* 0x0000001e15007c0c */ /* 0x000fe4000c761270 */
[----:B------:R-:W-:Y:S01]  /*9c370*/  ISETP.LT.AND P2, PT, R28, UR32, !P0 ;  /* 0x000000201c007c0c */ /* 0x000fe2000c741270 */
[----:B------:R-:W-:Y:S01]  /*9c380*/  VIADD R18, R11, 0xd2 ;  /* 0x000000d20b127836 */ /* 0x000fe20000000000 */
[----:B------:R-:W-:Y:S01]  /*9c390*/  ULDC.64 UR8, c[0x0][0x228] ;  /* 0x00008a0000087ab9 */ /* 0x000fe20000000a00 */
[----:B------:R-:W-:Y:S01]  /*9c3a0*/  ULDC UR32, c[0x0][0x228] ;  /* 0x00008a0000207ab9 */ /* 0x000fe20000000800 */
[----:B------:R-:W-:-:S05]  /*9c3b0*/  ULDC UR30, c[0x0][0x228] ;  /* 0x00008a00001e7ab9 */ /* 0x000fca0000000800 */
[----:B------:R-:W-:-:S04]  /*9c3c0*/  @P1 LOP3.LUT R19, R19, 0x1000000, RZ, 0xfc, !PT ;  /* 0x0100000013131812 */ /* 0x000fc800078efcff */
[----:B------:R-:W-:Y:S02]  /*9c3d0*/  LOP3.LUT R19, R19, 0xf7ffffff, RZ, 0xc0, !PT ;  /* 0xf7ffffff13137812 */ /* 0x000fe400078ec0ff */
[----:B------:R-:W-:Y:S01]  /*9c3e0*/  ISETP.LT.AND P1, PT, R27, UR33, !P0 ;  /* 0x000000211b007c0c */ /* 0x000fe2000c721270 */
[----:B------:R-:W-:Y:S01]  /*9c3f0*/  ULDC UR33, c[0x0][0x228] ;  /* 0x00008a0000217ab9 */ /* 0x000fe20000000800 */
        /* <DEDUP_REMOVED lines=10> */
[----:B------:R-:W-:Y:S02]  /*9c4a0*/  ISETP.LT.AND P1, PT, R23, UR53, !P0 ;  /* 0x0000003517007c0c */ /* 0x000fe4000c721270 */
[----:B------:R-:W-:Y:S01]  /*9c4b0*/  @P3 LOP3.LUT R19, R19, 0x800000, RZ, 0xfc, !PT ;  /* 0x0080000013133812 */ /* 0x000fe200078efcff */
[----:B------:R-:W-:-:S03]  /*9c4c0*/  ULDC UR53, c[0x0][0x228] ;  /* 0x00008a0000357ab9 */ /* 0x000fc60000000800 */
[----:B------:R-:W-:Y:S02]  /*9c4d0*/  LOP3.LUT R19, R19, 0xffbfffff, RZ, 0xc0, !PT ;  /* 0xffbfffff13137812 */ /* 0x000fe400078ec0ff */
[----:B------:R-:W-:Y:S01]  /*9c4e0*/  ISETP.LT.AND P0, PT, R22, UR56, !P0 ;  /* 0x0000003816007c0c */ /* 0x000fe2000c701270 */
[----:B------:R-:W-:Y:S01]  /*9c4f0*/  ULDC UR56, c[0x0][0x228] ;  /* 0x00008a0000387ab9 */ /* 0x000fe20000000800 */
        /* <DEDUP_REMOVED lines=86> */
[----:B------:R-:W-:Y:S02]  /*9ca60*/  @P3 LOP3.LUT R19, R19, 0x8, RZ, 0xfc, !PT ;  /* 0x0000000813133812 */ /* 0x000fe400078efcff */
[----:B------:R-:W-:Y:S01]  /*9ca70*/  ISETP.LT.AND P3, PT, R25, UR36, !P0 ;  /* 0x0000002419007c0c */ /* 0x000fe2000c761270 */
[----:B------:R-:W-:Y:S01]  /*9ca80*/  ULDC UR36, c[0x0][0x228] ;  /* 0x00008a0000247ab9 */ /* 0x000fe20000000800 */
[----:B------:R-:W-:-:S04]  /*9ca90*/  LOP3.LUT R19, R19, 0xfffffffb, RZ, 0xc0, !PT ;  /* 0xfffffffb13137812 */ /* 0x000fc800078ec0ff */
[----:B------:R-:W-:Y:S02]  /*9caa0*/  @P2 LOP3.LUT R19, R19, 0x4, RZ, 0xfc, !PT ;  /* 0x0000000413132812 */ /* 0x000fe400078efcff */
[----:B------:R-:W-:Y:S01]  /*9cab0*/  ISETP.LT.AND P2, PT, R24, UR37, !P0 ;  /* 0x0000002518007c0c */ /* 0x000fe2000c741270 */
[----:B------:R-:W-:Y:S01]  /*9cac0*/  ULDC UR37, c[0x0][0x228] ;  /* 0x00008a0000257ab9 */ /* 0x000fe20000000800 */
[----:B------:R-:W-:-:S03]  /*9cad0*/  LOP3.LUT R19, R19, 0xfffffffd, RZ, 0xc0, !PT ;  /* 0xfffffffd13137812 */ /* 0x000fc600078ec0ff */
[----:B------:R-:W-:Y:S02]  /*9cae0*/  @P3 LOP3.LUT R20, R20, 0x80000000, RZ, 0xfc, !PT ;  /* 0x8000000014143812 */ /* 0x000fe400078efcff */
[----:B------:R-:W-:Y:S02]  /*9caf0*/  @P1 LOP3.LUT R19, R19, 0x2, RZ, 0xfc, !PT ;  /* 0x0000000213131812 */ /* 0x000fe400078efcff */
[----:B------:R-:W-:Y:S02]  /*9cb00*/  ISETP.LT.AND P1, PT, R23, UR41, !P0 ;  /* 0x0000002917007c0c */ /* 0x000fe4000c721270 */
[----:B------:R-:W-:Y:S01]  /*9cb10*/  LOP3.LUT R20, R20, 0xbfffffff, RZ, 0xc0, !PT ;  /* 0xbfffffff14147812 */ /* 0x000fe200078ec0ff */
[----:B------:R0:W-:Y:S03]  /*9cb20*/  STL [R1+0x4c4], R19 ;  /* 0x0004c41301007387 */ /* 0x0001e60000100800 */
[----:B------:R-:W-:-:S02]  /*9cb30*/  @P2 LOP3.LUT R20, R20, 0x40000000, RZ, 0xfc, !PT ;  /* 0x4000000014142812 */ /* 0x000fc400078efcff */
[----:B------:R-:W-:Y:S01]  /*9cb40*/  ISETP.LT.AND P0, PT, R22, UR51, !P0 ;  /* 0x0000003316007c0c */ /* 0x000fe2000c701270 */
[----:B------:R-:W-:Y:S01]  /*9cb50*/  ULDC UR41, c[0x0][0x228] ;  /* 0x00008a0000297ab9 */ /* 0x000fe20000000800 */
[----:B------:R-:W-:Y:S01]  /*9cb60*/  ULDC UR51, c[0x0][0x228] ;  /* 0x00008a0000337ab9 */ /* 0x000fe20000000800 */
[----:B------:R-:W-:Y:S01]  /*9cb70*/  LOP3.LUT R20, R20, 0xdfffffff, RZ, 0xc0, !PT ;  /* 0xdfffffff14147812 */ /* 0x000fe200078ec0ff */
[----:B0-----:R-:W2:Y:S03]  /*9cb80*/  LDL.LU R19, [R1+0x4bc] ;  /* 0x0004bc0001137983 */ /* 0x001ea60000300800 */
        /* <DEDUP_REMOVED lines=45> */
[----:B------:R-:W-:Y:S01]  /*9ce60*/  ULDC UR6, c[0x0][0x228] ;  /* 0x00008a0000067ab9 */ /* 0x000fe20000000800 */
[----:B------:R-:W-:-:S04]  /*9ce70*/  ULDC UR43, c[0x0][0x228] ;  /* 0x00008a00002b7ab9 */ /* 0x000fc80000000800 */
        /* <DEDUP_REMOVED lines=30> */
[----:B------:R-:W-:Y:S01]  /*9d060*/  ULDC UR55, c[0x0][0x228] ;  /* 0x00008a0000377ab9 */ /* 0x000fe20000000800 */
[----:B------:R-:W-:Y:S01]  /*9d070*/  ULDC UR54, c[0x0][0x228] ;  /* 0x00008a0000367ab9 */ /* 0x000fe20000000800 */
[----:B------:R-:W-:Y:S01]  /*9d080*/  VIADD R18, R11, 0xcc ;  /* 0x000000cc0b127836 */ /* 0x000fe20000000000 */
[----:B------:R-:W-:Y:S01]  /*9d090*/  ULDC.64 UR8, c[0x0][0x228] ;  /* 0x00008a0000087ab9 */ /* 0x000fe20000000a00 */
        /* <DEDUP_REMOVED lines=26> */
[----:B------:R-:W-:-:S04]  /*9d240*/  ISETP.GE.AND P0, PT, R18, UR7, PT ;  /* 0x0000000712007c0c */ /* 0x000fc8000bf06270 */
[----:B------:R-:W-:Y:S02]  /*9d250*/  ISETP.LT.AND P1, PT, R26, UR8, !P0 ;  /* 0x000000081a007c0c */ /* 0x000fe4000c721270 */
[----:B------:R-:W-:Y:S02]  /*9d260*/  ISETP.LT.AND P3, PT, R21, UR10, !P0 ;  /* 0x0000000a15007c0c */ /* 0x000fe4000c761270 */
[----:B------:R-:W-:Y:S02]  /*9d270*/  LOP3.LUT R20, R20, 0xfffffffe, RZ, 0xc0, !PT ;  /* 0xfffffffe14147812 */ /* 0x000fe400078ec0ff */
[----:B------:R-:W-:Y:S01]  /*9d280*/  ISETP.LT.AND P2, PT, R28, UR6, !P0 ;  /* 0x000000061c007c0c */ /* 0x000fe2000c741270 */
[----:B------:R-:W-:Y:S01]  /*9d290*/  VIADD R18, R11, 0xcb ;  /* 0x000000cb0b127836 */ /* 0x000fe20000000000 */
[----:B------:R-:W-:Y:S01]  /*9d2a0*/  ULDC.64 UR6, c[0x0][0x228] ;  /* 0x00008a0000067ab9 */ /* 0x000fe20000000a00 */
[----:B------:R-:W-:Y:S01]  /*9d2b0*/  ULDC UR10, c[0x0][0x228] ;  /* 0x00008a00000a7ab9 */ /* 0x000fe20000000800 */
[----:B------:R-:W-:-:S03]  /*9d2c0*/  ULDC UR8, c[0x0][0x228] ;  /* 0x00008a0000087ab9 */ /* 0x000fc60000000800 */
[----:B------:R-:W-:-:S04]  /*9d2d0*/  @P1 LOP3.LUT R20, R20, 0x1, RZ, 0xfc, !PT ;  /* 0x0000000114141812 */ /* 0x000fc800078efcff */
[----:B------:R-:W-:Y:S02]  /*9d2e0*/  LOP3.LUT R20, R20, 0xfffffff7, RZ, 0xc0, !PT ;  /* 0xfffffff714147812 */ /* 0x000fe400078ec0ff */
[----:B------:R-:W-:Y:S01]  /*9d2f0*/  ISETP.LT.AND P1, PT, R27, UR61, !P0 ;  /* 0x0000003d1b007c0c */ /* 0x000fe2000c721270 */
[----:B------:R-:W-:Y:S01]  /*9d300*/  ULDC UR61, c[0x0][0x228] ;  /* 0x00008a00003d7ab9 */ /* 0x000fe20000000800 */
[----:B------:R-:W-:-:S04]  /*9d310*/  @P3 LOP3.LUT R20, R20, 0x8, RZ, 0xfc, !PT ;  /* 0x0000000814143812 */ /* 0x000fc800078efcff */
[----:B------:R-:W-:-:S04]  /*9d320*/  LOP3.LUT R20, R20, 0xfffffffb, RZ, 0xc0, !PT ;  /* 0xfffffffb14147812 */ /* 0x000fc800078ec0ff */
[----:B------:R-:W-:-:S04]  /*9d330*/  @P2 LOP3.LUT R20, R20, 0x4, RZ, 0xfc, !PT ;  /* 0x0000000414142812 */ /* 0x000fc800078efcff */
[----:B------:R-:W-:-:S04]  /*9d340*/  LOP3.LUT R20, R20, 0xfffffffd, RZ, 0xc0, !PT ;  /* 0xfffffffd14147812 */ /* 0x000fc800078ec0ff */
[----:B------:R-:W-:-:S05]  /*9d350*/  @P1 LOP3.LUT R20, R20, 0x2, RZ, 0xfc, !PT ;  /* 0x0000000214141812 */ /* 0x000fca00078efcff */
[----:B------:R0:W-:Y:S01]  /*9d360*/  STL [R1+0x4c0], R20 ;  /* 0x0004c01401007387 */ /* 0x0001e20000100800 */
[----:B------:R-:W-:Y:S02]  /*9d370*/  ISETP.LT.AND P3, PT, R25, UR60, !P0 ;  /* 0x0000003c19007c0c */ /* 0x000fe4000c761270 */
[----:B------:R-:W-:Y:S02]  /*9d380*/  ISETP.LT.AND P2, PT, R24, UR59, !P0 ;  /* 0x0000003b18007c0c */ /* 0x000fe4000c741270 */
[----:B------:R-:W-:Y:S01]  /*9d390*/  ISETP.LT.AND P1, PT, R23, UR58, !P0 ;  /* 0x0000003a17007c0c */ /* 0x000fe2000c721270 */
[----:B0-----:R-:W3:Y:S01]  /*9d3a0*/  LDL.LU R20, [R1+0x4b8] ;  /* 0x0004b80001147983 */ /* 0x001ee20000300800 */
[----:B--2---:R-:W-:Y:S01]  /*9d3b0*/  LOP3.LUT R19, R19, 0x7fffffff, RZ, 0xc0, !PT ;  /* 0x7fffffff13137812 */ /* 0x004fe200078ec0ff */
        /* <DEDUP_REMOVED lines=120> */
[----:B------:R-:W-:Y:S01]  /*9db40*/  ULDC UR6, c[0x0][0x228] ;  /* 0x00008a0000067ab9 */ /* 0x000fe20000000800 */
[----:B------:R-:W-:Y:S01]  /*9db50*/  ULDC UR10, c[0x0][0x228] ;  /* 0x00008a00000a7ab9 */ /* 0x000fe20000000800 */
[----:B------:R-:W-:Y:S01]  /*9db60*/  ULDC UR36, c[0x0][0x228] ;  /* 0x00008a0000247ab9 */ /* 0x000fe20000000800 */
[----:B------:R-:W-:-:S04]  /*9db70*/  ULDC UR11, c[0x0][0x228] ;  /* 0x00008a00000b7ab9 */ /* 0x000fc80000000800 */
[----:B------:R-:W-:-:S04]  /*9db80*/  @P1 LOP3.LUT R19, R19, 0x1, RZ, 0xfc, !PT ;  /* 0x0000000113131812 */ /* 0x000fc800078efcff */
[----:B------:R-:W-:Y:S02]  /*9db90*/  LOP3.LUT R19, R19, 0xfffffff7, RZ, 0xc0, !PT ;  /* 0xfffffff713137812 */ /* 0x000fe400078ec0ff */
[----:B------:R-:W-:Y:S01]  /*9dba0*/  ISETP.LT.AND P1, PT, R27, UR41, !P0 ;  /* 0x000000291b007c0c */ /* 0x000fe2000c721270 */
[----:B------:R-:W-:Y:S01]  /*9dbb0*/  ULDC UR41, c[0x0][0x228] ;  /* 0x00008a0000297ab9 */ /* 0x000fe20000000800 */
[----:B------:R-:W-:Y:S02]  /*9dbc0*/  @P3 LOP3.LUT R19, R19, 0x8, RZ, 0xfc, !PT ;  /* 0x0000000813133812 */ /* 0x000fe400078efcff */
[----:B------:R-:W-:Y:S02]  /*9dbd0*/  ISETP.LT.AND P3, PT, R25, UR12, !P0 ;  /* 0x0000000c19007c0c */ /* 0x000fe4000c761270 */
[----:B------:R-:W-:-:S04]  /*9dbe0*/  LOP3.LUT R19, R19, 0xfffffffb, RZ, 0xc0, !PT ;  /* 0xfffffffb13137812 */ /* 0x000fc800078ec0ff */
[----:B------:R-:W-:Y:S02]  /*9dbf0*/  @P2 LOP3.LUT R19, R19, 0x4, RZ, 0xfc, !PT ;  /* 0x0000000413132812 */ /* 0x000fe400078efcff */
[----:B------:R-:W-:Y:S01]  /*9dc00*/  ISETP.LT.AND P2, PT, R24, UR5, !P0 ;  /* 0x0000000518007c0c */ /* 0x000fe2000c741270 */
[----:B------:R-:W-:Y:S01]  /*9dc10*/  ULDC UR5, c[0x0][0x228] ;  /* 0x00008a0000057ab9 */ /* 0x000fe20000000800 */
[----:B---3--:R-:W-:Y:S02]  /*9dc20*/  LOP3.LUT R20, R20, 0x7fffffff, RZ, 0xc0, !PT ;  /* 0x7fffffff14147812 */ /* 0x008fe400078ec0ff */
[----:B------:R-:W-:Y:S02]  /*9dc30*/  LOP3.LUT R19, R19, 0xfffffffd, RZ, 0xc0, !PT ;  /* 0xfffffffd13137812 */ /* 0x000fe400078ec0ff */
[----:B------:R-:W-:Y:S02]  /*9dc40*/  @P3 LOP3.LUT R20, R20, 0x80000000, RZ, 0xfc, !PT ;  /* 0x8000000014143812 */ /* 0x000fe400078efcff */
[----:B------:R-:W-:-:S02]  /*9dc50*/  @P1 LOP3.LUT R19, R19, 0x2, RZ, 0xfc, !PT ;  /* 0x0000000213131812 */ /* 0x000fc400078efcff */
[----:B------:R-:W-:Y:S02]  /*9dc60*/  ISETP.LT.AND P1, PT, R23, UR37, !P0 ;  /* 0x0000002517007c0c */ /* 0x000fe4000c721270 */
[----:B------:R-:W-:Y:S01]  /*9dc70*/  LOP3.LUT R20, R20, 0xbfffffff, RZ, 0xc0, !PT ;  /* 0xbfffffff14147812 */ /* 0x000fe200078ec0ff */
[----:B------:R0:W-:Y:S01]  /*9dc80*/  STL [R1+0x4bc], R19 ;  /* 0x0004bc1301007387 */ /* 0x0001e20000100800 */
[----:B------:R-:W-:Y:S02]  /*9dc90*/  ULDC UR37, c[0x0][0x228] ;  /* 0x00008a0000257ab9 */ /* 0x000fe40000000800 */
[----:B------:R-:W-:Y:S02]  /*9dca0*/  @P2 LOP3.LUT R20, R20, 0x40000000, RZ, 0xfc, !PT ;  /* 0x4000000014142812 */ /* 0x000fe400078efcff */
[----:B------:R-:W-:Y:S01]  /*9dcb0*/  ISETP.LT.AND P0, PT, R22, UR13, !P0 ;  /* 0x0000000d16007c0c */ /* 0x000fe2000c701270 */
[----:B------:R-:W-:Y:S01]  /*9dcc0*/  ULDC.64 UR12, c[0x0][0x228] ;  /* 0x00008a00000c7ab9 */ /* 0x000fe20000000a00 */
[----:B------:R-:W-:Y:S01]  /*9dcd0*/  LOP3.LUT R20, R20, 0xdfffffff, RZ, 0xc0, !PT ;  /* 0xdfffffff14147812 */ /* 0x000fe200078ec0ff */
[----:B0-----:R-:W2:Y:S03]  /*9dce0*/  LDL.LU R19, [R1+0x4b0] ;  /* 0x0004b00001137983 */ /* 0x001ea60000300800 */
        /* <DEDUP_REMOVED lines=161> */
[----:B------:R-:W-:-:S04]  /*9e700*/  @P1 LOP3.LUT R19, R19, 0x2000000, RZ, 0xfc, !PT ;  /* 0x0200000013131812 */ /* 0x000fc800078efcff */
[----:B------:R-:W-:Y:S02]  /*9e710*/  LOP3.LUT R19, R19, 0xff7fffff, RZ, 0xc0, !PT ;  /* 0xff7fffff13137812 */ /* 0x000fe400078ec0ff */
[----:B------:R-:W-:Y:S02]  /*9e720*/  ISETP.LT.AND P1, PT, R23, UR33, !P0 ;  /* 0x0000002117007c0c */ /* 0x000fe4000c721270 */
[----:B------:R-:W-:Y:S01]  /*9e730*/  @P3 LOP3.LUT R19, R19, 0x800000, RZ, 0xfc, !PT ;  /* 0x0080000013133812 */ /* 0x000fe200078efcff */
[----:B------:R-:W-:-:S03]  /*9e740*/  ULDC.64 UR32, c[0x0][0x228] ;  /* 0x00008a0000207ab9 */ /* 0x000fc60000000a00 */
        /* <DEDUP_REMOVED lines=85> */
[----:B------:R-:W-:-:S05]  /*9eca0*/  ULDC UR7, c[0x0][0x228] ;  /* 0x00008a0000077ab9 */ /* 0x000fca0000000800 */
[----:B------:R-:W-:-:S04]  /*9ecb0*/  @P1 LOP3.LUT R19, R19, 0x1, RZ, 0xfc, !PT ;  /* 0x0000000113131812 */ /* 0x000fc800078efcff */
[----:B------:R-:W-:Y:S02]  /*9ecc0*/  LOP3.LUT R19, R19, 0xfffffff7, RZ, 0xc0, !PT ;  /* 0xfffffff713137812 */ /* 0x000fe400078ec0ff */
[----:B------:R-:W-:Y:S02]  /*9ecd0*/  ISETP.LT.AND P1, PT, R27, UR37, !P0 ;  /* 0x000000251b007c0c */ /* 0x000fe4000c721270 */
[----:B------:R-:W-:Y:S02]  /*9ece0*/  @P3 LOP3.LUT R19, R19, 0x8, RZ, 0xfc, !PT ;  /* 0x0000000813133812 */ /* 0x000fe400078efcff */
[----:B------:R-:W-:Y:S01]  /*9ecf0*/  ISETP.LT.AND P3, PT, R25, UR10, !P0 ;  /* 0x0000000a19007c0c */ /* 0x000fe2000c761270 */
[----:B------:R-:W-:Y:S01]  /*9ed00*/  ULDC UR10, c[0x0][0x228] ;  /* 0x00008a00000a7ab9 */ /* 0x000fe20000000800 */
        /* <DEDUP_REMOVED lines=9> */
[----:B------:R-:W-:Y:S02]  /*9eda0*/  LOP3.LUT R20, R20, 0xbfffffff, RZ, 0xc0, !PT ;  /* 0xbfffffff14147812 */ /* 0x000fe400078ec0ff */
[----:B------:R-:W-:Y:S01]  /*9edb0*/  ISETP.LT.AND P0, PT, R22, UR11, !P0 ;  /* 0x0000000b16007c0c */ /* 0x000fe2000c701270 */
[----:B------:R0:W-:Y:S01]  /*9edc0*/  STL [R1+0x4b0], R19 ;  /* 0x0004b01301007387 */ /* 0x0001e20000100800 */
[----:B------:R-:W-:Y:S01]  /*9edd0*/  ULDC.64 UR36, c[0x0][0x228] ;  /* 0x00008a0000247ab9 */ /* 0x000fe20000000a00 */
[----:B------:R-:W-:Y:S01]  /*9ede0*/  @P2 LOP3.LUT R20, R20, 0x40000000, RZ, 0xfc, !PT ;  /* 0x4000000014142812 */ /* 0x000fe200078efcff */
[----:B------:R-:W-:-:S03]  /*9edf0*/  ULDC UR11, c[0x0][0x228] ;  /* 0x00008a00000b7ab9 */ /* 0x000fc60000000800 */
[----:B------:R-:W-:-:S04]  /*9ee00*/  LOP3.LUT R20, R20, 0xdfffffff, RZ, 0xc0, !PT ;  /* 0xdfffffff14147812 */ /* 0x000fc800078ec0ff */
[----:B------:R-:W-:Y:S01]  /*9ee10*/  @P1 LOP3.LUT R20, R20, 0x20000000, RZ, 0xfc, !PT ;  /* 0x2000000014141812 */ /* 0x000fe200078efcff */
[----:B0-----:R-:W2:Y:S03]  /*9ee20*/  LDL.LU R19, [R1+0x4a8] ;  /* 0x0004a80001137983 */ /* 0x001ea60000300800 */
        /* <DEDUP_REMOVED lines=123> */
[----:B------:R0:W-:Y:S04]  /*9f5e0*/  STL [R1+0x4ac], R20 ;  /* 0x0004ac1401007387 */ /* 0x0001e80000100800 */
[----:B0-----:R-:W3:Y:S01]  /*9f5f0*/  LDL.LU R20, [R1+0x4a4] ;  /* 0x0004a40001147983 */ /* 0x001ee20000300800 */
[----:B------:R-:W-:Y:S02]  /*9f600*/  ISETP.LT.AND P3, PT, R25, UR60, !P0 ;  /* 0x0000003c19007c0c */ /* 0x000fe4000c761270 */
[----:B------:R-:W-:Y:S02]  /*9f610*/  ISETP.LT.AND P2, PT, R24, UR59, !P0 ;  /* 0x0000003b18007c0c */ /* 0x000fe4000c741270 */
[----:B------:R-:W-:Y:S02]  /*9f620*/  ISETP.LT.AND P1, PT, R23, UR58, !P0 ;  /* 0x0000003a17007c0c */ /* 0x000fe4000c721270 */
        /* <DEDUP_REMOVED lines=13> */
[----:B------:R-:W-:Y:S01]  /*9f700*/  ISETP.GE.AND P0, PT, R18, UR33, PT ;  /* 0x0000002112007c0c */ /* 0x000fe2000bf06270 */
[----:B------:R-:W-:-:S03]  /*9f710*/  ULDC UR33, c[0x0][0x228] ;  /* 0x00008a0000217ab9 */ /* 0x000fc60000000800 */
[----:B------:R-:W-:Y:S02]  /*9f720*/  ISETP.LT.AND P1, PT, R26, UR34, !P0 ;  /* 0x000000221a007c0c */ /* 0x000fe4000c721270 */
[----:B------:R-:W-:Y:S02]  /*9f730*/  ISETP.LT.AND P3, PT, R21, UR33, !P0 ;  /* 0x0000002115007c0c */ /* 0x000fe4000c761270 */
[----:B------:R-:W-:Y:S02]  /*9f740*/  LOP3.LUT R19, R19, 0xfeffffff, RZ, 0xc0, !PT ;  /* 0xfeffffff13137812 */ /* 0x000fe400078ec0ff */
[----:B------:R-:W-:Y:S01]  /*9f750*/  ISETP.LT.AND P2, PT, R28, UR57, !P0 ;  /* 0x000000391c007c0c */ /* 0x000fe2000c741270 */
        /* <DEDUP_REMOVED lines=12> */
[----:B------:R-:W-:Y:S01]  /*9f820*/  ISETP.LT.AND P2, PT, R24, UR33, !P0 ;  /* 0x0000002118007c0c */ /* 0x000fe2000c741270 */
[----:B------:R-:W-:Y:S01]  /*9f830*/  VIADD R18, R11, 0xba ;  /* 0x000000ba0b127836 */ /* 0x000fe20000000000 */
        /* <DEDUP_REMOVED lines=26> */
[----:B------:R-:W-:Y:S02]  /*9f9e0*/  ISETP.LT.AND P1, PT, R26, UR21, !P0 ;  /* 0x000000151a007c0c */ /* 0x000fe4000c721270 */
[----:B------:R-:W-:-:S04]  /*9f9f0*/  @P3 LOP3.LUT R19, R19, 0x40000, RZ, 0xfc, !PT ;  /* 0x0004000013133812 */ /* 0x000fc800078efcff */
[----:B------:R-:W-:Y:S02]  /*9fa00*/  LOP3.LUT R19, R19, 0xfffdffff, RZ, 0xc0, !PT ;  /* 0xfffdffff13137812 */ /* 0x000fe400078ec0ff */
[----:B------:R-:W-:Y:S01]  /*9fa10*/  ISETP.LT.AND P3, PT, R25, UR20, !P0 ;  /* 0x0000001419007c0c */ /* 0x000fe2000c761270 */
[----:B------:R-:W-:Y:S01]  /*9fa20*/  ULDC.64 UR20, c[0x0][0x228] ;  /* 0x00008a0000147ab9 */ /* 0x000fe20000000a00 */
        /* <DEDUP_REMOVED lines=24> */
[----:B------:R-:W-:-:S06]  /*9fbb0*/  ULDC UR20, c[0x0][0x228] ;  /* 0x00008a0000147ab9 */ /* 0x000fcc0000000800 */
        /* <DEDUP_REMOVED lines=10> */
[----:B------:R-:W-:Y:S01]  /*9fc60*/  ULDC.64 UR18, c[0x0][0x228] ;  /* 0x00008a0000127ab9 */ /* 0x000fe20000000a00 */
[----:B------:R-:W-:-:S04]  /*9fc70*/  @P1 LOP3.LUT R19, R19, 0x100, RZ, 0xfc, !PT ;  /* 0x0000010013131812 */ /* 0x000fc800078efcff */
[----:B------:R-:W-:Y:S02]  /*9fc80*/  LOP3.LUT R19, R19, 0xffffff7f, RZ, 0xc0, !PT ;  /* 0xffffff7f13137812 */ /* 0x000fe400078ec0ff */
[----:B------:R-:W-:Y:S02]  /*9fc90*/  ISETP.LT.AND P1, PT, R23, UR12, !P0 ;  /* 0x0000000c17007c0c */ /* 0x000fe4000c721270 */
[----:B------:R-:W-:Y:S01]  /*9fca0*/  @P3 LOP3.LUT R19, R19, 0x80, RZ, 0xfc, !PT ;  /* 0x0000008013133812 */ /* 0x000fe200078efcff */
[----:B------:R-:W-:-:S03]  /*9fcb0*/  ULDC UR12, c[0x0][0x228] ;  /* 0x00008a00000c7ab9 */ /* 0x000fc60000000800 */
[----:B------:R-:W-:Y:S02]  /*9fcc0*/  LOP3.LUT R19, R19, 0xffffffbf, RZ, 0xc0, !PT ;  /* 0xffffffbf13137812 */ /* 0x000fe400078ec0ff */
[----:B------:R-:W-:Y:S01]  /*9fcd0*/  ISETP.LT.AND P0, PT, R22, UR17, !P0 ;  /* 0x0000001116007c0c */ /* 0x000fe2000c701270 */
[----:B------:R-:W-:Y:S01]  /*9fce0*/  ULDC.64 UR16, c[0x0][0x228] ;  /* 0x00008a0000107ab9 */ /* 0x000fe20000000a00 */
        /* <DEDUP_REMOVED lines=9> */
[----:B------:R-:W-:-:S02]  /*9fd80*/  ISETP.LT.AND P2, PT, R28, UR6, !P0 ;  /* 0x000000061c007c0c */ /* 0x000fc4000c741270 */
[----:B---3--:R-:W-:-:S07]  /*9fd90*/  LOP3.LUT R20, R20, 0x7fffffff, RZ, 0xc0, !PT ;  /* 0x7fffffff14147812 */ /* 0x008fce00078ec0ff */
[----:B------:R-:W-:Y:S01]  /*9fda0*/  @P3 LOP3.LUT R19, R19, 0x8, RZ, 0xfc, !PT ;  /* 0x0000000813133812 */ /* 0x000fe200078efcff */
[----:B------:R-:W-:Y:S01]  /*9fdb0*/  VIADD R18, R11, 0xb7 ;  /* 0x000000b70b127836 */ /* 0x000fe20000000000 */
[----:B------:R-:W-:Y:S01]  /*9fdc0*/  ULDC UR21, c[0x0][0x228] ;  /* 0x00008a0000157ab9 */ /* 0x000fe20000000800 */
[----:B------:R-:W-:Y:S02]  /*9fdd0*/  @P1 LOP3.LUT R20, R20, 0x80000000, RZ, 0xfc, !PT ;  /* 0x8000000014141812 */ /* 0x000fe400078efcff */
[----:B------:R-:W-:Y:S02]  /*9fde0*/  ISETP.LT.AND P1, PT, R27, UR8, !P0 ;  /* 0x000000081b007c0c */ /* 0x000fe4000c721270 */
[----:B------:R-:W-:Y:S02]  /*9fdf0*/  LOP3.LUT R19, R19, 0xfffffffb, RZ, 0xc0, !PT ;  /* 0xfffffffb13137812 */ /* 0x000fe400078ec0ff */
[----:B------:R-:W-:Y:S02]  /*9fe00*/  ISETP.LT.AND P3, PT, R26, UR9, !P0 ;  /* 0x000000091a007c0c */ /* 0x000fe4000c761270 */
[----:B------:R-:W-:Y:S01]  /*9fe10*/  LOP3.LUT R20, R20, 0xbfffffff, RZ, 0xc0, !PT ;  /* 0xbfffffff14147812 */ /* 0x000fe200078ec0ff */
[----:B------:R-:W-:Y:S01]  /*9fe20*/  ULDC UR5, c[0x0][0x228] ;  /* 0x00008a0000057ab9 */ /* 0x000fe20000000800 */
[----:B------:R-:W-:Y:S01]  /*9fe30*/  @P2 LOP3.LUT R19, R19, 0x4, RZ, 0xfc, !PT ;  /* 0x0000000413132812 */ /* 0x000fe200078efcff */
[----:B------:R-:W-:Y:S01]  /*9fe40*/  ULDC UR9, c[0x0][0x228] ;  /* 0x00008a0000097ab9 */ /* 0x000fe20000000800 */
[----:B------:R-:W-:Y:S01]  /*9fe50*/  ULDC UR8, c[0x0][0x228] ;  /* 0x00008a0000087ab9 */ /* 0x000fe20000000800 */
[----:B------:R-:W-:Y:S01]  /*9fe60*/  ULDC UR14, c[0x0][0x228] ;  /* 0x00008a00000e7ab9 */ /* 0x000fe20000000800 */
[----:B------:R-:W-:-:S04]  /*9fe70*/  LOP3.LUT R19, R19, 0xfffffffd, RZ, 0xc0, !PT ;  /* 0xfffffffd13137812 */ /* 0x000fc800078ec0ff */
[----:B------:R-:W-:-:S04]  /*9fe80*/  @P1 LOP3.LUT R19, R19, 0x2, RZ, 0xfc, !PT ;  /* 0x0000000213131812 */ /* 0x000fc800078efcff */
[----:B------:R-:W-:-:S04]  /*9fe90*/  LOP3.LUT R19, R19, 0xfffffffe, RZ, 0xc0, !PT ;  /* 0xfffffffe13137812 */ /* 0x000fc800078ec0ff */
[----:B------:R-:W-:-:S05]  /*9fea0*/  @P3 LOP3.LUT R19, R19, 0x1, RZ, 0xfc, !PT ;  /* 0x0000000113133812 */ /* 0x000fca00078efcff */
[----:B------:R0:W-:Y:S04]  /*9feb0*/  STL [R1+0x4a8], R19 ;  /* 0x0004a81301007387 */ /* 0x0001e80000100800 */
[----:B0-----:R-:W2:Y:S01]  /*9fec0*/  LDL.LU R19, [R1+0x4a0] ;  /* 0x0004a00001137983 */ /* 0x001ea20000300800 */
[----:B------:R-:W-:Y:S02]  /*9fed0*/  ISETP.LT.AND P2, PT, R24, UR10, !P0 ;  /* 0x0000000a18007c0c */ /* 0x000fe4000c741270 */
[----:B------:R-:W-:Y:S02]  /*9fee0*/  ISETP.LT.AND P1, PT, R23, UR11, !P0 ;  /* 0x0000000b17007c0c */ /* 0x000fe4000c721270 */
[----:B------:R-:W-:Y:S01]  /*9fef0*/  ISETP.LT.AND P0, PT, R22, UR7, !P0 ;  /* 0x0000000716007c0c */ /* 0x000fe2000c701270 */
[----:B------:R-:W-:Y:S01]  /*9ff00*/  ULDC.64 UR6, c[0x0][0x228] ;  /* 0x00008a0000067ab9 */ /* 0x000fe20000000a00 */
[----:B------:R-:W-:Y:S01]  /*9ff10*/  ULDC UR11, c[0x0][0x228] ;  /* 0x00008a00000b7ab9 */ /* 0x000fe20000000800 */
[----:B------:R-:W-:-:S06]  /*9ff20*/  ULDC UR10, c[0x0][0x228] ;  /* 0x00008a00000a7ab9 */ /* 0x000fcc0000000800 */
        /* <DEDUP_REMOVED lines=115> */
[----:B--2---:R-:W-:-:S07]  /*a0660*/  LOP3.LUT R19, R19, 0x7fffffff, RZ, 0xc0, !PT ;  /* 0x7fffffff13137812 */ /* 0x004fce00078ec0ff */
[----:B------:R-:W-:Y:S01]  /*a0670*/  @P3 LOP3.LUT R20, R20, 0x8, RZ, 0xfc, !PT ;  /* 0x0000000814143812 */ /* 0x000fe200078efcff */
[----:B------:R-:W-:Y:S01]  /*a0680*/  VIADD R18, R11, 0xb3 ;  /* 0x000000b30b127836 */ /* 0x000fe20000000000 */
[----:B------:R-:W-:Y:S01]  /*a0690*/  ULDC.64 UR20, c[0x0][0x228] ;  /* 0x00008a0000147ab9 */ /* 0x000fe20000000a00 */
        /* <DEDUP_REMOVED lines=8> */
[----:B------:R-:W-:-:S02]  /*a0720*/  ULDC UR19, c[0x0][0x228] ;  /* 0x00008a0000137ab9 */ /* 0x000fc40000000800 */
        /* <DEDUP_REMOVED lines=9> */
[----:B------:R-:W-:Y:S01]  /*a07c0*/  ULDC UR58, c[0x0][0x228] ;  /* 0x00008a00003a7ab9 */ /* 0x000fe20000000800 */
[----:B------:R-:W-:-:S07]  /*a07d0*/  ULDC UR59, c[0x0][0x228] ;  /* 0x00008a00003b7ab9 */ /* 0x000fce0000000800 */
        /* <DEDUP_REMOVED lines=82> */
[----:B------:R-:W-:-:S05]  /*a0d00*/  ULDC.64 UR34, c[0x0][0x228] ;  /* 0x00008a0000227ab9 */ /* 0x000fca0000000a00 */
        /* <DEDUP_REMOVED lines=36> */
[----:B------:R-:W-:-:S04]  /*a0f50*/  LOP3.LUT R19, R19, 0xfffffffb, RZ, 0xc0, !PT ;  /* 0xfffffffb13137812 */ /* 0x000fc800078ec0ff */
[----:B------:R-:W-:Y:S02]  /*a0f60*/  @P2 LOP3.LUT R19, R19, 0x4, RZ, 0xfc, !PT ;  /* 0x0000000413132812 */ /* 0x000fe400078efcff */
[----:B------:R-:W-:Y:S02]  /*a0f70*/  ISETP.LT.AND P2, PT, R24, UR61, !P0 ;  /* 0x0000003d18007c0c */ /* 0x000fe4000c741270 */
[----:B--2---:R-:W-:Y:S02]  /*a0f80*/  LOP3.LUT R20, R20, 0x7fffffff, RZ, 0xc0, !PT ;  /* 0x7fffffff14147812 */ /* 0x004fe400078ec0ff */
[----:B------:R-:W-:Y:S02]  /*a0f90*/  LOP3.LUT R19, R19, 0xfffffffd, RZ, 0xc0, !PT ;  /* 0xfffffffd13137812 */ /* 0x000fe400078ec0ff */
[----:B------:R-:W-:Y:S01]  /*a0fa0*/  ISETP.LT.AND P3, PT, R26, UR60, !P0 ;  /* 0x0000003c1a007c0c */ /* 0x000fe2000c761270 */
[----:B------:R-:W-:Y:S01]  /*a0fb0*/  ULDC UR60, c[0x0][0x228] ;  /* 0x00008a00003c7ab9 */ /* 0x000fe20000000800 */
[----:B------:R-:W-:-:S02]  /*a0fc0*/  @P1 LOP3.LUT R20, R20, 0x80000000, RZ, 0xfc, !PT ;  /* 0x8000000014141812 */ /* 0x000fc400078efcff */
[----:B------:R-:W-:Y:S01]  /*a0fd0*/  ISETP.LT.AND P1, PT, R27, UR55, !P0 ;  /* 0x000000371b007c0c */ /* 0x000fe2000c721270 */
[----:B------:R-:W-:Y:S01]  /*a0fe0*/  ULDC UR55, c[0x0][0x228] ;  /* 0x00008a0000377ab9 */ /* 0x000fe20000000800 */
[----:B------:R-:W-:Y:S01]  /*a0ff0*/  ULDC UR61, c[0x0][0x228] ;  /* 0x00008a00003d7ab9 */ /* 0x000fe20000000800 */
[----:B------:R-:W-:-:S04]  /*a1000*/  LOP3.LUT R20, R20, 0xbfffffff, RZ, 0xc0, !PT ;  /* 0xbfffffff14147812 */ /* 0x000fc800078ec0ff */
[----:B------:R-:W-:-:S06]  /*a1010*/  @P2 LOP3.LUT R20, R20, 0x40000000, RZ, 0xfc, !PT ;  /* 0x4000000014142812 */ /* 0x000fcc00078efcff */
[----:B------:R-:W-:Y:S02]  /*a1020*/  @P1 LOP3.LUT R19, R19, 0x2, RZ, 0xfc, !PT ;  /* 0x0000000213131812 */ /* 0x000fe400078efcff */
[----:B------:R-:W-:Y:S02]  /*a1030*/  ISETP.LT.AND P1, PT, R23, UR54, !P0 ;  /* 0x0000003617007c0c */ /* 0x000fe4000c721270 */
[----:B------:R-:W-:Y:S02]  /*a1040*/  ISETP.LT.AND P0, PT, R22, UR55, !P0 ;  /* 0x0000003716007c0c */ /* 0x000fe4000c701270 */
[----:B------:R-:W-:Y:S02]  /*a1050*/  LOP3.LUT R20, R20, 0xdfffffff, RZ, 0xc0, !PT ;  /* 0xdfffffff14147812 */ /* 0x000fe400078ec0ff */
[----:B------:R-:W-:Y:S01]  /*a1060*/  LOP3.LUT R19, R19, 0xfffffffe, RZ, 0xc0, !PT ;  /* 0xfffffffe13137812 */ /* 0x000fe200078ec0ff */
[----:B------:R-:W-:Y:S01]  /*a1070*/  ULDC UR55, c[0x0][0x228] ;  /* 0x00008a0000377ab9 */ /* 0x000fe20000000800 */
[----:B------:R-:W-:-:S02]  /*a1080*/  ULDC UR54, c[0x0][0x228] ;  /* 0x00008a0000367ab9 */ /* 0x000fc40000000800 */
[----:B------:R-:W-:-:S03]  /*a1090*/  @P3 LOP3.LUT R19, R19, 0x1, RZ, 0xfc, !PT ;  /* 0x0000000113133812 */ /* 0x000fc600078efcff */
[----:B------:R-:W-:-:S04]  /*a10a0*/  @P1 LOP3.LUT R20, R20, 0x20000000, RZ, 0xfc, !PT ;  /* 0x2000000014141812 */ /* 0x000fc800078efcff */
[----:B------:R-:W-:Y:S01]  /*a10b0*/  LOP3.LUT R20, R20, 0xefffffff, RZ, 0xc0, !PT ;  /* 0xefffffff14147812 */ /* 0x000fe200078ec0ff */
[----:B------:R0:W-:Y:S03]  /*a10c0*/  STL [R1+0x4a0], R19 ;  /* 0x0004a01301007387 */ /* 0x0001e60000100800 */
[----:B------:R-:W-:Y:S02]  /*a10d0*/  @P0 LOP3.LUT R20, R20, 0x10000000, RZ, 0xfc, !PT ;  /* 0x1000000014140812 */ /* 0x000fe400078efcff */
[----:B------:R-:W-:Y:S01]  /*a10e0*/  ISETP.GE.AND P0, PT, R18, UR35, PT ;  /* 0x0000002312007c0c */ /* 0x000fe2000bf06270 */
[----:B0-----:R-:W2:Y:S03]  /*a10f0*/  LDL.LU R19, [R1+0x488] ;  /* 0x0004880001137983 */ /* 0x001ea60000300800 */
[----:B------:R-:W-:-:S02]  /*a1100*/  ISETP.LT.AND P1, PT, R25, UR36, !P0 ;  /* 0x0000002419007c0c */ /* 0x000fc4000c721270 */
[----:B------:R-:W-:Y:S02]  /*a1110*/  ISETP.LT.AND P3, PT, R21, UR60, !P0 ;  /* 0x0000003c15007c0c */ /* 0x000fe4000c761270 */
[----:B------:R-:W-:Y:S02]  /*a1120*/  LOP3.LUT R20, R20, 0xff7fffff, RZ, 0xc0, !PT ;  /* 0xff7fffff14147812 */ /* 0x000fe400078ec0ff */
[----:B------:R-:W-:Y:S01]  /*a1130*/  ISETP.LT.AND P2, PT, R28, UR61, !P0 ;  /* 0x0000003d1c007c0c */ /* 0x000fe2000c741270 */
[----:B------:R-:W-:Y:S01]  /*a1140*/  VIADD R18, R11, 0xae ;  /* 0x000000ae0b127836 */ /* 0x000fe20000000000 */
[----:B------:R-:W-:Y:S01]  /*a1150*/  ULDC UR36, c[0x0][0x228] ;  /* 0x00008a0000247ab9 */ /* 0x000fe20000000800 */
[----:B------:R-:W-:Y:S01]  /*a1160*/  ULDC UR35, c[0x0][0x228] ;  /* 0x00008a0000237ab9 */ /* 0x000fe20000000800 */
[----:B------:R-:W-:Y:S01]  /*a1170*/  ULDC UR61, c[0x0][0x228] ;  /* 0x00008a00003d7ab9 */ /* 0x000fe20000000800 */
[----:B------:R-:W-:Y:S02]  /*a1180*/  ULDC UR60, c[0x0][0x228] ;  /* 0x00008a00003c7ab9 */ /* 0x000fe40000000800 */
        /* <DEDUP_REMOVED lines=64> */
[----:B------:R-:W-:Y:S01]  /*a1590*/  ULDC.64 UR28, c[0x0][0x228] ;  /* 0x00008a00001c7ab9 */ /* 0x000fe20000000a00 */
        /* <DEDUP_REMOVED lines=47> */
[----:B------:R-:W-:Y:S01]  /*a1890*/  ISETP.LT.AND P0, PT, R22, UR46, !P0 ;  /* 0x0000002e16007c0c */ /* 0x000fe2000c701270 */
[----:B------:R-:W4:Y:S01]  /*a18a0*/  LDL.LU R29, [R1+0x480] ;  /* 0x00048000011d7983 */ /* 0x000f220000300800 */
[----:B------:R-:W-:Y:S01]  /*a18b0*/  ULDC UR46, c[0x0][0x228] ;  /* 0x00008a00002e7ab9 */ /* 0x000fe20000000800 */
[----:B------:R-:W-:Y:S01]  /*a18c0*/  ULDC UR49, c[0x0][0x228] ;  /* 0x00008a0000317ab9 */ /* 0x000fe20000000800 */
[----:B------:R-:W-:Y:S01]  /*a18d0*/  ULDC UR48, c[0x0][0x228] ;  /* 0x00008a0000307ab9 */ /* 0x000fe20000000800 */
[----:B------:R-:W-:Y:S01]  /*a18e0*/  ULDC UR47, c[0x0][0x228] ;  /* 0x00008a00002f7ab9 */ /* 0x000fe20000000800 */
[----:B--2---:R-:W-:-:S04]  /*a18f0*/  LOP3.LUT R19, R19, 0x7fffffff, RZ, 0xc0, !PT ;  /* 0x7fffffff13137812 */ /* 0x004fc800078ec0ff */
[----:B------:R-:W-:-:S04]  /*a1900*/  @P3 LOP3.LUT R19, R19, 0x80000000, RZ, 0xfc, !PT ;  /* 0x8000000013133812 */ /* 0x000fc800078efcff */
[----:B------:R-:W-:-:S04]  /*a1910*/  LOP3.LUT R19, R19, 0xbfffffff, RZ, 0xc0, !PT ;  /* 0xbfffffff13137812 */ /* 0x000fc800078ec0ff */
        /* <DEDUP_REMOVED lines=12> */
[----:B------:R-:W-:-:S06]  /*a19e0*/  ULDC UR9, c[0x0][0x228] ;  /* 0x00008a0000097ab9 */ /* 0x000fcc0000000800 */
        /* <DEDUP_REMOVED lines=65> */
[----:B------:R-:W-:Y:S01]  /*a1e00*/  ULDC.64 UR30, c[0x0][0x228] ;  /* 0x00008a00001e7ab9 */ /* 0x000fe20000000a00 */
        /* <DEDUP_REMOVED lines=41> */
[----:B------:R-:W-:-:S02]  /*a20a0*/  @P2 LOP3.LUT R19, R19, 0x4, RZ, 0xfc, !PT ;  /* 0x0000000413132812 */ /* 0x000fc400078efcff */
[----:B------:R-:W-:Y:S01]  /*a20b0*/  ISETP.LT.AND P2, PT, R24, UR55, !P0 ;  /* 0x0000003718007c0c */ /* 0x000fe2000c741270 */
[----:B------:R-:W-:Y:S01]  /*a20c0*/  ULDC UR57, c[0x0][0x228] ;  /* 0x00008a0000397ab9 */ /* 0x000fe20000000800 */
[----:B------:R-:W-:Y:S01]  /*a20d0*/  ULDC.64 UR32, c[0x0][0x228] ;  /* 0x00008a0000207ab9 */ /* 0x000fe20000000a00 */
[----:B------:R-:W-:Y:S02]  /*a20e0*/  LOP3.LUT R19, R19, 0xfffffffd, RZ, 0xc0, !PT ;  /* 0xfffffffd13137812 */ /* 0x000fe400078ec0ff */
[----:B----4-:R-:W-:Y:S01]  /*a20f0*/  LOP3.LUT R29, R29, 0x7fffffff, RZ, 0xc0, !PT ;  /* 0x7fffffff1d1d7812 */ /* 0x010fe200078ec0ff */
[----:B------:R-:W-:Y:S01]  /*a2100*/  ULDC UR55, c[0x0][0x228] ;  /* 0x00008a0000377ab9 */ /* 0x000fe20000000800 */
[----:B------:R-:W-:Y:S01]  /*a2110*/  ULDC UR58, c[0x0][0x228] ;  /* 0x00008a00003a7ab9 */ /* 0x000fe20000000800 */
[----:B------:R-:W-:Y:S02]  /*a2120*/  @P1 LOP3.LUT R19, R19, 0x2, RZ, 0xfc, !PT ;  /* 0x0000000213131812 */ /* 0x000fe400078efcff */
[----:B------:R-:W-:-:S02]  /*a2130*/  ISETP.LT.AND P1, PT, R23, UR54, !P0 ;  /* 0x0000003617007c0c */ /* 0x000fc4000c721270 */
[----:B------:R-:W-:Y:S01]  /*a2140*/  ISETP.LT.AND P0, PT, R22, UR34, !P0 ;  /* 0x0000002216007c0c */ /* 0x000fe2000c701270 */
[----:B------:R-:W-:Y:S01]  /*a2150*/  ULDC UR54, c[0x0][0x228] ;  /* 0x00008a0000367ab9 */ /* 0x000fe20000000800 */
[----:B------:R-:W-:-:S04]  /*a2160*/  @P2 LOP3.LUT R20, R20, 0x40000000, RZ, 0xfc, !PT ;  /* 0x4000000014142812 */ /* 0x000fc800078efcff */
[----:B------:R-:W-:-:S05]  /*a2170*/  LOP3.LUT R20, R20, 0xdfffffff, RZ, 0xc0, !PT ;  /* 0xdfffffff14147812 */ /* 0x000fca00078ec0ff */
[----:B------:R-:W-:-:S04]  /*a2180*/  @P1 LOP3.LUT R20, R20, 0x20000000, RZ, 0xfc, !PT ;  /* 0x2000000014141812 */ /* 0x000fc800078efcff */
[----:B------:R-:W-:Y:S02]  /*a2190*/  LOP3.LUT R20, R20, 0xefffffff, RZ, 0xc0, !PT ;  /* 0xefffffff14147812 */ /* 0x000fe400078ec0ff */
[----:B------:R-:W-:Y:S02]  /*a21a0*/  LOP3.LUT R19, R19, 0xfffffffe, RZ, 0xc0, !PT ;  /* 0xfffffffe13137812 */ /* 0x000fe400078ec0ff */
[----:B------:R-:W-:Y:S02]  /*a21b0*/  @P0 LOP3.LUT R20, R20, 0x10000000, RZ, 0xfc, !PT ;  /* 0x1000000014140812 */ /* 0x000fe400078efcff */
[----:B------:R-:W-:Y:S02]  /*a21c0*/  ISETP.GE.AND P0, PT, R18, UR29, PT ;  /* 0x0000001d12007c0c */ /* 0x000fe4000bf06270 */
[----:B------:R-:W-:Y:S02]  /*a21d0*/  @P3 LOP3.LUT R19, R19, 0x1, RZ, 0xfc, !PT ;  /* 0x0000000113133812 */ /* 0x000fe400078efcff */
[----:B------:R-:W-:-:S02]  /*a21e0*/  LOP3.LUT R20, R20, 0xff7fffff, RZ, 0xc0, !PT ;  /* 0xff7fffff14147812 */ /* 0x000fc400078ec0ff */
        /* <DEDUP_REMOVED lines=8> */
[----:B------:R-:W-:-:S04]  /*a2270*/  LOP3.LUT R20, R20, 0xf7ffffff, RZ, 0xc0, !PT ;  /* 0xf7ffffff14147812 */ /* 0x000fc800078ec0ff */
[----:B------:R-:W-:-:S04]  /*a2280*/  @P2 LOP3.LUT R20, R20, 0x8000000, RZ, 0xfc, !PT ;  /* 0x0800000014142812 */ /* 0x000fc800078efcff */
[----:B------:R-:W-:-:S04]  /*a2290*/  LOP3.LUT R20, R20, 0xfbffffff, RZ, 0xc0, !PT ;  /* 0xfbffffff14147812 */ /* 0x000fc800078ec0ff */
[----:B------:R-:W-:Y:S02]  /*a22a0*/  @P1 LOP3.LUT R20, R20, 0x4000000, RZ, 0xfc, !PT ;  /* 0x0400000014141812 */ /* 0x000fe400078efcff */
[----:B------:R-:W-:Y:S02]  /*a22b0*/  ISETP.LT.AND P1, PT, R27, UR45, !P0 ;  /* 0x0000002d1b007c0c */ /* 0x000fe4000c721270 */
[----:B------:R-:W-:Y:S02]  /*a22c0*/  ISETP.LT.AND P3, PT, R26, UR41, !P0 ;  /* 0x000000291a007c0c */ /* 0x000fe4000c761270 */
[----:B------:R-:W-:Y:S02]  /*a22d0*/  ISETP.LT.AND P2, PT, R24, UR56, !P0 ;  /* 0x0000003818007c0c */ /* 0x000fe4000c741270 */
[----:B------:R-:W-:Y:S01]  /*a22e0*/  LOP3.LUT R20, R20, 0xfdffffff, RZ, 0xc0, !PT ;  /* 0xfdffffff14147812 */ /* 0x000fe200078ec0ff */
[----:B------:R-:W-:Y:S01]  /*a22f0*/  ULDC UR45, c[0x0][0x228] ;  /* 0x00008a00002d7ab9 */ /* 0x000fe20000000800 */
[----:B------:R-:W-:Y:S01]  /*a2300*/  ULDC UR41, c[0x0][0x228] ;  /* 0x00008a0000297ab9 */ /* 0x000fe20000000800 */
[----:B------:R0:W-:Y:S01]  /*a2310*/  STL [R1+0x488], R19 ;  /* 0x0004881301007387 */ /* 0x0001e20000100800 */
[----:B------:R-:W-:-:S03]  /*a2320*/  ULDC UR56, c[0x0][0x228] ;  /* 0x00008a0000387ab9 */ /* 0x000fc60000000800 */
[----:B------:R-:W-:-:S04]  /*a2330*/  @P1 LOP3.LUT R20, R20, 0x2000000, RZ, 0xfc, !PT ;  /* 0x0200000014141812 */ /* 0x000fc800078efcff */
[----:B------:R-:W-:Y:S02]  /*a2340*/  LOP3.LUT R20, R20, 0xfeffffff, RZ, 0xc0, !PT ;  /* 0xfeffffff14147812 */ /* 0x000fe400078ec0ff */
[----:B------:R-:W-:Y:S02]  /*a2350*/  ISETP.LT.AND P1, PT, R23, UR57, !P0 ;  /* 0x0000003917007c0c */ /* 0x000fe4000c721270 */
[----:B------:R-:W-:Y:S01]  /*a2360*/  @P3 LOP3.LUT R20, R20, 0x1000000, RZ, 0xfc, !PT ;  /* 0x0100000014143812 */ /* 0x000fe200078efcff */
[----:B0-----:R-:W-:Y:S01]  /*a2370*/  VIADD R19, R11, 0xa3 ;  /* 0x000000a30b137836 */ /* 0x001fe20000000000 */
[----:B------:R-:W-:Y:S02]  /*a2380*/  ULDC UR57, c[0x0][0x228] ;  /* 0x00008a0000397ab9 */ /* 0x000fe40000000800 */
        /* <DEDUP_REMOVED lines=17> */
[----:B------:R-:W-:-:S04]  /*a24a0*/  ULDC.64 UR30, c[0x0][0x228] ;  /* 0x00008a00001e7ab9 */ /* 0x000fc80000000a00 */
        /* <DEDUP_REMOVED lines=32> */
[----:B------:R-:W-:Y:S01]  /*a26b0*/  ULDC UR32, c[0x0][0x228] ;  /* 0x00008a0000207ab9 */ /* 0x000fe20000000800 */
[----:B------:R-:W-:-:S04]  /*a26c0*/  ULDC.64 UR38, c[0x0][0x228] ;  /* 0x00008a0000267ab9 */ /* 0x000fc80000000a00 */
        /* <DEDUP_REMOVED lines=9> */
[----:B------:R-:W-:Y:S01]  /*a2760*/  ULDC.64 UR42, c[0x0][0x228] ;  /* 0x00008a00002a7ab9 */ /* 0x000fe20000000a00 */
[----:B------:R-:W-:-:S05]  /*a2770*/  ULDC.64 UR44, c[0x0][0x228] ;  /* 0x00008a00002c7ab9 */ /* 0x000fca0000000a00 */
        /* <DEDUP_REMOVED lines=16> */
[----:B------:R-:W-:Y:S02]  /*a2880*/  ISETP.LT.AND P2, PT, R28, UR32, !P0 ;  /* 0x000000201c007c0c */ /* 0x000fe4000c741270 */
[----:B------:R-:W-:Y:S01]  /*a2890*/  LOP3.LUT R20, R20, 0xfffffff7, RZ, 0xc0, !PT ;  /* 0xfffffff714147812 */ /* 0x000fe200078ec0ff */
[----:B------:R-:W-:Y:S01]  /*a28a0*/  ULDC UR29, c[0x0][0x228] ;  /* 0x00008a00001d7ab9 */ /* 0x000fe20000000800 */
[----:B------:R-:W-:Y:S01]  /*a28b0*/  ULDC UR34, c[0x0][0x228] ;  /* 0x00008a0000227ab9 */ /* 0x000fe20000000800 */
[----:B------:R-:W-:-:S04]  /*a28c0*/  ULDC UR32, c[0x0][0x228] ;  /* 0x00008a0000207ab9 */ /* 0x000fc80000000800 */
[----:B------:R-:W-:Y:S02]  /*a28d0*/  @P3 LOP3.LUT R20, R20, 0x8, RZ, 0xfc, !PT ;  /* 0x0000000814143812 */ /* 0x000fe400078efcff */
[----:B------:R-:W-:Y:S02]  /*a28e0*/  @P1 LOP3.LUT R29, R29, 0x80000000, RZ, 0xfc, !PT ;  /* 0x800000001d1d1812 */ /* 0x000fe400078efcff */
[----:B------:R-:W-:Y:S02]  /*a28f0*/  ISETP.LT.AND P1, PT, R27, UR28, !P0 ;  /* 0x0000001c1b007c0c */ /* 0x000fe4000c721270 */
[----:B------:R-:W-:Y:S02]  /*a2900*/  ISETP.LT.AND P3, PT, R24, UR29, !P0 ;  /* 0x0000001d18007c0c */ /* 0x000fe4000c761270 */
[----:B------:R-:W-:Y:S02]  /*a2910*/  LOP3.LUT R20, R20, 0xfffffffb, RZ, 0xc0, !PT ;  /* 0xfffffffb14147812 */ /* 0x000fe400078ec0ff */
[----:B------:R-:W-:Y:S01]  /*a2920*/  LOP3.LUT R29, R29, 0xbfffffff, RZ, 0xc0, !PT ;  /* 0xbfffffff1d1d7812 */ /* 0x000fe200078ec0ff */
[----:B------:R-:W-:Y:S01]  /*a2930*/  ULDC UR28, c[0x0][0x228] ;  /* 0x00008a00001c7ab9 */ /* 0x000fe20000000800 */
[----:B------:R-:W-:-:S04]  /*a2940*/  @P2 LOP3.LUT R20, R20, 0x4, RZ, 0xfc, !PT ;  /* 0x0000000414142812 */ /* 0x000fc800078efcff */
[----:B------:R-:W-:-:S04]  /*a2950*/  LOP3.LUT R20, R20, 0xfffffffd, RZ, 0xc0, !PT ;  /* 0xfffffffd14147812 */ /* 0x000fc800078ec0ff */
[----:B------:R-:W-:Y:S02]  /*a2960*/  @P1 LOP3.LUT R20, R20, 0x2, RZ, 0xfc, !PT ;  /* 0x0000000214141812 */ /* 0x000fe400078efcff */
[----:B------:R-:W-:Y:S02]  /*a2970*/  ISETP.LT.AND P1, PT, R26, UR34, !P0 ;  /* 0x000000221a007c0c */ /* 0x000fe4000c721270 */
[----:B------:R-:W-:Y:S02]  /*a2980*/  ISETP.LT.AND P2, PT, R23, UR32, !P0 ;  /* 0x0000002017007c0c */ /* 0x000fe4000c741270 */
[----:B------:R-:W-:Y:S02]  /*a2990*/  LOP3.LUT R20, R20, 0xfffffffe, RZ, 0xc0, !PT ;  /* 0xfffffffe14147812 */ /* 0x000fe400078ec0ff */
[----:B------:R-:W-:-:S04]  /*a29a0*/  @P3 LOP3.LUT R29, R29, 0x40000000, RZ, 0xfc, !PT ;  /* 0x400000001d1d3812 */ /* 0x000fc800078efcff */
[----:B------:R-:W-:-:S03]  /*a29b0*/  LOP3.LUT R29, R29, 0xdfffffff, RZ, 0xc0, !PT ;  /* 0xdfffffff1d1d7812 */ /* 0x000fc600078ec0ff */
[----:B------:R-:W-:Y:S02]  /*a29c0*/  @P1 LOP3.LUT R20, R20, 0x1, RZ, 0xfc, !PT ;  /* 0x0000000114141812 */ /* 0x000fe400078efcff */
[----:B------:R-:W-:Y:S02]  /*a29d0*/  ISETP.LT.AND P1, PT, R22, UR28, !P0 ;  /* 0x0000001c16007c0c */ /* 0x000fe4000c721270 */
[----:B------:R-:W-:Y:S02]  /*a29e0*/  ISETP.GE.AND P0, PT, R19, UR33, PT ;  /* 0x0000002113007c0c */ /* 0x000fe4000bf06270 */
[----:B------:R-:W-:Y:S02]  /*a29f0*/  @P2 LOP3.LUT R29, R29, 0x20000000, RZ, 0xfc, !PT ;  /* 0x200000001d1d2812 */ /* 0x000fe400078efcff */
[----:B------:R-:W-:Y:S02]  /*a2a00*/  ISETP.LT.AND P2, PT, R25, UR36, !P0 ;  /* 0x0000002419007c0c */ /* 0x000fe4000c741270 */
[----:B------:R-:W-:-:S05]  /*a2a10*/  LOP3.LUT R29, R29, 0xefffffff, RZ, 0xc0, !PT ;  /* 0xefffffff1d1d7812 */ /* 0x000fca00078ec0ff */
[----:B------:R-:W-:Y:S02]  /*a2a20*/  @P1 LOP3.LUT R29, R29, 0x10000000, RZ, 0xfc, !PT ;  /* 0x100000001d1d1812 */ /* 0x000fe400078efcff */
[----:B------:R-:W-:Y:S02]  /*a2a30*/  ISETP.LT.AND P1, PT, R21, UR61, !P0 ;  /* 0x0000003d15007c0c */ /* 0x000fe4000c721270 */
[----:B------:R-:W-:Y:S02]  /*a2a40*/  LOP3.LUT R29, R29, 0xff7fffff, RZ, 0xc0, !PT ;  /* 0xff7fffff1d1d7812 */ /* 0x000fe400078ec0ff */
[----:B------:R-:W-:Y:S02]  /*a2a50*/  ISETP.LT.AND P3, PT, R28, UR60, !P0 ;  /* 0x0000003c1c007c0c */ /* 0x000fe4000c761270 */
[----:B------:R-:W-:-:S04]  /*a2a60*/  @P2 LOP3.LUT R29, R29, 0x800000, RZ, 0xfc, !PT ;  /* 0x008000001d1d2812 */ /* 0x000fc800078efcff */
        /* <DEDUP_REMOVED lines=12> */
[----:B------:R-:W-:Y:S01]  /*a2b30*/  LOP3.LUT R29, R29, 0xffbfffff, RZ, 0xc0, !PT ;  /* 0xffbfffff1d1d7812 */ /* 0x000fe200078ec0ff */
[----:B------:R-:W-:-:S03]  /*a2b40*/  VIADD R18, R11, 0xa2 ;  /* 0x000000a20b127836 */ /* 0x000fc60000000000 */
[----:B------:R-:W-:Y:S02]  /*a2b50*/  @P3 LOP3.LUT R29, R29, 0x400000, RZ, 0xfc, !PT ;  /* 0x004000001d1d3812 */ /* 0x000fe400078efcff */
[----:B------:R-:W-:Y:S02]  /*a2b60*/  ISETP.LT.AND P1, PT, R22, UR13, !P0 ;  /* 0x0000000d16007c0c */ /* 0x000fe4000c721270 */
[----:B------:R-:W-:Y:S02]  /*a2b70*/  LOP3.LUT R29, R29, 0xffdfffff, RZ, 0xc0, !PT ;  /* 0xffdfffff1d1d7812 */ /* 0x000fe400078ec0ff */
[----:B------:R-:W-:Y:S02]  /*a2b80*/  ISETP.GE.AND P0, PT, R18, UR35, PT ;  /* 0x0000002312007c0c */ /* 0x000fe4000bf06270 */
[----:B------:R-:W-:Y:S02]  /*a2b90*/  @P2 LOP3.LUT R29, R29, 0x200000, RZ, 0xfc, !PT ;  /* 0x002000001d1d2812 */ /* 0x000fe400078efcff */
[----:B------:R-:W-:-:S02]  /*a2ba0*/  ISETP.LT.AND P2, PT, R25, UR38, !P0 ;  /* 0x0000002619007c0c */ /* 0x000fc4000c741270 */
[----:B------:R-:W-:-:S04]  /*a2bb0*/  LOP3.LUT R29, R29, 0xffefffff, RZ, 0xc0, !PT ;  /* 0xffefffff1d1d7812 */ /* 0x000fc800078ec0ff */
        /* <DEDUP_REMOVED lines=12> */
[----:B------:R-:W-:Y:S01]  /*a2c80*/  @P2 LOP3.LUT R29, R29, 0x20000, RZ, 0xfc, !PT ;  /* 0x000200001d1d2812 */ /* 0x000fe200078efcff */
[----:B------:R0:W-:Y:S01]  /*a2c90*/  STL [R1+0x484], R20 ;  /* 0x0004841401007387 */ /* 0x0001e20000100800 */
[----:B------:R-:W-:Y:S02]  /*a2ca0*/  ISETP.LT.AND P3, PT, R24, UR8, !P0 ;  /* 0x0000000818007c0c */ /* 0x000fe4000c761270 */
[----:B------:R-:W-:Y:S02]  /*a2cb0*/  ISETP.LT.AND P2, PT, R23, UR7, !P0 ;  /* 0x0000000717007c0c */ /* 0x000fe4000c741270 */
[----:B------:R-:W-:Y:S01]  /*a2cc0*/  LOP3.LUT R29, R29, 0xfffeffff, RZ, 0xc0, !PT ;  /* 0xfffeffff1d1d7812 */ /* 0x000fe200078ec0ff */
[----:B------:R-:W2:Y:S03]  /*a2cd0*/  LDL.LU R21, [R1+0x4b4] ;  /* 0x0004b40001157983 */ /* 0x000ea60000300800 */
[----:B------:R-:W-:Y:S01]  /*a2ce0*/  @P1 LOP3.LUT R29, R29, 0x10000, RZ, 0xfc, !PT ;  /* 0x000100001d1d1812 */ /* 0x000fe200078efcff */
[----:B0-----:R-:W-:Y:S01]  /*a2cf0*/  VIADD R20, R11, 0xa1 ;  /* 0x000000a10b147836 */ /* 0x001fe20000000000 */
[----:B------:R-:W-:-:S04]  /*a2d00*/  ISETP.LT.AND P1, PT, R22, UR6, !P0 ;  /* 0x0000000616007c0c */ /* 0x000fc8000c721270 */
[----:B------:R-:W-:Y:S02]  /*a2d10*/  ISETP.GE.AND P0, PT, R20, UR37, PT ;  /* 0x0000002514007c0c */ /* 0x000fe4000bf06270 */
[----:B------:R-:W3:Y:S01]  /*a2d20*/  LDL R20, [R1+0x21d8] ;  /* 0x0021d80001147983 */ /* 0x000ee20000100800 */
[----:B------:R-:W-:-:S04]  /*a2d30*/  LOP3.LUT R29, R29, 0xffffbfff, RZ, 0xc0, !PT ;  /* 0xffffbfff1d1d7812 */ /* 0x000fc800078ec0ff */
[----:B------:R-:W-:-:S04]  /*a2d40*/  @P3 LOP3.LUT R29, R29, 0x4000, RZ, 0xfc, !PT ;  /* 0x000040001d1d3812 */ /* 0x000fc800078efcff */
[----:B------:R-:W-:-:S04]  /*a2d50*/  LOP3.LUT R29, R29, 0xffffdfff, RZ, 0xc0, !PT ;  /* 0xffffdfff1d1d7812 */ /* 0x000fc800078ec0ff */
[----:B------:R-:W-:Y:S02]  /*a2d60*/  @P2 LOP3.LUT R29, R29, 0x2000, RZ, 0xfc, !PT ;  /* 0x000020001d1d2812 */ /* 0x000fe400078efcff */
[----:B------:R-:W-:Y:S02]  /*a2d70*/  ISETP.LT.AND P2, PT, R25, UR40, !P0 ;  /* 0x0000002819007c0c */ /* 0x000fe4000c741270 */
[----:B------:R-:W-:-:S04]  /*a2d80*/  LOP3.LUT R29, R29, 0xffffefff, RZ, 0xc0, !PT ;  /* 0xffffefff1d1d7812 */ /* 0x000fc800078ec0ff */
[----:B------:R-:W-:-:S04]  /*a2d90*/  @P1 LOP3.LUT R29, R29, 0x1000, RZ, 0xfc, !PT ;  /* 0x000010001d1d1812 */ /* 0x000fc800078efcff */
[----:B------:R-:W-:Y:S02]  /*a2da0*/  LOP3.LUT R29, R29, 0xffffff7f, RZ, 0xc0, !PT ;  /* 0xffffff7f1d1d7812 */ /* 0x000fe400078ec0ff */
[----:B------:R-:W-:Y:S02]  /*a2db0*/  ISETP.LT.AND P3, PT, R28, UR46, !P0 ;  /* 0x0000002e1c007c0c */ /* 0x000fe4000c761270 */
[----:B------:R-:W-:-:S04]  /*a2dc0*/  @P2 LOP3.LUT R29, R29, 0x80, RZ, 0xfc, !PT ;  /* 0x000000801d1d2812 */ /* 0x000fc800078efcff */
[----:B------:R-:W-:Y:S02]  /*a2dd0*/  LOP3.LUT R29, R29, 0xfffff7ff, RZ, 0xc0, !PT ;  /* 0xfffff7ff1d1d7812 */ /* 0x000fe400078ec0ff */
[----:B------:R-:W-:Y:S01]  /*a2de0*/  ISETP.LT.AND P2, PT, R27, UR27, !P0 ;  /* 0x0000001b1b007c0c */ /* 0x000fe2000c741270 */
[C---:B------:R-:W-:Y:S02]  /*a2df0*/  VIADD R19, R11.reuse, 0xa0 ;  /* 0x000000a00b137836 */ /* 0x040fe40000000000 */
[----:B------:R-:W-:Y:S01]  /*a2e00*/  VIADD R18, R11, 0x9f ;  /* 0x0000009f0b127836 */ /* 0x000fe20000000000 */
[----:B------:R-:W-:Y:S02]  /*a2e10*/  ISETP.GE.AND P5, PT, R22, UR26, PT ;  /* 0x0000001a16007c0c */ /* 0x000fe4000bfa6270 */
[----:B---3--:R-:W-:-:S13]  /*a2e20*/  ISETP.LT.AND P1, PT, R20, UR5, !P0 ;  /* 0x0000000514007c0c */ /* 0x008fda000c721270 */
        /* <DEDUP_REMOVED lines=14> */
[----:B------:R-:W-:Y:S02]  /*a2f10*/  ISETP.GE.AND P0, PT, R19, UR39, PT ;  /* 0x0000002713007c0c */ /* 0x000fe4000bf06270 */
[----:B------:R-:W-:Y:S02]  /*a2f20*/  @P2 LOP3.LUT R29, R29, 0x20, RZ, 0xfc, !PT ;  /* 0x000000201d1d2812 */ /* 0x000fe400078efcff */
[----:B------:R-:W-:Y:S02]  /*a2f30*/  ISETP.LT.AND P2, PT, R20, UR18, !P0 ;  /* 0x0000001214007c0c */ /* 0x000fe4000c741270 */
[----:B------:R-:W-:-:S04]  /*a2f40*/  LOP3.LUT R29, R29, 0xffffffef, RZ, 0xc0, !PT ;  /* 0xffffffef1d1d7812 */ /* 0x000fc800078ec0ff */
[----:B------:R-:W-:Y:S02]  /*a2f50*/  @P1 LOP3.LUT R29, R29, 0x10, RZ, 0xfc, !PT ;  /* 0x000000101d1d1812 */ /* 0x000fe400078efcff */
[----:B------:R-:W-:Y:S02]  /*a2f60*/  ISETP.LT.AND P1, PT, R25, UR42, !P0 ;  /* 0x0000002a19007c0c */ /* 0x000fe4000c721270 */
[----:B------:R-:W-:Y:S02]  /*a2f70*/  ISETP.LT.AND P3, PT, R28, UR53, !P0 ;  /* 0x000000351c007c0c */ /* 0x000fe4000c761270 */
[----:B------:R-:W-:Y:S02]  /*a2f80*/  LOP3.LUT R29, R29, 0xfffffff7, RZ, 0xc0, !PT ;  /* 0xfffffff71d1d7812 */ /* 0x000fe400078ec0ff */
[----:B--2---:R-:W-:Y:S02]  /*a2f90*/  LOP3.LUT R21, R21, 0x7fffffff, RZ, 0xc0, !PT ;  /* 0x7fffffff15157812 */ /* 0x004fe400078ec0ff */
[----:B------:R-:W-:-:S04]  /*a2fa0*/  @P2 LOP3.LUT R29, R29, 0x8, RZ, 0xfc, !PT ;  /* 0x000000081d1d2812 */ /* 0x000fc800078efcff */
[----:B------:R-:W-:Y:S02]  /*a2fb0*/  LOP3.LUT R29, R29, 0xfffffffb, RZ, 0xc0, !PT ;  /* 0xfffffffb1d1d7812 */ /* 0x000fe400078ec0ff */
[----:B------:R-:W-:Y:S02]  /*a2fc0*/  @P1 LOP3.LUT R21, R21, 0x80000000, RZ, 0xfc, !PT ;  /* 0x8000000015151812 */ /* 0x000fe400078efcff */
[----:B------:R-:W-:Y:S02]  /*a2fd0*/  ISETP.LT.AND P1, PT, R27, UR52, !P0 ;  /* 0x000000341b007c0c */ /* 0x000fe4000c721270 */
[----:B------:R-:W-:Y:S02]  /*a2fe0*/  @P3 LOP3.LUT R29, R29, 0x4, RZ, 0xfc, !PT ;  /* 0x000000041d1d3812 */ /* 0x000fe400078efcff */
[----:B------:R-:W-:Y:S02]  /*a2ff0*/  ISETP.LT.AND P3, PT, R24, UR50, !P0 ;  /* 0x0000003218007c0c */ /* 0x000fe4000c761270 */
[----:B------:R-:W-:-:S02]  /*a3000*/  ISETP.LT.AND P2, PT, R26, UR51, !P0 ;  /* 0x000000331a007c0c */ /* 0x000fc4000c741270 */
[----:B------:R-:W-:Y:S02]  /*a3010*/  LOP3.LUT R29, R29, 0xfffffffd, RZ, 0xc0, !PT ;  /* 0xfffffffd1d1d7812 */ /* 0x000fe400078ec0ff */
[----:B------:R-:W-:-:S03]  /*a3020*/  LOP3.LUT R21, R21, 0xbfffffff, RZ, 0xc0, !PT ;  /* 0xbfffffff15157812 */ /* 0x000fc600078ec0ff */
[----:B------:R-:W-:Y:S02]  /*a3030*/  @P1 LOP3.LUT R29, R29, 0x2, RZ, 0xfc, !PT ;  /* 0x000000021d1d1812 */ /* 0x000fe400078efcff */
[----:B------:R-:W-:Y:S02]  /*a3040*/  ISETP.LT.AND P1, PT, R23, UR49, !P0 ;  /* 0x0000003117007c0c */ /* 0x000fe4000c721270 */
[----:B------:R-:W-:Y:S02]  /*a3050*/  @P3 LOP3.LUT R21, R21, 0x40000000, RZ, 0xfc, !PT ;  /* 0x4000000015153812 */ /* 0x000fe400078efcff */
[----:B------:R-:W-:Y:S02]  /*a3060*/  LOP3.LUT R29, R29, 0xfffffffe, RZ, 0xc0, !PT ;  /* 0xfffffffe1d1d7812 */ /* 0x000fe400078ec0ff */
[----:B------:R-:W-:Y:S02]  /*a3070*/  LOP3.LUT R21, R21, 0xdfffffff, RZ, 0xc0, !PT ;  /* 0xdfffffff15157812 */ /* 0x000fe400078ec0ff */
[----:B------:R-:W-:-:S02]  /*a3080*/  @P2 LOP3.LUT R29, R29, 0x1, RZ, 0xfc, !PT ;  /* 0x000000011d1d2812 */ /* 0x000fc400078efcff */
[----:B------:R-:W-:Y:S02]  /*a3090*/  ISETP.LT.AND P2, PT, R22, UR48, !P0 ;  /* 0x0000003016007c0c */ /* 0x000fe4000c741270 */
[----:B------:R-:W-:Y:S02]  /*a30a0*/  ISETP.GE.AND P0, PT, R18, UR41, PT ;  /* 0x0000002912007c0c */ /* 0x000fe4000bf06270 */
[----:B------:R-:W-:Y:S02]  /*a30b0*/  @P1 LOP3.LUT R21, R21, 0x20000000, RZ, 0xfc, !PT ;  /* 0x2000000015151812 */ /* 0x000fe400078efcff */
[----:B------:R-:W-:Y:S02]  /*a30c0*/  ISETP.LT.AND P1, PT, R20, UR47, !P0 ;  /* 0x0000002f14007c0c */ /* 0x000fe4000c721270 */
[----:B------:R-:W-:Y:S02]  /*a30d0*/  LOP3.LUT R21, R21, 0xefffffff, RZ, 0xc0, !PT ;  /* 0xefffffff15157812 */ /* 0x000fe400078ec0ff */
[----:B------:R-:W-:-:S03]  /*a30e0*/  ISETP.LT.AND P3, PT, R28, UR54, !P0 ;  /* 0x000000361c007c0c */ /* 0x000fc6000c761270 */
        /* <DEDUP_REMOVED lines=15> */
[----:B------:R-:W-:Y:S01]  /*a31e0*/  @P3 LOP3.LUT R21, R21, 0x200000, RZ, 0xfc, !PT ;  /* 0x0020000015153812 */ /* 0x000fe200078efcff */
[----:B------:R-:W-:Y:S01]  /*a31f0*/  IMAD.MOV.U32 R19, RZ, RZ, R11 ;  /* 0x000000ffff137224 */ /* 0x000fe200078e000b */
[----:B------:R-:W-:Y:S01]  /*a3200*/  ISETP.LT.AND P0, PT, R22, UR59, !P0 ;  /* 0x0000003b16007c0c */ /* 0x000fe2000c701270 */
[----:B------:R-:W2:Y:S01]  /*a3210*/  LDL.LU R11, [R1+0x5498] ;  /* 0x00549800010b7983 */ /* 0x000ea20000300800 */
[----:B------:R-:W-:Y:S01]  /*a3220*/  LOP3.LUT R21, R21, 0xffefffff, RZ, 0xc0, !PT ;  /* 0xffefffff15157812 */ /* 0x000fe200078ec0ff */
[----:B------:R-:W-:-:S03]  /*a3230*/  IMAD.MOV.U32 R18, RZ, RZ, R19 ;  /* 0x000000ffff127224 */ /* 0x000fc600078e0013 */
[----:B------:R-:W-:Y:S01]  /*a3240*/  @P2 LOP3.LUT R21, R21, 0x100000, RZ, 0xfc, !PT ;  /* 0x0010000015152812 */ /* 0x000fe200078efcff */
[----:B------:R-:W-:-:S03]  /*a3250*/  VIADD R19, R18, 0xd6 ;  /* 0x000000d612137836 */ /* 0x000fc60000000000 */
[----:B------:R-:W-:-:S04]  /*a3260*/  LOP3.LUT R21, R21, 0xfff7ffff, RZ, 0xc0, !PT ;  /* 0xfff7ffff15157812 */ /* 0x000fc800078ec0ff */
[----:B------:R-:W-:Y:S02]  /*a3270*/  @P1 LOP3.LUT R21, R21, 0x80000, RZ, 0xfc, !PT ;  /* 0x0008000015151812 */ /* 0x000fe400078efcff */
[----:B------:R-:W-:Y:S02]  /*a3280*/  ISETP.GE.AND P4, PT, R19, UR31, PT ;  /* 0x0000001f13007c0c */ /* 0x000fe4000bf86270 */
[----:B------:R-:W-:Y:S02]  /*a3290*/  LOP3.LUT R21, R21, 0xfffbffff, RZ, 0xc0, !PT ;  /* 0xfffbffff15157812 */ /* 0x000fe400078ec0ff */
[----:B------:R-:W-:Y:S02]  /*a32a0*/  ISETP.LT.AND P2, PT, R23, UR30, !P4 ;  /* 0x0000001e17007c0c */ /* 0x000fe4000e741270 */
[----:B------:R-:W-:Y:S02]  /*a32b0*/  @P0 LOP3.LUT R21, R21, 0x40000, RZ, 0xfc, !PT ;  /* 0x0004000015150812 */ /* 0x000fe400078efcff */
[----:B------:R-:W-:-:S02]  /*a32c0*/  ISETP.LT.AND P1, PT, R22, UR24, !P4 ;  /* 0x0000001816007c0c */ /* 0x000fc4000e721270 */
[----:B------:R-:W-:-:S04]  /*a32d0*/  LOP3.LUT R21, R21, 0xfdffffff, RZ, 0xc0, !PT ;  /* 0xfdffffff15157812 */ /* 0x000fc800078ec0ff */
[----:B------:R-:W-:Y:S01]  /*a32e0*/  LOP3.LUT R21, R21, 0xfbffffff, RZ, 0xc0, !PT ;  /* 0xfbffffff15157812 */ /* 0x000fe200078ec0ff */
[----:B------:R0:W-:Y:S03]  /*a32f0*/  STL [R1+0x480], R29 ;  /* 0x0004801d01007387 */ /* 0x0001e60000100800 */
[----:B------:R-:W-:-:S04]  /*a3300*/  @P2 LOP3.LUT R21, R21, 0x4000000, RZ, 0xfc, !PT ;  /* 0x0400000015152812 */ /* 0x000fc800078efcff */
[----:B------:R-:W-:Y:S01]  /*a3310*/  @P1 LOP3.LUT R21, R21, 0x2000000, RZ, 0xfc, !PT ;  /* 0x0200000015151812 */ /* 0x000fe200078efcff */
[----:B0-----:R-:W3:Y:S04]  /*a3320*/  LDL.LU R29, [R1+0x5494] ;  /* 0x00549400011d7983 */ /* 0x001ee80000300800 */
[----:B------:R-:W4:Y:S04]  /*a3330*/  LDL.LU R28, [R1+0x5490] ;  /* 0x00549000011c7983 */ /* 0x000f280000300800 */
[----:B------:R-:W2:Y:S04]  /*a3340*/  LDL.LU R27, [R1+0x548c] ;  /* 0x00548c00011b7983 */ /* 0x000ea80000300800 */
[----:B------:R-:W2:Y:S04]  /*a3350*/  LDL.LU R26, [R1+0x5488] ;  /* 0x00548800011a7983 */ /* 0x000ea80000300800 */
[----:B------:R-:W2:Y:S04]  /*a3360*/  LDL.LU R25, [R1+0x5484] ;  /* 0x0054840001197983 */ /* 0x000ea80000300800 */
[----:B------:R-:W2:Y:S04]  /*a3370*/  LDL.LU R24, [R1+0x5480] ;  /* 0x0054800001187983 */ /* 0x000ea80000300800 */
[----:B------:R-:W2:Y:S04]  /*a3380*/  LDL.LU R23, [R1+0x547c] ;  /* 0x00547c0001177983 */ /* 0x000ea80000300800 */
[----:B------:R-:W2:Y:S04]  /*a3390*/  LDL.LU R22, [R1+0x5478] ;  /* 0x0054780001167983 */ /* 0x000ea80000300800 */
[----:B------:R0:W-:Y:S04]  /*a33a0*/  STL [R1+0x4b4], R21 ;  /* 0x0004b41501007387 */ /* 0x0001e80000100800 */
[----:B0-----:R-:W2:Y:S01]  /*a33b0*/  LDL.LU R21, [R1+0x5474] ;  /* 0x0054740001157983 */ /* 0x001ea20000300800 */
[----:B------:R-:W-:-:S05]  /*a33c0*/  VIADD R18, R18, 0x9e ;  /* 0x0000009e12127836 */ /* 0x000fca0000000000 */
[----:B------:R-:W-:Y:S01]  /*a33d0*/  ISETP.GE.AND P0, PT, R18, UR43, PT ;  /* 0x0000002b12007c0c */ /* 0x000fe2000bf06270 */
[----:B------:R-:W3:Y:S01]  /*a33e0*/  LDL.LU R19, [R1+0x4b4] ;  /* 0x0004b40001137983 */ /* 0x000ee20000300800 */
[----:B------:R-:W-:Y:S01]  /*a33f0*/  ULDC UR58, c[0x0][0x228] ;  /* 0x00008a00003a7ab9 */ /* 0x000fe20000000800 */
[----:B------:R-:W-:Y:S01]  /*a3400*/  ULDC.64 UR6, c[0x0][0x228] ;  /* 0x00008a0000067ab9 */ /* 0x000fe20000000a00 */
[----:B------:R-:W-:Y:S01]  /*a3410*/  ULDC UR8, c[0x0][0x228] ;  /* 0x00008a0000087ab9 */ /* 0x000fe20000000800 */
[----:B------:R0:W-:Y:S01]  /*a3420*/  STL [R1+0x5494], R9 ;  /* 0x0054940901007387 */ /* 0x0001e20000100800 */
        /* <DEDUP_REMOVED lines=9> */
[----:B0-----:R-:W4:Y:S01]  /*a34c0*/  LDL.LU R9, [R1+0x46c] ;  /* 0x00046c0001097983 */ /* 0x001f220000300800 */
[----:B------:R-:W-:Y:S01]  /*a34d0*/  ULDC UR55, c[0x0][0x228] ;  /* 0x00008a0000377ab9 */ /* 0x000fe20000000800 */
[----:B------:R-:W-:Y:S01]  /*a34e0*/  ULDC UR57, c[0x0][0x228] ;  /* 0x00008a0000397ab9 */ /* 0x000fe20000000800 */
        /* <DEDUP_REMOVED lines=11> */
[----:B0-----:R-:W2:Y:S01]  /*a35a0*/  LDL R8, [R1+0x21d0] ;  /* 0x0021d00001087983 */ /* 0x001ea20000100800 */
        /* <DEDUP_REMOVED lines=33> */
[----:B------:R-:W-:-:S02]  /*a37c0*/  ULDC UR20, c[0x0][0x228] ;  /* 0x00008a0000147ab9 */ /* 0x000fc40000000800 */
[----:B0-----:R-:W2:Y:S04]  /*a37d0*/  LDL R5, [R1+0x21e4] ;  /* 0x0021e40001057983 */ /* 0x001ea80000100800 */
[----:B------:R0:W-:Y:S04]  /*a37e0*/  STL [R1+0x5480], R4 ;  /* 0x0054800401007387 */ /* 0x0001e80000100800 */
[----:B0-----:R-:W2:Y:S04]  /*a37f0*/  LDL R4, [R1+0x21e8] ;  /* 0x0021e80001047983 */ /* 0x001ea80000100800 */
[----:B------:R0:W-:Y:S04]  /*a3800*/  STL [R1+0x547c], R3 ;  /* 0x00547c0301007387 */ /* 0x0001e80000100800 */
[----:B0-----:R-:W2:Y:S04]  /*a3810*/  LDL R3, [R1+0x21ec] ;  /* 0x0021ec0001037983 */ /* 0x001ea80000100800 */
[----:B------:R0:W-:Y:S04]  /*a3820*/  STL [R1+0x5478], R2 ;  /* 0x0054780201007387 */ /* 0x0001e80000100800 */
[----:B0-----:R-:W2:Y:S04]  /*a3830*/  LDL R2, [R1+0x21f0] ;  /* 0x0021f00001027983 */ /* 0x001ea80000100800 */
[----:B------:R0:W-:Y:S04]  /*a3840*/  STL [R1+0x5474], R0 ;  /* 0x0054740001007387 */ /* 0x0001e80000100800 */
[----:B0-----:R-:W2:Y:S01]  /*a3850*/  LDL R0, [R1+0x21d4] ;  /* 0x0021d40001007983 */ /* 0x001ea20000100800 */
[----:B------:R-:W-:Y:S01]  /*a3860*/  ISETP.LT.AND P1, PT, R20, UR58, !P0 ;  /* 0x0000003a14007c0c */ /* 0x000fe2000c721270 */
[----:B------:R-:W-:Y:S01]  /*a3870*/  ULDC UR58, c[0x0][0x228] ;  /* 0x00008a00003a7ab9 */ /* 0x000fe20000000800 */
[----:B---3--:R-:W-:-:S11]  /*a3880*/  LOP3.LUT R19, R19, 0xfffdffff, RZ, 0xc0, !PT ;  /* 0xfffdffff13137812 */ /* 0x008fd600078ec0ff */
[----:B------:R-:W-:-:S04]  /*a3890*/  @P1 LOP3.LUT R19, R19, 0x20000, RZ, 0xfc, !PT ;  /* 0x0002000013131812 */ /* 0x000fc800078efcff */
[----:B------:R-:W-:Y:S02]  /*a38a0*/  LOP3.LUT R19, R19, 0xffffdfff, RZ, 0xc0, !PT ;  /* 0xffffdfff13137812 */ /* 0x000fe400078ec0ff */
[----:B----4-:R-:W-:Y:S01]  /*a38b0*/  LOP3.LUT R9, R9, 0xdfffffff, RZ, 0xc0, !PT ;  /* 0xdfffffff09097812 */ /* 0x010fe200078ec0ff */
[----:B--2---:R-:W-:Y:S01]  /*a38c0*/  VIADD R18, R8, 0x9d ;  /* 0x0000009d08127836 */ /* 0x004fe20000000000 */
[----:B------:R-:W-:Y:S01]  /*a38d0*/  ISETP.LT.AND P2, PT, R7, UR58, !P0 ;  /* 0x0000003a07007c0c */ /* 0x000fe2000c741270 */
[----:B------:R-:W-:Y:S01]  /*a38e0*/  ULDC UR58, c[0x0][0x228] ;  /* 0x00008a00003a7ab9 */ /* 0x000fe20000000800 */
[----:B------:R-:W-:Y:S02]  /*a38f0*/  ISETP.LT.AND P1, PT, R6, UR8, !P0 ;  /* 0x0000000806007c0c */ /* 0x000fe4000c721270 */
[----:B------:R-:W-:-:S13]  /*a3900*/  ISETP.LT.AND P3, PT, R4, UR6, !P0 ;  /* 0x0000000604007c0c */ /* 0x000fda000c761270 */
[----:B------:R-:W-:Y:S02]  /*a3910*/  @P3 LOP3.LUT R19, R19, 0x2000, RZ, 0xfc, !PT ;  /* 0x0000200013133812 */ /* 0x000fe400078efcff */
[----:B------:R-:W-:Y:S01]  /*a3920*/  ISETP.LT.AND P3, PT, R5, UR9, !P0 ;  /* 0x0000000905007c0c */ /* 0x000fe2000c761270 */
[----:B------:R-:W-:Y:S01]  /*a3930*/  ULDC.64 UR8, c[0x0][0x228] ;  /* 0x00008a0000087ab9 */ /* 0x000fe20000000a00 */
[----:B------:R-:W-:-:S04]  /*a3940*/  LOP3.LUT R19, R19, 0xfffeffff, RZ, 0xc0, !PT ;  /* 0xfffeffff13137812 */ /* 0x000fc800078ec0ff */
[----:B------:R-:W-:Y:S02]  /*a3950*/  @P2 LOP3.LUT R19, R19, 0x10000, RZ, 0xfc, !PT ;  /* 0x0001000013132812 */ /* 0x000fe400078efcff */
[----:B------:R-:W-:Y:S01]  /*a3960*/  ISETP.LT.AND P2, PT, R3, UR59, !P0 ;  /* 0x0000003b03007c0c */ /* 0x000fe2000c741270 */
[----:B------:R-:W-:Y:S01]  /*a3970*/  ULDC UR59, c[0x0][0x228] ;  /* 0x00008a00003b7ab9 */ /* 0x000fe20000000800 */
[----:B------:R-:W-:-:S04]  /*a3980*/  LOP3.LUT R19, R19, 0xffff7fff, RZ, 0xc0, !PT ;  /* 0xffff7fff13137812 */ /* 0x000fc800078ec0ff */
[----:B------:R-:W-:Y:S02]  /*a3990*/  @P1 LOP3.LUT R19, R19, 0x8000, RZ, 0xfc, !PT ;  /* 0x0000800013131812 */ /* 0x000fe400078efcff */
[----:B------:R-:W-:Y:S01]  /*a39a0*/  ISETP.LT.AND P1, PT, R2, UR60, !P0 ;  /* 0x0000003c02007c0c */ /* 0x000fe2000c721270 */
[----:B------:R-:W-:Y:S01]  /*a39b0*/  ULDC UR60, c[0x0][0x228] ;  /* 0x00008a00003c7ab9 */ /* 0x000fe20000000800 */
[----:B------:R-:W-:-:S04]  /*a39c0*/  LOP3.LUT R19, R19, 0xffffbfff, RZ, 0xc0, !PT ;  /* 0xffffbfff13137812 */ /* 0x000fc800078ec0ff */
        /* <DEDUP_REMOVED lines=10> */
[----:B------:R-:W-:Y:S01]  /*a3a70*/  VIADD R18, R8, 0x9c ;  /* 0x0000009c08127836 */ /* 0x000fe20000000000 */
[----:B------:R-:W-:Y:S01]  /*a3a80*/  LOP3.LUT R19, R19, 0xffffffdf, RZ, 0xc0, !PT ;  /* 0xffffffdf13137812 */ /* 0x000fe200078ec0ff */
[----:B------:R-:W-:Y:S01]  /*a3a90*/  ULDC UR45, c[0x0][0x228] ;  /* 0x00008a00002d7ab9 */ /* 0x000fe20000000800 */
[----:B------:R-:W-:Y:S02]  /*a3aa0*/  ISETP.LT.AND P1, PT, R4, UR8, !P0 ;  /* 0x0000000804007c0c */ /* 0x000fe4000c721270 */
[----:B------:R-:W-:Y:S02]  /*a3ab0*/  ISETP.LT.AND P3, PT, R20, UR10, !P0 ;  /* 0x0000000a14007c0c */ /* 0x000fe4000c761270 */
[----:B------:R-:W-:Y:S01]  /*a3ac0*/  ISETP.LT.AND P2, PT, R7, UR11, !P0 ;  /* 0x0000000b07007c0c */ /* 0x000fe2000c741270 */
[----:B------:R-:W-:-:S08]  /*a3ad0*/  ULDC.64 UR10, c[0x0][0x228] ;  /* 0x00008a00000a7ab9 */ /* 0x000fd00000000a00 */
        /* <DEDUP_REMOVED lines=15> */
[----:B------:R-:W-:Y:S02]  /*a3bd0*/  LOP3.LUT R19, R19, 0xffffffbf, RZ, 0xc0, !PT ;  /* 0xffffffbf13137812 */ /* 0x000fe400078ec0ff */
[----:B------:R-:W-:Y:S01]  /*a3be0*/  ISETP.LT.AND P0, PT, R0, UR57, !P0 ;  /* 0x0000003900007c0c */ /* 0x000fe2000c701270 */
[----:B------:R-:W-:Y:S01]  /*a3bf0*/  ULDC UR57, c[0x0][0x228] ;  /* 0x00008a0000397ab9 */ /* 0x000fe20000000800 */
        /* <DEDUP_REMOVED lines=8> */
[----:B------:R-:W-:Y:S01]  /*a3c80*/  LOP3.LUT R19, R19, 0xfffffffd, RZ, 0xc0, !PT ;  /* 0xfffffffd13137812 */ /* 0x000fe200078ec0ff */
[----:B------:R-:W-:Y:S01]  /*a3c90*/  VIADD R18, R8, 0x9b ;  /* 0x0000009b08127836 */ /* 0x000fe20000000000 */
[----:B------:R-:W-:Y:S01]  /*a3ca0*/  ISETP.LT.AND P3, PT, R20, UR46, !P0 ;  /* 0x0000002e14007c0c */ /* 0x000fe2000c761270 */
[----:B------:R-:W-:Y:S01]  /*a3cb0*/  ULDC.64 UR6, c[0x0][0x228] ;  /* 0x00008a0000067ab9 */ /* 0x000fe20000000a00 */
[----:B------:R-:W-:Y:S01]  /*a3cc0*/  ISETP.LT.AND P2, PT, R7, UR47, !P0 ;  /* 0x0000002f07007c0c */ /* 0x000fe2000c741270 */
[----:B------:R-:W-:Y:S01]  /*a3cd0*/  ULDC UR46, c[0x0][0x228] ;  /* 0x00008a00002e7ab9 */ /* 0x000fe20000000800 */
[----:B------:R-:W-:Y:S01]  /*a3ce0*/  ISETP.LT.AND P1, PT, R4, UR10, !P0 ;  /* 0x0000000a04007c0c */ /* 0x000fe2000c721270 */
[----:B------:R-:W-:-:S08]  /*a3cf0*/  ULDC UR47, c[0x0][0x228] ;  /* 0x00008a00002f7ab9 */ /* 0x000fd00000000800 */
[----:B------:R-:W-:Y:S02]  /*a3d00*/  @P3 LOP3.LUT R19, R19, 0x2, RZ, 0xfc, !PT ;  /* 0x0000000213133812 */ /* 0x000fe400078efcff */
[----:B------:R-:W-:Y:S01]  /*a3d10*/  ISETP.LT.AND P3, PT, R5, UR49, !P0 ;  /* 0x0000003105007c0c */ /* 0x000fe2000c761270 */
[----:B------:R-:W-:Y:S01]  /*a3d20*/  ULDC UR49, c[0x0][0x228] ;  /* 0x00008a0000317ab9 */ /* 0x000fe20000000800 */
[----:B------:R-:W-:Y:S02]  /*a3d30*/  LOP3.LUT R19, R19, 0xfffffffe, RZ, 0xc0, !PT ;  /* 0xfffffffe13137812 */ /* 0x000fe400078ec0ff */
[----:B------:R-:W-:Y:S02]  /*a3d40*/  @P1 LOP3.LUT R9, R9, 0x20000000, RZ, 0xfc, !PT ;  /* 0x2000000009091812 */ /* 0x000fe400078efcff */
[----:B------:R-:W-:Y:S02]  /*a3d50*/  @P2 LOP3.LUT R19, R19, 0x1, RZ, 0xfc, !PT ;  /* 0x0000000113132812 */ /* 0x000fe400078efcff */
[----:B------:R-:W-:Y:S01]  /*a3d60*/  ISETP.LT.AND P1, PT, R6, UR48, !P0 ;  /* 0x0000003006007c0c */ /* 0x000fe2000c721270 */
[----:B------:R-:W-:-:S02]  /*a3d70*/  ULDC UR48, c[0x0][0x228] ;  /* 0x00008a0000307ab9 */ /* 0x000fc40000000800 */
[----:B------:R0:W-:Y:S04]  /*a3d80*/  STL [R1+0x4b4], R19 ;  /* 0x0004b41301007387 */ /* 0x0001e80000100800 */
[----:B0-----:R-:W2:Y:S01]  /*a3d90*/  LDL.LU R19, [R1+0x468] ;  /* 0x0004680001137983 */ /* 0x001ea20000300800 */
[----:B------:R-:W-:Y:S02]  /*a3da0*/  LOP3.LUT R9, R9, 0x7fffffff, RZ, 0xc0, !PT ;  /* 0x7fffffff09097812 */ /* 0x000fe400078ec0ff */
[----:B------:R-:W-:Y:S01]  /*a3db0*/  ISETP.LT.AND P2, PT, R3, UR50, !P0 ;  /* 0x0000003203007c0c */ /* 0x000fe2000c741270 */
[----:B------:R-:W-:Y:S02]  /*a3dc0*/  ULDC UR50, c[0x0][0x228] ;  /* 0x00008a0000327ab9 */ /* 0x000fe40000000800 */
[----:B------:R-:W-:-:S02]  /*a3dd0*/  @P1 LOP3.LUT R9, R9, 0x80000000, RZ, 0xfc, !PT ;  /* 0x8000000009091812 */ /* 0x000fc400078efcff */
        /* <DEDUP_REMOVED lines=15> */
[----:B------:R-:W-:Y:S01]  /*a3ed0*/  ULDC.64 UR8, c[0x0][0x228] ;  /* 0x00008a0000087ab9 */ /* 0x000fe20000000a00 */
[----:B------:R-:W-:Y:S02]  /*a3ee0*/  ISETP.LT.AND P1, PT, R4, UR6, !P0 ;  /* 0x0000000604007c0c */ /* 0x000fe4000c721270 */
[----:B------:R-:W-:Y:S01]  /*a3ef0*/  ISETP.LT.AND P3, PT, R20, UR33, !P0 ;  /* 0x0000002114007c0c */ /* 0x000fe2000c761270 */
[----:B------:R-:W-:Y:S01]  /*a3f00*/  ULDC UR33, c[0x0][0x228] ;  /* 0x00008a0000217ab9 */ /* 0x000fe20000000800 */
[----:B------:R-:W-:Y:S01]  /*a3f10*/  ISETP.LT.AND P2, PT, R7, UR34, !P0 ;  /* 0x0000002207007c0c */ /* 0x000fe2000c741270 */
[----:B------:R-:W-:-:S08]  /*a3f20*/  ULDC UR34, c[0x0][0x228] ;  /* 0x00008a0000227ab9 */ /* 0x000fd00000000800 */
        /* <DEDUP_REMOVED lines=95> */
[----:B--2---:R-:W-:Y:S01]  /*a4520*/  LOP3.LUT R19, R19, 0xdfffffff, RZ, 0xc0, !PT ;  /* 0xdfffffff13137812 */ /* 0x004fe200078ec0ff */
[----:B------:R-:W-:Y:S01]  /*a4530*/  VIADD R18, R8, 0x97 ;  /* 0x0000009708127836 */ /* 0x000fe20000000000 */
[----:B------:R-:W-:Y:S01]  /*a4540*/  ISETP.LT.AND P1, PT, R4, UR6, !P0 ;  /* 0x0000000604007c0c */ /* 0x000fe2000c721270 */
[----:B------:R-:W-:Y:S01]  /*a4550*/  ULDC.64 UR8, c[0x0][0x228] ;  /* 0x00008a0000087ab9 */ /* 0x000fe20000000a00 */
[----:B------:R-:W-:Y:S01]  /*a4560*/  ISETP.LT.AND P3, PT, R20, UR18, !P0 ;  /* 0x0000001214007c0c */ /* 0x000fe2000c761270 */
[----:B------:R-:W-:Y:S01]  /*a4570*/  ULDC UR6, c[0x0][0x228] ;  /* 0x00008a0000067ab9 */ /* 0x000fe20000000800 */
[----:B------:R-:W-:Y:S01]  /*a4580*/  ISETP.LT.AND P2, PT, R7, UR19, !P0 ;  /* 0x0000001307007c0c */ /* 0x000fe2000c741270 */
[----:B------:R-:W-:Y:S01]  /*a4590*/  ULDC UR18, c[0x0][0x228] ;  /* 0x00008a0000127ab9 */ /* 0x000fe20000000800 */
[----:B------:R-:W-:-:S07]  /*a45a0*/  ULDC UR19, c[0x0][0x228] ;  /* 0x00008a0000137ab9 */ /* 0x000fce0000000800 */
[----:B------:R-:W-:Y:S02]  /*a45b0*/  @P1 LOP3.LUT R19, R19, 0x20000000, RZ, 0xfc, !PT ;  /* 0x2000000013131812 */ /* 0x000fe400078efcff */
[----:B------:R-:W-:Y:S02]  /*a45c0*/  @P3 LOP3.LUT R9, R9, 0x2, RZ, 0xfc, !PT ;  /* 0x0000000209093812 */ /* 0x000fe400078efcff */
[----:B------:R-:W-:Y:S01]  /*a45d0*/  ISETP.LT.AND P1, PT, R6, UR21, !P0 ;  /* 0x0000001506007c0c */ /* 0x000fe2000c721270 */
[----:B------:R-:W-:Y:S01]  /*a45e0*/  ULDC UR21, c[0x0][0x228] ;  /* 0x00008a0000157ab9 */ /* 0x000fe20000000800 */
[----:B------:R-:W-:Y:S02]  /*a45f0*/  LOP3.LUT R9, R9, 0xfffffffe, RZ, 0xc0, !PT ;  /* 0xfffffffe09097812 */ /* 0x000fe400078ec0ff */
[----:B------:R-:W-:Y:S01]  /*a4600*/  ISETP.LT.AND P3, PT, R5, UR25, !P0 ;  /* 0x0000001905007c0c */ /* 0x000fe2000c761270 */
[----:B------:R-:W-:Y:S01]  /*a4610*/  ULDC UR25, c[0x0][0x228] ;  /* 0x00008a0000197ab9 */ /* 0x000fe20000000800 */
[----:B------:R-:W-:-:S02]  /*a4620*/  @P2 LOP3.LUT R9, R9, 0x1, RZ, 0xfc, !PT ;  /* 0x0000000109092812 */ /* 0x000fc400078efcff */
[----:B------:R-:W-:-:S03]  /*a4630*/  LOP3.LUT R19, R19, 0x7fffffff, RZ, 0xc0, !PT ;  /* 0x7fffffff13137812 */ /* 0x000fc600078ec0ff */
[----:B------:R0:W-:Y:S02]  /*a4640*/  STL [R1+0x46c], R9 ;  /* 0x00046c0901007387 */ /* 0x0001e40000100800 */
[----:B------:R-:W-:Y:S02]  /*a4650*/  @P1 LOP3.LUT R19, R19, 0x80000000, RZ, 0xfc, !PT ;  /* 0x8000000013131812 */ /* 0x000fe400078efcff */
[----:B------:R-:W-:Y:S01]  /*a4660*/  ISETP.LT.AND P2, PT, R3, UR5, !P0 ;  /* 0x0000000503007c0c */ /* 0x000fe2000c741270 */
[----:B------:R-:W-:Y:S01]  /*a4670*/  ULDC UR5, c[0x0][0x228] ;  /* 0x00008a0000057ab9 */ /* 0x000fe20000000800 */
[----:B------:R-:W-:Y:S01]  /*a4680*/  LOP3.LUT R19, R19, 0xbfffffff, RZ, 0xc0, !PT ;  /* 0xbfffffff13137812 */ /* 0x000fe200078ec0ff */
[----:B0-----:R-:W2:Y:S03]  /*a4690*/  LDL.LU R9, [R1+0x464] ;  /* 0x0004640001097983 */ /* 0x001ea60000300800 */
        /* <DEDUP_REMOVED lines=15> */
[----:B------:R-:W-:Y:S01]  /*a4790*/  ISETP.LT.AND P1, PT, R4, UR8, !P0 ;  /* 0x0000000804007c0c */ /* 0x000fe2000c721270 */
[----:B------:R-:W-:Y:S01]  /*a47a0*/  ULDC UR8, c[0x0][0x228] ;  /* 0x00008a0000087ab9 */ /* 0x000fe20000000800 */
        /* <DEDUP_REMOVED lines=31> */
[----:B------:R-:W-:Y:S02]  /*a49a0*/  LOP3.LUT R19, R19, 0xffffdfff, RZ, 0xc0, !PT ;  /* 0xffffdfff13137812 */ /* 0x000fe400078ec0ff */
[----:B------:R-:W-:Y:S01]  /*a49b0*/  ISETP.LT.AND P2, PT, R4, UR10, !P0 ;  /* 0x0000000a04007c0c */ /* 0x000fe2000c741270 */
[----:B------:R-:W-:Y:S01]  /*a49c0*/  ULDC UR10, c[0x0][0x228] ;  /* 0x00008a00000a7ab9 */ /* 0x000fe20000000800 */
[----:B------:R-:W-:Y:S01]  /*a49d0*/  ISETP.LT.AND P1, PT, R20, UR56, !P0 ;  /* 0x0000003814007c0c */ /* 0x000fe2000c721270 */
[----:B------:R-:W-:Y:S01]  /*a49e0*/  ULDC UR56, c[0x0][0x228] ;  /* 0x00008a0000387ab9 */ /* 0x000fe20000000800 */
        /* <DEDUP_REMOVED lines=64> */
[----:B--2---:R-:W-:Y:S01]  /*a4df0*/  LOP3.LUT R9, R9, 0xdfffffff, RZ, 0xc0, !PT ;  /* 0xdfffffff09097812 */ /* 0x004fe200078ec0ff */
[----:B------:R-:W-:Y:S01]  /*a4e00*/  VIADD R18, R8, 0x93 ;  /* 0x0000009308127836 */ /* 0x000fe20000000000 */
[----:B------:R-:W-:Y:S01]  /*a4e10*/  ISETP.LT.AND P2, PT, R7, UR60, !P0 ;  /* 0x0000003c07007c0c */ /* 0x000fe2000c741270 */
[----:B------:R-:W-:-:S08]  /*a4e20*/  ULDC UR6, c[0x0][0x228] ;  /* 0x00008a0000067ab9 */ /* 0x000fd00000000800 */
[----:B------:R-:W-:Y:S01]  /*a4e30*/  @P3 LOP3.LUT R19, R19, 0x2, RZ, 0xfc, !PT ;  /* 0x0000000213133812 */ /* 0x000fe200078efcff */
[----:B------:R-:W-:Y:S01]  /*a4e40*/  ULDC UR60, c[0x0][0x228] ;  /* 0x00008a00003c7ab9 */ /* 0x000fe20000000800 */
[----:B------:R-:W-:Y:S01]  /*a4e50*/  ISETP.LT.AND P1, PT, R4, UR8, !P0 ;  /* 0x0000000804007c0c */ /* 0x000fe2000c721270 */
[----:B------:R-:W-:Y:S01]  /*a4e60*/  ULDC UR8, c[0x0][0x228] ;  /* 0x00008a0000087ab9 */ /* 0x000fe20000000800 */
[----:B------:R-:W-:Y:S02]  /*a4e70*/  LOP3.LUT R19, R19, 0xfffffffe, RZ, 0xc0, !PT ;  /* 0xfffffffe13137812 */ /* 0x000fe400078ec0ff */
[----:B------:R-:W-:Y:S01]  /*a4e80*/  ISETP.LT.AND P3, PT, R5, UR48, !P0 ;  /* 0x0000003005007c0c */ /* 0x000fe2000c761270 */
[----:B------:R-:W-:Y:S01]  /*a4e90*/  ULDC UR48, c[0x0][0x228] ;  /* 0x00008a0000307ab9 */ /* 0x000fe20000000800 */
[----:B------:R-:W-:-:S07]  /*a4ea0*/  @P2 LOP3.LUT R19, R19, 0x1, RZ, 0xfc, !PT ;  /* 0x0000000113132812 */ /* 0x000fce00078efcff */
[----:B------:R-:W-:Y:S01]  /*a4eb0*/  @P1 LOP3.LUT R9, R9, 0x20000000, RZ, 0xfc, !PT ;  /* 0x2000000009091812 */ /* 0x000fe200078efcff */
[----:B------:R0:W-:Y:S01]  /*a4ec0*/  STL [R1+0x468], R19 ;  /* 0x0004681301007387 */ /* 0x0001e20000100800 */
[----:B------:R-:W-:Y:S01]  /*a4ed0*/  ISETP.LT.AND P1, PT, R6, UR10, !P0 ;  /* 0x0000000a06007c0c */ /* 0x000fe2000c721270 */
[----:B------:R-:W-:Y:S02]  /*a4ee0*/  ULDC.64 UR10, c[0x0][0x228] ;  /* 0x00008a00000a7ab9 */ /* 0x000fe40000000a00 */
[----:B0-----:R-:W2:Y:S01]  /*a4ef0*/  LDL.LU R19, [R1+0x460] ;  /* 0x0004600001137983 */ /* 0x001ea20000300800 */
[----:B------:R-:W-:Y:S02]  /*a4f00*/  LOP3.LUT R9, R9, 0x7fffffff, RZ, 0xc0, !PT ;  /* 0x7fffffff09097812 */ /* 0x000fe400078ec0ff */
[----:B------:R-:W-:Y:S01]  /*a4f10*/  ISETP.LT.AND P2, PT, R3, UR49, !P0 ;  /* 0x0000003103007c0c */ /* 0x000fe2000c741270 */
[----:B------:R-:W-:-:S06]  /*a4f20*/  ULDC UR49, c[0x0][0x228] ;  /* 0x00008a0000317ab9 */ /* 0x000fcc0000000800 */
        /* <DEDUP_REMOVED lines=16> */
[----:B------:R-:W-:Y:S02]  /*a5030*/  ISETP.LT.AND P1, PT, R4, UR10, !P0 ;  /* 0x0000000a04007c0c */ /* 0x000fe4000c721270 */
[----:B------:R-:W-:Y:S02]  /*a5040*/  ISETP.LT.AND P3, PT, R20, UR8, !P0 ;  /* 0x0000000814007c0c */ /* 0x000fe4000c761270 */
        /* <DEDUP_REMOVED lines=108> */
[----:B------:R-:W-:Y:S02]  /*a5710*/  @P3 LOP3.LUT R9, R9, 0x2, RZ, 0xfc, !PT ;  /* 0x0000000209093812 */ /* 0x000fe400078efcff */
[----:B------:R-:W-:Y:S01]  /*a5720*/  ISETP.LT.AND P3, PT, R5, UR26, !P0 ;  /* 0x0000001a05007c0c */ /* 0x000fe2000c761270 */
[----:B------:R-:W-:Y:S01]  /*a5730*/  ULDC UR26, c[0x0][0x228] ;  /* 0x00008a00001a7ab9 */ /* 0x000fe20000000800 */
[----:B------:R-:W-:Y:S02]  /*a5740*/  LOP3.LUT R9, R9, 0xfffffffe, RZ, 0xc0, !PT ;  /* 0xfffffffe09097812 */ /* 0x000fe400078ec0ff */
[----:B------:R-:W-:-:S02]  /*a5750*/  LOP3.LUT R19, R19, 0x7fffffff, RZ, 0xc0, !PT ;  /* 0x7fffffff13137812 */ /* 0x000fc400078ec0ff */
[----:B------:R-:W-:-:S03]  /*a5760*/  @P2 LOP3.LUT R9, R9, 0x1, RZ, 0xfc, !PT ;  /* 0x0000000109092812 */ /* 0x000fc600078efcff */
[----:B------:R-:W-:Y:S02]  /*a5770*/  @P1 LOP3.LUT R19, R19, 0x80000000, RZ, 0xfc, !PT ;  /* 0x8000000013131812 */ /* 0x000fe400078efcff */
[----:B------:R-:W-:Y:S01]  /*a5780*/  ISETP.LT.AND P2, PT, R3, UR27, !P0 ;  /* 0x0000001b03007c0c */ /* 0x000fe2000c741270 */
[----:B------:R0:W-:Y:S01]  /*a5790*/  STL [R1+0x464], R9 ;  /* 0x0004640901007387 */ /* 0x0001e20000100800 */
[----:B------:R-:W-:Y:S01]  /*a57a0*/  LOP3.LUT R19, R19, 0xbfffffff, RZ, 0xc0, !PT ;  /* 0xbfffffff13137812 */ /* 0x000fe200078ec0ff */
[----:B------:R-:W-:-:S03]  /*a57b0*/  ULDC UR27, c[0x0][0x228] ;  /* 0x00008a00001b7ab9 */ /* 0x000fc60000000800 */
[----:B------:R-:W-:Y:S01]  /*a57c0*/  @P3 LOP3.LUT R19, R19, 0x40000000, RZ, 0xfc, !PT ;  /* 0x4000000013133812 */ /* 0x000fe200078efcff */
[----:B0-----:R-:W2:Y:S01]  /*a57d0*/  LDL.LU R9, [R1+0x44c] ;  /* 0x00044c0001097983 */ /* 0x001ea20000300800 */
        /* <DEDUP_REMOVED lines=95> */
[----:B------:R-:W-:Y:S01]  /*a5dd0*/  ULDC.64 UR6, c[0x0][0x228] ;  /* 0x00008a0000067ab9 */ /* 0x000fe20000000a00 */
[----:B------:R-:W-:-:S04]  /*a5de0*/  LOP3.LUT R19, R19, 0xfffffeff, RZ, 0xc0, !PT ;  /* 0xfffffeff13137812 */ /* 0x000fc800078ec0ff */
[----:B------:R-:W-:Y:S02]  /*a5df0*/  @P1 LOP3.LUT R19, R19, 0x100, RZ, 0xfc, !PT ;  /* 0x0000010013131812 */ /* 0x000fe400078efcff */
[----:B------:R-:W-:Y:S01]  /*a5e00*/  ISETP.LT.AND P1, PT, R6, UR24, !P0 ;  /* 0x0000001806007c0c */ /* 0x000fe2000c721270 */
[----:B------:R-:W-:Y:S01]  /*a5e10*/  ULDC UR24, c[0x0][0x228] ;  /* 0x00008a0000187ab9 */ /* 0x000fe20000000800 */
[----:B------:R-:W-:-:S11]  /*a5e20*/  LOP3.LUT R19, R19, 0xffffff7f, RZ, 0xc0, !PT ;  /* 0xffffff7f13137812 */ /* 0x000fd600078ec0ff */
        /* <DEDUP_REMOVED lines=121> */
[----:B------:R-:W-:Y:S01]  /*a65c0*/  ULDC.64 UR8, c[0x0][0x228] ;  /* 0x00008a0000087ab9 */ /* 0x000fe20000000a00 */
        /* <DEDUP_REMOVED lines=173> */
[----:B------:R-:W-:-:S08]  /*a70a0*/  ULDC.64 UR6, c[0x0][0x228] ;  /* 0x00008a0000067ab9 */ /* 0x000fd00000000a00 */
        /* <DEDUP_REMOVED lines=11> */
[----:B------:R-:W-:Y:S02]  /*a7160*/  ULDC UR30, c[0x0][0x228] ;  /* 0x00008a00001e7ab9 */ /* 0x000fe40000000800 */
        /* <DEDUP_REMOVED lines=675> */
[----:B--2---:R-:W-:Y:S01]  /*a9ba0*/  LOP3.LUT R19, R19, 0xdfffffff, RZ, 0xc0, !PT ;  /* 0xdfffffff13137812 */ /* 0x004fe200078ec0ff */
[----:B------:R-:W-:Y:S01]  /*a9bb0*/  VIADD R18, R8, 0x6f ;  /* 0x0000006f08127836 */ /* 0x000fe20000000000 */
[----:B------:R-:W-:Y:S01]  /*a9bc0*/  ISETP.LT.AND P2, PT, R7, UR54, !P0 ;  /* 0x0000003607007c0c */ /* 0x000fe2000c741270 */
[----:B------:R-:W-:-:S06]  /*a9bd0*/  ULDC.64 UR10, c[0x0][0x228] ;  /* 0x00008a00000a7ab9 */ /* 0x000fcc0000000a00 */
[----:B------:R-:W-:Y:S01]  /*a9be0*/  @P1 LOP3.LUT R19, R19, 0x20000000, RZ, 0xfc, !PT ;  /* 0x2000000013131812 */ /* 0x000fe200078efcff */
[----:B------:R-:W-:Y:S01]  /*a9bf0*/  ULDC UR54, c[0x0][0x228] ;  /* 0x00008a0000367ab9 */ /* 0x000fe20000000800 */
        /* <DEDUP_REMOVED lines=272> */
[----:B------:R-:W-:Y:S01]  /*aad00*/  ULDC.64 UR8, c[0x0][0x228] ;  /* 0x00008a0000087ab9 */ /* 0x000fe20000000a00 */
[----:B------:R-:W-:Y:S01]  /*aad10*/  ISETP.LT.AND P2, PT, R7, UR57, !P0 ;  /* 0x0000003907007c0c */ /* 0x000fe2000c741270 */
[----:B------:R-:W-:-:S06]  /*aad20*/  ULDC UR57, c[0x0][0x228] ;  /* 0x00008a0000397ab9 */ /* 0x000fcc0000000800 */
[----:B------:R-:W-:Y:S01]  /*aad30*/  @P1 LOP3.LUT R19, R19, 0x20000000, RZ, 0xfc, !PT ;  /* 0x2000000013131812 */ /* 0x000fe200078efcff */
[----:B------:R-:W-:Y:S01]  /*aad40*/  ULDC UR6, c[0x0][0x228] ;  /* 0x00008a0000067ab9 */ /* 0x000fe20000000800 */
        /* <DEDUP_REMOVED lines=9> */
[----:B------:R0:W-:Y:S01]  /*aade0*/  STL [R1+0x40c], R9 ;  /* 0x00040c0901007387 */ /* 0x0001e20000100800 */
[----:B------:R-:W-:Y:S01]  /*aadf0*/  ISETP.LT.AND P2, PT, R3, UR46, !P0 ;  /* 0x0000002e03007c0c */ /* 0x000fe2000c741270 */
[----:B------:R-:W-:Y:S01]  /*aae00*/  ULDC UR46, c[0x0][0x228] ;  /* 0x00008a00002e7ab9 */ /* 0x000fe20000000800 */
[----:B------:R-:W-:Y:S01]  /*aae10*/  LOP3.LUT R19, R19, 0xbfffffff, RZ, 0xc0, !PT ;  /* 0xbfffffff13137812 */ /* 0x000fe200078ec0ff */
[----:B0-----:R-:W2:Y:S03]  /*aae20*/  LDL.LU R9, [R1+0x404] ;  /* 0x0004040001097983 */ /* 0x001ea60000300800 */
[----:B------:R-:W-:Y:S02]  /*aae30*/  @P3 LOP3.LUT R19, R19, 0x40000000, RZ, 0xfc, !PT ;  /* 0x4000000013133812 */ /* 0x000fe400078efcff */
[----:B------:R-:W-:Y:S01]  /*aae40*/  ISETP.LT.AND P1, PT, R2, UR47, !P0 ;  /* 0x0000002f02007c0c */ /* 0x000fe2000c721270 */
[----:B------:R-:W-:Y:S01]  /*aae50*/  ULDC UR47, c[0x0][0x228] ;  /* 0x00008a00002f7ab9 */ /* 0x000fe20000000800 */
[----:B------:R-:W-:-:S02]  /*aae60*/  LOP3.LUT R19, R19, 0xefffffff, RZ, 0xc0, !PT ;  /* 0xefffffff13137812 */ /* 0x000fc400078ec0ff */
        /* <DEDUP_REMOVED lines=560> */
[----:B------:R-:W-:Y:S01]  /*ad170*/  ULDC UR7, c[0x0][0x228] ;  /* 0x00008a0000077ab9 */ /* 0x000fe20000000800 */
[----:B------:R-:W-:Y:S01]  /*ad180*/  LOP3.LUT R19, R19, 0xffdfffff, RZ, 0xc0, !PT ;  /* 0xffdfffff13137812 */ /* 0x000fe200078ec0ff */
[----:B------:R-:W-:Y:S01]  /*ad190*/  VIADD R18, R8, 0x56 ;  /* 0x0000005608127836 */ /* 0x000fe20000000000 */
[----:B------:R-:W-:Y:S01]  /*ad1a0*/  ISETP.LT.AND P1, PT, R4, UR10, !P0 ;  /* 0x0000000a04007c0c */ /* 0x000fe2000c721270 */
[----:B------:R-:W-:Y:S01]  /*ad1b0*/  ULDC UR10, c[0x0][0x228] ;  /* 0x00008a00000a7ab9 */ /* 0x000fe20000000800 */
        /* <DEDUP_REMOVED lines=104> */
[----:B------:R-:W-:Y:S02]  /*ad840*/  ISETP.LT.AND P1, PT, R4, UR10, !P0 ;  /* 0x0000000a04007c0c */ /* 0x000fe4000c721270 */
        /* <DEDUP_REMOVED lines=137> */
[----:B------:R-:W-:Y:S01]  /*ae0e0*/  LOP3.LUT R29, R29, 0xdfffffff, RZ, 0xc0, !PT ;  /* 0xdfffffff1d1d7812 */ /* 0x000fe200078ec0ff */
[----:B------:R-:W-:-:S06]  /*ae0f0*/  ULDC UR49, c[0x0][0x228] ;  /* 0x00008a0000317ab9 */ /* 0x000fcc0000000800 */
[----:B------:R-:W-:Y:S02]  /*ae100*/  @P1 LOP3.LUT R19, R19, 0x20000000, RZ, 0xfc, !PT ;  /* 0x2000000013131812 */ /* 0x000fe400078efcff */
[----:B------:R-:W-:Y:S01]  /*ae110*/  ISETP.LT.AND P1, PT, R6, UR39, !P0 ;  /* 0x0000002706007c0c */ /* 0x000fe2000c721270 */
[----:B------:R-:W-:Y:S01]  /*ae120*/  ULDC UR39, c[0x0][0x228] ;  /* 0x00008a0000277ab9 */ /* 0x000fe20000000800 */
[----:B------:R-:W-:Y:S02]  /*ae130*/  @P3 LOP3.LUT R9, R9, 0x2, RZ, 0xfc, !PT ;  /* 0x0000000209093812 */ /* 0x000fe400078efcff */
[----:B------:R-:W-:Y:S01]  /*ae140*/  ISETP.LT.AND P3, PT, R5, UR45, !P0 ;  /* 0x0000002d05007c0c */ /* 0x000fe2000c761270 */
[----:B------:R-:W-:Y:S01]  /*ae150*/  ULDC UR45, c[0x0][0x228] ;  /* 0x00008a00002d7ab9 */ /* 0x000fe20000000800 */
[----:B------:R-:W-:Y:S02]  /*ae160*/  LOP3.LUT R19, R19, 0x7fffffff, RZ, 0xc0, !PT ;  /* 0x7fffffff13137812 */ /* 0x000fe400078ec0ff */
[----:B------:R-:W-:-:S04]  /*ae170*/  LOP3.LUT R9, R9, 0xfffffffe, RZ, 0xc0, !PT ;  /* 0xfffffffe09097812 */ /* 0x000fc800078ec0ff */
[----:B------:R-:W-:Y:S02]  /*ae180*/  @P2 LOP3.LUT R9, R9, 0x1, RZ, 0xfc, !PT ;  /* 0x0000000109092812 */ /* 0x000fe400078efcff */
[----:B------:R-:W-:Y:S02]  /*ae190*/  @P1 LOP3.LUT R19, R19, 0x80000000, RZ, 0xfc, !PT ;  /* 0x8000000013131812 */ /* 0x000fe400078efcff */
[----:B------:R-:W-:Y:S01]  /*ae1a0*/  ISETP.LT.AND P2, PT, R3, UR46, !P0 ;  /* 0x0000002e03007c0c */ /* 0x000fe2000c741270 */
[----:B------:R-:W-:Y:S01]  /*ae1b0*/  ULDC UR46, c[0x0][0x228] ;  /* 0x00008a00002e7ab9 */ /* 0x000fe20000000800 */
[----:B------:R-:W-:Y:S01]  /*ae1c0*/  LOP3.LUT R19, R19, 0xbfffffff, RZ, 0xc0, !PT ;  /* 0xbfffffff13137812 */ /* 0x000fe200078ec0ff */
[----:B------:R0:W-:Y:S03]  /*ae1d0*/  STL [R1+0x3e4], R9 ;  /* 0x0003e40901007387 */ /* 0x0001e60000100800 */
[----:B------:R-:W-:-:S02]  /*ae1e0*/  @P3 LOP3.LUT R19, R19, 0x40000000, RZ, 0xfc, !PT ;  /* 0x4000000013133812 */ /* 0x000fc400078efcff */
[----:B------:R-:W-:Y:S01]  /*ae1f0*/  ISETP.LT.AND P1, PT, R2, UR47, !P0 ;  /* 0x0000002f02007c0c */ /* 0x000fe2000c721270 */
[----:B------:R-:W-:Y:S01]  /*ae200*/  ULDC UR47, c[0x0][0x228] ;  /* 0x00008a00002f7ab9 */ /* 0x000fe20000000800 */
[----:B------:R-:W-:Y:S02]  /*ae210*/  LOP3.LUT R19, R19, 0xefffffff, RZ, 0xc0, !PT ;  /* 0xefffffff13137812 */ /* 0x000fe400078ec0ff */
[----:B------:R-:W-:Y:S01]  /*ae220*/  LOP3.LUT R28, R28, 0xdfffffff, RZ, 0xc0, !PT ;  /* 0xdfffffff1c1c7812 */ /* 0x000fe200078ec0ff */
[----:B0-----:R-:W2:Y:S01]  /*ae230*/  LDL.LU R9, [R1+0x5494] ;  /* 0x0054940001097983 */ /* 0x001ea20000300800 */
[----:B------:R-:W-:Y:S02]  /*ae240*/  @P2 LOP3.LUT R19, R19, 0x10000000, RZ, 0xfc, !PT ;  /* 0x1000000013132812 */ /* 0x000fe400078efcff */
[----:B------:R-:W-:Y:S01]  /*ae250*/  ISETP.LT.AND P0, PT, R0, UR48, !P0 ;  /* 0x0000003000007c0c */ /* 0x000fe2000c701270 */
[----:B------:R-:W-:Y:S01]  /*ae260*/  ULDC UR48, c[0x0][0x228] ;  /* 0x00008a0000307ab9 */ /* 0x000fe20000000800 */
[----:B------:R-:W-:-:S02]  /*ae270*/  LOP3.LUT R19, R19, 0xf7ffffff, RZ, 0xc0, !PT ;  /* 0xf7ffffff13137812 */ /* 0x000fc400078ec0ff */
[----:B------:R-:W-:Y:S02]  /*ae280*/  LOP3.LUT R27, R27, 0xdfffffff, RZ, 0xc0, !PT ;  /* 0xdfffffff1b1b7812 */ /* 0x000fe400078ec0ff */
[----:B------:R-:W-:Y:S02]  /*ae290*/  @P1 LOP3.LUT R19, R19, 0x8000000, RZ, 0xfc, !PT ;  /* 0x0800000013131812 */ /* 0x000fe400078efcff */
[----:B------:R-:W-:Y:S02]  /*ae2a0*/  LOP3.LUT R26, R26, 0xdfffffff, RZ, 0xc0, !PT ;  /* 0xdfffffff1a1a7812 */ /* 0x000fe400078ec0ff */
[----:B------:R-:W-:Y:S02]  /*ae2b0*/  LOP3.LUT R19, R19, 0xfbffffff, RZ, 0xc0, !PT ;  /* 0xfbffffff13137812 */ /* 0x000fe400078ec0ff */
[----:B------:R-:W-:Y:S02]  /*ae2c0*/  LOP3.LUT R25, R25, 0xdfffffff, RZ, 0xc0, !PT ;  /* 0xdfffffff19197812 */ /* 0x000fe400078ec0ff */
[----:B------:R-:W-:-:S02]  /*ae2d0*/  @P0 LOP3.LUT R19, R19, 0x4000000, RZ, 0xfc, !PT ;  /* 0x0400000013130812 */ /* 0x000fc400078efcff */
        /* <DEDUP_REMOVED lines=9> */
[----:B------:R-:W-:Y:S01]  /*ae370*/  ULDC UR38, c[0x0][0x228] ;  /* 0x00008a0000267ab9 */ /* 0x000fe20000000800 */
[----:B------:R-:W-:-:S02]  /*ae380*/  LOP3.LUT R24, R24, 0xdfffffff, RZ, 0xc0, !PT ;  /* 0xdfffffff18187812 */ /* 0x000fc400078ec0ff */
[----:B------:R-:W-:-:S05]  /*ae390*/  LOP3.LUT R23, R23, 0xdfffffff, RZ, 0xc0, !PT ;  /* 0xdfffffff17177812 */ /* 0x000fca00078ec0ff */
        /* <DEDUP_REMOVED lines=114> */
[----:B------:R0:W-:Y:S01]  /*aeac0*/  STL [R1+0x3e0], R19 ;  /* 0x0003e01301007387 */ /* 0x0001e20000100800 */
[----:B------:R-:W-:Y:S01]  /*aead0*/  ISETP.LT.AND P1, PT, R2, UR26, !P0 ;  /* 0x0000001a02007c0c */ /* 0x000fe2000c721270 */
[----:B------:R-:W-:Y:S01]  /*aeae0*/  ULDC UR26, c[0x0][0x228] ;  /* 0x00008a00001a7ab9 */ /* 0x000fe20000000800 */
[----:B------:R-:W-:-:S02]  /*aeaf0*/  @P3 LOP3.LUT R29, R29, 0x40000000, RZ, 0xfc, !PT ;  /* 0x400000001d1d3812 */ /* 0x000fc400078efcff */
[----:B------:R-:W-:Y:S01]  /*aeb00*/  ISETP.LT.AND P0, PT, R0, UR27, !P0 ;  /* 0x0000001b00007c0c */ /* 0x000fe2000c701270 */
[----:B------:R-:W-:Y:S01]  /*aeb10*/  ULDC UR27, c[0x0][0x228] ;  /* 0x00008a00001b7ab9 */ /* 0x000fe20000000800 */
[----:B------:R-:W-:Y:S01]  /*aeb20*/  LOP3.LUT R29, R29, 0xefffffff, RZ, 0xc0, !PT ;  /* 0xefffffff1d1d7812 */ /* 0x000fe200078ec0ff */
[----:B0-----:R-:W-:-:S03]  /*aeb30*/  VIADD R19, R8, 0x34 ;  /* 0x0000003408137836 */ /* 0x001fc60000000000 */
        /* <DEDUP_REMOVED lines=132> */
[----:B------:R-:W-:Y:S01]  /*af380*/  ISETP.LT.AND P0, PT, R0, UR48, !P0 ;  /* 0x0000003000007c0c */ /* 0x000fe2000c701270 */
[----:B------:R-:W-:Y:S01]  /*af390*/  ULDC UR48, c[0x0][0x228] ;  /* 0x00008a0000307ab9 */ /* 0x000fe20000000800 */
        /* <DEDUP_REMOVED lines=48> */
[----:B------:R-:W-:-:S09]  /*af6a0*/  ISETP.LT.AND P2, PT, R7, UR17, !P0 ;  /* 0x0000001107007c0c */ /* 0x000fd2000c741270 */
        /* <DEDUP_REMOVED lines=17> */
[----:B------:R-:W-:Y:S01]  /*af7c0*/  ULDC.64 UR16, c[0x0][0x228] ;  /* 0x00008a0000107ab9 */ /* 0x000fe20000000a00 */
        /* <DEDUP_REMOVED lines=62> */
[----:B------:R-:W-:Y:S02]  /*afbb0*/  ISETP.LT.AND P2, PT, R3, UR18, !P0 ;  /* 0x0000001203007c0c */ /* 0x000fe4000c741270 */
[----:B------:R-:W-:Y:S02]  /*afbc0*/  LOP3.LUT R27, R27, 0xbfffffff, RZ, 0xc0, !PT ;  /* 0xbfffffff1b1b7812 */ /* 0x000fe400078ec0ff */
[----:B------:R-:W-:Y:S01]  /*afbd0*/  ISETP.LT.AND P1, PT, R2, UR27, !P0 ;  /* 0x0000001b02007c0c */ /* 0x000fe2000c721270 */
[----:B------:R-:W-:Y:S01]  /*afbe0*/  ULDC UR27, c[0x0][0x228] ;  /* 0x00008a00001b7ab9 */ /* 0x000fe20000000800 */
[----:B------:R-:W-:-:S02]  /*afbf0*/  @P3 LOP3.LUT R27, R27, 0x40000000, RZ, 0xfc, !PT ;  /* 0x400000001b1b3812 */ /* 0x000fc400078efcff */
[----:B------:R-:W-:Y:S01]  /*afc00*/  ISETP.LT.AND P0, PT, R0, UR19, !P0 ;  /* 0x0000001300007c0c */ /* 0x000fe2000c701270 */
[----:B------:R-:W-:Y:S01]  /*afc10*/  ULDC.64 UR18, c[0x0][0x228] ;  /* 0x00008a0000127ab9 */ /* 0x000fe20000000a00 */
        /* <DEDUP_REMOVED lines=29> */
[----:B------:R-:W-:Y:S02]  /*afdf0*/  ISETP.LT.AND P1, PT, R2, UR30, !P0 ;  /* 0x0000001e02007c0c */ /* 0x000fe4000c721270 */
        /* <DEDUP_REMOVED lines=149> */
[----:B------:R-:W-:Y:S02]  /*b0750*/  ISETP.LT.AND P3, PT, R20, UR39, !P0 ;  /* 0x0000002714007c0c */ /* 0x000fe4000c761270 */
        /* <DEDUP_REMOVED lines=47> */
[----:B------:R-:W-:-:S04]  /*b0a50*/  LOP3.LUT R26, R26, 0xffffff7f, RZ, 0xc0, !PT ;  /* 0xffffff7f1a1a7812 */ /* 0x000fc800078ec0ff */
[----:B------:R-:W-:Y:S02]  /*b0a60*/  @P1 LOP3.LUT R26, R26, 0x80, RZ, 0xfc, !PT ;  /* 0x000000801a1a1812 */ /* 0x000fe400078efcff */
[----:B------:R-:W-:Y:S01]  /*b0a70*/  ISETP.LT.AND P1, PT, R2, UR25, !P0 ;  /* 0x0000001902007c0c */ /* 0x000fe2000c721270 */
[----:B------:R-:W-:Y:S01]  /*b0a80*/  ULDC.64 UR24, c[0x0][0x228] ;  /* 0x00008a0000187ab9 */ /* 0x000fe20000000a00 */
        /* <DEDUP_REMOVED lines=33> */
[----:B------:R-:W-:Y:S02]  /*b0ca0*/  ISETP.LT.AND P1, PT, R2, UR26, !P0 ;  /* 0x0000001a02007c0c */ /* 0x000fe4000c721270 */
        /* <DEDUP_REMOVED lines=126> */
[----:B------:R-:W-:-:S05]  /*b1490*/  LOP3.LUT R25, R25, 0xfffffffe, RZ, 0xc0, !PT ;  /* 0xfffffffe19197812 */ /* 0x000fca00078ec0ff */
[----:B------:R-:W-:Y:S02]  /*b14a0*/  @P1 LOP3.LUT R24, R24, 0x80000000, RZ, 0xfc, !PT ;  /* 0x8000000018181812 */ /* 0x000fe400078efcff */
[----:B------:R-:W-:Y:S01]  /*b14b0*/  ISETP.LT.AND P1, PT, R2, UR59, !P0 ;  /* 0x0000003b02007c0c */ /* 0x000fe2000c721270 */
[----:B------:R-:W-:Y:S01]  /*b14c0*/  ULDC UR59, c[0x0][0x228] ;  /* 0x00008a00003b7ab9 */ /* 0x000fe20000000800 */
        /* <DEDUP_REMOVED lines=86> */
[----:B------:R-:W-:-:S09]  /*b1a30*/  ISETP.LT.AND P2, PT, R6, UR28, !P0 ;  /* 0x0000001c06007c0c */ /* 0x000fd2000c741270 */
[----:B------:R-:W-:Y:S02]  /*b1a40*/  @P1 LOP3.LUT R24, R24, 0x20, RZ, 0xfc, !PT ;  /* 0x0000002018181812 */ /* 0x000fe400078efcff */
[----:B------:R-:W-:Y:S02]  /*b1a50*/  ISETP.LT.AND P1, PT, R20, UR30, !P0 ;  /* 0x0000001e14007c0c */ /* 0x000fe4000c721270 */
[----:B------:R-:W-:-:S11]  /*b1a60*/  LOP3.LUT R24, R24, 0xfffffdff, RZ, 0xc0, !PT ;  /* 0xfffffdff18187812 */ /* 0x000fd600078ec0ff */
[----:B------:R-:W-:Y:S02]  /*b1a70*/  @P1 LOP3.LUT R24, R24, 0x200, RZ, 0xfc, !PT ;  /* 0x0000020018181812 */ /* 0x000fe400078efcff */
[----:B------:R-:W-:Y:S02]  /*b1a80*/  ISETP.LT.AND P1, PT, R5, UR26, !P0 ;  /* 0x0000001a05007c0c */ /* 0x000fe4000c721270 */
        /* <DEDUP_REMOVED lines=9> */
[----:B------:R-:W-:Y:S02]  /*b1b20*/  LOP3.LUT R24, R24, 0xffffffef, RZ, 0xc0, !PT ;  /* 0xffffffef18187812 */ /* 0x000fe400078ec0ff */
[----:B------:R-:W-:Y:S01]  /*b1b30*/  ISETP.GE.AND P0, PT, R19, UR29, PT ;  /* 0x0000001d13007c0c */ /* 0x000fe2000bf06270 */
[----:B------:R-:W-:Y:S01]  /*b1b40*/  VIADD R19, R8, 0x32 ;  /* 0x0000003208137836 */ /* 0x000fe20000000000 */
[----:B------:R-:W-:Y:S02]  /*b1b50*/  @P3 LOP3.LUT R24, R24, 0x10, RZ, 0xfc, !PT ;  /* 0x0000001018183812 */ /* 0x000fe400078efcff */
[----:B------:R-:W-:-:S02]  /*b1b60*/  ISETP.LT.AND P3, PT, R7, UR13, !P0 ;  /* 0x0000000d07007c0c */ /* 0x000fc4000c761270 */
[----:B------:R-:W-:-:S04]  /*b1b70*/  LOP3.LUT R24, R24, 0xfffffff7, RZ, 0xc0, !PT ;  /* 0xfffffff718187812 */ /* 0x000fc800078ec0ff */
[----:B------:R-:W-:Y:S02]  /*b1b80*/  @P2 LOP3.LUT R24, R24, 0x8, RZ, 0xfc, !PT ;  /* 0x0000000818182812 */ /* 0x000fe400078efcff */
[----:B------:R-:W-:Y:S02]  /*b1b90*/  ISETP.LT.AND P2, PT, R4, UR32, !P0 ;  /* 0x0000002004007c0c */ /* 0x000fe4000c741270 */
[----:B------:R-:W-:-:S04]  /*b1ba0*/  LOP3.LUT R24, R24, 0xfffffffb, RZ, 0xc0, !PT ;  /* 0xfffffffb18187812 */ /* 0x000fc800078ec0ff */
[----:B------:R-:W-:Y:S02]  /*b1bb0*/  @P1 LOP3.LUT R24, R24, 0x4, RZ, 0xfc, !PT ;  /* 0x0000000418181812 */ /* 0x000fe400078efcff */
[----:B------:R-:W-:Y:S02]  /*b1bc0*/  ISETP.LT.AND P1, PT, R20, UR14, !P0 ;  /* 0x0000000e14007c0c */ /* 0x000fe4000c721270 */
[----:B------:R-:W-:-:S03]  /*b1bd0*/  LOP3.LUT R24, R24, 0xfffffffd, RZ, 0xc0, !PT ;  /* 0xfffffffd18187812 */ /* 0x000fc600078ec0ff */
[----:B------:R-:W-:Y:S02]  /*b1be0*/  @P2 LOP3.LUT R23, R23, 0x20000000, RZ, 0xfc, !PT ;  /* 0x2000000017172812 */ /* 0x000fe400078efcff */
[----:B------:R-:W-:Y:S02]  /*b1bf0*/  ISETP.LT.AND P2, PT, R6, UR12, !P0 ;  /* 0x0000000c06007c0c */ /* 0x000fe4000c741270 */
[----:B------:R-:W-:-:S04]  /*b1c00*/  LOP3.LUT R23, R23, 0x7fffffff, RZ, 0xc0, !PT ;  /* 0x7fffffff17177812 */ /* 0x000fc800078ec0ff */
[----:B------:R-:W-:Y:S02]  /*b1c10*/  @P1 LOP3.LUT R24, R24, 0x2, RZ, 0xfc, !PT ;  /* 0x0000000218181812 */ /* 0x000fe400078efcff */
[----:B------:R-:W-:Y:S02]  /*b1c20*/  ISETP.LT.AND P1, PT, R5, UR11, !P0 ;  /* 0x0000000b05007c0c */ /* 0x000fe4000c721270 */
[----:B------:R-:W-:-:S03]  /*b1c30*/  LOP3.LUT R24, R24, 0xfffffffe, RZ, 0xc0, !PT ;  /* 0xfffffffe18187812 */ /* 0x000fc600078ec0ff */
[----:B------:R-:W-:Y:S02]  /*b1c40*/  @P2 LOP3.LUT R23, R23, 0x80000000, RZ, 0xfc, !PT ;  /* 0x8000000017172812 */ /* 0x000fe400078efcff */
[----:B------:R-:W-:Y:S02]  /*b1c50*/  @P3 LOP3.LUT R24, R24, 0x1, RZ, 0xfc, !PT ;  /* 0x0000000118183812 */ /* 0x000fe400078efcff */
[----:B------:R-:W-:Y:S02]  /*b1c60*/  ISETP.LT.AND P3, PT, R3, UR10, !P0 ;  /* 0x0000000a03007c0c */ /* 0x000fe4000c761270 */
[----:B------:R-:W-:Y:S02]  /*b1c70*/  LOP3.LUT R23, R23, 0xbfffffff, RZ, 0xc0, !PT ;  /* 0xbfffffff17177812 */ /* 0x000fe400078ec0ff */
[----:B------:R-:W-:Y:S02]  /*b1c80*/  ISETP.LT.AND P2, PT, R2, UR9, !P0 ;  /* 0x0000000902007c0c */ /* 0x000fe4000c741270 */
[----:B------:R-:W-:-:S02]  /*b1c90*/  @P1 LOP3.LUT R23, R23, 0x40000000, RZ, 0xfc, !PT ;  /* 0x4000000017171812 */ /* 0x000fc400078efcff */
[----:B------:R-:W-:Y:S02]  /*b1ca0*/  ISETP.LT.AND P1, PT, R0, UR8, !P0 ;  /* 0x0000000800007c0c */ /* 0x000fe4000c721270 */
[----:B------:R-:W-:Y:S02]  /*b1cb0*/  LOP3.LUT R23, R23, 0xefffffff, RZ, 0xc0, !PT ;  /* 0xefffffff17177812 */ /* 0x000fe400078ec0ff */
[----:B------:R-:W-:Y:S01]  /*b1cc0*/  ISETP.GE.AND P0, PT, R18, UR31, PT ;  /* 0x0000001f12007c0c */ /* 0x000fe2000bf06270 */
[----:B------:R-:W-:Y:S01]  /*b1cd0*/  VIADD R18, R8, 0x31 ;  /* 0x0000003108127836 */ /* 0x000fe20000000000 */
        /* <DEDUP_REMOVED lines=52> */
[----:B------:R-:W-:Y:S01]  /*b2020*/  @P3 LOP3.LUT R23, R23, 0x1000, RZ, 0xfc, !PT ;  /* 0x0000100017173812 */ /* 0x000fe200078efcff */
[----:B------:R-:W2:Y:S01]  /*b2030*/  LDL.LU R8, [R1+0x5490] ;  /* 0x0054900001087983 */ /* 0x000ea20000300800 */
        /* <DEDUP_REMOVED lines=23> */
[----:B------:R-:W-:-:S04]  /*b21b0*/  @P3 LOP3.LUT R23, R23, 0x10, RZ, 0xfc, !PT ;  /* 0x0000001017173812 */ /* 0x000fc800078efcff */
[----:B------:R-:W-:-:S04]  /*b21c0*/  LOP3.LUT R23, R23, 0xfffffff7, RZ, 0xc0, !PT ;  /* 0xfffffff717177812 */ /* 0x000fc800078ec0ff */
[----:B------:R-:W-:Y:S02]  /*b21d0*/  @P2 LOP3.LUT R23, R23, 0x8, RZ, 0xfc, !PT ;  /* 0x0000000817172812 */ /* 0x000fe400078efcff */
[----:B------:R-:W-:Y:S02]  /*b21e0*/  ISETP.GE.AND P0, PT, R19, UR37, PT ;  /* 0x0000002513007c0c */ /* 0x000fe4000bf06270 */
[----:B------:R-:W-:-:S04]  /*b21f0*/  LOP3.LUT R23, R23, 0xfffffffb, RZ, 0xc0, !PT ;  /* 0xfffffffb17177812 */ /* 0x000fc800078ec0ff */
[----:B------:R-:W-:Y:S02]  /*b2200*/  @P1 LOP3.LUT R23, R23, 0x4, RZ, 0xfc, !PT ;  /* 0x0000000417171812 */ /* 0x000fe400078efcff */
[----:B------:R-:W-:Y:S02]  /*b2210*/  ISETP.LT.AND P1, PT, R20, UR50, !P0 ;  /* 0x0000003214007c0c */ /* 0x000fe4000c721270 */
[----:B------:R-:W-:Y:S02]  /*b2220*/  ISETP.LT.AND P3, PT, R6, UR48, !P0 ;  /* 0x0000003006007c0c */ /* 0x000fe4000c761270 */
[----:B------:R-:W-:Y:S02]  /*b2230*/  ISETP.LT.AND P2, PT, R7, UR49, !P0 ;  /* 0x0000003107007c0c */ /* 0x000fe4000c741270 */
[----:B------:R-:W-:Y:S01]  /*b2240*/  LOP3.LUT R23, R23, 0xfffffffd, RZ, 0xc0, !PT ;  /* 0xfffffffd17177812 */ /* 0x000fe200078ec0ff */
[----:B------:R-:W3:Y:S01]  /*b2250*/  LDL.LU R7, [R1+0x548c] ;  /* 0x00548c0001077983 */ /* 0x000ee20000300800 */
[----:B------:R-:W-:-:S03]  /*b2260*/  LOP3.LUT R22, R22, 0x7fffffff, RZ, 0xc0, !PT ;  /* 0x7fffffff16167812 */ /* 0x000fc600078ec0ff */
[----:B------:R-:W4:Y:S02]  /*b2270*/  LDL.LU R6, [R1+0x5488] ;  /* 0x0054880001067983 */ /* 0x000f240000300800 */
[----:B------:R-:W-:Y:S02]  /*b2280*/  @P1 LOP3.LUT R23, R23, 0x2, RZ, 0xfc, !PT ;  /* 0x0000000217171812 */ /* 0x000fe400078efcff */
[----:B------:R-:W-:Y:S02]  /*b2290*/  ISETP.LT.AND P1, PT, R5, UR55, !P0 ;  /* 0x0000003705007c0c */ /* 0x000fe4000c721270 */
[----:B------:R-:W-:Y:S01]  /*b22a0*/  LOP3.LUT R23, R23, 0xfffffffe, RZ, 0xc0, !PT ;  /* 0xfffffffe17177812 */ /* 0x000fe200078ec0ff */
[----:B------:R-:W3:Y:S01]  /*b22b0*/  LDL.LU R5, [R1+0x5484] ;  /* 0x0054840001057983 */ /* 0x000ee20000300800 */
[----:B------:R-:W-:Y:S02]  /*b22c0*/  @P3 LOP3.LUT R22, R22, 0x80000000, RZ, 0xfc, !PT ;  /* 0x8000000016163812 */ /* 0x000fe400078efcff */
[----:B------:R-:W-:-:S02]  /*b22d0*/  @P2 LOP3.LUT R23, R23, 0x1, RZ, 0xfc, !PT ;  /* 0x0000000117172812 */ /* 0x000fc400078efcff */
[----:B------:R-:W-:Y:S02]  /*b22e0*/  ISETP.LT.AND P2, PT, R4, UR40, !P0 ;  /* 0x0000002804007c0c */ /* 0x000fe4000c741270 */
[----:B------:R-:W-:Y:S01]  /*b22f0*/  LOP3.LUT R22, R22, 0xbfffffff, RZ, 0xc0, !PT ;  /* 0xbfffffff16167812 */ /* 0x000fe200078ec0ff */
[----:B------:R-:W4:Y:S03]  /*b2300*/  LDL.LU R4, [R1+0x5480] ;  /* 0x0054800001047983 */ /* 0x000f260000300800 */
[----:B------:R-:W-:-:S04]  /*b2310*/  @P1 LOP3.LUT R22, R22, 0x40000000, RZ, 0xfc, !PT ;  /* 0x4000000016161812 */ /* 0x000fc800078efcff */
[----:B------:R-:W-:Y:S02]  /*b2320*/  LOP3.LUT R22, R22, 0xdfffffff, RZ, 0xc0, !PT ;  /* 0xdfffffff16167812 */ /* 0x000fe400078ec0ff */
[----:B------:R-:W-:Y:S02]  /*b2330*/  ISETP.LT.AND P3, PT, R3, UR56, !P0 ;  /* 0x0000003803007c0c */ /* 0x000fe4000c761270 */
[----:B------:R-:W3:Y:S01]  /*b2340*/  LDL.LU R3, [R1+0x547c] ;  /* 0x00547c0001037983 */ /* 0x000ee20000300800 */
[----:B------:R-:W-:Y:S02]  /*b2350*/  ISETP.LT.AND P1, PT, R2, UR57, !P0 ;  /* 0x0000003902007c0c */ /* 0x000fe4000c721270 */
[----:B------:R-:W-:Y:S01]  /*b2360*/  @P2 LOP3.LUT R22, R22, 0x20000000, RZ, 0xfc, !PT ;  /* 0x2000000016162812 */ /* 0x000fe200078efcff */
[----:B------:R-:W4:Y:S01]  /*b2370*/  LDL.LU R2, [R1+0x5478] ;  /* 0x0054780001027983 */ /* 0x000f220000300800 */
[----:B------:R-:W-:-:S03]  /*b2380*/  ISETP.LT.AND P2, PT, R0, UR58, !P0 ;  /* 0x0000003a00007c0c */ /* 0x000fc6000c741270 */
[----:B------:R-:W3:Y:S01]  /*b2390*/  LDL.LU R0, [R1+0x5474] ;  /* 0x0054740001007983 */ /* 0x000ee20000300800 */
[----:B------:R-:W-:-:S04]  /*b23a0*/  LOP3.LUT R22, R22, 0xefffffff, RZ, 0xc0, !PT ;  /* 0xefffffff16167812 */ /* 0x000fc800078ec0ff */
[----:B------:R-:W-:-:S04]  /*b23b0*/  @P3 LOP3.LUT R22, R22, 0x10000000, RZ, 0xfc, !PT ;  /* 0x1000000016163812 */ /* 0x000fc800078efcff */
[----:B------:R-:W-:Y:S02]  /*b23c0*/  LOP3.LUT R22, R22, 0xf7ffffff, RZ, 0xc0, !PT ;  /* 0xf7ffffff16167812 */ /* 0x000fe400078ec0ff */
[----:B------:R-:W-:Y:S02]  /*b23d0*/  ISETP.GE.AND P0, PT, R18, UR39, PT ;  /* 0x0000002712007c0c */ /* 0x000fe4000bf06270 */
[----:B------:R-:W-:Y:S02]  /*b23e0*/  @P1 LOP3.LUT R22, R22, 0x8000000, RZ, 0xfc, !PT ;  /* 0x0800000016161812 */ /* 0x000fe400078efcff */
[----:B------:R-:W-:Y:S02]  /*b23f0*/  ISETP.LT.AND P1, PT, R20, UR59, !P0 ;  /* 0x0000003b14007c0c */ /* 0x000fe4000c721270 */
[----:B------:R-:W-:-:S04]  /*b2400*/  LOP3.LUT R22, R22, 0xfbffffff, RZ, 0xc0, !PT ;  /* 0xfbffffff16167812 */ /* 0x000fc800078ec0ff */
[----:B------:R-:W-:-:S04]  /*b2410*/  @P2 LOP3.LUT R22, R22, 0x4000000, RZ, 0xfc, !PT ;  /* 0x0400000016162812 */ /* 0x000fc800078efcff */
[----:B------:R-:W-:-:S04]  /*b2420*/  LOP3.LUT R22, R22, 0xfdffffff, RZ, 0xc0, !PT ;  /* 0xfdffffff16167812 */ /* 0x000fc800078ec0ff */
[----:B------:R-:W-:Y:S01]  /*b2430*/  @P1 LOP3.LUT R22, R22, 0x2000000, RZ, 0xfc, !PT ;  /* 0x0200000016161812 */ /* 0x000fe200078efcff */
[----:B------:R-:W4:Y:S01]  /*b2440*/  LDL.LU R18, [R1+0x21bc] ;  /* 0x0021bc0001127983 */ /* 0x000f220000300800 */
[----:B------:R-:W-:Y:S01]  /*b2450*/  ULDC UR5, c[0x0][0x248] ;  /* 0x0000920000057ab9 */ /* 0x000fe20000000800 */
[----:B------:R-:W-:Y:S01]  /*b2460*/  ULDC UR8, c[0x0][0x228] ;  /* 0x00008a0000087ab9 */ /* 0x000fe20000000800 */
[----:B------:R-:W-:Y:S01]  /*b2470*/  ULDC.64 UR10, c[0x0][0x228] ;  /* 0x00008a00000a7ab9 */ /* 0x000fe20000000a00 */
        /* <DEDUP_REMOVED lines=14> */
[----:B--2---:R0:W-:Y:S01]  /*b2560*/  STL.64 [R1+0x63d0], R8 ;  /* 0x0063d00801007387 */ /* 0x0041e20000100a00 */
        /* <DEDUP_REMOVED lines=11> */
[----:B0-----:R-:W2:Y:S01]  /*b2620*/  LDL.LU R8, [R1+0x21a8] ;  /* 0x0021a80001087983 */ /* 0x001ea20000300800 */
[----:B------:R-:W-:Y:S01]  /*b2630*/  ULDC UR56, c[0x0][0x228] ;  /* 0x00008a0000387ab9 */ /* 0x000fe20000000800 */
[----:B------:R-:W-:Y:S01]  /*b2640*/  ULDC UR32, c[0x0][0x228] ;  /* 0x00008a0000207ab9 */ /* 0x000fe20000000800 */
[----:B------:R-:W-:Y:S01]  /*b2650*/  ULDC UR33, c[0x0][0x228] ;  /* 0x00008a0000217ab9 */ /* 0x000fe20000000800 */
[----:B------:R-:W2:Y:S01]  /*b2660*/  LDL.LU R9, [R1+0x21ac] ;  /* 0x0021ac0001097983 */ /* 0x000ea20000300800 */
[----:B------:R-:W-:Y:S01]  /*b2670*/  ULDC UR37, c[0x0][0x228] ;  /* 0x00008a0000257ab9 */ /* 0x000fe20000000800 */
[----:B------:R-:W-:Y:S01]  /*b2680*/  ULDC UR47, c[0x0][0x228] ;  /* 0x00008a00002f7ab9 */ /* 0x000fe20000000800 */
[----:B------:R-:W-:Y:S01]  /*b2690*/  ULDC UR52, c[0x0][0x228] ;  /* 0x00008a0000347ab9 */ /* 0x000fe20000000800 */
[----:B------:R0:W-:Y:S01]  /*b26a0*/  STL.64 [R1+0x63c8], R10 ;  /* 0x0063c80a01007387 */ /* 0x0001e20000100a00 */
        /* <DEDUP_REMOVED lines=24> */
[----:B0-----:R-:W2:Y:S04]  /*b2830*/  LDL.LU R13, [R1+0x2180] ;  /* 0x00218000010d7983 */ /* 0x001ea80000300800 */
[----:B------:R0:W-:Y:S04]  /*b2840*/  STL [R1+0x63c0], R16 ;  /* 0x0063c01001007387 */ /* 0x0001e80000100800 */
[----:B0-----:R-:W2:Y:S04]  /*b2850*/  LDL.LU R16, [R1+0x2184] ;  /* 0x0021840001107983 */ /* 0x001ea80000300800 */
[----:B------:R0:W-:Y:S04]  /*b2860*/  STL.64 [R1+0x63b8], R14 ;  /* 0x0063b80e01007387 */ /* 0x0001e80000100a00 */
[----:B0-----:R-:W2:Y:S04]  /*b2870*/  LDL.LU R14, [R1+0x2188] ;  /* 0x00218800010e7983 */ /* 0x001ea80000300800 */
[----:B------:R-:W2:Y:S04]  /*b2880*/  LDL.LU R15, [R1+0x218c] ;  /* 0x00218c00010f7983 */ /* 0x000ea80000300800 */
[----:B------:R-:W2:Y:S04]  /*b2890*/  LDL.LU R19, [R1+0x2178] ;  /* 0x0021780001137983 */ /* 0x000ea80000300800 */
[----:B------:R-:W2:Y:S04]  /*b28a0*/  LDL.LU R20, [R1+0x217c] ;  /* 0x00217c0001147983 */ /* 0x000ea80000300800 */
[----:B------:R0:W-:Y:S04]  /*b28b0*/  STL [R1+0x54bc], R22 ;  /* 0x0054bc1601007387 */ /* 0x0001e80000100800 */
[----:B0-----:R-:W2:Y:S04]  /*b28c0*/  LDL.LU R22, [R1+0x2194] ;  /* 0x0021940001167983 */ /* 0x001ea80000300800 */
[----:B------:R0:W-:Y:S04]  /*b28d0*/  STL [R1+0x54a4], R21 ;  /* 0x0054a41501007387 */ /* 0x0001e80000100800 */
[----:B0-----:R-:W2:Y:S04]  /*b28e0*/  LDL.LU R21, [R1+0x2190] ;  /* 0x0021900001157983 */ /* 0x001ea80000300800 */
[----:B------:R0:W-:Y:S04]  /*b28f0*/  STL [R1+0x548c], R29 ;  /* 0x00548c1d01007387 */ /* 0x0001e80000100800 */
[----:B0-----:R-:W4:Y:S04]  /*b2900*/  LDL.LU R29, [R1+0x21b8] ;  /* 0x0021b800011d7983 */ /* 0x001f280000300800 */
[----:B------:R-:W-:Y:S04]  /*b2910*/  STL [R1+0x5488], R28 ;  /* 0x0054881c01007387 */ /* 0x000fe80000100800 */
[----:B------:R0:W-:Y:S04]  /*b2920*/  STL [R1+0x5484], R27 ;  /* 0x0054841b01007387 */ /* 0x0001e80000100800 */
[----:B0-----:R-:W2:Y:S04]  /*b2930*/  LDL.LU R27, [R1+0x2174] ;  /* 0x00217400011b7983 */ /* 0x001ea80000300800 */
[----:B------:R-:W-:Y:S04]  /*b2940*/  STL [R1+0x5480], R26 ;  /* 0x0054801a01007387 */ /* 0x000fe80000100800 */
[----:B------:R-:W-:Y:S04]  /*b2950*/  STL [R1+0x547c], R25 ;  /* 0x00547c1901007387 */ /* 0x000fe80000100800 */
[----:B------:R0:W-:Y:S04]  /*b2960*/  STL [R1+0x5478], R24 ;  /* 0x0054781801007387 */ /* 0x0001e80000100800 */
[----:B0-----:R-:W2:Y:S04]  /*b2970*/  LDL.LU R24, [R1+0x2170] ;  /* 0x0021700001187983 */ /* 0x001ea80000300800 */
[----:B------:R0:W-:Y:S04]  /*b2980*/  STL [R1+0x5474], R23 ;  /* 0x0054741701007387 */ /* 0x0001e80000100800 */
[----:B0-----:R-:W2:Y:S01]  /*b2990*/  LDL.LU R23, [R1+0x21a4] ;  /* 0x0021a40001177983 */ /* 0x001ea20000300800 */
[----:B------:R-:W-:Y:S01]  /*b29a0*/  VIADD R17, R17, UR5 ;  /* 0x0000000511117c36 */ /* 0x000fe20008000000 */
[----:B------:R-:W-:-:S04]  /*b29b0*/  ULDC UR5, c[0x0][0x248] ;  /* 0x0000920000057ab9 */ /* 0x000fc80000000800 */
[----:B---3--:R-:W-:Y:S02]  /*b29c0*/  IADD3 R28, P1, R17, R0, RZ ;  /* 0x00000000111c7210 */ /* 0x008fe40007f3e0ff */
[----:B----4-:R-:W-:Y:S02]  /*b29d0*/  F2FP.SATFINITE.E5M2.F32.PACK_AB_MERGE_C R25, R18, R29, RZ ;  /* 0x0000001d1219723e */ /* 0x010fe400048060ff */
[----:B------:R-:W-:-:S03]  /*b29e0*/  SHF.R.S32.HI R18, RZ, 0x1f, R17 ;  /* 0x0000001fff127819 */ /* 0x000fc60000011411 */
[----:B------:R0:W-:Y:S02]  /*b29f0*/  STL [R1+0x4dac], R25 ;  /* 0x004dac1901007387 */ /* 0x0001e40000100800 */
[----:B------:R-:W-:Y:S02]  /*b2a00*/  IMAD.X R29, R18, 0x1, R2, P1 ;  /* 0x00000001121d7824 */ /* 0x000fe400008e0602 */
[----:B0-----:R-:W3:Y:S04]  /*b2a10*/  LDL.LU R25, [R1+0x2160] ;  /* 0x0021600001197983 */ /* 0x001ee80000300800 */
[----:B------:R-:W3:Y:S04]  /*b2a20*/  LDL.LU R26, [R1+0x2164] ;  /* 0x00216400011a7983 */ /* 0x000ee80000300800 */
[----:B------:R0:W-:Y:S04]  /*b2a30*/  STL.64 [R1+0x21b8], R28 ;  /* 0x0021b81c01007387 */ /* 0x0001e80000100a00 */
[----:B0-----:R-:W4:Y:S04]  /*b2a40*/  LDL.LU R28, [R1+0x2168] ;  /* 0x00216800011c7983 */ /* 0x001f280000300800 */
[----:B------:R-:W4:Y:S01]  /*b2a50*/  LDL.LU R29, [R1+0x216c] ;  /* 0x00216c00011d7983 */ /* 0x000f220000300800 */
[----:B--2---:R-:W-:-:S03]  /*b2a60*/  F2FP.SATFINITE.E5M2.F32.PACK_AB_MERGE_C R23, R23, R12, RZ ;  /* 0x0000000c1717723e */ /* 0x004fc600048060ff */
[----:B------:R-:W2:Y:S04]  /*b2a70*/  LDL.LU R12, [R1+0x63d8] ;  /* 0x0063d800010c7983 */ /* 0x000ea80000300800 */
[----:B------:R0:W-:Y:S02]  /*b2a80*/  STL [R1+0x21f4], R23 ;  /* 0x0021f41701007387 */ /* 0x0001e40000100800 */
[----:B0-----:R-:W-:Y:S02]  /*b2a90*/  F2FP.SATFINITE.E5M2.F32.PACK_AB_MERGE_C R23, R9, R8, RZ ;  /* 0x000000080917723e */ /* 0x001fe400048060ff */
[----:B------:R-:W-:-:S03]  /*b2aa0*/  IADD3 R8, P1, R17, R3, RZ ;  /* 0x0000000311087210 */ /* 0x000fc60007f3e0ff */
[----:B------:R-:W-:Y:S02]  /*b2ab0*/  STL [R1+0x21ac], R23 ;  /* 0x0021ac1701007387 */ /* 0x000fe40000100800 */
[----:B------:R-:W-:-:S05]  /*b2ac0*/  IMAD.X R9, R18, 0x1, R4, P1 ;  /* 0x0000000112097824 */ /* 0x000fca00008e0604 */
[----:B------:R0:W-:Y:S04]  /*b2ad0*/  STL.64 [R1+0x21a0], R8 ;  /* 0x0021a00801007387 */ /* 0x0001e80000100a00 */
[----:B0-----:R-:W3:Y:S01]  /*b2ae0*/  LDL.LU.64 R8, [R1+0x63d0] ;  /* 0x0063d00001087983 */ /* 0x001ee20000300a00 */
[----:B------:R-:W-:Y:S02]  /*b2af0*/  F2FP.SATFINITE.E5M2.F32.PACK_AB_MERGE_C R21, R22, R21, RZ ;  /* 0x000000151615723e */ /* 0x000fe400048060ff */
[----:B------:R-:W-:Y:S01]  /*b2b00*/  F2FP.SATFINITE.E5M2.F32.PACK_AB_MERGE_C R10, R11, R10, RZ ;  /* 0x0000000a0b0a723e */ /* 0x000fe200048060ff */
[----:B------:R-:W2:Y:S04]  /*b2b10*/  LDL.LU R23, [R1+0x215c] ;  /* 0x00215c0001177983 */ /* 0x000ea80000300800 */
[----:B------:R0:W-:Y:S04]  /*b2b20*/  STL [R1+0x21a8], R21 ;  /* 0x0021a81501007387 */ /* 0x0001e80000100800 */
[----:B0-----:R-:W2:Y:S04]  /*b2b30*/  LDL.LU R21, [R1+0x2140] ;  /* 0x0021400001157983 */ /* 0x001ea80000300800 */
[----:B------:R0:W-:Y:S04]  /*b2b40*/  STL [R1+0x219c], R10 ;  /* 0x00219c0a01007387 */ /* 0x0001e80000100800 */
[----:B------:R-:W2:Y:S04]  /*b2b50*/  LDL.LU R22, [R1+0x2144] ;  /* 0x0021440001167983 */ /* 0x000ea80000300800 */
[----:B------:R1:W-:Y:S01]  /*b2b60*/  STL [R1+0x63a8], R5 ;  /* 0x0063a80501007387 */ /* 0x0003e20000100800 */
[----:B0-----:R-:W-:-:S05]  /*b2b70*/  IADD3 R10, P1, R17, R5, RZ ;  /* 0x00000005110a7210 */ /* 0x001fca0007f3e0ff */
[----:B------:R-:W-:Y:S01]  /*b2b80*/  IMAD.X R11, R18, 0x1, R6, P1 ;  /* 0x00000001120b7824 */ /* 0x000fe200008e0606 */
[----:B-1----:R-:W2:Y:S04]  /*b2b90*/  LDL.LU R5, [R1+0x2158] ;  /* 0x0021580001057983 */ /* 0x002ea80000300800 */
[----:B------:R0:W-:Y:S01]  /*b2ba0*/  STL.64 [R1+0x2190], R10 ;  /* 0x0021900a01007387 */ /* 0x0001e20000100a00 */
[----:B------:R-:W-:Y:S02]  /*b2bb0*/  F2FP.SATFINITE.E5M2.F32.PACK_AB_MERGE_C R16, R16, R13, RZ ;  /* 0x0000000d1010723e */ /* 0x000fe400048060ff */
[----:B------:R-:W-:Y:S01]  /*b2bc0*/  F2FP.SATFINITE.E5M2.F32.PACK_AB_MERGE_C R15, R15, R14, RZ ;  /* 0x0000000e0f0f723e */ /* 0x000fe200048060ff */
[----:B0-----:R-:W4:Y:S01]  /*b2bd0*/  LDL.LU.64 R10, [R1+0x63c8] ;  /* 0x0063c800010a7983 */ /* 0x001f220000300a00 */
[----:B------:R-:W-:-:S03]  /*b2be0*/  IADD3 R14, P1, R17, R7, RZ ;  /* 0x00000007110e7210 */ /* 0x000fc60007f3e0ff */
[----:B------:R-:W2:Y:S04]  /*b2bf0*/  LDL.LU R13, [R1+0x63c4] ;  /* 0x0063c400010d7983 */ /* 0x000ea80000300800 */
[----:B------:R0:W-:Y:S04]  /*b2c00*/  STL [R1+0x2198], R16 ;  /* 0x0021981001007387 */ /* 0x0001e80000100800 */
[----:B0-----:R-:W2:Y:S04]  /*b2c10*/  LDL.LU R16, [R1+0x63c0] ;  /* 0x0063c00001107983 */ /* 0x001ea80000300800 */
[----:B------:R-:W-:Y:S04]  /*b2c20*/  STL [R1+0x218c], R15 ;  /* 0x00218c0f01007387 */ /* 0x000fe80000100800 */
[----:B------:R0:W-:Y:S02]  /*b2c30*/  STL.64 [R1+0x63b0], R6 ;  /* 0x0063b00601007387 */ /* 0x0001e40000100a00 */
[----:B0-----:R-:W-:-:S02]  /*b2c40*/  F2FP.SATFINITE.E5M2.F32.PACK_AB_MERGE_C R7, R27, R24, RZ ;  /* 0x000000181b07723e */ /* 0x001fc400048060ff */
[----:B------:R-:W-:Y:S01]  /*b2c50*/  F2FP.SATFINITE.E5M2.F32.PACK_AB_MERGE_C R6, R20, R19, RZ ;  /* 0x000000131406723e */ /* 0x000fe200048060ff */
[----:B---3--:R-:W-:-:S05]  /*b2c60*/  IMAD.X R15, R18, 0x1, R8, P1 ;  /* 0x00000001120f7824 */ /* 0x008fca00008e0608 */
[----:B------:R0:W-:Y:S04]  /*b2c70*/  STL.64 [R1+0x2180], R14 ;  /* 0x0021800e01007387 */ /* 0x0001e80000100a00 */
[----:B0-----:R-:W3:Y:S04]  /*b2c80*/  LDL.LU.64 R14, [R1+0x63b8] ;  /* 0x0063b800010e7983 */ /* 0x001ee80000300a00 */
[----:B------:R-:W3:Y:S04]  /*b2c90*/  LDL.LU R24, [R1+0x2148] ;  /* 0x0021480001187983 */ /* 0x000ee80000300800 */
[----:B------:R-:W-:Y:S04]  /*b2ca0*/  STL [R1+0x2188], R7 ;  /* 0x0021880701007387 */ /* 0x000fe80000100800 */
[----:B------:R-:W3:Y:S04]  /*b2cb0*/  LDL.LU R27, [R1+0x214c] ;  /* 0x00214c00011b7983 */ /* 0x000ee80000300800 */
[----:B------:R0:W-:Y:S04]  /*b2cc0*/  STL [R1+0x2178], R6 ;  /* 0x0021780601007387 */ /* 0x0001e80000100800 */
[----:B------:R-:W3:Y:S04]  /*b2cd0*/  LDL.LU R19, [R1+0x2130] ;  /* 0x0021300001137983 */ /* 0x000ee80000300800 */
[----:B------:R-:W3:Y:S01]  /*b2ce0*/  LDL.LU R20, [R1+0x2134] ;  /* 0x0021340001147983 */ /* 0x000ee20000300800 */
[----:B0-----:R-:W-:-:S03]  /*b2cf0*/  IADD3 R6, P1, R17, R9, RZ ;  /* 0x0000000911067210 */ /* 0x001fc60007f3e0ff */
[----:B------:R0:W-:Y:S04]  /*b2d00*/  STL.64 [R1+0x63a0], R8 ;  /* 0x0063a00801007387 */ /* 0x0001e80000100a00 */
[----:B0-----:R-:W3:Y:S04]  /*b2d10*/  LDL.LU R8, [R1+0x2150] ;  /* 0x0021500001087983 */ /* 0x001ee80000300800 */
[----:B------:R-:W3:Y:S01]  /*b2d20*/  LDL.LU R9, [R1+0x2154] ;  /* 0x0021540001097983 */ /* 0x000ee20000300800 */
[----:B----4-:R-:W-:-:S05]  /*b2d30*/  IMAD.X R7, R18, 0x1, R10, P1 ;  /* 0x0000000112077824 */ /* 0x010fca00008e060a */
[----:B------:R0:W-:Y:S02]  /*b2d40*/  STL.64 [R1+0x2170], R6 ;  /* 0x0021700601007387 */ /* 0x0001e40000100a00 */
[----:B0-----:R-:W-:Y:S02]  /*b2d50*/  F2FP.SATFINITE.E5M2.F32.PACK_AB_MERGE_C R7, R26, R25, RZ ;  /* 0x000000191a07723e */ /* 0x001fe400048060ff */
[----:B------:R-:W4:Y:S01]  /*b2d60*/  LDL.LU R6, [R1+0x2138] ;  /* 0x0021380001067983 */ /* 0x000f220000300800 */
[----:B------:R-:W-:-:S03]  /*b2d70*/  F2FP.SATFINITE.E5M2.F32.PACK_AB_MERGE_C R25, R29, R28, RZ ;  /* 0x0000001c1d19723e */ /* 0x000fc600048060ff */
[----:B------:R0:W-:Y:S01]  /*b2d80*/  STL [R1+0x784], R7 ;  /* 0x0007840701007387 */ /* 0x0001e20000100800 */
[----:B------:R-:W-:-:S03]  /*b2d90*/  IADD3 R28, P1, R17, R11, RZ ;  /* 0x0000000b111c7210 */ /* 0x000fc60007f3e0ff */
[----:B0-----:R-:W4:Y:S02]  /*b2da0*/  LDL.LU R7, [R1+0x213c] ;  /* 0x00213c0001077983 */ /* 0x001f240000300800 */
[----:B--2---:R-:W-:Y:S02]  /*b2db0*/  IMAD.X R29, R18, 0x1, R12, P1 ;  /* 0x00000001121d7824 */ /* 0x004fe400008e060c */
[----:B------:R0:W-:Y:S04]  /*b2dc0*/  STL [R1+0x7a4], R25 ;  /* 0x0007a41901007387 */ /* 0x0001e80000100800 */
[----:B0-----:R-:W2:Y:S04]  /*b2dd0*/  LDL.LU R25, [R1+0x2120] ;  /* 0x0021200001197983 */ /* 0x001ea80000300800 */
[----:B------:R-:W2:Y:S04]  /*b2de0*/  LDL.LU R26, [R1+0x2124] ;  /* 0x00212400011a7983 */ /* 0x000ea80000300800 */
[----:B------:R0:W-:Y:S01]  /*b2df0*/  STL.64 [R1+0x2160], R28 ;  /* 0x0021601c01007387 */ /* 0x0001e20000100a00 */
[----:B------:R-:W-:-:S03]  /*b2e00*/  F2FP.SATFINITE.E5M2.F32.PACK_AB_MERGE_C R5, R23, R5, RZ ;  /* 0x000000051705723e */ /* 0x000fc600048060ff */
[----:B0-----:R-:W2:Y:S04]  /*b2e10*/  LDL.LU R28, [R1+0x2128] ;  /* 0x00212800011c7983 */ /* 0x001ea80000300800 */
[----:B------:R-:W2:Y:S01]  /*b2e20*/  LDL.LU R29, [R1+0x212c] ;  /* 0x00212c00011d7983 */ /* 0x000ea20000300800 */
[----:B---3--:R-:W-:Y:S02]  /*b2e30*/  F2FP.SATFINITE.E5M2.F32.PACK_AB_MERGE_C R9, R9, R8, RZ ;  /* 0x000000080909723e */ /* 0x008fe400048060ff */
[----:B------:R-:W-:-:S03]  /*b2e40*/  IADD3 R8, P1, R17, R13, RZ ;  /* 0x0000000d11087210 */ /* 0x000fc60007f3e0ff */
[----:B------:R0:W-:Y:S04]  /*b2e50*/  STL [R1+0x744], R9 ;  /* 0x0007440901007387 */ /* 0x0001e80000100800 */
[----:B------:R-:W-:Y:S04]  /*b2e60*/  STL.64 [R1+0x6398], R12 ;  /* 0x0063980c01007387 */ /* 0x000fe80000100a00 */
[----:B------:R1:W-:Y:S01]  /*b2e70*/  STL [R1+0x75c], R5 ;  /* 0x00075c0501007387 */ /* 0x0003e20000100800 */
[----:B0-----:R-:W-:-:S05]  /*b2e80*/  IMAD.X R9, R18, 0x1, R15, P1 ;  /* 0x0000000112097824 */ /* 0x001fca00008e060f */
[----:B------:R-:W-:Y:S01]  /*b2e90*/  STL.64 [R1+0x2150], R8 ;  /* 0x0021500801007387 */ /* 0x000fe20000100a00 */
[----:B-1----:R-:W-:-:S03]  /*b2ea0*/  F2FP.SATFINITE.E5M2.F32.PACK_AB_MERGE_C R5, R22, R21, RZ ;  /* 0x000000151605723e */ /* 0x002fc600048060ff */
[----:B------:R-:W-:Y:S04]  /*b2eb0*/  STL.64 [R1+0x6390], R14 ;  /* 0x0063900e01007387 */ /* 0x000fe80000100a00 */
[----:B------:R0:W-:Y:S04]  /*b2ec0*/  STL [R1+0x730], R5 ;  /* 0x0007300501007387 */ /* 0x0001e80000100800 */
[----:B0-----:R-:W3:Y:S04]  /*b2ed0*/  LDL.LU R5, [R1+0x2110] ;  /* 0x0021100001057983 */ /* 0x001ee80000300800 */
[----:B------:R-:W3:Y:S01]  /*b2ee0*/  LDL.LU R12, [R1+0x2114] ;  /* 0x00211400010c7983 */ /* 0x000ee20000300800 */
[----:B------:R-:W-:-:S05]  /*b2ef0*/  IADD3 R8, P1, R17, R14, RZ ;  /* 0x0000000e11087210 */ /* 0x000fca0007f3e0ff */
[----:B------:R-:W-:Y:S01]  /*b2f00*/  IMAD.X R9, R18, 0x1, R16, P1 ;  /* 0x0000000112097824 */ /* 0x000fe200008e0610 */
[----:B------:R-:W-:-:S04]  /*b2f10*/  F2FP.SATFINITE.E5M2.F32.PACK_AB_MERGE_C R18, R27, R24, RZ ;  /* 0x000000181b12723e */ /* 0x000fc800048060ff */
[----:B------:R0:W-:Y:S01]  /*b2f20*/  STL.64 [R1+0x2140], R8 ;  /* 0x0021400801007387 */ /* 0x0001e20000100a00 */
[----:B------:R-:W-:Y:S01]  /*b2f30*/  F2FP.SATFINITE.E5M2.F32.PACK_AB_MERGE_C R14, R20, R19, RZ ;  /* 0x00000013140e723e */ /* 0x000fe200048060ff */
[----:B------:R-:W-:Y:S01]  /*b2f40*/  VIADD R17, R17, UR5 ;  /* 0x0000000511117c36 */ /* 0x000fe20008000000 */
[----:B------:R-:W-:Y:S01]  /*b2f50*/  ULDC UR5, c[0x0][0x248] ;  /* 0x0000920000057ab9 */ /* 0x000fe20000000800 */
[----:B0-----:R-:W3:Y:S04]  /*b2f60*/  LDL.LU R8, [R1+0x2118] ;  /* 0x0021180001087983 */ /* 0x001ee80000300800 */
[----:B------:R-:W3:Y:S04]  /*b2f70*/  LDL.LU R9, [R1+0x211c] ;  /* 0x00211c0001097983 */ /* 0x000ee80000300800 */
[----:B------:R-:W3:Y:S04]  /*b2f80*/  LDL.LU R13, [R1+0x2100] ;  /* 0x00210000010d7983 */ /* 0x000ee80000300800 */
[----:B------:R-:W3:Y:S04]  /*b2f90*/  LDL.LU R23, [R1+0x2104] ;  /* 0x0021040001177983 */ /* 0x000ee80000300800 */
[----:B------:R-:W3:Y:S04]  /*b2fa0*/  LDL.LU R21, [R1+0x2108] ;  /* 0x0021080001157983 */ /* 0x000ee80000300800 */
[----:B------:R-:W3:Y:S04]  /*b2fb0*/  LDL.LU R22, [R1+0x210c] ;  /* 0x00210c0001167983 */ /* 0x000ee80000300800 */
[----:B------:R-:W3:Y:S04]  /*b2fc0*/  LDL.LU R24, [R1+0x20f0] ;  /* 0x0020f00001187983 */ /* 0x000ee80000300800 */
[----:B------:R0:W-:Y:S04]  /*b2fd0*/  STL [R1+0x738], R18 ;  /* 0x0007381201007387 */ /* 0x0001e80000100800 */
[----:B------:R-:W3:Y:S04]  /*b2fe0*/  LDL.LU R27, [R1+0x20f4] ;  /* 0x0020f400011b7983 */ /* 0x000ee80000300800 */
[----:B------:R4:W-:Y:S01]  /*b2ff0*/  STL [R1+0x6fc], R14 ;  /* 0x0006fc0e01007387 */ /* 0x0009e20000100800 */
[----:B0-----:R-:W-:-:S03]  /*b3000*/  SHF.R.S32.HI R18, RZ, 0x1f, R17 ;  /* 0x0000001fff127819 */ /* 0x001fc60000011411 */
[----:B------:R-:W3:Y:S04]  /*b3010*/  LDL.LU R19, [R1+0x20f8] ;  /* 0x0020f80001137983 */ /* 0x000ee80000300800 */
[----:B------:R-:W3:Y:S01]  /*b3020*/  LDL.LU R20, [R1+0x20fc] ;  /* 0x0020fc0001147983 */ /* 0x000ee20000300800 */
[----:B----4-:R-:W-:Y:S02]  /*b3030*/  F2FP.SATFINITE.E5M2.F32.PACK_AB_MERGE_C R14, R7, R6, RZ ;  /* 0x00000006070e723e */ /* 0x010fe400048060ff */
[----:B------:R-:W-:-:S05]  /*b3040*/  IADD3 R6, P1, R17, R0, RZ ;  /* 0x0000000011067210 */ /* 0x000fca0007f3e0ff */
[----:B------:R-:W-:Y:S01]  /*b3050*/  IMAD.X R7, R18, 0x1, R2, P1 ;  /* 0x0000000112077824 */ /* 0x000fe200008e0602 */
[----:B------:R0:W-:Y:S04]  /*b3060*/  STL [R1+0x700], R14 ;  /* 0x0007000e01007387 */ /* 0x0001e80000100800 */
[----:B------:R2:W-:Y:S04]  /*b3070*/  STL.64 [R1+0x2130], R6 ;  /* 0x0021300601007387 */ /* 0x0005e80000100a00 */
[----:B0-----:R-:W4:Y:S01]  /*b3080*/  LDL.LU R14, [R1+0x20ec] ;  /* 0x0020ec00010e7983 */ /* 0x001f220000300800 */
[----:B--2---:R-:W-:-:S02]  /*b3090*/  F2FP.SATFINITE.E5M2.F32.PACK_AB_MERGE_C R7, R26, R25, RZ ;  /* 0x000000191a07723e */ /* 0x004fc400048060ff */
[----:B------:R-:W-:-:S03]  /*b30a0*/  F2FP.SATFINITE.E5M2.F32.PACK_AB_MERGE_C R6, R29, R28, RZ ;  /* 0x0000001c1d06723e */ /* 0x000fc600048060ff */
[----:B------:R-:W-:Y:S04]  /*b30b0*/  STL [R1+0x6f4], R7 ;  /* 0x0006f40701007387 */ /* 0x000fe80000100800 */
[----:B------:R-:W2:Y:S04]  /*b30c0*/  LDL.LU R25, [R1+0x20d0] ;  /* 0x0020d00001197983 */ /* 0x000ea80000300800 */
[----:B------:R0:W-:Y:S04]  /*b30d0*/  STL [R1+0x6f8], R6 ;  /* 0x0006f80601007387 */ /* 0x0001e80000100800 */
[----:B------:R-:W2:Y:S04]  /*b30e0*/  LDL.LU R26, [R1+0x20d4] ;  /* 0x0020d400011a7983 */ /* 0x000ea80000300800 */
[----:B------:R-:W2:Y:S01]  /*b30f0*/  LDL.LU R28, [R1+0x20d8] ;  /* 0x0020d800011c7983 */ /* 0x000ea20000300800 */
[----:B0-----:R-:W-:-:S03]  /*b3100*/  IADD3 R6, P1, R17, R3, RZ ;  /* 0x0000000311067210 */ /* 0x001fc60007f3e0ff */
[----:B------:R-:W2:Y:S02]  /*b3110*/  LDL R29, [R1+0x20dc] ;  /* 0x0020dc00011d7983 */ /* 0x000ea40000100800 */
[----:B------:R-:W-:Y:S02]  /*b3120*/  IMAD.X R7, R18, 0x1, R4, P1 ;  /* 0x0000000112077824 */ /* 0x000fe400008e0604 */
[----:B------:R0:W-:Y:S04]  /*b3130*/  STL [R1+0x6380], R3 ;  /* 0x0063800301007387 */ /* 0x0001e80000100800 */
[----:B0-----:R-:W4:Y:S04]  /*b3140*/  LDL.LU R3, [R1+0x20e8] ;  /* 0x0020e80001037983 */ /* 0x001f280000300800 */
[----:B------:R0:W-:Y:S04]  /*b3150*/  STL.64 [R1+0x2120], R6 ;  /* 0x0021200601007387 */ /* 0x0001e80000100a00 */
[----:B0-----:R-:W2:Y:S04]  /*b3160*/  LDL.LU.64 R6, [R1+0x63b0] ;  /* 0x0063b00001067983 */ /* 0x001ea80000300a00 */
[----:B------:R0:W-:Y:S04]  /*b3170*/  STL [R1+0x6384], R4 ;  /* 0x0063840401007387 */ /* 0x0001e80000100800 */
[----:B0-----:R-:W4:Y:S01]  /*b3180*/  LDL.LU R4, [R1+0x20e4] ;  /* 0x0020e40001047983 */ /* 0x001f220000300800 */
[----:B---3--:R-:W-:-:S03]  /*b3190*/  F2FP.SATFINITE.E5M2.F32.PACK_AB_MERGE_C R12, R12, R5, RZ ;  /* 0x000000050c0c723e */ /* 0x008fc600048060ff */
[----:B------:R-:W3:Y:S04]  /*b31a0*/  LDL.LU R5, [R1+0x63a8] ;  /* 0x0063a80001057983 */ /* 0x000ee80000300800 */
[----:B------:R0:W-:Y:S02]  /*b31b0*/  STL [R1+0x6e8], R12 ;  /* 0x0006e80c01007387 */ /* 0x0001e40000100800 */
[----:B0-----:R-:W-:-:S05]  /*b31c0*/  F2FP.SATFINITE.E5M2.F32.PACK_AB_MERGE_C R12, R9, R8, RZ ;  /* 0x00000008090c723e */ /* 0x001fca00048060ff */
[----:B------:R-:W-:Y:S01]  /*b31d0*/  STL [R1+0x6ec], R12 ;  /* 0x0006ec0c01007387 */ /* 0x000fe20000100800 */
[----:B---3--:R-:W-:-:S05]  /*b31e0*/  IADD3 R8, P1, R17, R5, RZ ;  /* 0x0000000511087210 */ /* 0x008fca0007f3e0ff */
[----:B--2---:R-:W-:-:S05]  /*b31f0*/  IMAD.X R9, R18, 0x1, R6, P1 ;  /* 0x0000000112097824 */ /* 0x004fca00008e0606 */
[----:B------:R0:W-:Y:S04]  /*b3200*/  STL.64 [R1+0x2110], R8 ;  /* 0x0021100801007387 */ /* 0x0001e80000100a00 */
[----:B0-----:R-:W2:Y:S01]  /*b3210*/  LDL.LU.64 R8, [R1+0x63a0] ;  /* 0x0063a00001087983 */ /* 0x001ea20000300a00 */
[----:B------:R-:W-:Y:S02]  /*b3220*/  F2FP.SATFINITE.E5M2.F32.PACK_AB_MERGE_C R13, R23, R13, RZ ;  /* 0x0000000d170d723e */ /* 0x000fe400048060ff */
[----:B------:R-:W-:Y:S02]  /*b3230*/  F2FP.SATFINITE.E5M2.F32.PACK_AB_MERGE_C R12, R22, R21, RZ ;  /* 0x00000015160c723e */ /* 0x000fe400048060ff */
[----:B------:R-:W3:Y:S04]  /*b3240*/  LDL.LU R21, [R1+0x20c0] ;  /* 0x0020c00001157983 */ /* 0x000ee80000300800 */
[----:B------:R-:W-:Y:S04]  /*b3250*/  STL [R1+0x6d8], R13 ;  /* 0x0006d80d01007387 */ /* 0x000fe80000100800 */
[----:B------:R-:W3:Y:S04]  /*b3260*/  LDL.LU R22, [R1+0x20c4] ;  /* 0x0020c40001167983 */ /* 0x000ee80000300800 */
[----:B------:R0:W-:Y:S02]  /*b3270*/  STL [R1+0x6dc], R12 ;  /* 0x0006dc0c01007387 */ /* 0x0001e40000100800 */
[----:B0-----:R-:W-:-:S02]  /*b3280*/  IADD3 R12, P1, R17, R7, RZ ;  /* 0x00000007110c7210 */ /* 0x001fc40007f3e0ff */
[----:B------:R0:W-:Y:S04]  /*b3290*/  STL.64 [R1+0x6378], R6 ;  /* 0x0063780601007387 */ /* 0x0001e80000100a00 */
[----:B0-----:R-:W4:Y:S01]  /*b32a0*/  LDL.LU R7, [R1+0x20e0] ;  /* 0x0020e00001077983 */ /* 0x001f220000300800 */
[----:B------:R-:W-:Y:S01]  /*b32b0*/  F2FP.SATFINITE.E5M2.F32.PACK_AB_MERGE_C R6, R20, R19, RZ ;  /* 0x000000131406723e */ /* 0x000fe200048060ff */
[----:B--2---:R-:W-:-:S05]  /*b32c0*/  IMAD.X R13, R18, 0x1, R8, P1 ;  /* 0x00000001120d7824 */ /* 0x004fca00008e0608 */
[----:B------:R0:W-:Y:S04]  /*b32d0*/  STL.64 [R1+0x2100], R12 ;  /* 0x0021000c01007387 */ /* 0x0001e80000100a00 */
[----:B------:R-:W2:Y:S01]  /*b32e0*/  LDL.LU R23, [R1+0x20cc] ;  /* 0x0020cc0001177983 */ /* 0x000ea20000300800 */
[----:B0-----:R-:W-:-:S05]  /*b32f0*/  F2FP.SATFINITE.E5M2.F32.PACK_AB_MERGE_C R12, R27, R24, RZ ;  /* 0x000000181b0c723e */ /* 0x001fca00048060ff */
[----:B------:R0:W-:Y:S04]  /*b3300*/  STL [R1+0x6c8], R12 ;  /* 0x0006c80c01007387 */ /* 0x0001e80000100800 */
[----:B------:R-:W2:Y:S01]  /*b3310*/  LDL.LU R24, [R1+0x970] ;  /* 0x0009700001187983 */ /* 0x000ea20000300800 */
[----:B0-----:R-:W-:-:S03]  /*b3320*/  IADD3 R12, P1, R17, R9, RZ ;  /* 0x00000009110c7210 */ /* 0x001fc60007f3e0ff */
[----:B------:R-:W-:Y:S04]  /*b3330*/  STL [R1+0x6cc], R6 ;  /* 0x0006cc0601007387 */ /* 0x000fe80000100800 */
[----:B------:R-:W2:Y:S01]  /*b3340*/  LDL.LU R27, [R1+0x974] ;  /* 0x00097400011b7983 */ /* 0x000ea20000300800 */
[----:B------:R-:W-:-:S03]  /*b3350*/  IMAD.X R13, R18, 0x1, R10, P1 ;  /* 0x00000001120d7824 */ /* 0x000fc600008e060a */
[----:B------:R-:W2:Y:S04]  /*b3360*/  LDL.LU R19, [R1+0x978] ;  /* 0x0009780001137983 */ /* 0x000ea80000300800 */
[----:B------:R-:W2:Y:S04]  /*b3370*/  LDL.LU R20, [R1+0x97c] ;  /* 0x00097c0001147983 */ /* 0x000ea80000300800 */
[----:B------:R0:W-:Y:S04]  /*b3380*/  STL.64 [R1+0x6388], R8 ;  /* 0x0063880801007387 */ /* 0x0001e80000100a00 */
[----:B0-----:R-:W2:Y:S04]  /*b3390*/  LDL.LU R9, [R1+0x20c8] ;  /* 0x0020c80001097983 */ /* 0x001ea80000300800 */
[----:B------:R0:W-:Y:S04]  /*b33a0*/  STL.64 [R1+0x20f0], R12 ;  /* 0x0020f00c01007387 */ /* 0x0001e80000100a00 */
[----:B0-----:R-:W3:Y:S01]  /*b33b0*/  LDL.LU.64 R12, [R1+0x6398] ;  /* 0x00639800010c7983 */ /* 0x001ee20000300a00 */
[----:B------:R-:W-:-:S02]  /*b33c0*/  IADD3 R6, P1, R17, R11, RZ ;  /* 0x0000000b11067210 */ /* 0x000fc40007f3e0ff */
[----:B----4-:R-:W-:Y:S02]  /*b33d0*/  F2FP.SATFINITE.E5M2.F32.PACK_AB_MERGE_C R4, R4, R7, RZ ;  /* 0x000000070404723e */ /* 0x010fe400048060ff */
[----:B------:R-:W-:-:S03]  /*b33e0*/  F2FP.SATFINITE.E5M2.F32.PACK_AB_MERGE_C R3, R14, R3, RZ ;  /* 0x000000030e03723e */ /* 0x000fc600048060ff */
[----:B------:R-:W-:Y:S04]  /*b33f0*/  STL [R1+0x6b4], R4 ;  /* 0x0006b40401007387 */ /* 0x000fe80000100800 */
[----:B------:R-:W-:Y:S04]  /*b3400*/  STL.64 [R1+0x6370], R10 ;  /* 0x0063700a01007387 */ /* 0x000fe80000100a00 */
[----:B------:R0:W-:Y:S02]  /*b3410*/  STL [R1+0x6b8], R3 ;  /* 0x0006b80301007387 */ /* 0x0001e40000100800 */
[----:B0-----:R-:W-:Y:S01]  /*b3420*/  F2FP.SATFINITE.E5M2.F32.PACK_AB_MERGE_C R3, R26, R25, RZ ;  /* 0x000000191a03723e */ /* 0x001fe200048060ff */
[----:B---3--:R-:W-:-:S05]  /*b3430*/  IMAD.X R7, R18, 0x1, R12, P1 ;  /* 0x0000000112077824 */ /* 0x008fca00008e060c */
[----:B------:R0:W-:Y:S04]  /*b3440*/  STL.64 [R1+0x20e0], R6 ;  /* 0x0020e00601007387 */ /* 0x0001e80000100a00 */
[----:B------:R-:W3:Y:S04]  /*b3450*/  LDL.LU R4, [R1+0x20b0] ;  /* 0x0020b00001047983 */ /* 0x000ee80000300800 */
[----:B------:R1:W-:Y:S01]  /*b3460*/  STL [R1+0x698], R3 ;  /* 0x0006980301007387 */ /* 0x0003e20000100800 */
[----:B0-----:R-:W-:Y:S02]  /*b3470*/  F2FP.SATFINITE.E5M2.F32.PACK_AB_MERGE_C R6, R29, R28, RZ ;  /* 0x0000001c1d06723e */ /* 0x001fe400048060ff */
[----:B------:R-:W-:Y:S01]  /*b3480*/  IADD3 R14, P1, R17, R13, RZ ;  /* 0x0000000d110e7210 */ /* 0x000fe20007f3e0ff */
[----:B-1----:R-:W3:Y:S04]  /*b3490*/  LDL.LU R3, [R1+0x20b4] ;  /* 0x0020b40001037983 */ /* 0x002ee80000300800 */
[----:B------:R0:W-:Y:S04]  /*b34a0*/  STL [R1+0x69c], R6 ;  /* 0x00069c0601007387 */ /* 0x0001e80000100800 */
[----:B0-----:R-:W4:Y:S04]  /*b34b0*/  LDL.LU R6, [R1+0x20b8] ;  /* 0x0020b80001067983 */ /* 0x001f280000300800 */
[----:B------:R-:W4:Y:S04]  /*b34c0*/  LDL.LU R7, [R1+0x20bc] ;  /* 0x0020bc0001077983 */ /* 0x000f280000300800 */
[----:B------:R-:W4:Y:S04]  /*b34d0*/  LDL.LU R10, [R1+0x20a0] ;  /* 0x0020a000010a7983 */ /* 0x000f280000300800 */
[----:B------:R-:W4:Y:S04]  /*b34e0*/  LDL.LU R11, [R1+0x20a4] ;  /* 0x0020a400010b7983 */ /* 0x000f280000300800 */
[----:B------:R-:W4:Y:S04]  /*b34f0*/  LDL.LU R26, [R1+0x20a8] ;  /* 0x0020a800011a7983 */ /* 0x000f280000300800 */
[----:B------:R-:W4:Y:S04]  /*b3500*/  LDL.LU R29, [R1+0x20ac] ;  /* 0x0020ac00011d7983 */ /* 0x000f280000300800 */
[----:B------:R0:W-:Y:S04]  /*b3510*/  STL [R1+0x20d8], R14 ;  /* 0x0020d80e01007387 */ /* 0x0001e80000100800 */
[----:B0-----:R-:W4:Y:S04]  /*b3520*/  LDL.LU.64 R14, [R1+0x6390] ;  /* 0x00639000010e7983 */ /* 0x001f280000300a00 */
[----:B------:R0:W-:Y:S04]  /*b3530*/  STL.64 [R1+0x6368], R12 ;  /* 0x0063680c01007387 */ /* 0x0001e80000100a00 */
[----:B0-----:R0:W4:Y:S01]  /*b3540*/  LDL.64 R12, [R1+0x20d8] ;  /* 0x0020d800010c7983 */ /* 0x0011220000100a00 */
[----:B------:R-:W-:-:S03]  /*b3550*/  F2FP.SATFINITE.E5M2.F32.PACK_AB_MERGE_C R8, R22, R21, RZ ;  /* 0x000000151608723e */ /* 0x000fc600048060ff */
[----:B------:R-:W4:Y:S01]  /*b3560*/  LDL.LU R25, [R1+0x2090] ;  /* 0x0020900001197983 */ /* 0x000f220000300800 */
[----:B--2---:R-:W-:-:S03]  /*b3570*/  F2FP.SATFINITE.E5M2.F32.PACK_AB_MERGE_C R9, R23, R9, RZ ;  /* 0x000000091709723e */ /* 0x004fc600048060ff */
[----:B------:R-:W2:Y:S01]  /*b3580*/  LDL.LU R28, [R1+0x2094] ;  /* 0x00209400011c7983 */ /* 0x000ea20000300800 */
[----:B---3--:R-:W-:Y:S01]  /*b3590*/  F2FP.SATFINITE.E5M2.F32.PACK_AB_MERGE_C R3, R3, R4, RZ ;  /* 0x000000040303723e */ /* 0x008fe200048060ff */
[----:B----4-:R-:W-:Y:S01]  /*b35a0*/  IMAD.X R13, R18, 0x1, R15, P1 ;  /* 0x00000001120d7824 */ /* 0x010fe200008e060f */
[----:B------:R-:W-:-:S04]  /*b35b0*/  IADD3 R12, P1, R17, R14, RZ ;  /* 0x0000000e110c7210 */ /* 0x000fc80007f3e0ff */
[----:B------:R1:W-:Y:S04]  /*b35c0*/  STL [R1+0x20dc], R13 ;  /* 0x0020dc0d01007387 */ /* 0x0003e80000100800 */
[----:B------:R3:W-:Y:S04]  /*b35d0*/  STL [R1+0x67c], R8 ;  /* 0x00067c0801007387 */ /* 0x0007e80000100800 */
[----:B------:R-:W4:Y:S01]  /*b35e0*/  LDL.LU R21, [R1+0x2098] ;  /* 0x0020980001157983 */ /* 0x000f220000300800 */
[----:B-1----:R-:W-:-:S03]  /*b35f0*/  IMAD.X R13, R18, 0x1, R16, P1 ;  /* 0x00000001120d7824 */ /* 0x002fc600008e0610 */
[----:B------:R-:W4:Y:S01]  /*b3600*/  LDL.LU R22, [R1+0x209c] ;  /* 0x00209c0001167983 */ /* 0x000f220000300800 */
[----:B---3--:R-:W-:-:S03]  /*b3610*/  F2FP.SATFINITE.E5M2.F32.PACK_AB_MERGE_C R8, R27, R24, RZ ;  /* 0x000000181b08723e */ /* 0x008fc600048060ff */
[----:B------:R1:W-:Y:S01]  /*b3620*/  STL.64 [R1+0x20d0], R12 ;  /* 0x0020d00c01007387 */ /* 0x0003e20000100a00 */
[----:B------:R-:W-:Y:S01]  /*b3630*/  VIADD R17, R17, UR5 ;  /* 0x0000000511117c36 */ /* 0x000fe20008000000 */
[----:B------:R-:W-:Y:S01]  /*b3640*/  F2FP.SATFINITE.E5M2.F32.PACK_AB_MERGE_C R7, R7, R6, RZ ;  /* 0x000000060707723e */ /* 0x000fe200048060ff */
[----:B------:R-:W-:Y:S01]  /*b3650*/  ULDC UR5, c[0x0][0x248] ;  /* 0x0000920000057ab9 */ /* 0x000fe20000000800 */
[----:B------:R-:W-:Y:S04]  /*b3660*/  STL [R1+0x684], R9 ;  /* 0x0006840901007387 */ /* 0x000fe80000100800 */
[----:B------:R3:W-:Y:S01]  /*b3670*/  STL [R1+0x198], R8 ;  /* 0x0001980801007387 */ /* 0x0007e20000100800 */
[----:B------:R-:W-:-:S03]  /*b3680*/  SHF.R.S32.HI R18, RZ, 0x1f, R17 ;  /* 0x0000001fff127819 */ /* 0x000fc60000011411 */
[----:B-1----:R-:W4:Y:S04]  /*b3690*/  LDL.LU R12, [R1+0x2080] ;  /* 0x00208000010c7983 */ /* 0x002f280000300800 */
[----:B------:R-:W4:Y:S01]  /*b36a0*/  LDL.LU R13, [R1+0x2084] ;  /* 0x00208400010d7983 */ /* 0x000f220000300800 */
[----:B---3--:R-:W-:-:S05]  /*b36b0*/  F2FP.SATFINITE.E5M2.F32.PACK_AB_MERGE_C R8, R20, R19, RZ ;  /* 0x000000131408723e */ /* 0x008fca00048060ff */
[----:B------:R1:W-:Y:S04]  /*b36c0*/  STL [R1+0x1a0], R8 ;  /* 0x0001a00801007387 */ /* 0x0003e80000100800 */
[----:B------:R-:W3:Y:S04]  /*b36d0*/  LDL.LU R19, [R1+0x2088] ;  /* 0x0020880001137983 */ /* 0x000ee80000300800 */
[----:B------:R-:W3:Y:S01]  /*b36e0*/  LDL.LU R20, [R1+0x208c] ;  /* 0x00208c0001147983 */ /* 0x000ee20000300800 */
[----:B-1----:R-:W-:-:S05]  /*b36f0*/  IADD3 R8, P1, R17, R0, RZ ;  /* 0x0000000011087210 */ /* 0x002fca0007f3e0ff */
[----:B------:R-:W-:-:S05]  /*b3700*/  IMAD.X R9, R18, 0x1, R2, P1 ;  /* 0x0000000112097824 */ /* 0x000fca00008e0602 */
[----:B------:R1:W-:Y:S04]  /*b3710*/  STL.64 [R1+0x20c0], R8 ;  /* 0x0020c00801007387 */ /* 0x0003e80000100a00 */
[----:B-1----:R-:W3:Y:S04]  /*b3720*/  LDL.LU.64 R8, [R1+0x6388] ;  /* 0x0063880001087983 */ /* 0x002ee80000300a00 */
[----:B------:R-:W3:Y:S04]  /*b3730*/  LDL.LU R23, [R1+0x2074] ;  /* 0x0020740001177983 */ /* 0x000ee80000300800 */
[----:B------:R-:W3:Y:S04]  /*b3740*/  LDL.LU R24, [R1+0x2078] ;  /* 0x0020780001187983 */ /* 0x000ee80000300800 */
[----:B------:R-:W3:Y:S04]  /*b3750*/  LDL.LU R27, [R1+0x207c] ;  /* 0x00207c00011b7983 */ /* 0x000ee80000300800 */
[----:B------:R-:W2:Y:S04]  /*b3760*/  LDL.LU R4, [R1+0x6384] ;  /* 0x0063840001047983 */ /* 0x000ea80000300800 */
[----:B------:R1:W-:Y:S04]  /*b3770*/  STL [R1+0x50c8], R3 ;  /* 0x0050c80301007387 */ /* 0x0003e80000100800 */
[----:B-1----:R-:W4:Y:S04]  /*b3780*/  LDL.LU R3, [R1+0x6380] ;  /* 0x0063800001037983 */ /* 0x002f280000300800 */
[----:B------:R2:W-:Y:S01]  /*b3790*/  STL [R1+0x50d4], R7 ;  /* 0x0050d40701007387 */ /* 0x0005e20000100800 */
[----:B----4-:R-:W-:-:S05]  /*b37a0*/  IADD3 R6, P1, R17, R3, RZ ;  /* 0x0000000311067210 */ /* 0x010fca0007f3e0ff */
[----:B--2---:R-:W-:-:S05]  /*b37b0*/  IMAD.X R7, R18, 0x1, R4, P1 ;  /* 0x0000000112077824 */ /* 0x004fca00008e0604 */
[----:B------:R1:W-:Y:S04]  /*b37c0*/  STL.64 [R1+0x20b0], R6 ;  /* 0x0020b00601007387 */ /* 0x0003e80000100a00 */
[----:B-1----:R-:W2:Y:S01]  /*b37d0*/  LDL.LU.64 R6, [R1+0x6378] ;  /* 0x0063780001067983 */ /* 0x002ea20000300a00 */
[----:B------:R-:W-:Y:S02]  /*b37e0*/  F2FP.SATFINITE.E5M2.F32.PACK_AB_MERGE_C R11, R11, R10, RZ ;  /* 0x0000000a0b0b723e */ /* 0x000fe400048060ff */
[----:B------:R-:W-:Y:S02]  /*b37f0*/  F2FP.SATFINITE.E5M2.F32.PACK_AB_MERGE_C R10, R29, R26, RZ ;  /* 0x0000001a1d0a723e */ /* 0x000fe400048060ff */
[----:B------:R-:W4:Y:S04]  /*b3800*/  LDL.LU R26, [R1+0x2068] ;  /* 0x00206800011a7983 */ /* 0x000f280000300800 */
[----:B------:R-:W-:Y:S04]  /*b3810*/  STL [R1+0x505c], R11 ;  /* 0x00505c0b01007387 */ /* 0x000fe80000100800 */
[----:B------:R-:W4:Y:S04]  /*b3820*/  LDL.LU R29, [R1+0x206c] ;  /* 0x00206c00011d7983 */ /* 0x000f280000300800 */
[----:B------:R1:W-:Y:S02]  /*b3830*/  STL [R1+0x5064], R10 ;  /* 0x0050640a01007387 */ /* 0x0003e40000100800 */
[----:B-1----:R-:W-:-:S02]  /*b3840*/  IADD3 R10, P1, R17, R5, RZ ;  /* 0x00000005110a7210 */ /* 0x002fc40007f3e0ff */
[----:B------:R1:W-:Y:S04]  /*b3850*/  STL.64 [R1+0x6360], R4 ;  /* 0x0063600401007387 */ /* 0x0003e80000100a00 */
[----:B-1----:R-:W4:Y:S04]  /*b3860*/  LDL.LU R5, [R1+0x2070] ;  /* 0x0020700001057983 */ /* 0x002f280000300800 */
[----:B------:R-:W4:Y:S01]  /*b3870*/  LDL.LU R4, [R1+0x2064] ;  /* 0x0020640001047983 */ /* 0x000f220000300800 */
[----:B--2---:R-:W-:-:S05]  /*b3880*/  IMAD.X R11, R18, 0x1, R6, P1 ;  /* 0x00000001120b7824 */ /* 0x004fca00008e0606 */
[----:B------:R1:W-:Y:S02]  /*b3890*/  STL.64 [R1+0x20a0], R10 ;  /* 0x0020a00a01007387 */ /* 0x0003e40000100a00 */
[----:B-1----:R-:W-:Y:S02]  /*b38a0*/  F2FP.SATFINITE.E5M2.F32.PACK_AB_MERGE_C R11, R28, R25, RZ ;  /* 0x000000191c0b723e */ /* 0x002fe400048060ff */
[----:B------:R-:W-:Y:S01]  /*b38b0*/  F2FP.SATFINITE.E5M2.F32.PACK_AB_MERGE_C R10, R22, R21, RZ ;  /* 0x00000015160a723e */ /* 0x000fe200048060ff */
[----:B------:R-:W2:Y:S04]  /*b38c0*/  LDL.LU R25, [R1+0x2050] ;  /* 0x0020500001197983 */ /* 0x000ea80000300800 */
[----:B------:R-:W-:Y:S04]  /*b38d0*/  STL [R1+0x4ff4], R11 ;  /* 0x004ff40b01007387 */ /* 0x000fe80000100800 */
[----:B------:R-:W2:Y:S04]  /*b38e0*/  LDL.LU R28, [R1+0x2054] ;  /* 0x00205400011c7983 */ /* 0x000ea80000300800 */
[----:B------:R1:W-:Y:S04]  /*b38f0*/  STL [R1+0x5004], R10 ;  /* 0x0050040a01007387 */ /* 0x0003e80000100800 */
[----:B------:R-:W2:Y:S04]  /*b3900*/  LDL.LU R21, [R1+0x2058] ;  /* 0x0020580001157983 */ /* 0x000ea80000300800 */
[----:B------:R-:W2:Y:S01]  /*b3910*/  LDL.LU R22, [R1+0x205c] ;  /* 0x00205c0001167983 */ /* 0x000ea20000300800 */
[----:B-1----:R-:W-:-:S03]  /*b3920*/  IADD3 R10, P1, R17, R7, RZ ;  /* 0x00000007110a7210 */ /* 0x002fc60007f3e0ff */
[----:B------:R1:W-:Y:S02]  /*b3930*/  STL.64 [R1+0x6358], R6 ;  /* 0x0063580601007387 */ /* 0x0003e40000100a00 */
[----:B---3--:R-:W-:Y:S02]  /*b3940*/  IMAD.X R11, R18, 0x1, R8, P1 ;  /* 0x00000001120b7824 */ /* 0x008fe400008e0608 */
[----:B-1----:R-:W3:Y:S04]  /*b3950*/  LDL.LU R7, [R1+0x2060] ;  /* 0x0020600001077983 */ /* 0x002ee80000300800 */
[----:B------:R1:W-:Y:S04]  /*b3960*/  STL.64 [R1+0x2090], R10 ;  /* 0x0020900a01007387 */ /* 0x0003e80000100a00 */
[----:B-1----:R-:W2:Y:S01]  /*b3970*/  LDL.LU.64 R10, [R1+0x6370] ;  /* 0x00637000010a7983 */ /* 0x002ea20000300a00 */
[----:B------:R-:W-:-:S02]  /*b3980*/  F2FP.SATFINITE.E5M2.F32.PACK_AB_MERGE_C R12, R13, R12, RZ ;  /* 0x0000000c0d0c723e */ /* 0x000fc400048060ff */
[----:B------:R-:W-:Y:S02]  /*b3990*/  F2FP.SATFINITE.E5M2.F32.PACK_AB_MERGE_C R6, R20, R19, RZ ;  /* 0x000000131406723e */ /* 0x000fe400048060ff */
[----:B------:R-:W3:Y:S04]  /*b39a0*/  LDL.LU R19, [R1+0x2040] ;  /* 0x0020400001137983 */ /* 0x000ee80000300800 */
[----:B------:R1:W-:Y:S04]  /*b39b0*/  STL [R1+0x4f30], R12 ;  /* 0x004f300c01007387 */ /* 0x0003e80000100800 */
[----:B------:R-:W3:Y:S01]  /*b39c0*/  LDL.LU R20, [R1+0x2044] ;  /* 0x0020440001147983 */ /* 0x000ee20000300800 */
[----:B-1----:R-:W-:-:S03]  /*b39d0*/  IADD3 R12, P1, R17, R9, RZ ;  /* 0x00000009110c7210 */ /* 0x002fc60007f3e0ff */
[----:B------:R-:W-:Y:S04]  /*b39e0*/  STL [R1+0x4f54], R6 ;  /* 0x004f540601007387 */ /* 0x000fe80000100800 */
[----:B------:R4:W-:Y:S02]  /*b39f0*/  STL.64 [R1+0x6350], R8 ;  /* 0x0063500801007387 */ /* 0x0009e40000100a00 */
[----:B----4-:R-:W-:Y:S01]  /*b3a00*/  F2FP.SATFINITE.E5M2.F32.PACK_AB_MERGE_C R8, R23, R5, RZ ;  /* 0x000000051708723e */ /* 0x010fe200048060ff */
[----:B--2---:R-:W-:-:S05]  /*b3a10*/  IMAD.X R13, R18, 0x1, R10, P1 ;  /* 0x00000001120d7824 */ /* 0x004fca00008e060a */
[----:B------:R1:W-:Y:S04]  /*b3a20*/  STL.64 [R1+0x2080], R12 ;  /* 0x0020800c01007387 */ /* 0x0003e80000100a00 */
[----:B-1----:R-:W2:Y:S04]  /*b3a30*/  LDL.LU.64 R12, [R1+0x6368] ;  /* 0x00636800010c7983 */ /* 0x002ea80000300a00 */
[----:B------:R-:W4:Y:S04]  /*b3a40*/  LDL.LU R5, [R1+0x2048] ;  /* 0x0020480001057983 */ /* 0x000f280000300800 */
[----:B------:R1:W-:Y:S04]  /*b3a50*/  STL [R1+0x217c], R8 ;  /* 0x00217c0801007387 */ /* 0x0003e80000100800 */
[----:B------:R-:W4:Y:S01]  /*b3a60*/  LDL.LU R23, [R1+0x204c] ;  /* 0x00204c0001177983 */ /* 0x000f220000300800 */
[----:B------:R-:W-:-:S02]  /*b3a70*/  F2FP.SATFINITE.E5M2.F32.PACK_AB_MERGE_C R6, R27, R24, RZ ;  /* 0x000000181b06723e */ /* 0x000fc400048060ff */
[----:B-1----:R-:W-:-:S03]  /*b3a80*/  IADD3 R8, P1, R17, R11, RZ ;  /* 0x0000000b11087210 */ /* 0x002fc60007f3e0ff */
[----:B------:R1:W-:Y:S01]  /*b3a90*/  STL [R1+0x50e8], R6 ;  /* 0x0050e80601007387 */ /* 0x0003e20000100800 */
[----:B---3--:R-:W-:-:S03]  /*b3aa0*/  F2FP.SATFINITE.E5M2.F32.PACK_AB_MERGE_C R4, R4, R7, RZ ;  /* 0x000000070404723e */ /* 0x008fc600048060ff */
[----:B------:R-:W3:Y:S04]  /*b3ab0*/  LDL.LU R24, [R1+0x2030] ;  /* 0x0020300001187983 */ /* 0x000ee80000300800 */
[----:B------:R-:W3:Y:S04]  /*b3ac0*/  LDL.LU R27, [R1+0x2034] ;  /* 0x00203400011b7983 */ /* 0x000ee80000300800 */
[----:B------:R0:W-:Y:S04]  /*b3ad0*/  STL.64 [R1+0x6348], R10 ;  /* 0x0063480a01007387 */ /* 0x0001e80000100a00 */
[----:B-1----:R-:W3:Y:S04]  /*b3ae0*/  LDL.LU R6, [R1+0x2038] ;  /* 0x0020380001067983 */ /* 0x002ee80000300800 */
[----:B------:R-:W3:Y:S01]  /*b3af0*/  LDL.LU R7, [R1+0x203c] ;  /* 0x00203c0001077983 */ /* 0x000ee20000300800 */
[----:B--2---:R-:W-:Y:S01]  /*b3b00*/  IMAD.X R9, R18, 0x1, R12, P1 ;  /* 0x0000000112097824 */ /* 0x004fe200008e060c */
[----:B0-----:R-:W-:-:S04]  /*b3b10*/  IADD3 R10, P1, R17, R13, RZ ;  /* 0x0000000d110a7210 */ /* 0x001fc80007f3e0ff */
[----:B------:R0:W-:Y:S04]  /*b3b20*/  STL.64 [R1+0x2070], R8 ;  /* 0x0020700801007387 */ /* 0x0001e80000100a00 */
[----:B------:R1:W-:Y:S01]  /*b3b30*/  STL [R1+0x20a8], R4 ;  /* 0x0020a80401007387 */ /* 0x0003e20000100800 */
[----:B------:R-:W-:-:S03]  /*b3b40*/  IMAD.X R11, R18, 0x1, R15, P1 ;  /* 0x00000001120b7824 */ /* 0x000fc600008e060f */
[----:B0-----:R-:W2:Y:S01]  /*b3b50*/  LDL.LU R8, [R1+0x2020] ;  /* 0x0020200001087983 */ /* 0x001ea20000300800 */
[----:B-1----:R-:W-:-:S03]  /*b3b60*/  F2FP.SATFINITE.E5M2.F32.PACK_AB_MERGE_C R4, R29, R26, RZ ;  /* 0x0000001a1d04723e */ /* 0x002fc600048060ff */
[----:B------:R-:W2:Y:S04]  /*b3b70*/  LDL.LU R9, [R1+0x2024] ;  /* 0x0020240001097983 */ /* 0x000ea80000300800 */
[----:B------:R0:W-:Y:S04]  /*b3b80*/  STL [R1+0x20f8], R4 ;  /* 0x0020f80401007387 */ /* 0x0001e80000100800 */
[----:B------:R-:W2:Y:S04]  /*b3b90*/  LDL.LU R26, [R1+0x2028] ;  /* 0x00202800011a7983 */ /* 0x000ea80000300800 */
[----:B------:R-:W2:Y:S04]  /*b3ba0*/  LDL.LU R29, [R1+0x202c] ;  /* 0x00202c00011d7983 */ /* 0x000ea80000300800 */
[----:B------:R1:W-:Y:S01]  /*b3bb0*/  STL.64 [R1+0x2060], R10 ;  /* 0x0020600a01007387 */ /* 0x0003e20000100a00 */
[----:B0-----:R-:W-:-:S02]  /*b3bc0*/  F2FP.SATFINITE.E5M2.F32.PACK_AB_MERGE_C R4, R28, R25, RZ ;  /* 0x000000191c04723e */ /* 0x001fc400048060ff */
[----:B-1----:R-:W-:-:S03]  /*b3bd0*/  IADD3 R10, P1, R17, R14, RZ ;  /* 0x0000000e110a7210 */ /* 0x002fc60007f3e0ff */
[----:B------:R0:W-:Y:S02]  /*b3be0*/  STL [R1+0x2068], R4 ;  /* 0x0020680401007387 */ /* 0x0001e40000100800 */
[----:B------:R-:W-:Y:S01]  /*b3bf0*/  IMAD.X R11, R18, 0x1, R16, P1 ;  /* 0x00000001120b7824 */ /* 0x000fe200008e0610 */
[----:B0-----:R-:W-:-:S04]  /*b3c00*/  F2FP.SATFINITE.E5M2.F32.PACK_AB_MERGE_C R4, R22, R21, RZ ;  /* 0x000000151604723e */ /* 0x001fc800048060ff */
[----:B------:R0:W-:Y:S01]  /*b3c10*/  STL.64 [R1+0x2050], R10 ;  /* 0x0020500a01007387 */ /* 0x0001e20000100a00 */
[----:B------:R-:W-:Y:S01]  /*b3c20*/  VIADD R17, R17, UR5 ;  /* 0x0000000511117c36 */ /* 0x000fe20008000000 */
[----:B----4-:R-:W-:Y:S01]  /*b3c30*/  F2FP.SATFINITE.E5M2.F32.PACK_AB_MERGE_C R23, R23, R5, RZ ;  /* 0x000000051717723e */ /* 0x010fe200048060ff */
[----:B------:R-:W-:Y:S01]  /*b3c40*/  ULDC UR5, c[0x0][0x248] ;  /* 0x0000920000057ab9 */ /* 0x000fe20000000800 */
[----:B0-----:R-:W4:Y:S04]  /*b3c50*/  LDL.LU R10, [R1+0x2010] ;  /* 0x00201000010a7983 */ /* 0x001f280000300800 */
[----:B------:R-:W4:Y:S04]  /*b3c60*/  LDL.LU R11, [R1+0x2014] ;  /* 0x00201400010b7983 */ /* 0x000f280000300800 */
[----:B------:R0:W-:Y:S04]  /*b3c70*/  STL [R1+0x205c], R4 ;  /* 0x00205c0401007387 */ /* 0x0001e80000100800 */
[----:B------:R-:W4:Y:S04]  /*b3c80*/  LDL.LU R25, [R1+0x2018] ;  /* 0x0020180001197983 */ /* 0x000f280000300800 */
[----:B------:R-:W4:Y:S01]  /*b3c90*/  LDL.LU R22, [R1+0x201c] ;  /* 0x00201c0001167983 */ /* 0x000f220000300800 */
[----:B0-----:R-:W-:-:S03]  /*b3ca0*/  F2FP.SATFINITE.E5M2.F32.PACK_AB_MERGE_C R4, R20, R19, RZ ;  /* 0x000000131404723e */ /* 0x001fc600048060ff */
[----:B------:R-:W4:Y:S01]  /*b3cb0*/  LDL.LU R28, [R1+0x2000] ;  /* 0x00200000011c7983 */ /* 0x000f220000300800 */
[----:B------:R-:W-:-:S03]  /*b3cc0*/  SHF.R.S32.HI R18, RZ, 0x1f, R17 ;  /* 0x0000001fff127819 */ /* 0x000fc60000011411 */
[----:B------:R-:W4:Y:S04]  /*b3cd0*/  LDL.LU R21, [R1+0x2004] ;  /* 0x0020040001157983 */ /* 0x000f280000300800 */
[----:B------:R0:W-:Y:S04]  /*b3ce0*/  STL [R1+0x2058], R4 ;  /* 0x0020580401007387 */ /* 0x0001e80000100800 */
[----:B------:R-:W4:Y:S04]  /*b3cf0*/  LDL.LU R19, [R1+0x2008] ;  /* 0x0020080001137983 */ /* 0x000f280000300800 */
[----:B------:R-:W4:Y:S01]  /*b3d00*/  LDL.LU R20, [R1+0x200c] ;  /* 0x00200c0001147983 */ /* 0x000f220000300800 */
[----:B0-----:R-:W-:-:S05]  /*b3d10*/  IADD3 R4, P1, R17, R0, RZ ;  /* 0x0000000011047210 */ /* 0x001fca0007f3e0ff */
[----:B------:R-:W-:Y:S01]  /*b3d20*/  IMAD.X R5, R18, 0x1, R2, P1 ;  /* 0x0000000112057824 */ /* 0x000fe200008e0602 */
[----:B------:R-:W-:Y:S04]  /*b3d30*/  STL [R1+0x204c], R23 ;  /* 0x00204c1701007387 */ /* 0x000fe80000100800 */
[----:B------:R0:W-:Y:S04]  /*b3d40*/  STL.64 [R1+0x2040], R4 ;  /* 0x0020400401007387 */ /* 0x0001e80000100a00 */
[----:B0-----:R-:W2:Y:S01]  /*b3d50*/  LDL.LU.64 R4, [R1+0x6360] ;  /* 0x0063600001047983 */ /* 0x001ea20000300a00 */
[----:B---3--:R-:W-:-:S02]  /*b3d60*/  F2FP.SATFINITE.E5M2.F32.PACK_AB_MERGE_C R27, R27, R24, RZ ;  /* 0x000000181b1b723e */ /* 0x008fc400048060ff */
[----:B------:R-:W-:Y:S01]  /*b3d70*/  F2FP.SATFINITE.E5M2.F32.PACK_AB_MERGE_C R7, R7, R6, RZ ;  /* 0x000000060707723e */ /* 0x000fe200048060ff */
[----:B------:R-:W3:Y:S01]  /*b3d80*/  LDL.LU R23, [R1+0x1ff4] ;  /* 0x001ff40001177983 */ /* 0x000ee20000300800 */
[----:B------:R-:W-:-:S03]  /*b3d90*/  IADD3 R6, P1, R17, R3, RZ ;  /* 0x0000000311067210 */ /* 0x000fc60007f3e0ff */
[----:B------:R-:W3:Y:S04]  /*b3da0*/  LDL.LU R24, [R1+0x1ff8] ;  /* 0x001ff80001187983 */ /* 0x000ee80000300800 */
[----:B------:R0:W-:Y:S04]  /*b3db0*/  STL [R1+0x2048], R27 ;  /* 0x0020481b01007387 */ /* 0x0001e80000100800 */
[----:B0-----:R-:W3:Y:S04]  /*b3dc0*/  LDL.LU R27, [R1+0x1ffc] ;  /* 0x001ffc00011b7983 */ /* 0x001ee80000300800 */
[----:B------:R2:W-:Y:S04]  /*b3dd0*/  STL [R1+0x5114], R7 ;  /* 0x0051140701007387 */ /* 0x0005e80000100800 */
[----:B------:R-:W-:Y:S01]  /*b3de0*/  STL.64 [R1+0x6340], R2 ;  /* 0x0063400201007387 */ /* 0x000fe20000100a00 */
[----:B--2---:R-:W-:-:S05]  /*b3df0*/  IMAD.X R7, R18, 0x1, R4, P1 ;  /* 0x0000000112077824 */ /* 0x004fca00008e0604 */
[----:B------:R0:W-:Y:S04]  /*b3e00*/  STL.64 [R1+0x2030], R6 ;  /* 0x0020300601007387 */ /* 0x0001e80000100a00 */
[----:B0-----:R-:W2:Y:S01]  /*b3e10*/  LDL.LU.64 R6, [R1+0x6358] ;  /* 0x0063580001067983 */ /* 0x001ea20000300a00 */
[----:B------:R-:W-:Y:S02]  /*b3e20*/  F2FP.SATFINITE.E5M2.F32.PACK_AB_MERGE_C R3, R9, R8, RZ ;  /* 0x000000080903723e */ /* 0x000fe400048060ff */
[----:B------:R-:W-:Y:S01]  /*b3e30*/  F2FP.SATFINITE.E5M2.F32.PACK_AB_MERGE_C R8, R29, R26, RZ ;  /* 0x0000001a1d08723e */ /* 0x000fe200048060ff */
[----:B------:R-:W3:Y:S04]  /*b3e40*/  LDL.LU R2, [R1+0x1fe0] ;  /* 0x001fe00001027983 */ /* 0x000ee80000300800 */
[----:B------:R0:W-:Y:S04]  /*b3e50*/  STL [R1+0x2038], R3 ;  /* 0x0020380301007387 */ /* 0x0001e80000100800 */
[----:B0-----:R-:W3:Y:S04]  /*b3e60*/  LDL.LU R3, [R1+0x1fe4] ;  /* 0x001fe40001037983 */ /* 0x001ee80000300800 */
[----:B------:R0:W-:Y:S04]  /*b3e70*/  STL [R1+0x202c], R8 ;  /* 0x00202c0801007387 */ /* 0x0001e80000100800 */
[----:B------:R-:W3:Y:S04]  /*b3e80*/  LDL.LU R26, [R1+0x1fe8] ;  /* 0x001fe800011a7983 */ /* 0x000ee80000300800 */
[----:B------:R-:W3:Y:S01]  /*b3e90*/  LDL.LU R29, [R1+0x1fec] ;  /* 0x001fec00011d7983 */ /* 0x000ee20000300800 */
[----:B0-----:R-:W-:-:S03]  /*b3ea0*/  IADD3 R8, P1, R17, R5, RZ ;  /* 0x0000000511087210 */ /* 0x001fc60007f3e0ff */
[----:B------:R0:W-:Y:S04]  /*b3eb0*/  STL.64 [R1+0x6338], R4 ;  /* 0x0063380401007387 */ /* 0x0001e80000100a00 */
[----:B0-----:R-:W3:Y:S01]  /*b3ec0*/  LDL.LU R5, [R1+0x1ff0] ;  /* 0x001ff00001057983 */ /* 0x001ee20000300800 */
[----:B--2---:R-:W-:-:S05]  /*b3ed0*/  IMAD.X R9, R18, 0x1, R6, P1 ;  /* 0x0000000112097824 */ /* 0x004fca00008e0606 */
[----:B------:R0:W-:Y:S04]  /*b3ee0*/  STL.64 [R1+0x2020], R8 ;  /* 0x0020200801007387 */ /* 0x0001e80000100a00 */
[----:B0-----:R-:W2:Y:S01]  /*b3ef0*/  LDL.LU.64 R8, [R1+0x6350] ;  /* 0x0063500001087983 */ /* 0x001ea20000300a00 */
[----:B----4-:R-:W-:Y:S02]  /*b3f00*/  F2FP.SATFINITE.E5M2.F32.PACK_AB_MERGE_C R10, R11, R10, RZ ;  /* 0x0000000a0b0a723e */ /* 0x010fe400048060ff */
[----:B------:R-:W-:Y:S02]  /*b3f10*/  F2FP.SATFINITE.E5M2.F32.PACK_AB_MERGE_C R4, R22, R25, RZ ;  /* 0x000000191604723e */ /* 0x000fe400048060ff */
[----:B------:R-:W4:Y:S04]  /*b3f20*/  LDL.LU R25, [R1+0x1fd0] ;  /* 0x001fd00001197983 */ /* 0x000f280000300800 */
[----:B------:R0:W-:Y:S04]  /*b3f30*/  STL [R1+0x2028], R10 ;  /* 0x0020280a01007387 */ /* 0x0001e80000100800 */
[----:B------:R-:W4:Y:S01]  /*b3f40*/  LDL.LU R22, [R1+0x1fd4] ;  /* 0x001fd40001167983 */ /* 0x000f220000300800 */
[----:B0-----:R-:W-:-:S03]  /*b3f50*/  IADD3 R10, P1, R17, R7, RZ ;  /* 0x00000007110a7210 */ /* 0x001fc60007f3e0ff */
[----:B------:R-:W-:Y:S04]  /*b3f60*/  STL [R1+0x201c], R4 ;  /* 0x00201c0401007387 */ /* 0x000fe80000100800 */
[----:B------:R-:W-:Y:S01]  /*b3f70*/  STL.64 [R1+0x6330], R6 ;  /* 0x0063300601007387 */ /* 0x000fe20000100a00 */
[----:B--2---:R-:W-:-:S05]  /*b3f80*/  IMAD.X R11, R18, 0x1, R8, P1 ;  /* 0x00000001120b7824 */ /* 0x004fca00008e0608 */
[----:B------:R0:W-:Y:S04]  /*b3f90*/  STL.64 [R1+0x2010], R10 ;  /* 0x0020100a01007387 */ /* 0x0001e80000100a00 */
[----:B0-----:R-:W2:Y:S01]  /*b3fa0*/  LDL.LU.64 R10, [R1+0x6348] ;  /* 0x00634800010a7983 */ /* 0x001ea20000300a00 */
[----:B------:R-:W-:-:S03]  /*b3fb0*/  F2FP.SATFINITE.E5M2.F32.PACK_AB_MERGE_C R6, R21, R28, RZ ;  /* 0x0000001c1506723e */ /* 0x000fc600048060ff */
[----:B------:R-:W4:Y:S01]  /*b3fc0*/  LDL.LU R28, [R1+0x1fd8] ;  /* 0x001fd800011c7983 */ /* 0x000f220000300800 */
[----:B------:R-:W-:-:S03]  /*b3fd0*/  F2FP.SATFINITE.E5M2.F32.PACK_AB_MERGE_C R4, R20, R19, RZ ;  /* 0x000000131404723e */ /* 0x000fc600048060ff */
[----:B------:R0:W-:Y:S04]  /*b3fe0*/  STL [R1+0x2018], R6 ;  /* 0x0020180601007387 */ /* 0x0001e80000100800 */
[----:B------:R-:W4:Y:S01]  /*b3ff0*/  LDL.LU R21, [R1+0x1fdc] ;  /* 0x001fdc0001157983 */ /* 0x000f220000300800 */
[----:B0-----:R-:W-:-:S03]  /*b4000*/  IADD3 R6, P1, R17, R9, RZ ;  /* 0x0000000911067210 */ /* 0x001fc60007f3e0ff */
[----:B------:R-:W-:Y:S01]  /*b4010*/  STL [R1+0x200c], R4 ;  /* 0x00200c0401007387 */ /* 0x000fe20000100800 */
[----:B---3--:R-:W-:-:S03]  /*b4020*/  F2FP.SATFINITE.E5M2.F32.PACK_AB_MERGE_C R5, R23, R5, RZ ;  /* 0x000000051705723e */ /* 0x008fc600048060ff */
[----:B------:R-:W3:Y:S04]  /*b4030*/  LDL.LU R19, [R1+0x1fc0] ;  /* 0x001fc00001137983 */ /* 0x000ee80000300800 */
[----:B------:R-:W3:Y:S04]  /*b4040*/  LDL.LU R20, [R1+0x1fc4] ;  /* 0x001fc40001147983 */ /* 0x000ee80000300800 */
[----:B------:R0:W-:Y:S01]  /*b4050*/  STL.64 [R1+0x6328], R8 ;  /* 0x0063280801007387 */ /* 0x0001e20000100a00 */
[----:B------:R-:W-:Y:S02]  /*b4060*/  F2FP.SATFINITE.E5M2.F32.PACK_AB_MERGE_C R3, R3, R2, RZ ;  /* 0x000000020303723e */ /* 0x000fe400048060ff */
[----:B------:R-:W-:Y:S01]  /*b4070*/  F2FP.SATFINITE.E5M2.F32.PACK_AB_MERGE_C R2, R29, R26, RZ ;  /* 0x0000001a1d02723e */ /* 0x000fe200048060ff */
[----:B--2---:R-:W-:Y:S01]  /*b4080*/  IMAD.X R7, R18, 0x1, R10, P1 ;  /* 0x0000000112077824 */ /* 0x004fe200008e060a */
[----:B0-----:R-:W-:-:S04]  /*b4090*/  IADD3 R8, P1, R17, R11, RZ ;  /* 0x0000000b11087210 */ /* 0x001fc80007f3e0ff */
[----:B------:R0:W-:Y:S01]  /*b40a0*/  STL.64 [R1+0x2000], R6 ;  /* 0x0020000601007387 */ /* 0x0001e20000100a00 */
[----:B------:R-:W-:-:S03]  /*b40b0*/  IMAD.X R9, R18, 0x1, R12, P1 ;  /* 0x0000000112097824 */ /* 0x000fc600008e060c */
[----:B------:R-:W2:Y:S04]  /*b40c0*/  LDL.LU R4, [R1+0x1fc8] ;  /* 0x001fc80001047983 */ /* 0x000ea80000300800 */
[----:B------:R1:W-:Y:S01]  /*b40d0*/  STL [R1+0x2008], R5 ;  /* 0x0020080501007387 */ /* 0x0003e20000100800 */
[----:B0-----:R-:W-:-:S03]  /*b40e0*/  F2FP.SATFINITE.E5M2.F32.PACK_AB_MERGE_C R6, R27, R24, RZ ;  /* 0x000000181b06723e */ /* 0x001fc600048060ff */
[----:B-1----:R-:W2:Y:S04]  /*b40f0*/  LDL.LU R5, [R1+0x1fcc] ;  /* 0x001fcc0001057983 */ /* 0x002ea80000300800 */
[----:B------:R-:W-:Y:S04]  /*b4100*/  STL [R1+0x5120], R6 ;  /* 0x0051200601007387 */ /* 0x000fe80000100800 */
[----:B------:R-:W2:Y:S04]  /*b4110*/  LDL.LU R7, [R1+0x1fb0] ;  /* 0x001fb00001077983 */ /* 0x000ea80000300800 */
[----:B------:R-:W2:Y:S04]  /*b4120*/  LDL.LU R23, [R1+0x1fb4] ;  /* 0x001fb40001177983 */ /* 0x000ea80000300800 */
[----:B------:R-:W2:Y:S04]  /*b4130*/  LDL.LU R24, [R1+0x1fb8] ;  /* 0x001fb80001187983 */ /* 0x000ea80000300800 */
[----:B------:R-:W2:Y:S04]  /*b4140*/  LDL.LU R27, [R1+0x1fbc] ;  /* 0x001fbc00011b7983 */ /* 0x000ea80000300800 */
[----:B------:R0:W-:Y:S04]  /*b4150*/  STL.64 [R1+0x1ff0], R8 ;  /* 0x001ff00801007387 */ /* 0x0001e80000100a00 */
[----:B0-----:R-:W2:Y:S04]  /*b4160*/  LDL.LU R8, [R1+0x1fa0] ;  /* 0x001fa00001087983 */ /* 0x001ea80000300800 */
[----:B------:R-:W-:Y:S04]  /*b4170*/  STL [R1+0x1ff8], R3 ;  /* 0x001ff80301007387 */ /* 0x000fe80000100800 */
[----:B------:R-:W2:Y:S04]  /*b4180*/  LDL.LU R9, [R1+0x1fa4] ;  /* 0x001fa40001097983 */ /* 0x000ea80000300800 */
[----:B------:R0:W-:Y:S04]  /*b4190*/  STL [R1+0x1fec], R2 ;  /* 0x001fec0201007387 */ /* 0x0001e80000100800 */
[----:B------:R-:W2:Y:S04]  /*b41a0*/  LDL.LU R26, [R1+0x1fa8] ;  /* 0x001fa800011a7983 */ /* 0x000ea80000300800 */
[----:B------:R-:W2:Y:S01]  /*b41b0*/  LDL.LU R29, [R1+0x1fac] ;  /* 0x001fac00011d7983 */ /* 0x000ea20000300800 */
[----:B0-----:R-:W-:-:S05]  /*b41c0*/  IADD3 R2, P1, R17, R13, RZ ;  /* 0x0000000d11027210 */ /* 0x001fca0007f3e0ff */
[----:B------:R-:W-:Y:S01]  /*b41d0*/  IMAD.X R3, R18, 0x1, R15, P1 ;  /* 0x0000000112037824 */ /* 0x000fe200008e060f */
[----:B------:R0:W-:Y:S04]  /*b41e0*/  STL.64 [R1+0x6320], R12 ;  /* 0x0063200c01007387 */ /* 0x0001e80000100a00 */
[----:B------:R4:W-:Y:S04]  /*b41f0*/  STL.64 [R1+0x1fe0], R2 ;  /* 0x001fe00201007387 */ /* 0x0009e80000100a00 */
[----:B0-----:R-:W2:Y:S01]  /*b4200*/  LDL.LU R12, [R1+0x1f90] ;  /* 0x001f9000010c7983 */ /* 0x001ea20000300800 */
[----:B----4-:R-:W-:-:S03]  /*b4210*/  F2FP.SATFINITE.E5M2.F32.PACK_AB_MERGE_C R2, R22, R25, RZ ;  /* 0x000000191602723e */ /* 0x010fc600048060ff */
[----:B------:R-:W4:Y:S04]  /*b4220*/  LDL.LU R13, [R1+0x1f94] ;  /* 0x001f9400010d7983 */ /* 0x000f280000300800 */
[----:B------:R0:W-:Y:S04]  /*b4230*/  STL [R1+0x1fe8], R2 ;  /* 0x001fe80201007387 */ /* 0x0001e80000100800 */
[----:B------:R-:W4:Y:S04]  /*b4240*/  LDL.LU R25, [R1+0x1f98] ;  /* 0x001f980001197983 */ /* 0x000f280000300800 */
[----:B------:R-:W4:Y:S01]  /*b4250*/  LDL.LU R22, [R1+0x1f9c] ;  /* 0x001f9c0001167983 */ /* 0x000f220000300800 */
[----:B0-----:R-:W-:-:S05]  /*b4260*/  IADD3 R2, P1, R17, R14, RZ ;  /* 0x0000000e11027210 */ /* 0x001fca0007f3e0ff */
[----:B------:R-:W-:-:S05]  /*b4270*/  IMAD.X R3, R18, 0x1, R16, P1 ;  /* 0x0000000112037824 */ /* 0x000fca00008e0610 */
[----:B------:R0:W-:Y:S04]  /*b4280*/  STL.64 [R1+0x1fd0], R2 ;  /* 0x001fd00201007387 */ /* 0x0001e80000100a00 */
[----:B0-----:R-:W4:Y:S01]  /*b4290*/  LDL.LU.64 R2, [R1+0x6340] ;  /* 0x0063400001027983 */ /* 0x001f220000300a00 */
[----:B------:R-:W-:Y:S02]  /*b42a0*/  F2FP.SATFINITE.E5M2.F32.PACK_AB_MERGE_C R18, R21, R28, RZ ;  /* 0x0000001c1512723e */ /* 0x000fe400048060ff */
[----:B---3--:R-:W-:Y:S01]  /*b42b0*/  F2FP.SATFINITE.E5M2.F32.PACK_AB_MERGE_C R6, R20, R19, RZ ;  /* 0x000000131406723e */ /* 0x008fe200048060ff */
[----:B------:R-:W3:Y:S01]  /*b42c0*/  LDL.LU R28, [R1+0x1f80] ;  /* 0x001f8000011c7983 */ /* 0x000ee20000300800 */
[----:B------:R-:W-:Y:S01]  /*b42d0*/  VIADD R17, R17, UR5 ;  /* 0x0000000511117c36 */ /* 0x000fe20008000000 */
[----:B------:R-:W-:-:S02]  /*b42e0*/  ULDC UR5, c[0x0][0x248] ;  /* 0x0000920000057ab9 */ /* 0x000fc40000000800 */
[----:B------:R0:W-:Y:S04]  /*b42f0*/  STL [R1+0x1fdc], R18 ;  /* 0x001fdc1201007387 */ /* 0x0001e80000100800 */
[----:B------:R-:W3:Y:S04]  /*b4300*/  LDL.LU R21, [R1+0x1f84] ;  /* 0x001f840001157983 */ /* 0x000ee80000300800 */
[----:B------:R2:W-:Y:S01]  /*b4310*/  STL [R1+0x1fd8], R6 ;  /* 0x001fd80601007387 */ /* 0x0005e20000100800 */
[----:B0-----:R-:W-:-:S03]  /*b4320*/  SHF.R.S32.HI R18, RZ, 0x1f, R17 ;  /* 0x0000001fff127819 */ /* 0x001fc60000011411 */
[----:B------:R-:W3:Y:S04]  /*b4330*/  LDL.LU R19, [R1+0x1f88] ;  /* 0x001f880001137983 */ /* 0x000ee80000300800 */
[----:B------:R-:W3:Y:S01]  /*b4340*/  LDL.LU R20, [R1+0x1f8c] ;  /* 0x001f8c0001147983 */ /* 0x000ee20000300800 */
[----:B--2---:R-:W-:Y:S02]  /*b4350*/  F2FP.SATFINITE.E5M2.F32.PACK_AB_MERGE_C R6, R5, R4, RZ ;  /* 0x000000040506723e */ /* 0x004fe400048060ff */
[----:B------:R-:W-:-:S03]  /*b4360*/  IADD3 R4, P1, R17, R0, RZ ;  /* 0x0000000011047210 */ /* 0x000fc60007f3e0ff */
[----:B------:R-:W-:Y:S02]  /*b4370*/  STL [R1+0x1fcc], R6 ;  /* 0x001fcc0601007387 */ /* 0x000fe40000100800 */
[----:B----4-:R-:W-:-:S05]  /*b4380*/  IMAD.X R5, R18, 0x1, R2, P1 ;  /* 0x0000000112057824 */ /* 0x010fca00008e0602 */
[----:B------:R0:W-:Y:S04]  /*b4390*/  STL.64 [R1+0x1fc0], R4 ;  /* 0x001fc00401007387 */ /* 0x0001e80000100a00 */
[----:B0-----:R-:W2:Y:S01]  /*b43a0*/  LDL.LU.64 R4, [R1+0x6338] ;  /* 0x0063380001047983 */ /* 0x001ea20000300a00 */
[----:B------:R-:W-:Y:S02]  /*b43b0*/  F2FP.SATFINITE.E5M2.F32.PACK_AB_MERGE_C R7, R23, R7, RZ ;  /* 0x000000071707723e */ /* 0x000fe400048060ff */
[----:B------:R-:W-:Y:S01]  /*b43c0*/  F2FP.SATFINITE.E5M2.F32.PACK_AB_MERGE_C R6, R27, R24, RZ ;  /* 0x000000181b06723e */ /* 0x000fe200048060ff */
[----:B------:R-:W4:Y:S04]  /*b43d0*/  LDL.LU R23, [R1+0x1f64] ;  /* 0x001f640001177983 */ /* 0x000f280000300800 */
[----:B------:R-:W-:Y:S04]  /*b43e0*/  STL [R1+0x1fc8], R7 ;  /* 0x001fc80701007387 */ /* 0x000fe80000100800 */
[----:B------:R-:W4:Y:S04]  /*b43f0*/  LDL.LU R24, [R1+0x1f68] ;  /* 0x001f680001187983 */ /* 0x000f280000300800 */
[----:B------:R0:W-:Y:S04]  /*b4400*/  STL [R1+0x513c], R6 ;  /* 0x00513c0601007387 */ /* 0x0001e80000100800 */
[----:B------:R-:W4:Y:S01]  /*b4410*/  LDL.LU R27, [R1+0x1f6c] ;  /* 0x001f6c00011b7983 */ /* 0x000f220000300800 */
[----:B0-----:R-:W-:-:S05]  /*b4420*/  IADD3 R6, P1, R17, R3, RZ ;  /* 0x0000000311067210 */ /* 0x001fca0007f3e0ff */
[----:B--2---:R-:W-:-:S05]  /*b4430*/  IMAD.X R7, R18, 0x1, R4, P1 ;  /* 0x0000000112077824 */ /* 0x004fca00008e0604 */
[----:B------:R0:W-:Y:S04]  /*b4440*/  STL.64 [R1+0x1fb0], R6 ;  /* 0x001fb00601007387 */ /* 0x0001e80000100a00 */
[----:B0-----:R-:W2:Y:S01]  /*b4450*/  LDL.LU.64 R6, [R1+0x6330] ;  /* 0x0063300001067983 */ /* 0x001ea20000300a00 */
[----:B------:R-:W-:Y:S02]  /*b4460*/  F2FP.SATFINITE.E5M2.F32.PACK_AB_MERGE_C R9, R9, R8, RZ ;  /* 0x000000080909723e */ /* 0x000fe400048060ff */
[----:B------:R-:W-:Y:S02]  /*b4470*/  F2FP.SATFINITE.E5M2.F32.PACK_AB_MERGE_C R8, R29, R26, RZ ;  /* 0x0000001a1d08723e */ /* 0x000fe400048060ff */
[----:B------:R-:W4:Y:S04]  /*b4480*/  LDL.LU R26, [R1+0x1f50] ;  /* 0x001f5000011a7983 */ /* 0x000f280000300800 */
[----:B------:R-:W-:Y:S04]  /*b4490*/  STL [R1+0x978], R9 ;  /* 0x0009780901007387 */ /* 0x000fe80000100800 */
[----:B------:R-:W4:Y:S04]  /*b44a0*/  LDL.LU R29, [R1+0x1f54] ;  /* 0x001f5400011d7983 */ /* 0x000f280000300800 */
[----:B------:R0:W-:Y:S02]  /*b44b0*/  STL [R1+0x97c], R8 ;  /* 0x00097c0801007387 */ /* 0x0001e40000100800 */
[----:B0-----:R-:W-:-:S02]  /*b44c0*/  IADD3 R8, P1, R17, R5, RZ ;  /* 0x0000000511087210 */ /* 0x001fc40007f3e0ff */
[----:B------:R0:W-:Y:S04]  /*b44d0*/  STL.64 [R1+0x6318], R4 ;  /* 0x0063180401007387 */ /* 0x0001e80000100a00 */
[----:B0-----:R-:W4:Y:S04]  /*b44e0*/  LDL.LU R4, [R1+0x1f7c] ;  /* 0x001f7c0001047983 */ /* 0x001f280000300800 */
[----:B------:R-:W4:Y:S01]  /*b44f0*/  LDL.LU R5, [R1+0x1f60] ;  /* 0x001f600001057983 */ /* 0x000f220000300800 */
        /* <DEDUP_REMOVED lines=14> */
[----:B------:R3:W-:Y:S02]  /*b45e0*/  STL.64 [R1+0x1f90], R12 ;  /* 0x001f900c01007387 */ /* 0x0007e40000100a00 */
[----:B---3--:R-:W-:Y:S02]  /*b45f0*/  F2FP.SATFINITE.E5M2.F32.PACK_AB_MERGE_C R13, R21, R28, RZ ;  /* 0x0000001c150d723e */ /* 0x008fe400048060ff */
[----:B------:R-:W-:Y:S01]  /*b4600*/  F2FP.SATFINITE.E5M2.F32.PACK_AB_MERGE_C R12, R20, R19, RZ ;  /* 0x00000013140c723e */ /* 0x000fe200048060ff */
[----:B------:R-:W2:Y:S04]  /*b4610*/  LDL.LU R28, [R1+0x1f40] ;  /* 0x001f4000011c7983 */ /* 0x000ea80000300800 */
[----:B------:R-:W-:Y:S04]  /*b4620*/  STL [R1+0x78c], R13 ;  /* 0x00078c0d01007387 */ /* 0x000fe80000100800 */
[----:B------:R-:W2:Y:S04]  /*b4630*/  LDL.LU R21, [R1+0x1f44] ;  /* 0x001f440001157983 */ /* 0x000ea80000300800 */
[----:B------:R0:W-:Y:S04]  /*b4640*/  STL [R1+0x79c], R12 ;  /* 0x00079c0c01007387 */ /* 0x0001e80000100800 */
[----:B------:R1:W-:Y:S01]  /*b4650*/  STL.64 [R1+0x6308], R8 ;  /* 0x0063080801007387 */ /* 0x0003e20000100a00 */
[----:B0-----:R-:W-:-:S05]  /*b4660*/  IADD3 R12, P1, R17, R9, RZ ;  /* 0x00000009110c7210 */ /* 0x001fca0007f3e0ff */
[----:B------:R-:W-:Y:S01]  /*b4670*/  IMAD.X R13, R18, 0x1, R10, P1 ;  /* 0x00000001120d7824 */ /* 0x000fe200008e060a */
[----:B-1----:R-:W3:Y:S04]  /*b4680*/  LDL.LU R9, [R1+0x1f70] ;  /* 0x001f700001097983 */ /* 0x002ee80000300800 */
[----:B------:R0:W-:Y:S04]  /*b4690*/  STL.64 [R1+0x1f80], R12 ;  /* 0x001f800c01007387 */ /* 0x0001e80000100a00 */
[----:B0-----:R-:W2:Y:S04]  /*b46a0*/  LDL.LU.64 R12, [R1+0x6320] ;  /* 0x00632000010c7983 */ /* 0x001ea80000300a00 */
[----:B------:R-:W2:Y:S04]  /*b46b0*/  LDL.LU R19, [R1+0x1f48] ;  /* 0x001f480001137983 */ /* 0x000ea80000300800 */
[----:B------:R-:W2:Y:S01]  /*b46c0*/  LDL.LU R20, [R1+0x1f4c] ;  /* 0x001f4c0001147983 */ /* 0x000ea20000300800 */
[----:B----4-:R-:W-:-:S02]  /*b46d0*/  F2FP.SATFINITE.E5M2.F32.PACK_AB_MERGE_C R4, R4, R7, RZ ;  /* 0x000000070404723e */ /* 0x010fc400048060ff */
[----:B------:R-:W-:Y:S02]  /*b46e0*/  F2FP.SATFINITE.E5M2.F32.PACK_AB_MERGE_C R5, R23, R5, RZ ;  /* 0x000000051705723e */ /* 0x000fe400048060ff */
[----:B------:R-:W-:Y:S02]  /*b46f0*/  F2FP.SATFINITE.E5M2.F32.PACK_AB_MERGE_C R29, R29, R26, RZ ;  /* 0x0000001a1d1d723e */ /* 0x000fe400048060ff */
[----:B------:R-:W-:Y:S02]  /*b4700*/  F2FP.SATFINITE.E5M2.F32.PACK_AB_MERGE_C R22, R22, R25, RZ ;  /* 0x000000191616723e */ /* 0x000fe400048060ff */
[----:B---3--:R-:W-:Y:S02]  /*b4710*/  F2FP.SATFINITE.E5M2.F32.PACK_AB_MERGE_C R8, R6, R9, RZ ;  /* 0x000000090608723e */ /* 0x008fe400048060ff */
[----:B------:R-:W-:-:S03]  /*b4720*/  IADD3 R6, P1, R17, R11, RZ ;  /* 0x0000000b11067210 */ /* 0x000fc60007f3e0ff */
[----:B------:R-:W-:Y:S04]  /*b4730*/  STL [R1+0x73c], R8 ;  /* 0x00073c0801007387 */ /* 0x000fe80000100800 */
[----:B------:R0:W-:Y:S01]  /*b4740*/  STL [R1+0x515c], R4 ;  /* 0x00515c0401007387 */ /* 0x0001e20000100800 */
[----:B--2---:R-:W-:Y:S01]  /*b4750*/  IMAD.X R7, R18, 0x1, R12, P1 ;  /* 0x0000000112077824 */ /* 0x004fe200008e060c */
[----:B0-----:R-:W-:-:S04]  /*b4760*/  F2FP.SATFINITE.E5M2.F32.PACK_AB_MERGE_C R4, R27, R24, RZ ;  /* 0x000000181b04723e */ /* 0x001fc800048060ff */
[----:B------:R0:W-:Y:S04]  /*b4770*/  STL.64 [R1+0x1f70], R6 ;  /* 0x001f700601007387 */ /* 0x0001e80000100a00 */
[----:B0-----:R-:W2:Y:S04]  /*b4780*/  LDL.LU R6, [R1+0x1f34] ;  /* 0x001f340001067983 */ /* 0x001ea80000300800 */
[----:B------:R-:W-:Y:S04]  /*b4790*/  STL [R1+0x6f0], R5 ;  /* 0x0006f00501007387 */ /* 0x000fe80000100800 */
[----:B------:R-:W3:Y:S04]  /*b47a0*/  LDL.LU R7, [R1+0x1f38] ;  /* 0x001f380001077983 */ /* 0x000ee80000300800 */
[----:B------:R0:W-:Y:S04]  /*b47b0*/  STL [R1+0x514c], R4 ;  /* 0x00514c0401007387 */ /* 0x0001e80000100800 */
[----:B------:R-:W3:Y:S01]  /*b47c0*/  LDL.LU R27, [R1+0x1f3c] ;  /* 0x001f3c00011b7983 */ /* 0x000ee20000300800 */
[----:B0-----:R-:W-:-:S03]  /*b47d0*/  IADD3 R4, P1, R17, R13, RZ ;  /* 0x0000000d11047210 */ /* 0x001fc60007f3e0ff */
[----:B------:R-:W-:Y:S02]  /*b47e0*/  STL.64 [R1+0x6300], R12 ;  /* 0x0063000c01007387 */ /* 0x000fe40000100a00 */
[----:B------:R-:W-:Y:S02]  /*b47f0*/  IMAD.X R5, R18, 0x1, R15, P1 ;  /* 0x0000000112057824 */ /* 0x000fe400008e060f */
[----:B------:R-:W4:Y:S04]  /*b4800*/  LDL.LU R8, [R1+0x1f24] ;  /* 0x001f240001087983 */ /* 0x000f280000300800 */
[----:B------:R0:W-:Y:S04]  /*b4810*/  STL [R1+0x5a04], R29 ;  /* 0x005a041d01007387 */ /* 0x0001e80000100800 */
[----:B------:R1:W-:Y:S04]  /*b4820*/  STL.64 [R1+0x1f60], R4 ;  /* 0x001f600401007387 */ /* 0x0003e80000100a00 */
[----:B0-----:R-:W4:Y:S04]  /*b4830*/  LDL.LU R29, [R1+0x1f20] ;  /* 0x001f2000011d7983 */ /* 0x001f280000300800 */
[----:B------:R-:W4:Y:S01]  /*b4840*/  LDL.LU R9, [R1+0x1f28] ;  /* 0x001f280001097983 */ /* 0x000f220000300800 */
[----:B-1----:R-:W-:-:S03]  /*b4850*/  IADD3 R4, P1, R17, R14, RZ ;  /* 0x0000000e11047210 */ /* 0x002fc60007f3e0ff */
[----:B------:R-:W4:Y:S02]  /*b4860*/  LDL.LU R26, [R1+0x1f2c] ;  /* 0x001f2c00011a7983 */ /* 0x000f240000300800 */
[----:B------:R-:W-:Y:S02]  /*b4870*/  IMAD.X R5, R18, 0x1, R16, P1 ;  /* 0x0000000112057824 */ /* 0x000fe400008e0610 */
[----:B------:R-:W-:Y:S01]  /*b4880*/  VIADD R17, R17, UR5 ;  /* 0x0000000511117c36 */ /* 0x000fe20008000000 */
[----:B------:R-:W-:Y:S02]  /*b4890*/  ULDC UR5, c[0x0][0x248] ;  /* 0x0000920000057ab9 */ /* 0x000fe40000000800 */
[----:B------:R0:W-:Y:S04]  /*b48a0*/  STL.64 [R1+0x1f50], R4 ;  /* 0x001f500401007387 */ /* 0x0001e80000100a00 */
[----:B------:R-:W4:Y:S04]  /*b48b0*/  LDL.LU R12, [R1+0x1f10] ;  /* 0x001f1000010c7983 */ /* 0x000f280000300800 */
[----:B------:R-:W4:Y:S01]  /*b48c0*/  LDL.LU R13, [R1+0x1f14] ;  /* 0x001f1400010d7983 */ /* 0x000f220000300800 */
[----:B0-----:R-:W-:-:S03]  /*b48d0*/  F2FP.SATFINITE.E5M2.F32.PACK_AB_MERGE_C R4, R21, R28, RZ ;  /* 0x0000001c1504723e */ /* 0x001fc600048060ff */
[----:B------:R-:W4:Y:S04]  /*b48e0*/  LDL.LU R23, [R1+0x1f18] ;  /* 0x001f180001177983 */ /* 0x000f280000300800 */
[----:B------:R-:W4:Y:S01]  /*b48f0*/  LDL.LU R25, [R1+0x1f1c] ;  /* 0x001f1c0001197983 */ /* 0x000f220000300800 */
[----:B------:R-:W-:-:S03]  /*b4900*/  SHF.R.S32.HI R18, RZ, 0x1f, R17 ;  /* 0x0000001fff127819 */ /* 0x000fc60000011411 */
[----:B------:R0:W-:Y:S01]  /*b4910*/  STL [R1+0x59f8], R22 ;  /* 0x0059f81601007387 */ /* 0x0001e20000100800 */
[----:B------:R-:W-:-:S03]  /*b4920*/  F2FP.SATFINITE.E5M2.F32.PACK_AB_MERGE_C R28, R20, R19, RZ ;  /* 0x00000013141c723e */ /* 0x000fc600048060ff */
[----:B0-----:R-:W2:Y:S04]  /*b4930*/  LDL.LU R22, [R1+0x1f30] ;  /* 0x001f300001167983 */ /* 0x001ea80000300800 */
[----:B------:R0:W-:Y:S04]  /*b4940*/  STL [R1+0x6d0], R4 ;  /* 0x0006d00401007387 */ /* 0x0001e80000100800 */
[----:B------:R-:W4:Y:S04]  /*b4950*/  LDL.LU R24, [R1+0x1f00] ;  /* 0x001f000001187983 */ /* 0x000f280000300800 */
[----:B------:R-:W4:Y:S01]  /*b4960*/  LDL.LU R21, [R1+0x1f04] ;  /* 0x001f040001157983 */ /* 0x000f220000300800 */
[----:B0-----:R-:W-:-:S03]  /*b4970*/  IADD3 R4, P1, R17, R0, RZ ;  /* 0x0000000011047210 */ /* 0x001fc60007f3e0ff */
[----:B------:R-:W4:Y:S02]  /*b4980*/  LDL.LU R19, [R1+0x1f08] ;  /* 0x001f080001137983 */ /* 0x000f240000300800 */
[----:B------:R-:W-:Y:S02]  /*b4990*/  IMAD.X R5, R18, 0x1, R2, P1 ;  /* 0x0000000112057824 */ /* 0x000fe400008e0602 */
[----:B------:R-:W4:Y:S04]  /*b49a0*/  LDL.LU R20, [R1+0x1f0c] ;  /* 0x001f0c0001147983 */ /* 0x000f280000300800 */
[----:B------:R-:W-:Y:S04]  /*b49b0*/  STL [R1+0x5df0], R28 ;  /* 0x005df01c01007387 */ /* 0x000fe80000100800 */
[----:B------:R0:W-:Y:S04]  /*b49c0*/  STL.64 [R1+0x1f40], R4 ;  /* 0x001f400401007387 */ /* 0x0001e80000100a00 */
[----:B0-----:R-:W4:Y:S01]  /*b49d0*/  LDL.LU.64 R4, [R1+0x6318] ;  /* 0x0063180001047983 */ /* 0x001f220000300a00 */
[----:B---3--:R-:W-:-:S05]  /*b49e0*/  F2FP.SATFINITE.E5M2.F32.PACK_AB_MERGE_C R27, R27, R7, RZ ;  /* 0x000000071b1b723e */ /* 0x008fca00048060ff */
[----:B------:R-:W-:Y:S01]  /*b49f0*/  STL [R1+0x5a38], R27 ;  /* 0x005a381b01007387 */ /* 0x000fe20000100800 */
[----:B--2---:R-:W-:-:S05]  /*b4a00*/  F2FP.SATFINITE.E5M2.F32.PACK_AB_MERGE_C R6, R6, R22, RZ ;  /* 0x000000160606723e */ /* 0x004fca00048060ff */
[----:B------:R0:W-:Y:S02]  /*b4a10*/  STL [R1+0x6c0], R6 ;  /* 0x0006c00601007387 */ /* 0x0001e40000100800 */
[----:B0-----:R-:W-:Y:S02]  /*b4a20*/  IADD3 R6, P1, R17, R3, RZ ;  /* 0x0000000311067210 */ /* 0x001fe40007f3e0ff */
[----:B------:R-:W-:Y:S03]  /*b4a30*/  STL [R1+0x62f0], R3 ;  /* 0x0062f00301007387 */ /* 0x000fe60000100800 */
[----:B----4-:R-:W-:-:S05]  /*b4a40*/  IMAD.X R7, R18, 0x1, R4, P1 ;  /* 0x0000000112077824 */ /* 0x010fca00008e0604 */
[----:B------:R0:W-:Y:S04]  /*b4a50*/  STL.64 [R1+0x1f30], R6 ;  /* 0x001f300601007387 */ /* 0x0001e80000100a00 */
[----:B0-----:R-:W2:Y:S01]  /*b4a60*/  LDL.LU.64 R6, [R1+0x6310] ;  /* 0x0063100001067983 */ /* 0x001ea20000300a00 */
[----:B------:R-:W-:-:S03]  /*b4a70*/  F2FP.SATFINITE.E5M2.F32.PACK_AB_MERGE_C R8, R8, R29, RZ ;  /* 0x0000001d0808723e */ /* 0x000fc600048060ff */
[----:B------:R0:W-:Y:S01]  /*b4a80*/  STL [R1+0x62f4], R4 ;  /* 0x0062f40401007387 */ /* 0x0001e20000100800 */
[----:B------:R-:W-:-:S03]  /*b4a90*/  F2FP.SATFINITE.E5M2.F32.PACK_AB_MERGE_C R26, R26, R9, RZ ;  /* 0x000000091a1a723e */ /* 0x000fc600048060ff */
[----:B0-----:R-:W3:Y:S04]  /*b4aa0*/  LDL.LU R4, [R1+0x1ee0] ;  /* 0x001ee00001047983 */ /* 0x001ee80000300800 */
[----:B------:R-:W3:Y:S04]  /*b4ab0*/  LDL.LU R3, [R1+0x1ee4] ;  /* 0x001ee40001037983 */ /* 0x000ee80000300800 */
[----:B------:R0:W-:Y:S04]  /*b4ac0*/  STL [R1+0x6a4], R8 ;  /* 0x0006a40801007387 */ /* 0x0001e80000100800 */
[----:B------:R-:W4:Y:S04]  /*b4ad0*/  LDL.LU R27, [R1+0x1ee8] ;  /* 0x001ee800011b7983 */ /* 0x000f280000300800 */
[----:B------:R-:W4:Y:S01]  /*b4ae0*/  LDL.LU R29, [R1+0x1eec] ;  /* 0x001eec00011d7983 */ /* 0x000f220000300800 */
[----:B0-----:R-:W-:-:S03]  /*b4af0*/  IADD3 R8, P1, R17, R5, RZ ;  /* 0x0000000511087210 */ /* 0x001fc60007f3e0ff */
[----:B------:R-:W-:Y:S02]  /*b4b00*/  STL [R1+0x5a5c], R26 ;  /* 0x005a5c1a01007387 */ /* 0x000fe40000100800 */
[----:B--2---:R-:W-:-:S05]  /*b4b10*/  IMAD.X R9, R18, 0x1, R6, P1 ;  /* 0x0000000112097824 */ /* 0x004fca00008e0606 */
[----:B------:R0:W-:Y:S04]  /*b4b20*/  STL.64 [R1+0x1f20], R8 ;  /* 0x001f200801007387 */ /* 0x0001e80000100a00 */
[----:B0-----:R-:W2:Y:S01]  /*b4b30*/  LDL.LU.64 R8, [R1+0x6308] ;  /* 0x0063080001087983 */ /* 0x001ea20000300a00 */
[----:B------:R-:W-:-:S03]  /*b4b40*/  F2FP.SATFINITE.E5M2.F32.PACK_AB_MERGE_C R12, R13, R12, RZ ;  /* 0x0000000c0d0c723e */ /* 0x000fc600048060ff */
[----:B------:R-:W4:Y:S01]  /*b4b50*/  LDL.LU R22, [R1+0x1ed4] ;  /* 0x001ed40001167983 */ /* 0x000f220000300800 */
[----:B------:R-:W-:-:S03]  /*b4b60*/  F2FP.SATFINITE.E5M2.F32.PACK_AB_MERGE_C R25, R25, R23, RZ ;  /* 0x000000171919723e */ /* 0x000fc600048060ff */
[----:B------:R0:W-:Y:S04]  /*b4b70*/  STL [R1+0x680], R12 ;  /* 0x0006800c01007387 */ /* 0x0001e80000100800 */
[----:B------:R1:W-:Y:S01]  /*b4b80*/  STL [R1+0x5a80], R25 ;  /* 0x005a801901007387 */ /* 0x0003e20000100800 */
[----:B0-----:R-:W-:-:S03]  /*b4b90*/  IADD3 R12, P1, R17, R7, RZ ;  /* 0x00000007110c7210 */ /* 0x001fc60007f3e0ff */
[----:B-1----:R-:W4:Y:S04]  /*b4ba0*/  LDL.LU R25, [R1+0x1ed0] ;  /* 0x001ed00001197983 */ /* 0x002f280000300800 */
[----:B------:R0:W-:Y:S04]  /*b4bb0*/  STL.64 [R1+0x62e8], R6 ;  /* 0x0062e80601007387 */ /* 0x0001e80000100a00 */
[----:B0-----:R-:W3:Y:S04]  /*b4bc0*/  LDL.LU R6, [R1+0x1ef8] ;  /* 0x001ef80001067983 */ /* 0x001ee80000300800 */
[----:B------:R-:W3:Y:S01]  /*b4bd0*/  LDL.LU R7, [R1+0x1efc] ;  /* 0x001efc0001077983 */ /* 0x000ee20000300800 */
[----:B--2---:R-:W-:-:S05]  /*b4be0*/  IMAD.X R13, R18, 0x1, R8, P1 ;  /* 0x00000001120d7824 */ /* 0x004fca00008e0608 */
[----:B------:R0:W-:Y:S04]  /*b4bf0*/  STL.64 [R1+0x1f10], R12 ;  /* 0x001f100c01007387 */ /* 0x0001e80000100a00 */
[----:B------:R-:W2:Y:S01]  /*b4c00*/  LDL.LU R26, [R1+0x1ed8] ;  /* 0x001ed800011a7983 */ /* 0x000ea20000300800 */
[----:B0-----:R-:W-:Y:S02]  /*b4c10*/  F2FP.SATFINITE.E5M2.F32.PACK_AB_MERGE_C R12, R21, R24, RZ ;  /* 0x00000018150c723e */ /* 0x001fe400048060ff */
[----:B------:R-:W-:-:S03]  /*b4c20*/  F2FP.SATFINITE.E5M2.F32.PACK_AB_MERGE_C R24, R20, R19, RZ ;  /* 0x000000131418723e */ /* 0x000fc600048060ff */
[----:B------:R0:W-:Y:S04]  /*b4c30*/  STL [R1+0x66c], R12 ;  /* 0x00066c0c01007387 */ /* 0x0001e80000100800 */
[----:B------:R-:W2:Y:S04]  /*b4c40*/  LDL.LU R28, [R1+0x1edc] ;  /* 0x001edc00011c7983 */ /* 0x000ea80000300800 */
[----:B------:R-:W2:Y:S01]  /*b4c50*/  LDL.LU R23, [R1+0x960] ;  /* 0x0009600001177983 */ /* 0x000ea20000300800 */
[----:B0-----:R-:W-:-:S03]  /*b4c60*/  IADD3 R12, P1, R17, R9, RZ ;  /* 0x00000009110c7210 */ /* 0x001fc60007f3e0ff */
[----:B------:R-:W2:Y:S04]  /*b4c70*/  LDL.LU R21, [R1+0x964] ;  /* 0x0009640001157983 */ /* 0x000ea80000300800 */
[----:B------:R-:W2:Y:S01]  /*b4c80*/  LDL.LU R19, [R1+0x968] ;  /* 0x0009680001137983 */ /* 0x000ea20000300800 */
[----:B------:R-:W-:-:S03]  /*b4c90*/  IMAD.X R13, R18, 0x1, R10, P1 ;  /* 0x00000001120d7824 */ /* 0x000fc600008e060a */
[----:B------:R-:W2:Y:S04]  /*b4ca0*/  LDL.LU R20, [R1+0x96c] ;  /* 0x00096c0001147983 */ /* 0x000ea80000300800 */
[----:B------:R0:W-:Y:S04]  /*b4cb0*/  STL [R1+0x5ab0], R24 ;  /* 0x005ab01801007387 */ /* 0x0001e80000100800 */
[----:B0-----:R-:W4:Y:S04]  /*b4cc0*/  LDL.LU R24, [R1+0x1ef4] ;  /* 0x001ef40001187983 */ /* 0x001f280000300800 */
[----:B------:R0:W-:Y:S04]  /*b4cd0*/  STL.64 [R1+0x62f8], R8 ;  /* 0x0062f80801007387 */ /* 0x0001e80000100a00 */
[----:B0-----:R-:W4:Y:S04]  /*b4ce0*/  LDL.LU R9, [R1+0x1ef0] ;  /* 0x001ef00001097983 */ /* 0x001f280000300800 */
[----:B------:R0:W-:Y:S04]  /*b4cf0*/  STL.64 [R1+0x1f00], R12 ;  /* 0x001f000c01007387 */ /* 0x0001e80000100a00 */
[----:B0-----:R-:W2:Y:S01]  /*b4d00*/  LDL.LU.64 R12, [R1+0x6300] ;  /* 0x00630000010c7983 */ /* 0x001ea20000300a00 */
[----:B---3--:R-:W-:-:S02]  /*b4d10*/  F2FP.SATFINITE.E5M2.F32.PACK_AB_MERGE_C R8, R7, R6, RZ ;  /* 0x000000060708723e */ /* 0x008fc400048060ff */
[----:B------:R-:W-:Y:S02]  /*b4d20*/  IADD3 R6, P1, R17, R11, RZ ;  /* 0x0000000b11067210 */ /* 0x000fe40007f3e0ff */
[----:B------:R-:W-:Y:S02]  /*b4d30*/  F2FP.SATFINITE.E5M2.F32.PACK_AB_MERGE_C R3, R3, R4, RZ ;  /* 0x000000040303723e */ /* 0x000fe400048060ff */
[----:B----4-:R-:W-:-:S05]  /*b4d40*/  F2FP.SATFINITE.E5M2.F32.PACK_AB_MERGE_C R9, R24, R9, RZ ;  /* 0x000000091809723e */ /* 0x010fca00048060ff */
[----:B------:R-:W-:Y:S04]  /*b4d50*/  STL [R1+0x654], R9 ;  /* 0x0006540901007387 */ /* 0x000fe80000100800 */
[----:B------:R-:W-:Y:S01]  /*b4d60*/  STL.64 [R1+0x62e0], R10 ;  /* 0x0062e00a01007387 */ /* 0x000fe20000100a00 */
[----:B--2---:R-:W-:-:S03]  /*b4d70*/  IMAD.X R7, R18, 0x1, R12, P1 ;  /* 0x0000000112077824 */ /* 0x004fc600008e060c */
[----:B------:R-:W-:Y:S04]  /*b4d80*/  STL [R1+0x5174], R8 ;  /* 0x0051740801007387 */ /* 0x000fe80000100800 */
[----:B------:R-:W-:Y:S04]  /*b4d90*/  STL.64 [R1+0x1ef0], R6 ;  /* 0x001ef00601007387 */ /* 0x000fe80000100a00 */
[----:B------:R-:W2:Y:S04]  /*b4da0*/  LDL.LU R4, [R1+0x1ec0] ;  /* 0x001ec00001047983 */ /* 0x000ea80000300800 */
[----:B------:R0:W-:Y:S04]  /*b4db0*/  STL [R1+0x64c], R3 ;  /* 0x00064c0301007387 */ /* 0x0001e80000100800 */
[----:B0-----:R-:W2:Y:S01]  /*b4dc0*/  LDL.LU R3, [R1+0x1ec4] ;  /* 0x001ec40001037983 */ /* 0x001ea20000300800 */
[----:B------:R-:W-:-:S02]  /*b4dd0*/  F2FP.SATFINITE.E5M2.F32.PACK_AB_MERGE_C R6, R29, R27, RZ ;  /* 0x0000001b1d06723e */ /* 0x000fc400048060ff */
[----:B------:R-:W-:-:S03]  /*b4de0*/  IADD3 R8, P1, R17, R13, RZ ;  /* 0x0000000d11087210 */ /* 0x000fc60007f3e0ff */
[----:B------:R0:W-:Y:S02]  /*b4df0*/  STL [R1+0x5168], R6 ;  /* 0x0051680601007387 */ /* 0x0001e40000100800 */
[----:B------:R-:W-:Y:S02]  /*b4e00*/  IMAD.X R9, R18, 0x1, R15, P1 ;  /* 0x0000000112097824 */ /* 0x000fe400008e060f */
[----:B0-----:R-:W3:Y:S04]  /*b4e10*/  LDL.LU R6, [R1+0x1ec8] ;  /* 0x001ec80001067983 */ /* 0x001ee80000300800 */
[----:B------:R-:W3:Y:S04]  /*b4e20*/  LDL.LU R7, [R1+0x1ecc] ;  /* 0x001ecc0001077983 */ /* 0x000ee80000300800 */
[----:B------:R-:W4:Y:S04]  /*b4e30*/  LDL.LU R27, [R1+0x1eb8] ;  /* 0x001eb800011b7983 */ /* 0x000f280000300800 */
[----:B------:R-:W4:Y:S04]  /*b4e40*/  LDL.LU R29, [R1+0x1ebc] ;  /* 0x001ebc00011d7983 */ /* 0x000f280000300800 */
[----:B------:R0:W-:Y:S04]  /*b4e50*/  STL.64 [R1+0x1ee8], R8 ;  /* 0x001ee80801007387 */ /* 0x0001e80000100a00 */
[----:B------:R-:W4:Y:S04]  /*b4e60*/  LDL.LU R10, [R1+0x1ea0] ;  /* 0x001ea000010a7983 */ /* 0x000f280000300800 */
[----:B------:R-:W4:Y:S01]  /*b4e70*/  LDL.LU R11, [R1+0x1ea4] ;  /* 0x001ea400010b7983 */ /* 0x000f220000300800 */
[----:B0-----:R-:W-:-:S05]  /*b4e80*/  F2FP.SATFINITE.E5M2.F32.PACK_AB_MERGE_C R8, R22, R25, RZ ;  /* 0x000000191608723e */ /* 0x001fca00048060ff */
[----:B------:R0:W-:Y:S04]  /*b4e90*/  STL [R1+0x638], R8 ;  /* 0x0006380801007387 */ /* 0x0001e80000100800 */
[----:B------:R1:W-:Y:S01]  /*b4ea0*/  STL.64 [R1+0x62d8], R14 ;  /* 0x0062d80e01007387 */ /* 0x0003e20000100a00 */
[----:B0-----:R-:W-:-:S05]  /*b4eb0*/  IADD3 R8, P1, R17, R14, RZ ;  /* 0x0000000e11087210 */ /* 0x001fca0007f3e0ff */
[----:B------:R-:W-:Y:S01]  /*b4ec0*/  IMAD.X R9, R18, 0x1, R16, P1 ;  /* 0x0000000112097824 */ /* 0x000fe200008e0610 */
[----:B-1----:R-:W4:Y:S04]  /*b4ed0*/  LDL.LU R14, [R1+0x1eb4] ;  /* 0x001eb400010e7983 */ /* 0x002f280000300800 */
[----:B------:R-:W4:Y:S04]  /*b4ee0*/  LDL.LU R24, [R1+0x1ea8] ;  /* 0x001ea80001187983 */ /* 0x000f280000300800 */
[----:B------:R-:W4:Y:S04]  /*b4ef0*/  LDL.LU R22, [R1+0x1eac] ;  /* 0x001eac0001167983 */ /* 0x000f280000300800 */
[----:B------:R0:W-:Y:S01]  /*b4f00*/  STL.64 [R1+0x1ee0], R8 ;  /* 0x001ee00801007387 */ /* 0x0001e20000100a00 */
[----:B------:R-:W-:Y:S01]  /*b4f10*/  VIADD R17, R17, UR5 ;  /* 0x0000000511117c36 */ /* 0x000fe20008000000 */
[----:B------:R-:W-:Y:S01]  /*b4f20*/  ULDC UR5, c[0x0][0x248] ;  /* 0x0000920000057ab9 */ /* 0x000fe20000000800 */
[----:B0-----:R-:W-:-:S02]  /*b4f30*/  F2FP.SATFINITE.E5M2.F32.PACK_AB_MERGE_C R9, R28, R26, RZ ;  /* 0x0000001a1c09723e */ /* 0x001fc400048060ff */
[----:B------:R-:W-:-:S03]  /*b4f40*/  F2FP.SATFINITE.E5M2.F32.PACK_AB_MERGE_C R8, R21, R23, RZ ;  /* 0x000000171508723e */ /* 0x000fc600048060ff */
[----:B------:R-:W-:Y:S04]  /*b4f50*/  STL [R1+0x634], R9 ;  /* 0x0006340901007387 */ /* 0x000fe80000100800 */
[----:B------:R0:W-:Y:S01]  /*b4f60*/  STL [R1+0x190], R8 ;  /* 0x0001900801007387 */ /* 0x0001e20000100800 */
[----:B------:R-:W-:-:S03]  /*b4f70*/  SHF.R.S32.HI R18, RZ, 0x1f, R17 ;  /* 0x0000001fff127819 */ /* 0x000fc60000011411 */
[----:B------:R-:W4:Y:S04]  /*b4f80*/  LDL.LU R15, [R1+0x1e90] ;  /* 0x001e9000010f7983 */ /* 0x000f280000300800 */
[----:B------:R-:W4:Y:S01]  /*b4f90*/  LDL.LU R25, [R1+0x1e94] ;  /* 0x001e940001197983 */ /* 0x000f220000300800 */
[----:B0-----:R-:W-:-:S05]  /*b4fa0*/  F2FP.SATFINITE.E5M2.F32.PACK_AB_MERGE_C R8, R20, R19, RZ ;  /* 0x000000131408723e */ /* 0x001fca00048060ff */
[----:B------:R0:W-:Y:S04]  /*b4fb0*/  STL [R1+0x194], R8 ;  /* 0x0001940801007387 */ /* 0x0001e80000100800 */
[----:B------:R-:W4:Y:S04]  /*b4fc0*/  LDL.LU R23, [R1+0x1e98] ;  /* 0x001e980001177983 */ /* 0x000f280000300800 */
[----:B------:R-:W4:Y:S01]  /*b4fd0*/  LDL.LU R21, [R1+0x1e9c] ;  /* 0x001e9c0001157983 */ /* 0x000f220000300800 */
[----:B0-----:R-:W-:-:S05]  /*b4fe0*/  IADD3 R8, P1, R17, R0, RZ ;  /* 0x0000000011087210 */ /* 0x001fca0007f3e0ff */
[----:B------:R-:W-:-:S05]  /*b4ff0*/  IMAD.X R9, R18, 0x1, R2, P1 ;  /* 0x0000000112097824 */ /* 0x000fca00008e0602 */
[----:B------:R0:W-:Y:S04]  /*b5000*/  STL.64 [R1+0x1ed0], R8 ;  /* 0x001ed00801007387 */ /* 0x0001e80000100a00 */
[----:B0-----:R-:W4:Y:S04]  /*b5010*/  LDL.LU.64 R8, [R1+0x62f8] ;  /* 0x0062f80001087983 */ /* 0x001f280000300a00 */
[----:B------:R-:W4:Y:S04]  /*b5020*/  LDL.LU R26, [R1+0x1e80] ;  /* 0x001e8000011a7983 */ /* 0x000f280000300800 */
[----:B------:R-:W4:Y:S04]  /*b5030*/  LDL.LU R28, [R1+0x1e84] ;  /* 0x001e8400011c7983 */ /* 0x000f280000300800 */
[----:B------:R-:W4:Y:S04]  /*b5040*/  LDL.LU R19, [R1+0x1e88] ;  /* 0x001e880001137983 */ /* 0x000f280000300800 */
[----:B------:R-:W4:Y:S01]  /*b5050*/  LDL.LU R20, [R1+0x1e8c] ;  /* 0x001e8c0001147983 */ /* 0x000f220000300800 */
[----:B--2---:R-:W-:-:S03]  /*b5060*/  F2FP.SATFINITE.E5M2.F32.PACK_AB_MERGE_C R3, R3, R4, RZ ;  /* 0x000000040303723e */ /* 0x004fc600048060ff */
[----:B------:R-:W2:Y:S04]  /*b5070*/  LDL.LU R4, [R1+0x62f4] ;  /* 0x0062f40001047983 */ /* 0x000ea80000300800 */
[----:B------:R0:W-:Y:S04]  /*b5080*/  STL [R1+0x5028], R3 ;  /* 0x0050280301007387 */ /* 0x0001e80000100800 */
[----:B0-----:R-:W4:Y:S01]  /*b5090*/  LDL.LU R3, [R1+0x62f0] ;  /* 0x0062f00001037983 */ /* 0x001f220000300800 */
[----:B---3--:R-:W-:-:S05]  /*b50a0*/  F2FP.SATFINITE.E5M2.F32.PACK_AB_MERGE_C R7, R7, R6, RZ ;  /* 0x000000060707723e */ /* 0x008fca00048060ff */
[----:B------:R2:W-:Y:S01]  /*b50b0*/  STL [R1+0x5040], R7 ;  /* 0x0050400701007387 */ /* 0x0005e20000100800 */
[----:B----4-:R-:W-:-:S03]  /*b50c0*/  IADD3 R6, P1, R17, R3, RZ ;  /* 0x0000000311067210 */ /* 0x010fc60007f3e0ff */
[----:B------:R0:W-:Y:S02]  /*b50d0*/  STL.64 [R1+0x62d0], R2 ;  /* 0x0062d00201007387 */ /* 0x0001e40000100a00 */
[----:B--2---:R-:W-:Y:S02]  /*b50e0*/  IMAD.X R7, R18, 0x1, R4, P1 ;  /* 0x0000000112077824 */ /* 0x004fe400008e0604 */
[----:B0-----:R-:W2:Y:S04]  /*b50f0*/  LDL.LU R3, [R1+0x1eb0] ;  /* 0x001eb00001037983 */ /* 0x001ea80000300800 */
[----:B------:R0:W-:Y:S04]  /*b5100*/  STL.64 [R1+0x1ec0], R6 ;  /* 0x001ec00601007387 */ /* 0x0001e80000100a00 */
[----:B0-----:R-:W3:Y:S01]  /*b5110*/  LDL.LU.64 R6, [R1+0x62e8] ;  /* 0x0062e80001067983 */ /* 0x001ee20000300a00 */
[----:B------:R-:W-:-:S03]  /*b5120*/  F2FP.SATFINITE.E5M2.F32.PACK_AB_MERGE_C R2, R29, R27, RZ ;  /* 0x0000001b1d02723e */ /* 0x000fc600048060ff */
[----:B------:R-:W4:Y:S01]  /*b5130*/  LDL.LU R27, [R1+0x1e70] ;  /* 0x001e7000011b7983 */ /* 0x000f220000300800 */
[----:B------:R-:W-:Y:S02]  /*b5140*/  F2FP.SATFINITE.E5M2.F32.PACK_AB_MERGE_C R10, R11, R10, RZ ;  /* 0x0000000a0b0a723e */ /* 0x000fe400048060ff */
[----:B--2---:R-:W-:-:S05]  /*b5150*/  F2FP.SATFINITE.E5M2.F32.PACK_AB_MERGE_C R3, R14, R3, RZ ;  /* 0x000000030e03723e */ /* 0x004fca00048060ff */
[----:B------:R-:W-:Y:S04]  /*b5160*/  STL [R1+0x4fc0], R3 ;  /* 0x004fc00301007387 */ /* 0x000fe80000100800 */
[----:B------:R-:W4:Y:S04]  /*b5170*/  LDL.LU R29, [R1+0x1e74] ;  /* 0x001e7400011d7983 */ /* 0x000f280000300800 */
[----:B------:R0:W-:Y:S02]  /*b5180*/  STL [R1+0x4fd0], R2 ;  /* 0x004fd00201007387 */ /* 0x0001e40000100800 */
[----:B0-----:R-:W-:-:S05]  /*b5190*/  IADD3 R2, P1, R17, R5, RZ ;  /* 0x0000000511027210 */ /* 0x001fca0007f3e0ff */
[----:B---3--:R-:W-:-:S05]  /*b51a0*/  IMAD.X R3, R18, 0x1, R6, P1 ;  /* 0x0000000112037824 */ /* 0x008fca00008e0606 */
[----:B------:R0:W-:Y:S04]  /*b51b0*/  STL.64 [R1+0x1eb0], R2 ;  /* 0x001eb00201007387 */ /* 0x0001e80000100a00 */
[----:B0-----:R-:W2:Y:S04]  /*b51c0*/  LDL.LU R2, [R1+0x1e78] ;  /* 0x001e780001027983 */ /* 0x001ea80000300800 */
[----:B------:R-:W2:Y:S04]  /*b51d0*/  LDL.LU R3, [R1+0x1e7c] ;  /* 0x001e7c0001037983 */ /* 0x000ea80000300800 */
[----:B------:R0:W-:Y:S02]  /*b51e0*/  STL [R1+0x4f38], R10 ;  /* 0x004f380a01007387 */ /* 0x0001e40000100800 */
[----:B0-----:R-:W-:-:S02]  /*b51f0*/  F2FP.SATFINITE.E5M2.F32.PACK_AB_MERGE_C R10, R22, R24, RZ ;  /* 0x00000018160a723e */ /* 0x001fc400048060ff */
[----:B------:R-:W3:Y:S04]  /*b5200*/  LDL.LU R24, [R1+0x1e50] ;  /* 0x001e500001187983 */ /* 0x000ee80000300800 */
[----:B------:R-:W3:Y:S04]  /*b5210*/  LDL.LU R22, [R1+0x1e54] ;  /* 0x001e540001167983 */ /* 0x000ee80000300800 */
[----:B------:R0:W-:Y:S02]  /*b5220*/  STL [R1+0x4f44], R10 ;  /* 0x004f440a01007387 */ /* 0x0001e40000100800 */
[----:B0-----:R-:W-:-:S02]  /*b5230*/  IADD3 R10, P1, R17, R7, RZ ;  /* 0x00000007110a7210 */ /* 0x001fc40007f3e0ff */
[----:B------:R0:W-:Y:S03]  /*b5240*/  STL [R1+0x62b8], R7 ;  /* 0x0062b80701007387 */ /* 0x0001e60000100800 */
[----:B------:R-:W-:Y:S01]  /*b5250*/  IMAD.X R11, R18, 0x1, R8, P1 ;  /* 0x00000001120b7824 */ /* 0x000fe200008e0608 */
[----:B0-----:R-:W3:Y:S04]  /*b5260*/  LDL.LU R7, [R1+0x1e6c] ;  /* 0x001e6c0001077983 */ /* 0x001ee80000300800 */
[----:B------:R0:W-:Y:S04]  /*b5270*/  STL.64 [R1+0x1ea0], R10 ;  /* 0x001ea00a01007387 */ /* 0x0001e80000100a00 */
[----:B0-----:R-:W3:Y:S01]  /*b5280*/  LDL.LU.64 R10, [R1+0x62e0] ;  /* 0x0062e000010a7983 */ /* 0x001ee20000300a00 */
[----:B------:R-:W-:-:S02]  /*b5290*/  F2FP.SATFINITE.E5M2.F32.PACK_AB_MERGE_C R15, R25, R15, RZ ;  /* 0x0000000f190f723e */ /* 0x000fc400048060ff */
[----:B------:R-:W-:Y:S01]  /*b52a0*/  F2FP.SATFINITE.E5M2.F32.PACK_AB_MERGE_C R14, R21, R23, RZ ;  /* 0x00000017150e723e */ /* 0x000fe200048060ff */
[----:B------:R0:W-:Y:S04]  /*b52b0*/  STL [R1+0x62bc], R8 ;  /* 0x0062bc0801007387 */ /* 0x0001e80000100800 */
[----:B0-----:R-:W3:Y:S04]  /*b52c0*/  LDL.LU R8, [R1+0x1e68] ;  /* 0x001e680001087983 */ /* 0x001ee80000300800 */
[----:B------:R-:W3:Y:S04]  /*b52d0*/  LDL.LU R23, [R1+0x1e58] ;  /* 0x001e580001177983 */ /* 0x000ee80000300800 */
[----:B------:R-:W-:Y:S04]  /*b52e0*/  STL [R1+0x215c], R15 ;  /* 0x00215c0f01007387 */ /* 0x000fe80000100800 */
[----:B------:R-:W3:Y:S04]  /*b52f0*/  LDL.LU R21, [R1+0x1e5c] ;  /* 0x001e5c0001157983 */ /* 0x000ee80000300800 */
[----:B------:R0:W-:Y:S02]  /*b5300*/  STL [R1+0x4eb0], R14 ;  /* 0x004eb00e01007387 */ /* 0x0001e40000100800 */
[----:B0-----:R-:W-:-:S02]  /*b5310*/  IADD3 R14, P1, R17, R9, RZ ;  /* 0x00000009110e7210 */ /* 0x001fc40007f3e0ff */
[----:B----4-:R-:W-:Y:S02]  /*b5320*/  F2FP.SATFINITE.E5M2.F32.PACK_AB_MERGE_C R27, R29, R27, RZ ;  /* 0x0000001b1d1b723e */ /* 0x010fe400048060ff */
[----:B--2---:R-:W-:Y:S01]  /*b5330*/  F2FP.SATFINITE.E5M2.F32.PACK_AB_MERGE_C R3, R3, R2, RZ ;  /* 0x000000020303723e */ /* 0x004fe200048060ff */
[----:B---3--:R-:W-:-:S05]  /*b5340*/  IMAD.X R15, R18, 0x1, R10, P1 ;  /* 0x00000001120f7824 */ /* 0x008fca00008e060a */
[----:B------:R0:W-:Y:S02]  /*b5350*/  STL.64 [R1+0x1e90], R14 ;  /* 0x001e900e01007387 */ /* 0x0001e40000100a00 */
[----:B0-----:R-:W-:Y:S02]  /*b5360*/  F2FP.SATFINITE.E5M2.F32.PACK_AB_MERGE_C R15, R28, R26, RZ ;  /* 0x0000001a1c0f723e */ /* 0x001fe400048060ff */
[----:B------:R-:W-:Y:S01]  /*b5370*/  F2FP.SATFINITE.E5M2.F32.PACK_AB_MERGE_C R14, R20, R19, RZ ;  /* 0x00000013140e723e */ /* 0x000fe200048060ff */
[----:B------:R-:W2:Y:S04]  /*b5380*/  LDL.LU R26, [R1+0x1e40] ;  /* 0x001e4000011a7983 */ /* 0x000ea80000300800 */
[----:B------:R-:W-:Y:S04]  /*b5390*/  STL [R1+0x1ffc], R15 ;  /* 0x001ffc0f01007387 */ /* 0x000fe80000100800 */
[----:B------:R-:W2:Y:S04]  /*b53a0*/  LDL.LU R28, [R1+0x1e44] ;  /* 0x001e4400011c7983 */ /* 0x000ea80000300800 */
[----:B------:R0:W-:Y:S04]  /*b53b0*/  STL [R1+0x20ac], R14 ;  /* 0x0020ac0e01007387 */ /* 0x0001e80000100800 */
[----:B------:R-:W3:Y:S04]  /*b53c0*/  LDL.LU R19, [R1+0x1e48] ;  /* 0x001e480001137983 */ /* 0x000ee80000300800 */
[----:B------:R-:W3:Y:S01]  /*b53d0*/  LDL.LU R20, [R1+0x1e4c] ;  /* 0x001e4c0001147983 */ /* 0x000ee20000300800 */
[----:B0-----:R-:W-:-:S03]  /*b53e0*/  IADD3 R14, P1, R17, R11, RZ ;  /* 0x0000000b110e7210 */ /* 0x001fc60007f3e0ff */
[----:B------:R0:W-:Y:S02]  /*b53f0*/  STL.64 [R1+0x62c0], R10 ;  /* 0x0062c00a01007387 */ /* 0x0001e40000100a00 */
[----:B------:R-:W-:Y:S02]  /*b5400*/  IMAD.X R15, R18, 0x1, R12, P1 ;  /* 0x00000001120f7824 */ /* 0x000fe400008e060c */
[----:B0-----:R-:W4:Y:S04]  /*b5410*/  LDL.LU R10, [R1+0x1e64] ;  /* 0x001e6400010a7983 */ /* 0x001f280000300800 */
[----:B------:R0:W-:Y:S04]  /*b5420*/  STL.64 [R1+0x1e80], R14 ;  /* 0x001e800e01007387 */ /* 0x0001e80000100a00 */
[----:B0-----:R-:W2:Y:S04]  /*b5430*/  LDL.LU.64 R14, [R1+0x62d8] ;  /* 0x0062d800010e7983 */ /* 0x001ea80000300a00 */
[----:B------:R-:W3:Y:S04]  /*b5440*/  LDL.LU R11, [R1+0x1e30] ;  /* 0x001e3000010b7983 */ /* 0x000ee80000300800 */
[----:B------:R-:W3:Y:S04]  /*b5450*/  LDL.LU R25, [R1+0x1e34] ;  /* 0x001e340001197983 */ /* 0x000ee80000300800 */
[----:B------:R0:W-:Y:S01]  /*b5460*/  STL [R1+0x1edc], R27 ;  /* 0x001edc1b01007387 */ /* 0x0001e20000100800 */
[----:B------:R-:W-:-:S03]  /*b5470*/  IADD3 R2, P1, R17, R13, RZ ;  /* 0x0000000d11027210 */ /* 0x000fc60007f3e0ff */
[----:B0-----:R-:W3:Y:S04]  /*b5480*/  LDL.LU R27, [R1+0x1e38] ;  /* 0x001e3800011b7983 */ /* 0x001ee80000300800 */
[----:B------:R-:W3:Y:S04]  /*b5490*/  LDL.LU R29, [R1+0x1e3c] ;  /* 0x001e3c00011d7983 */ /* 0x000ee80000300800 */
[----:B------:R-:W-:Y:S04]  /*b54a0*/  STL [R1+0x1f18], R3 ;  /* 0x001f180301007387 */ /* 0x000fe80000100800 */
[----:B------:R0:W-:Y:S04]  /*b54b0*/  STL.64 [R1+0x62c8], R12 ;  /* 0x0062c80c01007387 */ /* 0x0001e80000100a00 */
[----:B0-----:R-:W4:Y:S01]  /*b54c0*/  LDL.LU R13, [R1+0x1e60] ;  /* 0x001e6000010d7983 */ /* 0x001f220000300800 */
[----:B------:R-:W-:Y:S01]  /*b54d0*/  F2FP.SATFINITE.E5M2.F32.PACK_AB_MERGE_C R7, R7, R8, RZ ;  /* 0x000000080707723e */ /* 0x000fe200048060ff */
[----:B--2---:R-:W-:-:S05]  /*b54e0*/  IMAD.X R3, R18, 0x1, R15, P1 ;  /* 0x0000000112037824 */ /* 0x004fca00008e060f */
[----:B------:R0:W-:Y:S04]  /*b54f0*/  STL.64 [R1+0x1e70], R2 ;  /* 0x001e700201007387 */ /* 0x0001e80000100a00 */
[----:B0-----:R-:W2:Y:S01]  /*b5500*/  LDL.LU.64 R2, [R1+0x62d0] ;  /* 0x0062d00001027983 */ /* 0x001ea20000300a00 */
[----:B------:R-:W-:Y:S02]  /*b5510*/  IADD3 R12, P1, R17, R14, RZ ;  /* 0x0000000e110c7210 */ /* 0x000fe40007f3e0ff */
[----:B----4-:R-:W-:-:S03]  /*b5520*/  F2FP.SATFINITE.E5M2.F32.PACK_AB_MERGE_C R10, R10, R13, RZ ;  /* 0x0000000d0a0a723e */ /* 0x010fc600048060ff */
[----:B------:R-:W-:Y:S02]  /*b5530*/  IMAD.X R13, R18, 0x1, R16, P1 ;  /* 0x00000001120d7824 */ /* 0x000fe400008e0610 */
[----:B------:R-:W-:Y:S04]  /*b5540*/  STL [R1+0x1e88], R10 ;  /* 0x001e880a01007387 */ /* 0x000fe80000100800 */
[----:B------:R-:W4:Y:S04]  /*b5550*/  LDL.LU R8, [R1+0x1e20] ;  /* 0x001e200001087983 */ /* 0x000f280000300800 */
[----:B------:R-:W-:Y:S04]  /*b5560*/  STL.64 [R1+0x1e60], R12 ;  /* 0x001e600c01007387 */ /* 0x000fe80000100a00 */
[----:B------:R0:W-:Y:S04]  /*b5570*/  STL [R1+0x1e98], R7 ;  /* 0x001e980701007387 */ /* 0x0001e80000100800 */
[----:B0-----:R-:W4:Y:S01]  /*b5580*/  LDL.LU R7, [R1+0x1e24] ;  /* 0x001e240001077983 */ /* 0x001f220000300800 */
[----:B------:R-:W-:Y:S01]  /*b5590*/  VIADD R17, R17, UR5 ;  /* 0x0000000511117c36 */ /* 0x000fe20008000000 */
[----:B------:R-:W-:Y:S01]  /*b55a0*/  F2FP.SATFINITE.E5M2.F32.PACK_AB_MERGE_C R10, R22, R24, RZ ;  /* 0x00000018160a723e */ /* 0x000fe200048060ff */
[----:B------:R-:W-:-:S03]  /*b55b0*/  ULDC UR5, c[0x0][0x248] ;  /* 0x0000920000057ab9 */ /* 0x000fc60000000800 */
[----:B------:R-:W-:Y:S02]  /*b55c0*/  SHF.R.S32.HI R18, RZ, 0x1f, R17 ;  /* 0x0000001fff127819 */ /* 0x000fe40000011411 */
[----:B------:R-:W-:Y:S01]  /*b55d0*/  IADD3 R12, P1, R17, R0, RZ ;  /* 0x00000000110c7210 */ /* 0x000fe20007f3e0ff */
[----:B------:R0:W-:Y:S04]  /*b55e0*/  STL [R1+0x1e68], R10 ;  /* 0x001e680a01007387 */ /* 0x0001e80000100800 */
[----:B------:R-:W4:Y:S04]  /*b55f0*/  LDL.LU R24, [R1+0x1e10] ;  /* 0x001e100001187983 */ /* 0x000f280000300800 */
[----:B------:R-:W4:Y:S01]  /*b5600*/  LDL.LU R22, [R1+0x1e14] ;  /* 0x001e140001167983 */ /* 0x000f220000300800 */
[----:B0-----:R-:W-:-:S03]  /*b5610*/  F2FP.SATFINITE.E5M2.F32.PACK_AB_MERGE_C R10, R21, R23, RZ ;  /* 0x00000017150a723e */ /* 0x001fc600048060ff */
[----:B------:R-:W4:Y:S04]  /*b5620*/  LDL.LU R23, [R1+0x1e18] ;  /* 0x001e180001177983 */ /* 0x000f280000300800 */
[----:B------:R-:W4:Y:S04]  /*b5630*/  LDL.LU R21, [R1+0x1e1c] ;  /* 0x001e1c0001157983 */ /* 0x000f280000300800 */
[----:B------:R3:W-:Y:S02]  /*b5640*/  STL [R1+0x1e5c], R10 ;  /* 0x001e5c0a01007387 */ /* 0x0007e40000100800 */
[----:B---3--:R-:W-:Y:S01]  /*b5650*/  F2FP.SATFINITE.E5M2.F32.PACK_AB_MERGE_C R10, R20, R19, RZ ;  /* 0x00000013140a723e */ /* 0x008fe200048060ff */
[----:B--2---:R-:W-:-:S05]  /*b5660*/  IMAD.X R13, R18, 0x1, R2, P1 ;  /* 0x00000001120d7824 */ /* 0x004fca00008e0602 */
[----:B------:R0:W-:Y:S02]  /*b5670*/  STL.64 [R1+0x1e50], R12 ;  /* 0x001e500c01007387 */ /* 0x0001e40000100a00 */
[----:B0-----:R-:W-:Y:S02]  /*b5680*/  F2FP.SATFINITE.E5M2.F32.PACK_AB_MERGE_C R12, R28, R26, RZ ;  /* 0x0000001a1c0c723e */ /* 0x001fe400048060ff */
[----:B------:R-:W2:Y:S04]  /*b5690*/  LDL.LU R26, [R1+0x1e00] ;  /* 0x001e0000011a7983 */ /* 0x000ea80000300800 */
[----:B------:R0:W-:Y:S04]  /*b56a0*/  STL [R1+0x1e58], R12 ;  /* 0x001e580c01007387 */ /* 0x0001e80000100800 */
[----:B------:R-:W2:Y:S01]  /*b56b0*/  LDL.LU R28, [R1+0x1e04] ;  /* 0x001e0400011c7983 */ /* 0x000ea20000300800 */
[----:B0-----:R-:W-:-:S03]  /*b56c0*/  IADD3 R12, P1, R17, R3, RZ ;  /* 0x00000003110c7210 */ /* 0x001fc60007f3e0ff */
[----:B------:R0:W-:Y:S04]  /*b56d0*/  STL [R1+0x1e4c], R10 ;  /* 0x001e4c0a01007387 */ /* 0x0001e80000100800 */
[----:B------:R-:W3:Y:S01]  /*b56e0*/  LDL.LU R19, [R1+0x1e08] ;  /* 0x001e080001137983 */ /* 0x000ee20000300800 */
[----:B------:R-:W-:-:S03]  /*b56f0*/  IMAD.X R13, R18, 0x1, R4, P1 ;  /* 0x00000001120d7824 */ /* 0x000fc600008e0604 */
[----:B------:R-:W3:Y:S04]  /*b5700*/  LDL.LU R20, [R1+0x1e0c] ;  /* 0x001e0c0001147983 */ /* 0x000ee80000300800 */
[----:B------:R1:W-:Y:S01]  /*b5710*/  STL.64 [R1+0x62a8], R2 ;  /* 0x0062a80201007387 */ /* 0x0003e20000100a00 */
[----:B0-----:R-:W-:-:S03]  /*b5720*/  F2FP.SATFINITE.E5M2.F32.PACK_AB_MERGE_C R10, R29, R27, RZ ;  /* 0x0000001b1d0a723e */ /* 0x001fc600048060ff */
[----:B------:R0:W-:Y:S01]  /*b5730*/  STL.64 [R1+0x1e40], R12 ;  /* 0x001e400c01007387 */ /* 0x0001e20000100a00 */
[----:B-1----:R-:W-:-:S03]  /*b5740*/  F2FP.SATFINITE.E5M2.F32.PACK_AB_MERGE_C R3, R25, R11, RZ ;  /* 0x0000000b1903723e */ /* 0x002fc600048060ff */
[----:B0-----:R-:W3:Y:S04]  /*b5750*/  LDL.LU.64 R12, [R1+0x62c8] ;  /* 0x0062c800010c7983 */ /* 0x001ee80000300a00 */
[----:B------:R-:W3:Y:S04]  /*b5760*/  LDL.LU R2, [R1+0x1df4] ;  /* 0x001df40001027983 */ /* 0x000ee80000300800 */
[----:B------:R0:W-:Y:S04]  /*b5770*/  STL [R1+0x1e48], R3 ;  /* 0x001e480301007387 */ /* 0x0001e80000100800 */
[----:B0-----:R-:W3:Y:S04]  /*b5780*/  LDL.LU R3, [R1+0x1df8] ;  /* 0x001df80001037983 */ /* 0x001ee80000300800 */
[----:B------:R0:W-:Y:S04]  /*b5790*/  STL [R1+0x1e3c], R10 ;  /* 0x001e3c0a01007387 */ /* 0x0001e80000100800 */
[----:B------:R-:W3:Y:S01]  /*b57a0*/  LDL.LU R25, [R1+0x1dfc] ;  /* 0x001dfc0001197983 */ /* 0x000ee20000300800 */
[----:B----4-:R-:W-:-:S03]  /*b57b0*/  F2FP.SATFINITE.E5M2.F32.PACK_AB_MERGE_C R7, R7, R8, RZ ;  /* 0x000000080707723e */ /* 0x010fc600048060ff */
[----:B------:R-:W4:Y:S01]  /*b57c0*/  LDL.LU R27, [R1+0x1de0] ;  /* 0x001de000011b7983 */ /* 0x000f220000300800 */
[----:B0-----:R-:W-:-:S03]  /*b57d0*/  IADD3 R10, P1, R17, R5, RZ ;  /* 0x00000005110a7210 */ /* 0x001fc60007f3e0ff */
[----:B------:R-:W4:Y:S02]  /*b57e0*/  LDL.LU R29, [R1+0x1de4] ;  /* 0x001de400011d7983 */ /* 0x000f240000300800 */
[----:B------:R-:W-:Y:S02]  /*b57f0*/  IMAD.X R11, R18, 0x1, R6, P1 ;  /* 0x00000001120b7824 */ /* 0x000fe400008e0606 */
[----:B------:R0:W-:Y:S04]  /*b5800*/  STL.64 [R1+0x62b0], R4 ;  /* 0x0062b00401007387 */ /* 0x0001e80000100a00 */
[----:B0-----:R-:W2:Y:S04]  /*b5810*/  LDL.LU R4, [R1+0x1e28] ;  /* 0x001e280001047983 */ /* 0x001ea80000300800 */
[----:B------:R-:W2:Y:S04]  /*b5820*/  LDL.LU R5, [R1+0x1e2c] ;  /* 0x001e2c0001057983 */ /* 0x000ea80000300800 */
[----:B------:R0:W-:Y:S04]  /*b5830*/  STL.64 [R1+0x1e30], R10 ;  /* 0x001e300a01007387 */ /* 0x0001e80000100a00 */
[----:B0-----:R-:W3:Y:S04]  /*b5840*/  LDL.LU.64 R10, [R1+0x62c0] ;  /* 0x0062c000010a7983 */ /* 0x001ee80000300a00 */
[----:B------:R-:W4:Y:S04]  /*b5850*/  LDL.LU R8, [R1+0x62bc] ;  /* 0x0062bc0001087983 */ /* 0x000f280000300800 */
[----:B------:R0:W-:Y:S04]  /*b5860*/  STL [R1+0x1e38], R7 ;  /* 0x001e380701007387 */ /* 0x0001e80000100800 */
[----:B0-----:R-:W3:Y:S01]  /*b5870*/  LDL.LU R7, [R1+0x62b8] ;  /* 0x0062b80001077983 */ /* 0x001ee20000300800 */
[----:B--2---:R-:W-:-:S05]  /*b5880*/  F2FP.SATFINITE.E5M2.F32.PACK_AB_MERGE_C R5, R5, R4, RZ ;  /* 0x000000040505723e */ /* 0x004fca00048060ff */
[----:B------:R4:W-:Y:S01]  /*b5890*/  STL [R1+0x1e2c], R5 ;  /* 0x001e2c0501007387 */ /* 0x0009e20000100800 */
[----:B---3--:R-:W-:-:S03]  /*b58a0*/  IADD3 R4, P1, R17, R7, RZ ;  /* 0x0000000711047210 */ /* 0x008fc60007f3e0ff */
[----:B------:R0:W-:Y:S02]  /*b58b0*/  STL.64 [R1+0x62a0], R6 ;  /* 0x0062a00601007387 */ /* 0x0001e40000100a00 */
[----:B----4-:R-:W-:-:S05]  /*b58c0*/  IMAD.X R5, R18, 0x1, R8, P1 ;  /* 0x0000000112057824 */ /* 0x010fca00008e0608 */
[----:B------:R1:W-:Y:S04]  /*b58d0*/  STL.64 [R1+0x1e20], R4 ;  /* 0x001e200401007387 */ /* 0x0003e80000100a00 */
[----:B0-----:R-:W2:Y:S04]  /*b58e0*/  LDL.LU R6, [R1+0x1de8] ;  /* 0x001de80001067983 */ /* 0x001ea80000300800 */
[----:B------:R-:W2:Y:S01]  /*b58f0*/  LDL.LU R7, [R1+0x1dec] ;  /* 0x001dec0001077983 */ /* 0x000ea20000300800 */
[----:B-1----:R-:W-:-:S05]  /*b5900*/  F2FP.SATFINITE.E5M2.F32.PACK_AB_MERGE_C R4, R22, R24, RZ ;  /* 0x000000181604723e */ /* 0x002fca00048060ff */
[----:B------:R0:W-:Y:S04]  /*b5910*/  STL [R1+0x1e28], R4 ;  /* 0x001e280401007387 */ /* 0x0001e80000100800 */
[----:B------:R-:W3:Y:S04]  /*b5920*/  LDL.LU R24, [R1+0x1dd0] ;  /* 0x001dd00001187983 */ /* 0x000ee80000300800 */
[----:B------:R-:W3:Y:S01]  /*b5930*/  LDL.LU R22, [R1+0x1dd4] ;  /* 0x001dd40001167983 */ /* 0x000ee20000300800 */
[----:B0-----:R-:W-:-:S03]  /*b5940*/  F2FP.SATFINITE.E5M2.F32.PACK_AB_MERGE_C R4, R21, R23, RZ ;  /* 0x000000171504723e */ /* 0x001fc600048060ff */
[----:B------:R-:W4:Y:S04]  /*b5950*/  LDL.LU R23, [R1+0x1dd8] ;  /* 0x001dd80001177983 */ /* 0x000f280000300800 */
[----:B------:R-:W4:Y:S04]  /*b5960*/  LDL.LU R21, [R1+0x1ddc] ;  /* 0x001ddc0001157983 */ /* 0x000f280000300800 */
[----:B------:R0:W-:Y:S04]  /*b5970*/  STL [R1+0x1e1c], R4 ;  /* 0x001e1c0401007387 */ /* 0x0001e80000100800 */
[----:B------:R1:W-:Y:S01]  /*b5980*/  STL.64 [R1+0x6298], R8 ;  /* 0x0062980801007387 */ /* 0x0003e20000100a00 */
[----:B0-----:R-:W-:-:S03]  /*b5990*/  IADD3 R4, P1, R17, R9, RZ ;  /* 0x0000000911047210 */ /* 0x001fc60007f3e0ff */
[----:B-1----:R-:W2:Y:S02]  /*b59a0*/  LDL.LU R9, [R1+0x1df0] ;  /* 0x001df00001097983 */ /* 0x002ea40000300800 */
[----:B------:R-:W-:-:S05]  /*b59b0*/  IMAD.X R5, R18, 0x1, R10, P1 ;  /* 0x0000000112057824 */ /* 0x000fca00008e060a */
[----:B------:R0:W-:Y:S02]  /*b59c0*/  STL.64 [R1+0x1e10], R4 ;  /* 0x001e100401007387 */ /* 0x0001e40000100a00 */
[----:B0-----:R-:W-:Y:S02]  /*b59d0*/  F2FP.SATFINITE.E5M2.F32.PACK_AB_MERGE_C R5, R28, R26, RZ ;  /* 0x0000001a1c05723e */ /* 0x001fe400048060ff */
[----:B------:R-:W-:Y:S01]  /*b59e0*/  F2FP.SATFINITE.E5M2.F32.PACK_AB_MERGE_C R4, R20, R19, RZ ;  /* 0x000000131404723e */ /* 0x000fe200048060ff */
[----:B------:R-:W4:Y:S04]  /*b59f0*/  LDL.LU R26, [R1+0x1dc0] ;  /* 0x001dc000011a7983 */ /* 0x000f280000300800 */
[----:B------:R-:W-:Y:S04]  /*b5a00*/  STL [R1+0x1e18], R5 ;  /* 0x001e180501007387 */ /* 0x000fe80000100800 */
[----:B------:R-:W4:Y:S04]  /*b5a10*/  LDL.LU R28, [R1+0x1dc4] ;  /* 0x001dc400011c7983 */ /* 0x000f280000300800 */
[----:B------:R0:W-:Y:S01]  /*b5a20*/  STL [R1+0x1e0c], R4 ;  /* 0x001e0c0401007387 */ /* 0x0001e20000100800 */
[----:B------:R-:W-:-:S03]  /*b5a30*/  F2FP.SATFINITE.E5M2.F32.PACK_AB_MERGE_C R8, R25, R3, RZ ;  /* 0x000000031908723e */ /* 0x000fc600048060ff */
[----:B------:R-:W4:Y:S04]  /*b5a40*/  LDL.LU R19, [R1+0x1dc8] ;  /* 0x001dc80001137983 */ /* 0x000f280000300800 */
[----:B------:R-:W4:Y:S01]  /*b5a50*/  LDL.LU R20, [R1+0x1dcc] ;  /* 0x001dcc0001147983 */ /* 0x000f220000300800 */
[----:B0-----:R-:W-:-:S05]  /*b5a60*/  IADD3 R4, P1, R17, R11, RZ ;  /* 0x0000000b11047210 */ /* 0x001fca0007f3e0ff */
[----:B------:R-:W-:Y:S01]  /*b5a70*/  IMAD.X R5, R18, 0x1, R12, P1 ;  /* 0x0000000112057824 */ /* 0x000fe200008e060c */
[----:B------:R-:W-:Y:S04]  /*b5a80*/  STL.64 [R1+0x6290], R10 ;  /* 0x0062900a01007387 */ /* 0x000fe80000100a00 */
[----:B------:R0:W-:Y:S04]  /*b5a90*/  STL.64 [R1+0x1e00], R4 ;  /* 0x001e000401007387 */ /* 0x0001e80000100a00 */
[----:B0-----:R-:W4:Y:S01]  /*b5aa0*/  LDL.LU.64 R4, [R1+0x62b0] ;  /* 0x0062b00001047983 */ /* 0x001f220000300a00 */
[----:B--2---:R-:W-:-:S02]  /*b5ab0*/  F2FP.SATFINITE.E5M2.F32.PACK_AB_MERGE_C R9, R2, R9, RZ ;  /* 0x000000090209723e */ /* 0x004fc400048060ff */
[----:B------:R-:W-:-:S05]  /*b5ac0*/  IADD3 R2, P1, R17, R13, RZ ;  /* 0x0000000d11027210 */ /* 0x000fca0007f3e0ff */
[----:B------:R-:W-:Y:S01]  /*b5ad0*/  IMAD.X R3, R18, 0x1, R15, P1 ;  /* 0x0000000112037824 */ /* 0x000fe200008e060f */
[----:B------:R-:W-:Y:S04]  /*b5ae0*/  STL [R1+0x1e08], R9 ;  /* 0x001e080901007387 */ /* 0x000fe80000100800 */
[----:B------:R-:W-:Y:S04]  /*b5af0*/  STL [R1+0x1dfc], R8 ;  /* 0x001dfc0801007387 */ /* 0x000fe80000100800 */
[----:B------:R0:W-:Y:S04]  /*b5b00*/  STL.64 [R1+0x1df0], R2 ;  /* 0x001df00201007387 */ /* 0x0001e80000100a00 */
[----:B------:R-:W2:Y:S01]  /*b5b10*/  LDL.LU R25, [R1+0x1db0] ;  /* 0x001db00001197983 */ /* 0x000ea20000300800 */
[----:B0-----:R-:W-:-:S03]  /*b5b20*/  F2FP.SATFINITE.E5M2.F32.PACK_AB_MERGE_C R2, R29, R27, RZ ;  /* 0x0000001b1d02723e */ /* 0x001fc600048060ff */
[----:B------:R-:W2:Y:S04]  /*b5b30*/  LDL.LU R27, [R1+0x1db4] ;  /* 0x001db400011b7983 */ /* 0x000ea80000300800 */
[----:B------:R0:W-:Y:S04]  /*b5b40*/  STL [R1+0x1df8], R2 ;  /* 0x001df80201007387 */ /* 0x0001e80000100800 */
[----:B------:R-:W2:Y:S04]  /*b5b50*/  LDL.LU R8, [R1+0x1db8] ;  /* 0x001db80001087983 */ /* 0x000ea80000300800 */
[----:B------:R-:W2:Y:S01]  /*b5b60*/  LDL.LU R9, [R1+0x1dbc] ;  /* 0x001dbc0001097983 */ /* 0x000ea20000300800 */
[----:B0-----:R-:W-:-:S03]  /*b5b70*/  IADD3 R2, P1, R17, R14, RZ ;  /* 0x0000000e11027210 */ /* 0x001fc60007f3e0ff */
[----:B------:R-:W2:Y:S02]  /*b5b80*/  LDL.LU R10, [R1+0x1da4] ;  /* 0x001da400010a7983 */ /* 0x000ea40000300800 */
[----:B------:R-:W-:Y:S02]  /*b5b90*/  IMAD.X R3, R18, 0x1, R16, P1 ;  /* 0x0000000112037824 */ /* 0x000fe400008e0610 */
[----:B------:R-:W2:Y:S04]  /*b5ba0*/  LDL.LU R11, [R1+0x1da8] ;  /* 0x001da800010b7983 */ /* 0x000ea80000300800 */
[----:B------:R-:W2:Y:S04]  /*b5bb0*/  LDL.LU R29, [R1+0x1dac] ;  /* 0x001dac00011d7983 */ /* 0x000ea80000300800 */
[----:B------:R0:W-:Y:S04]  /*b5bc0*/  STL.64 [R1+0x1de0], R2 ;  /* 0x001de00201007387 */ /* 0x0001e80000100a00 */
[----:B0-----:R-:W2:Y:S01]  /*b5bd0*/  LDL.LU.64 R2, [R1+0x62a8] ;  /* 0x0062a80001027983 */ /* 0x001ea20000300a00 */
[----:B------:R-:W-:Y:S01]  /*b5be0*/  F2FP.SATFINITE.E5M2.F32.PACK_AB_MERGE_C R7, R7, R6, RZ ;  /* 0x000000060707723e */ /* 0x000fe200048060ff */
[----:B------:R-:W-:Y:S01]  /*b5bf0*/  VIADD R17, R17, UR5 ;  /* 0x0000000511117c36 */ /* 0x000fe20008000000 */
[----:B---3--:R-:W-:Y:S01]  /*b5c00*/  F2FP.SATFINITE.E5M2.F32.PACK_AB_MERGE_C R6, R22, R24, RZ ;  /* 0x000000181606723e */ /* 0x008fe200048060ff */
[----:B------:R-:W-:Y:S01]  /*b5c10*/  ULDC UR5, c[0x0][0x248] ;  /* 0x0000920000057ab9 */ /* 0x000fe20000000800 */
[----:B------:R-:W3:Y:S04]  /*b5c20*/  LDL.LU R24, [R1+0x1d98] ;  /* 0x001d980001187983 */ /* 0x000ee80000300800 */
[----:B------:R-:W-:Y:S01]  /*b5c30*/  STL [R1+0x1dec], R7 ;  /* 0x001dec0701007387 */ /* 0x000fe20000100800 */
[----:B------:R-:W-:-:S03]  /*b5c40*/  SHF.R.S32.HI R18, RZ, 0x1f, R17 ;  /* 0x0000001fff127819 */ /* 0x000fc60000011411 */
[----:B------:R-:W3:Y:S01]  /*b5c50*/  LDL.LU R22, [R1+0x1d9c] ;  /* 0x001d9c0001167983 */ /* 0x000ee20000300800 */
[----:B----4-:R-:W-:-:S03]  /*b5c60*/  F2FP.SATFINITE.E5M2.F32.PACK_AB_MERGE_C R21, R21, R23, RZ ;  /* 0x000000171515723e */ /* 0x010fc600048060ff */
[----:B------:R0:W-:Y:S02]  /*b5c70*/  STL [R1+0x1de8], R6 ;  /* 0x001de80601007387 */ /* 0x0001e40000100800 */
[----:B0-----:R-:W-:Y:S02]  /*b5c80*/  IADD3 R6, P1, R17, R0, RZ ;  /* 0x0000000011067210 */ /* 0x001fe40007f3e0ff */
[----:B------:R0:W-:Y:S04]  /*b5c90*/  STL [R1+0x1dd8], R21 ;  /* 0x001dd81501007387 */ /* 0x0001e80000100800 */
[----:B------:R-:W4:Y:S04]  /*b5ca0*/  LDL.LU R23, [R1+0x1d80] ;  /* 0x001d800001177983 */ /* 0x000f280000300800 */
[----:B0-----:R-:W4:Y:S01]  /*b5cb0*/  LDL.LU R21, [R1+0x1d84] ;  /* 0x001d840001157983 */ /* 0x001f220000300800 */
[----:B--2---:R-:W-:-:S05]  /*b5cc0*/  IMAD.X R7, R18, 0x1, R2, P1 ;  /* 0x0000000112077824 */ /* 0x004fca00008e0602 */
[----:B------:R0:W-:Y:S02]  /*b5cd0*/  STL.64 [R1+0x1dd0], R6 ;  /* 0x001dd00601007387 */ /* 0x0001e40000100a00 */
[----:B0-----:R-:W-:Y:S02]  /*b5ce0*/  F2FP.SATFINITE.E5M2.F32.PACK_AB_MERGE_C R6, R28, R26, RZ ;  /* 0x0000001a1c06723e */ /* 0x001fe400048060ff */
[----:B------:R-:W2:Y:S04]  /*b5cf0*/  LDL.LU R26, [R1+0x1d88] ;  /* 0x001d8800011a7983 */ /* 0x000ea80000300800 */
[----:B------:R-:W2:Y:S04]  /*b5d00*/  LDL.LU R28, [R1+0x1d8c] ;  /* 0x001d8c00011c7983 */ /* 0x000ea80000300800 */
[----:B------:R0:W-:Y:S02]  /*b5d10*/  STL [R1+0x964], R6 ;  /* 0x0009640601007387 */ /* 0x0001e40000100800 */
[----:B0-----:R-:W-:-:S02]  /*b5d20*/  F2FP.SATFINITE.E5M2.F32.PACK_AB_MERGE_C R6, R20, R19, RZ ;  /* 0x000000131406723e */ /* 0x001fc400048060ff */
[----:B------:R-:W2:Y:S04]  /*b5d30*/  LDL.LU R19, [R1+0x1d70] ;  /* 0x001d700001137983 */ /* 0x000ea80000300800 */
[----:B------:R-:W2:Y:S04]  /*b5d40*/  LDL.LU R20, [R1+0x1d74] ;  /* 0x001d740001147983 */ /* 0x000ea80000300800 */
[----:B------:R0:W-:Y:S02]  /*b5d50*/  STL [R1+0x968], R6 ;  /* 0x0009680601007387 */ /* 0x0001e40000100800 */
[----:B0-----:R-:W-:-:S02]  /*b5d60*/  IADD3 R6, P1, R17, R3, RZ ;  /* 0x0000000311067210 */ /* 0x001fc40007f3e0ff */
[----:B------:R0:W-:Y:S03]  /*b5d70*/  STL.64 [R1+0x6288], R2 ;  /* 0x0062880201007387 */ /* 0x0001e60000100a00 */
[----:B------:R-:W-:Y:S01]  /*b5d80*/  IMAD.X R7, R18, 0x1, R4, P1 ;  /* 0x0000000112077824 */ /* 0x000fe200008e0604 */
[----:B0-----:R-:W3:Y:S04]  /*b5d90*/  LDL.LU R3, [R1+0x1da0] ;  /* 0x001da00001037983 */ /* 0x001ee80000300800 */
[----:B------:R-:W4:Y:S04]  /*b5da0*/  LDL.LU R2, [R1+0x1d94] ;  /* 0x001d940001027983 */ /* 0x000f280000300800 */
[----:B------:R0:W-:Y:S04]  /*b5db0*/  STL.64 [R1+0x1dc0], R6 ;  /* 0x001dc00601007387 */ /* 0x0001e80000100a00 */
[----:B0-----:R-:W2:Y:S01]  /*b5dc0*/  LDL.LU.64 R6, [R1+0x62a0] ;  /* 0x0062a00001067983 */ /* 0x001ea20000300a00 */
[----:B------:R-:W-:-:S02]  /*b5dd0*/  F2FP.SATFINITE.E5M2.F32.PACK_AB_MERGE_C R27, R27, R25, RZ ;  /* 0x000000191b1b723e */ /* 0x000fc400048060ff */
[----:B------:R-:W-:Y:S01]  /*b5de0*/  F2FP.SATFINITE.E5M2.F32.PACK_AB_MERGE_C R9, R9, R8, RZ ;  /* 0x000000080909723e */ /* 0x000fe200048060ff */
[----:B------:R-:W4:Y:S01]  /*b5df0*/  LDL.LU R25, [R1+0x1d78] ;  /* 0x001d780001197983 */ /* 0x000f220000300800 */
[----:B------:R-:W-:-:S03]  /*b5e00*/  IADD3 R8, P1, R17, R5, RZ ;  /* 0x0000000511087210 */ /* 0x000fc60007f3e0ff */
[----:B------:R0:W-:Y:S04]  /*b5e10*/  STL [R1+0x7ac], R27 ;  /* 0x0007ac1b01007387 */ /* 0x0001e80000100800 */
[----:B0-----:R-:W4:Y:S04]  /*b5e20*/  LDL.LU R27, [R1+0x1d7c] ;  /* 0x001d7c00011b7983 */ /* 0x001f280000300800 */
[----:B------:R2:W-:Y:S02]  /*b5e30*/  STL [R1+0x960], R9 ;  /* 0x0009600901007387 */ /* 0x0005e40000100800 */
[----:B--2---:R-:W-:-:S05]  /*b5e40*/  IMAD.X R9, R18, 0x1, R6, P1 ;  /* 0x0000000112097824 */ /* 0x004fca00008e0606 */
[----:B------:R0:W-:Y:S04]  /*b5e50*/  STL.64 [R1+0x1db0], R8 ;  /* 0x001db00801007387 */ /* 0x0001e80000100a00 */
[----:B0-----:R-:W2:Y:S01]  /*b5e60*/  LDL.LU.64 R8, [R1+0x6298] ;  /* 0x0062980001087983 */ /* 0x001ea20000300a00 */
[----:B---3--:R-:W-:Y:S02]  /*b5e70*/  F2FP.SATFINITE.E5M2.F32.PACK_AB_MERGE_C R10, R10, R3, RZ ;  /* 0x000000030a0a723e */ /* 0x008fe400048060ff */
[----:B------:R-:W-:-:S03]  /*b5e80*/  F2FP.SATFINITE.E5M2.F32.PACK_AB_MERGE_C R3, R29, R11, RZ ;  /* 0x0000000b1d03723e */ /* 0x000fc600048060ff */
[----:B------:R0:W-:Y:S04]  /*b5e90*/  STL [R1+0x758], R10 ;  /* 0x0007580a01007387 */ /* 0x0001e80000100800 */
[----:B------:R1:W-:Y:S01]  /*b5ea0*/  STL.64 [R1+0x6280], R6 ;  /* 0x0062800601007387 */ /* 0x0003e20000100a00 */
[----:B0-----:R-:W-:-:S03]  /*b5eb0*/  IADD3 R10, P1, R17, R7, RZ ;  /* 0x00000007110a7210 */ /* 0x001fc60007f3e0ff */
[----:B------:R-:W-:Y:S04]  /*b5ec0*/  STL [R1+0x770], R3 ;  /* 0x0007700301007387 */ /* 0x000fe80000100800 */
[----:B-1----:R-:W4:Y:S01]  /*b5ed0*/  LDL.LU R7, [R1+0x1d90] ;  /* 0x001d900001077983 */ /* 0x002f220000300800 */
[----:B--2---:R-:W-:-:S05]  /*b5ee0*/  IMAD.X R11, R18, 0x1, R8, P1 ;  /* 0x00000001120b7824 */ /* 0x004fca00008e0608 */
[----:B------:R0:W-:Y:S04]  /*b5ef0*/  STL.64 [R1+0x1da0], R10 ;  /* 0x001da00a01007387 */ /* 0x0001e80000100a00 */
[----:B0-----:R-:W2:Y:S04]  /*b5f00*/  LDL.LU.64 R10, [R1+0x6290] ;  /* 0x00629000010a7983 */ /* 0x001ea80000300a00 */
[----:B------:R-:W3:Y:S04]  /*b5f10*/  LDL.LU R3, [R1+0x1d60] ;  /* 0x001d600001037983 */ /* 0x000ee80000300800 */
[----:B------:R-:W3:Y:S01]  /*b5f20*/  LDL.LU R29, [R1+0x1d64] ;  /* 0x001d6400011d7983 */ /* 0x000ee20000300800 */
[----:B----4-:R-:W-:-:S02]  /*b5f30*/  F2FP.SATFINITE.E5M2.F32.PACK_AB_MERGE_C R7, R2, R7, RZ ;  /* 0x000000070207723e */ /* 0x010fc400048060ff */
[----:B------:R-:W-:Y:S02]  /*b5f40*/  IADD3 R6, P1, R17, R9, RZ ;  /* 0x0000000911067210 */ /* 0x000fe40007f3e0ff */
[----:B------:R-:W-:Y:S01]  /*b5f50*/  F2FP.SATFINITE.E5M2.F32.PACK_AB_MERGE_C R2, R22, R24, RZ ;  /* 0x000000181602723e */ /* 0x000fe200048060ff */
[----:B------:R-:W-:Y:S04]  /*b5f60*/  STL [R1+0x728], R7 ;  /* 0x0007280701007387 */ /* 0x000fe80000100800 */
[----:B------:R-:W-:Y:S04]  /*b5f70*/  STL.64 [R1+0x6278], R8 ;  /* 0x0062780801007387 */ /* 0x000fe80000100a00 */
[----:B------:R0:W-:Y:S04]  /*b5f80*/  STL [R1+0x724], R2 ;  /* 0x0007240201007387 */ /* 0x0001e80000100800 */
[----:B------:R-:W4:Y:S01]  /*b5f90*/  LDL.LU R22, [R1+0x1d6c] ;  /* 0x001d6c0001167983 */ /* 0x000f220000300800 */
[----:B0-----:R-:W-:Y:S01]  /*b5fa0*/  F2FP.SATFINITE.E5M2.F32.PACK_AB_MERGE_C R2, R21, R23, RZ ;  /* 0x000000171502723e */ /* 0x001fe200048060ff */
[----:B--2---:R-:W-:Y:S01]  /*b5fb0*/  IMAD.X R7, R18, 0x1, R10, P1 ;  /* 0x0000000112077824 */ /* 0x004fe200008e060a */
[----:B------:R-:W-:-:S04]  /*b5fc0*/  IADD3 R8, P1, R17, R11, RZ ;  /* 0x0000000b11087210 */ /* 0x000fc80007f3e0ff */
[----:B------:R0:W-:Y:S01]  /*b5fd0*/  STL.64 [R1+0x1d90], R6 ;  /* 0x001d900601007387 */ /* 0x0001e20000100a00 */
[----:B------:R-:W-:-:S03]  /*b5fe0*/  IMAD.X R9, R18, 0x1, R12, P1 ;  /* 0x0000000112097824 */ /* 0x000fc600008e060c */
[----:B0-----:R-:W2:Y:S04]  /*b5ff0*/  LDL.LU R6, [R1+0x1d50] ;  /* 0x001d500001067983 */ /* 0x001ea80000300800 */
[----:B------:R-:W2:Y:S04]  /*b6000*/  LDL.LU R7, [R1+0x1d54] ;  /* 0x001d540001077983 */ /* 0x000ea80000300800 */
[----:B------:R-:W4:Y:S04]  /*b6010*/  LDL.LU R23, [R1+0x1d58] ;  /* 0x001d580001177983 */ /* 0x000f280000300800 */
[----:B------:R-:W4:Y:S04]  /*b6020*/  LDL.LU R21, [R1+0x1d5c] ;  /* 0x001d5c0001157983 */ /* 0x000f280000300800 */
[----:B------:R0:W-:Y:S04]  /*b6030*/  STL [R1+0x6b0], R2 ;  /* 0x0006b00201007387 */ /* 0x0001e80000100800 */
[----:B------:R-:W-:Y:S01]  /*b6040*/  STL.64 [R1+0x6270], R10 ;  /* 0x0062700a01007387 */ /* 0x000fe20000100a00 */
[----:B0-----:R-:W-:-:S05]  /*b6050*/  F2FP.SATFINITE.E5M2.F32.PACK_AB_MERGE_C R2, R28, R26, RZ ;  /* 0x0000001a1c02723e */ /* 0x001fca00048060ff */
[----:B------:R0:W-:Y:S04]  /*b6060*/  STL [R1+0x6bc], R2 ;  /* 0x0006bc0201007387 */ /* 0x0001e80000100800 */
[----:B------:R-:W4:Y:S04]  /*b6070*/  LDL.LU R26, [R1+0x1d40] ;  /* 0x001d4000011a7983 */ /* 0x000f280000300800 */
[----:B------:R-:W4:Y:S01]  /*b6080*/  LDL.LU R28, [R1+0x1d44] ;  /* 0x001d4400011c7983 */ /* 0x000f220000300800 */
[----:B0-----:R-:W-:-:S03]  /*b6090*/  F2FP.SATFINITE.E5M2.F32.PACK_AB_MERGE_C R2, R20, R19, RZ ;  /* 0x000000131402723e */ /* 0x001fc600048060ff */
[----:B------:R0:W-:Y:S04]  /*b60a0*/  STL.64 [R1+0x1d80], R8 ;  /* 0x001d800801007387 */ /* 0x0001e80000100a00 */
[----:B------:R1:W-:Y:S04]  /*b60b0*/  STL [R1+0x6a0], R2 ;  /* 0x0006a00201007387 */ /* 0x0003e80000100800 */
[----:B------:R-:W4:Y:S01]  /*b60c0*/  LDL.LU R19, [R1+0x1d48] ;  /* 0x001d480001137983 */ /* 0x000f220000300800 */
[----:B0-----:R-:W-:-:S03]  /*b60d0*/  IADD3 R8, P1, R17, R13, RZ ;  /* 0x0000000d11087210 */ /* 0x001fc60007f3e0ff */
[----:B------:R-:W4:Y:S01]  /*b60e0*/  LDL.LU R20, [R1+0x1d4c] ;  /* 0x001d4c0001147983 */ /* 0x000f220000300800 */
[----:B-1----:R-:W-:Y:S01]  /*b60f0*/  F2FP.SATFINITE.E5M2.F32.PACK_AB_MERGE_C R2, R27, R25, RZ ;  /* 0x000000191b02723e */ /* 0x002fe200048060ff */
[----:B------:R-:W-:-:S04]  /*b6100*/  IMAD.X R9, R18, 0x1, R15, P1 ;  /* 0x0000000112097824 */ /* 0x000fc800008e060f */
[----:B------:R-:W-:Y:S01]  /*b6110*/  STL [R1+0x6a8], R2 ;  /* 0x0006a80201007387 */ /* 0x000fe20000100800 */
[----:B---3--:R-:W-:-:S03]  /*b6120*/  F2FP.SATFINITE.E5M2.F32.PACK_AB_MERGE_C R29, R29, R3, RZ ;  /* 0x000000031d1d723e */ /* 0x008fc600048060ff */
[----:B------:R-:W3:Y:S04]  /*b6130*/  LDL.LU R10, [R1+0x1d34] ;  /* 0x001d3400010a7983 */ /* 0x000ee80000300800 */
[----:B------:R0:W-:Y:S04]  /*b6140*/  STL.64 [R1+0x1d70], R8 ;  /* 0x001d700801007387 */ /* 0x0001e80000100a00 */
[----:B0-----:R-:W3:Y:S04]  /*b6150*/  LDL.LU R8, [R1+0x1d38] ;  /* 0x001d380001087983 */ /* 0x001ee80000300800 */
[----:B------:R-:W3:Y:S04]  /*b6160*/  LDL.LU R9, [R1+0x1d3c] ;  /* 0x001d3c0001097983 */ /* 0x000ee80000300800 */
[----:B------:R-:W3:Y:S04]  /*b6170*/  LDL.LU R11, [R1+0x1d20] ;  /* 0x001d2000010b7983 */ /* 0x000ee80000300800 */
[----:B------:R-:W3:Y:S04]  /*b6180*/  LDL.LU R24, [R1+0x1d24] ;  /* 0x001d240001187983 */ /* 0x000ee80000300800 */
[----:B------:R-:W3:Y:S04]  /*b6190*/  LDL.LU R25, [R1+0x1d28] ;  /* 0x001d280001197983 */ /* 0x000ee80000300800 */
[----:B------:R-:W3:Y:S04]  /*b61a0*/  LDL.LU R27, [R1+0x1d2c] ;  /* 0x001d2c00011b7983 */ /* 0x000ee80000300800 */
[----:B------:R0:W-:Y:S01]  /*b61b0*/  STL [R1+0x5a10], R29 ;  /* 0x005a101d01007387 */ /* 0x0001e20000100800 */
[----:B------:R-:W-:-:S03]  /*b61c0*/  IADD3 R2, P1, R17, R14, RZ ;  /* 0x0000000e11027210 */ /* 0x000fc60007f3e0ff */
[----:B0-----:R-:W3:Y:S04]  /*b61d0*/  LDL.LU R29, [R1+0x1d30] ;  /* 0x001d3000011d7983 */ /* 0x001ee80000300800 */
[----:B------:R0:W-:Y:S04]  /*b61e0*/  STL.64 [R1+0x6268], R14 ;  /* 0x0062680e01007387 */ /* 0x0001e80000100a00 */
[----:B0-----:R-:W4:Y:S01]  /*b61f0*/  LDL.LU R15, [R1+0x1d68] ;  /* 0x001d6800010f7983 */ /* 0x001f220000300800 */
[----:B------:R-:W-:-:S05]  /*b6200*/  IMAD.X R3, R18, 0x1, R16, P1 ;  /* 0x0000000112037824 */ /* 0x000fca00008e0610 */
[----:B------:R0:W-:Y:S04]  /*b6210*/  STL.64 [R1+0x1d60], R2 ;  /* 0x001d600201007387 */ /* 0x0001e80000100a00 */
[----:B0-----:R-:W3:Y:S01]  /*b6220*/  LDL.LU.64 R2, [R1+0x6288] ;  /* 0x0062880001027983 */ /* 0x001ee20000300a00 */
[----:B------:R-:W-:Y:S01]  /*b6230*/  VIADD R17, R17, UR5 ;  /* 0x0000000511117c36 */ /* 0x000fe20008000000 */
[----:B------:R-:W-:-:S04]  /*b6240*/  ULDC UR5, c[0x0][0x248] ;  /* 0x0000920000057ab9 */ /* 0x000fc80000000800 */
[----:B------:R-:W-:Y:S02]  /*b6250*/  SHF.R.S32.HI R18, RZ, 0x1f, R17 ;  /* 0x0000001fff127819 */ /* 0x000fe40000011411 */
[----:B--2---:R-:W-:Y:S02]  /*b6260*/  F2FP.SATFINITE.E5M2.F32.PACK_AB_MERGE_C R6, R7, R6, RZ ;  /* 0x000000060706723e */ /* 0x004fe400048060ff */
[----:B----4-:R-:W-:-:S05]  /*b6270*/  F2FP.SATFINITE.E5M2.F32.PACK_AB_MERGE_C R22, R22, R15, RZ ;  /* 0x0000000f1616723e */ /* 0x010fca00048060ff */
[----:B------:R-:W-:Y:S04]  /*b6280*/  STL [R1+0x59fc], R22 ;  /* 0x0059fc1601007387 */ /* 0x000fe80000100800 */
[----:B------:R0:W-:Y:S04]  /*b6290*/  STL [R1+0x660], R6 ;  /* 0x0006600601007387 */ /* 0x0001e80000100800 */
[----:B------:R-:W2:Y:S04]  /*b62a0*/  LDL.LU R14, [R1+0x1d10] ;  /* 0x001d1000010e7983 */ /* 0x000ea80000300800 */
[----:B------:R-:W2:Y:S01]  /*b62b0*/  LDL.LU R15, [R1+0x1d14] ;  /* 0x001d1400010f7983 */ /* 0x000ea20000300800 */
[----:B0-----:R-:W-:-:S05]  /*b62c0*/  F2FP.SATFINITE.E5M2.F32.PACK_AB_MERGE_C R6, R21, R23, RZ ;  /* 0x000000171506723e */ /* 0x001fca00048060ff */
[----:B------:R0:W-:Y:S04]  /*b62d0*/  STL [R1+0x664], R6 ;  /* 0x0006640601007387 */ /* 0x0001e80000100800 */
[----:B------:R-:W4:Y:S04]  /*b62e0*/  LDL.LU R23, [R1+0x1d18] ;  /* 0x001d180001177983 */ /* 0x000f280000300800 */
[----:B------:R-:W4:Y:S01]  /*b62f0*/  LDL.LU R21, [R1+0x1d1c] ;  /* 0x001d1c0001157983 */ /* 0x000f220000300800 */
[----:B0-----:R-:W-:-:S05]  /*b6300*/  IADD3 R6, P1, R17, R0, RZ ;  /* 0x0000000011067210 */ /* 0x001fca0007f3e0ff */
[----:B---3--:R-:W-:-:S05]  /*b6310*/  IMAD.X R7, R18, 0x1, R2, P1 ;  /* 0x0000000112077824 */ /* 0x008fca00008e0602 */
[----:B------:R0:W-:Y:S02]  /*b6320*/  STL.64 [R1+0x1d50], R6 ;  /* 0x001d500601007387 */ /* 0x0001e40000100a00 */
[----:B0-----:R-:W-:Y:S02]  /*b6330*/  F2FP.SATFINITE.E5M2.F32.PACK_AB_MERGE_C R7, R28, R26, RZ ;  /* 0x0000001a1c07723e */ /* 0x001fe400048060ff */
[----:B------:R-:W-:Y:S01]  /*b6340*/  F2FP.SATFINITE.E5M2.F32.PACK_AB_MERGE_C R6, R20, R19, RZ ;  /* 0x000000131406723e */ /* 0x000fe200048060ff */
[----:B------:R-:W3:Y:S04]  /*b6350*/  LDL.LU R26, [R1+0x1d00] ;  /* 0x001d0000011a7983 */ /* 0x000ee80000300800 */
[----:B------:R-:W-:Y:S04]  /*b6360*/  STL [R1+0x650], R7 ;  /* 0x0006500701007387 */ /* 0x000fe80000100800 */
[----:B------:R-:W3:Y:S04]  /*b6370*/  LDL.LU R28, [R1+0x1d04] ;  /* 0x001d0400011c7983 */ /* 0x000ee80000300800 */
[----:B------:R0:W-:Y:S04]  /*b6380*/  STL [R1+0x658], R6 ;  /* 0x0006580601007387 */ /* 0x0001e80000100800 */
[----:B------:R-:W3:Y:S04]  /*b6390*/  LDL.LU R19, [R1+0x1d08] ;  /* 0x001d080001137983 */ /* 0x000ee80000300800 */
[----:B------:R-:W3:Y:S01]  /*b63a0*/  LDL.LU R20, [R1+0x1d0c] ;  /* 0x001d0c0001147983 */ /* 0x000ee20000300800 */
[----:B0-----:R-:W-:-:S05]  /*b63b0*/  IADD3 R6, P1, R17, R3, RZ ;  /* 0x0000000311067210 */ /* 0x001fca0007f3e0ff */
[----:B------:R-:W-:-:S05]  /*b63c0*/  IMAD.X R7, R18, 0x1, R4, P1 ;  /* 0x0000000112077824 */ /* 0x000fca00008e0604 */
[----:B------:R0:W-:Y:S04]  /*b63d0*/  STL.64 [R1+0x1d40], R6 ;  /* 0x001d400601007387 */ /* 0x0001e80000100a00 */
[----:B0-----:R-:W2:Y:S01]  /*b63e0*/  LDL.LU.64 R6, [R1+0x6280] ;  /* 0x0062800001067983 */ /* 0x001ea20000300a00 */
[----:B------:R-:W-:Y:S02]  /*b63f0*/  F2FP.SATFINITE.E5M2.F32.PACK_AB_MERGE_C R29, R10, R29, RZ ;  /* 0x0000001d0a1d723e */ /* 0x000fe400048060ff */
[----:B------:R-:W-:Y:S01]  /*b6400*/  F2FP.SATFINITE.E5M2.F32.PACK_AB_MERGE_C R10, R9, R8, RZ ;  /* 0x00000008090a723e */ /* 0x000fe200048060ff */
[----:B------:R-:W3:Y:S01]  /*b6410*/  LDL.LU R22, [R1+0x1ce4] ;  /* 0x001ce40001167983 */ /* 0x000ee20000300800 */
[----:B------:R-:W-:-:S03]  /*b6420*/  IADD3 R8, P1, R17, R5, RZ ;  /* 0x0000000511087210 */ /* 0x000fc60007f3e0ff */
[----:B------:R-:W-:Y:S04]  /*b6430*/  STL [R1+0x640], R29 ;  /* 0x0006401d01007387 */ /* 0x000fe80000100800 */
[----:B------:R-:W-:Y:S04]  /*b6440*/  STL [R1+0x644], R10 ;  /* 0x0006440a01007387 */ /* 0x000fe80000100800 */
[----:B------:R0:W-:Y:S04]  /*b6450*/  STL [R1+0x6258], R5 ;  /* 0x0062580501007387 */ /* 0x0001e80000100800 */
[----:B0-----:R-:W3:Y:S01]  /*b6460*/  LDL.LU R5, [R1+0x1ce0] ;  /* 0x001ce00001057983 */ /* 0x001ee20000300800 */
[----:B--2---:R-:W-:-:S05]  /*b6470*/  IMAD.X R9, R18, 0x1, R6, P1 ;  /* 0x0000000112097824 */ /* 0x004fca00008e0606 */
[----:B------:R0:W-:Y:S04]  /*b6480*/  STL.64 [R1+0x1d30], R8 ;  /* 0x001d300801007387 */ /* 0x0001e80000100a00 */
[----:B0-----:R-:W2:Y:S01]  /*b6490*/  LDL.LU.64 R8, [R1+0x6278] ;  /* 0x0062780001087983 */ /* 0x001ea20000300a00 */
[----:B------:R-:W-:Y:S02]  /*b64a0*/  F2FP.SATFINITE.E5M2.F32.PACK_AB_MERGE_C R11, R24, R11, RZ ;  /* 0x0000000b180b723e */ /* 0x000fe400048060ff */
[----:B------:R-:W-:Y:S01]  /*b64b0*/  F2FP.SATFINITE.E5M2.F32.PACK_AB_MERGE_C R10, R27, R25, RZ ;  /* 0x000000191b0a723e */ /* 0x000fe200048060ff */
        /* <DEDUP_REMOVED lines=10> */
[----:B--2---:R-:W-:-:S05]  /*b6560*/  IMAD.X R11, R18, 0x1, R8, P1 ;  /* 0x00000001120b7824 */ /* 0x004fca00008e0608 */
[----:B------:R0:W-:Y:S04]  /*b6570*/  STL.64 [R1+0x1d20], R10 ;  /* 0x001d200a01007387 */ /* 0x0001e80000100a00 */
[----:B0-----:R-:W2:Y:S01]  /*b6580*/  LDL.LU.64 R10, [R1+0x6270] ;  /* 0x00627000010a7983 */ /* 0x001ea20000300a00 */
[----:B------:R-:W-:Y:S02]  /*b6590*/  F2FP.SATFINITE.E5M2.F32.PACK_AB_MERGE_C R15, R15, R14, RZ ;  /* 0x0000000e0f0f723e */ /* 0x000fe400048060ff */
[----:B----4-:R-:W-:Y:S02]  /*b65a0*/  F2FP.SATFINITE.E5M2.F32.PACK_AB_MERGE_C R14, R21, R23, RZ ;  /* 0x00000017150e723e */ /* 0x010fe400048060ff */
[----:B------:R-:W4:Y:S04]  /*b65b0*/  LDL.LU R23, [R1+0x958] ;  /* 0x0009580001177983 */ /* 0x000f280000300800 */
[----:B------:R-:W-:Y:S04]  /*b65c0*/  STL [R1+0x618], R15 ;  /* 0x0006180f01007387 */ /* 0x000fe80000100800 */
[----:B------:R-:W4:Y:S04]  /*b65d0*/  LDL.LU R21, [R1+0x95c] ;  /* 0x00095c0001157983 */ /* 0x000f280000300800 */
[----:B------:R0:W-:Y:S02]  /*b65e0*/  STL [R1+0x61c], R14 ;  /* 0x00061c0e01007387 */ /* 0x0001e40000100800 */
[----:B0-----:R-:W-:-:S02]  /*b65f0*/  IADD3 R14, P1, R17, R9, RZ ;  /* 0x00000009110e7210 */ /* 0x001fc40007f3e0ff */
[----:B------:R0:W-:Y:S01]  /*b6600*/  STL.64 [R1+0x6250], R8 ;  /* 0x0062500801007387 */ /* 0x0001e20000100a00 */
[----:B---3--:R-:W-:Y:S02]  /*b6610*/  F2FP.SATFINITE.E5M2.F32.PACK_AB_MERGE_C R26, R28, R26, RZ ;  /* 0x0000001a1c1a723e */ /* 0x008fe400048060ff */
[----:B------:R-:W-:Y:S01]  /*b6620*/  F2FP.SATFINITE.E5M2.F32.PACK_AB_MERGE_C R19, R20, R19, RZ ;  /* 0x000000131413723e */ /* 0x000fe200048060ff */
[----:B0-----:R-:W3:Y:S04]  /*b6630*/  LDL.LU R8, [R1+0x1cf0] ;  /* 0x001cf00001087983 */ /* 0x001ee80000300800 */
[----:B------:R-:W3:Y:S01]  /*b6640*/  LDL.LU R9, [R1+0x1cf4] ;  /* 0x001cf40001097983 */ /* 0x000ee20000300800 */
[----:B--2---:R-:W-:-:S05]  /*b6650*/  IMAD.X R15, R18, 0x1, R10, P1 ;  /* 0x00000001120f7824 */ /* 0x004fca00008e060a */
[----:B------:R0:W-:Y:S04]  /*b6660*/  STL.64 [R1+0x1d10], R14 ;  /* 0x001d100e01007387 */ /* 0x0001e80000100a00 */
[----:B------:R-:W-:Y:S01]  /*b6670*/  STL [R1+0x608], R26 ;  /* 0x0006081a01007387 */ /* 0x000fe20000100800 */
[----:B0-----:R-:W-:-:S03]  /*b6680*/  IADD3 R14, P1, R17, R11, RZ ;  /* 0x0000000b110e7210 */ /* 0x001fc60007f3e0ff */
[----:B------:R-:W-:Y:S02]  /*b6690*/  STL [R1+0x60c], R19 ;  /* 0x00060c1301007387 */ /* 0x000fe40000100800 */
[----:B------:R-:W-:-:S05]  /*b66a0*/  IMAD.X R15, R18, 0x1, R12, P1 ;  /* 0x00000001120f7824 */ /* 0x000fca00008e060c */
[----:B------:R0:W-:Y:S04]  /*b66b0*/  STL.64 [R1+0x1d00], R14 ;  /* 0x001d000e01007387 */ /* 0x0001e80000100a00 */
[----:B0-----:R-:W2:Y:S04]  /*b66c0*/  LDL.LU.64 R14, [R1+0x6268] ;  /* 0x00626800010e7983 */ /* 0x001ea80000300a00 */
[----:B------:R-:W4:Y:S04]  /*b66d0*/  LDL.LU R26, [R1+0x1cd0] ;  /* 0x001cd000011a7983 */ /* 0x000f280000300800 */
[----:B------:R-:W4:Y:S04]  /*b66e0*/  LDL.LU R28, [R1+0x1cd4] ;  /* 0x001cd400011c7983 */ /* 0x000f280000300800 */
[----:B------:R-:W4:Y:S04]  /*b66f0*/  LDL.LU R19, [R1+0x1cd8] ;  /* 0x001cd80001137983 */ /* 0x000f280000300800 */
[----:B------:R-:W4:Y:S01]  /*b6700*/  LDL.LU R20, [R1+0x1cdc] ;  /* 0x001cdc0001147983 */ /* 0x000f220000300800 */
[----:B---3--:R-:W-:-:S02]  /*b6710*/  F2FP.SATFINITE.E5M2.F32.PACK_AB_MERGE_C R9, R9, R8, RZ ;  /* 0x000000080909723e */ /* 0x008fc400048060ff */
[----:B------:R-:W-:Y:S02]  /*b6720*/  F2FP.SATFINITE.E5M2.F32.PACK_AB_MERGE_C R8, R7, R6, RZ ;  /* 0x000000060708723e */ /* 0x000fe400048060ff */
[----:B------:R-:W-:Y:S01]  /*b6730*/  IADD3 R6, P1, R17, R13, RZ ;  /* 0x0000000d11067210 */ /* 0x000fe20007f3e0ff */
[----:B------:R-:W-:Y:S04]  /*b6740*/  STL [R1+0x5f8], R9 ;  /* 0x0005f80901007387 */ /* 0x000fe80000100800 */
[----:B------:R-:W-:Y:S04]  /*b6750*/  STL.64 [R1+0x6248], R12 ;  /* 0x0062480c01007387 */ /* 0x000fe80000100a00 */
[----:B------:R-:W-:Y:S01]  /*b6760*/  STL [R1+0x5fc], R8 ;  /* 0x0005fc0801007387 */ /* 0x000fe20000100800 */
[----:B--2---:R-:W-:-:S05]  /*b6770*/  IMAD.X R7, R18, 0x1, R15, P1 ;  /* 0x0000000112077824 */ /* 0x004fca00008e060f */
[----:B------:R0:W-:Y:S02]  /*b6780*/  STL.64 [R1+0x1cf8], R6 ;  /* 0x001cf80601007387 */ /* 0x0001e40000100a00 */
[----:B0-----:R-:W-:Y:S02]  /*b6790*/  F2FP.SATFINITE.E5M2.F32.PACK_AB_MERGE_C R6, R22, R5, RZ ;  /* 0x000000051606723e */ /* 0x001fe400048060ff */
[----:B------:R-:W2:Y:S04]  /*b67a0*/  LDL.LU R5, [R1+0x1cc0] ;  /* 0x001cc00001057983 */ /* 0x000ea80000300800 */
[----:B------:R-:W2:Y:S04]  /*b67b0*/  LDL.LU R8, [R1+0x1cc4] ;  /* 0x001cc40001087983 */ /* 0x000ea80000300800 */
[----:B------:R0:W-:Y:S04]  /*b67c0*/  STL [R1+0x188], R6 ;  /* 0x0001880601007387 */ /* 0x0001e80000100800 */
[----:B------:R-:W3:Y:S04]  /*b67d0*/  LDL.LU R9, [R1+0x1cc8] ;  /* 0x001cc80001097983 */ /* 0x000ee80000300800 */
[----:B------:R-:W3:Y:S01]  /*b67e0*/  LDL.LU R22, [R1+0x1ccc] ;  /* 0x001ccc0001167983 */ /* 0x000ee20000300800 */
[----:B0-----:R-:W-:-:S05]  /*b67f0*/  IADD3 R6, P1, R17, R14, RZ ;  /* 0x0000000e11067210 */ /* 0x001fca0007f3e0ff */
[----:B------:R-:W-:Y:S01]  /*b6800*/  IMAD.X R7, R18, 0x1, R16, P1 ;  /* 0x0000000112077824 */ /* 0x000fe200008e0610 */
[----:B------:R-:W-:Y:S04]  /*b6810*/  STL.64 [R1+0x6240], R14 ;  /* 0x0062400e01007387 */ /* 0x000fe80000100a00 */
[----:B------:R0:W-:Y:S01]  /*b6820*/  STL.64 [R1+0x1cf0], R6 ;  /* 0x001cf00601007387 */ /* 0x0001e20000100a00 */
[----:B------:R-:W-:Y:S01]  /*b6830*/  VIADD R17, R17, UR5 ;  /* 0x0000000511117c36 */ /* 0x000fe20008000000 */
[----:B------:R-:W-:Y:S01]  /*b6840*/  ULDC UR5, c[0x0][0x248] ;  /* 0x0000920000057ab9 */ /* 0x000fe20000000800 */
        /* <DEDUP_REMOVED lines=8> */
[----:B----4-:R-:W-:-:S03]  /*b68d0*/  F2FP.SATFINITE.E5M2.F32.PACK_AB_MERGE_C R6, R21, R23, RZ ;  /* 0x000000171506723e */ /* 0x010fc600048060ff */
[----:B------:R-:W4:Y:S01]  /*b68e0*/  LDL.LU R12, [R1+0x1ca0] ;  /* 0x001ca000010c7983 */ /* 0x000f220000300800 */
[----:B------:R-:W-:-:S03]  /*b68f0*/  SHF.R.S32.HI R18, RZ, 0x1f, R17 ;  /* 0x0000001fff127819 */ /* 0x000fc60000011411 */
[----:B------:R-:W4:Y:S04]  /*b6900*/  LDL.LU R13, [R1+0x1ca4] ;  /* 0x001ca400010d7983 */ /* 0x000f280000300800 */
[----:B------:R0:W-:Y:S04]  /*b6910*/  STL [R1+0x184], R6 ;  /* 0x0001840601007387 */ /* 0x0001e80000100800 */
[----:B------:R-:W4:Y:S04]  /*b6920*/  LDL.LU R23, [R1+0x1ca8] ;  /* 0x001ca80001177983 */ /* 0x000f280000300800 */
[----:B------:R-:W4:Y:S01]  /*b6930*/  LDL.LU R21, [R1+0x1cac] ;  /* 0x001cac0001157983 */ /* 0x000f220000300800 */
[----:B0-----:R-:W-:-:S05]  /*b6940*/  IADD3 R6, P1, R17, R0, RZ ;  /* 0x0000000011067210 */ /* 0x001fca0007f3e0ff */
[----:B------:R-:W-:-:S05]  /*b6950*/  IMAD.X R7, R18, 0x1, R2, P1 ;  /* 0x0000000112077824 */ /* 0x000fca00008e0602 */
[----:B------:R0:W-:Y:S04]  /*b6960*/  STL.64 [R1+0x1ce0], R6 ;  /* 0x001ce00601007387 */ /* 0x0001e80000100a00 */
[----:B------:R-:W4:Y:S01]  /*b6970*/  LDL.LU R14, [R1+0x1c90] ;  /* 0x001c9000010e7983 */ /* 0x000f220000300800 */
[----:B0-----:R-:W-:Y:S02]  /*b6980*/  F2FP.SATFINITE.E5M2.F32.PACK_AB_MERGE_C R7, R28, R26, RZ ;  /* 0x0000001a1c07723e */ /* 0x001fe400048060ff */
[----:B------:R-:W-:-:S03]  /*b6990*/  F2FP.SATFINITE.E5M2.F32.PACK_AB_MERGE_C R6, R20, R19, RZ ;  /* 0x000000131406723e */ /* 0x000fc600048060ff */
[----:B------:R-:W-:Y:S04]  /*b69a0*/  STL [R1+0x4fe8], R7 ;  /* 0x004fe80701007387 */ /* 0x000fe80000100800 */
[----:B------:R-:W4:Y:S04]  /*b69b0*/  LDL.LU R15, [R1+0x1c94] ;  /* 0x001c9400010f7983 */ /* 0x000f280000300800 */
        /* <DEDUP_REMOVED lines=8> */
[----:B------:R-:W4:Y:S01]  /*b6a40*/  LDL.LU R20, [R1+0x1c84] ;  /* 0x001c840001147983 */ /* 0x000f220000300800 */
[----:B--2---:R-:W-:-:S03]  /*b6a50*/  F2FP.SATFINITE.E5M2.F32.PACK_AB_MERGE_C R8, R8, R5, RZ ;  /* 0x000000050808723e */ /* 0x004fc600048060ff */
[----:B------:R-:W2:Y:S04]  /*b6a60*/  LDL.LU R5, [R1+0x6258] ;  /* 0x0062580001057983 */ /* 0x000ea80000300800 */
[----:B------:R2:W-:Y:S01]  /*b6a70*/  STL [R1+0x4f64], R8 ;  /* 0x004f640801007387 */ /* 0x0005e20000100800 */
[----:B---3--:R-:W-:Y:S02]  /*b6a80*/  F2FP.SATFINITE.E5M2.F32.PACK_AB_MERGE_C R22, R22, R9, RZ ;  /* 0x000000091616723e */ /* 0x008fe400048060ff */
[----:B--2---:R-:W-:Y:S01]  /*b6a90*/  IADD3 R8, P1, R17, R5, RZ ;  /* 0x0000000511087210 */ /* 0x004fe20007f3e0ff */
[----:B------:R-:W-:Y:S04]  /*b6aa0*/  STL [R1+0x6230], R5 ;  /* 0x0062300501007387 */ /* 0x000fe80000100800 */
[----:B----4-:R-:W-:Y:S01]  /*b6ab0*/  IMAD.X R9, R18, 0x1, R6, P1 ;  /* 0x0000000112097824 */ /* 0x010fe200008e0606 */
[----:B------:R-:W-:Y:S04]  /*b6ac0*/  STL [R1+0x4f78], R22 ;  /* 0x004f781601007387 */ /* 0x000fe80000100800 */
[----:B------:R0:W-:Y:S04]  /*b6ad0*/  STL.64 [R1+0x1cc0], R8 ;  /* 0x001cc00801007387 */ /* 0x0001e80000100a00 */
[----:B0-----:R-:W2:Y:S01]  /*b6ae0*/  LDL.LU.64 R8, [R1+0x6250] ;  /* 0x0062500001087983 */ /* 0x001ea20000300a00 */
[----:B------:R-:W-:-:S02]  /*b6af0*/  F2FP.SATFINITE.E5M2.F32.PACK_AB_MERGE_C R29, R24, R29, RZ ;  /* 0x0000001d181d723e */ /* 0x000fc400048060ff */
[----:B------:R-:W-:Y:S01]  /*b6b00*/  IADD3 R24, P1, R17, R7, RZ ;  /* 0x0000000711187210 */ /* 0x000fe20007f3e0ff */
[----:B------:R-:W3:Y:S01]  /*b6b10*/  LDL.LU R5, [R1+0x1c70] ;  /* 0x001c700001057983 */ /* 0x000ee20000300800 */
[----:B------:R-:W-:-:S03]  /*b6b20*/  F2FP.SATFINITE.E5M2.F32.PACK_AB_MERGE_C R27, R27, R25, RZ ;  /* 0x000000191b1b723e */ /* 0x000fc600048060ff */
[----:B------:R-:W3:Y:S04]  /*b6b30*/  LDL.LU R22, [R1+0x1c74] ;  /* 0x001c740001167983 */ /* 0x000ee80000300800 */
[----:B------:R0:W-:Y:S01]  /*b6b40*/  STL [R1+0x6234], R6 ;  /* 0x0062340601007387 */ /* 0x0001e20000100800 */
[----:B------:R-:W-:Y:S02]  /*b6b50*/  F2FP.SATFINITE.E5M2.F32.PACK_AB_MERGE_C R13, R13, R12, RZ ;  /* 0x0000000c0d0d723e */ /* 0x000fe400048060ff */
[----:B------:R-:W-:Y:S01]  /*b6b60*/  F2FP.SATFINITE.E5M2.F32.PACK_AB_MERGE_C R21, R21, R23, RZ ;  /* 0x000000171515723e */ /* 0x000fe200048060ff */
[----:B0-----:R-:W4:Y:S04]  /*b6b70*/  LDL.LU R6, [R1+0x1c8c] ;  /* 0x001c8c0001067983 */ /* 0x001f280000300800 */
[----:B------:R0:W-:Y:S04]  /*b6b80*/  STL [R1+0x4edc], R29 ;  /* 0x004edc1d01007387 */ /* 0x0001e80000100800 */
[----:B------:R-:W-:Y:S04]  /*b6b90*/  STL [R1+0x4eec], R27 ;  /* 0x004eec1b01007387 */ /* 0x000fe80000100800 */
[----:B0-----:R-:W3:Y:S01]  /*b6ba0*/  LDL.LU R29, [R1+0x1c78] ;  /* 0x001c7800011d7983 */ /* 0x001ee20000300800 */
[----:B--2---:R-:W-:Y:S01]  /*b6bb0*/  IMAD.X R25, R18, 0x1, R8, P1 ;  /* 0x0000000112197824 */ /* 0x004fe200008e0608 */
[----:B------:R-:W-:-:S04]  /*b6bc0*/  IADD3 R12, P1, R17, R9, RZ ;  /* 0x00000009110c7210 */ /* 0x000fc80007f3e0ff */
[----:B------:R0:W-:Y:S04]  /*b6bd0*/  STL.64 [R1+0x1cb0], R24 ;  /* 0x001cb01801007387 */ /* 0x0001e80000100a00 */
[----:B0-----:R-:W2:Y:S04]  /*b6be0*/  LDL.LU R24, [R1+0x1c7c] ;  /* 0x001c7c0001187983 */ /* 0x001ea80000300800 */
[----:B------:R-:W2:Y:S04]  /*b6bf0*/  LDL.LU R25, [R1+0x1c60] ;  /* 0x001c600001197983 */ /* 0x000ea80000300800 */
[----:B------:R-:W2:Y:S04]  /*b6c00*/  LDL.LU R27, [R1+0x1c64] ;  /* 0x001c6400011b7983 */ /* 0x000ea80000300800 */
[----:B------:R0:W-:Y:S04]  /*b6c10*/  STL [R1+0x20fc], R13 ;  /* 0x0020fc0d01007387 */ /* 0x0001e80000100800 */
[----:B------:R1:W-:Y:S01]  /*b6c20*/  STL.64 [R1+0x6238], R8 ;  /* 0x0062380801007387 */ /* 0x0003e20000100a00 */
[----:B0-----:R-:W-:-:S03]  /*b6c30*/  IMAD.X R13, R18, 0x1, R10, P1 ;  /* 0x00000001120d7824 */ /* 0x001fc600008e060a */
[----:B------:R-:W-:Y:S04]  /*b6c40*/  STL [R1+0x2128], R21 ;  /* 0x0021281501007387 */ /* 0x000fe80000100800 */
[----:B-1----:R-:W4:Y:S04]  /*b6c50*/  LDL.LU R9, [R1+0x1c88] ;  /* 0x001c880001097983 */ /* 0x002f280000300800 */
[----:B------:R0:W-:Y:S04]  /*b6c60*/  STL.64 [R1+0x1ca0], R12 ;  /* 0x001ca00c01007387 */ /* 0x0001e80000100a00 */
[----:B0-----:R-:W3:Y:S01]  /*b6c70*/  LDL.LU.64 R12, [R1+0x6248] ;  /* 0x00624800010c7983 */ /* 0x001ee20000300a00 */
[----:B------:R-:W-:-:S02]  /*b6c80*/  F2FP.SATFINITE.E5M2.F32.PACK_AB_MERGE_C R15, R15, R14, RZ ;  /* 0x0000000e0f0f723e */ /* 0x000fc400048060ff */
[----:B------:R-:W-:Y:S01]  /*b6c90*/  IADD3 R14, P1, R17, R11, RZ ;  /* 0x0000000b110e7210 */ /* 0x000fe20007f3e0ff */
[----:B------:R-:W2:Y:S01]  /*b6ca0*/  LDL.LU R23, [R1+0x1c68] ;  /* 0x001c680001177983 */ /* 0x000ea20000300800 */
[----:B------:R-:W-:-:S03]  /*b6cb0*/  F2FP.SATFINITE.E5M2.F32.PACK_AB_MERGE_C R8, R28, R26, RZ ;  /* 0x0000001a1c08723e */ /* 0x000fc600048060ff */
[----:B------:R-:W2:Y:S04]  /*b6cc0*/  LDL.LU R21, [R1+0x1c6c] ;  /* 0x001c6c0001157983 */ /* 0x000ea80000300800 */
[----:B------:R3:W-:Y:S04]  /*b6cd0*/  STL [R1+0x1f0c], R15 ;  /* 0x001f0c0f01007387 */ /* 0x0007e80000100800 */
[----:B------:R-:W-:Y:S04]  /*b6ce0*/  STL [R1+0x6218], R11 ;  /* 0x0062180b01007387 */ /* 0x000fe80000100800 */
[----:B------:R-:W-:Y:S01]  /*b6cf0*/  STL [R1+0x501c], R8 ;  /* 0x00501c0801007387 */ /* 0x000fe20000100800 */
[----:B---3--:R-:W-:-:S05]  /*b6d00*/  IMAD.X R15, R18, 0x1, R12, P1 ;  /* 0x00000001120f7824 */ /* 0x008fca00008e060c */
[----:B------:R0:W-:Y:S04]  /*b6d10*/  STL.64 [R1+0x1c90], R14 ;  /* 0x001c900e01007387 */ /* 0x0001e80000100a00 */
[----:B0-----:R-:W3:Y:S01]  /*b6d20*/  LDL.LU.64 R14, [R1+0x6240] ;  /* 0x00624000010e7983 */ /* 0x001ee20000300a00 */
[----:B------:R-:W-:-:S03]  /*b6d30*/  F2FP.SATFINITE.E5M2.F32.PACK_AB_MERGE_C R8, R20, R19, RZ ;  /* 0x000000131408723e */ /* 0x000fc600048060ff */
[----:B------:R-:W2:Y:S04]  /*b6d40*/  LDL.LU R26, [R1+0x1c50] ;  /* 0x001c5000011a7983 */ /* 0x000ea80000300800 */
[----:B------:R-:W2:Y:S04]  /*b6d50*/  LDL.LU R28, [R1+0x1c54] ;  /* 0x001c5400011c7983 */ /* 0x000ea80000300800 */
[----:B------:R0:W-:Y:S01]  /*b6d60*/  STL [R1+0x1e8c], R8 ;  /* 0x001e8c0801007387 */ /* 0x0001e20000100800 */
[----:B----4-:R-:W-:-:S03]  /*b6d70*/  F2FP.SATFINITE.E5M2.F32.PACK_AB_MERGE_C R6, R6, R9, RZ ;  /* 0x000000090606723e */ /* 0x010fc600048060ff */
[----:B------:R-:W4:Y:S04]  /*b6d80*/  LDL.LU R19, [R1+0x1c58] ;  /* 0x001c580001137983 */ /* 0x000f280000300800 */
[----:B------:R-:W4:Y:S01]  /*b6d90*/  LDL.LU R20, [R1+0x1c5c] ;  /* 0x001c5c0001147983 */ /* 0x000f220000300800 */
[----:B0-----:R-:W-:Y:S02]  /*b6da0*/  IADD3 R8, P1, R17, R13, RZ ;  /* 0x0000000d11087210 */ /* 0x001fe40007f3e0ff */
[----:B------:R-:W-:Y:S01]  /*b6db0*/  F2FP.SATFINITE.E5M2.F32.PACK_AB_MERGE_C R5, R22, R5, RZ ;  /* 0x000000051605723e */ /* 0x000fe200048060ff */
[----:B------:R-:W-:Y:S04]  /*b6dc0*/  STL.64 [R1+0x6220], R12 ;  /* 0x0062200c01007387 */ /* 0x000fe80000100a00 */
[----:B------:R0:W-:Y:S01]  /*b6dd0*/  STL [R1+0x1ea8], R6 ;  /* 0x001ea80601007387 */ /* 0x0001e20000100800 */
[----:B---3--:R-:W-:-:S05]  /*b6de0*/  IMAD.X R9, R18, 0x1, R15, P1 ;  /* 0x0000000112097824 */ /* 0x008fca00008e060f */
[----:B------:R-:W-:Y:S04]  /*b6df0*/  STL.64 [R1+0x1c80], R8 ;  /* 0x001c800801007387 */ /* 0x000fe80000100a00 */
[----:B------:R-:W-:Y:S04]  /*b6e00*/  STL.64 [R1+0x6228], R14 ;  /* 0x0062280e01007387 */ /* 0x000fe80000100a00 */
[----:B------:R1:W-:Y:S04]  /*b6e10*/  STL [R1+0x1d8c], R5 ;  /* 0x001d8c0501007387 */ /* 0x0003e80000100800 */
[----:B0-----:R-:W3:Y:S04]  /*b6e20*/  LDL.LU R6, [R1+0x1c40] ;  /* 0x001c400001067983 */ /* 0x001ee80000300800 */
[----:B-1----:R-:W3:Y:S01]  /*b6e30*/  LDL.LU R5, [R1+0x1c44] ;  /* 0x001c440001057983 */ /* 0x002ee20000300800 */
[----:B------:R-:W-:-:S03]  /*b6e40*/  IADD3 R8, P1, R17, R14, RZ ;  /* 0x0000000e11087210 */ /* 0x000fc60007f3e0ff */
[----:B------:R-:W3:Y:S02]  /*b6e50*/  LDL.LU R14, [R1+0x1c48] ;  /* 0x001c4800010e7983 */ /* 0x000ee40000300800 */
[----:B------:R-:W-:-:S05]  /*b6e60*/  IMAD.X R9, R18, 0x1, R16, P1 ;  /* 0x0000000112097824 */ /* 0x000fca00008e0610 */
[----:B------:R2:W-:Y:S04]  /*b6e70*/  STL.64 [R1+0x1c70], R8 ;  /* 0x001c700801007387 */ /* 0x0005e80000100a00 */
[----:B------:R-:W3:Y:S04]  /*b6e80*/  LDL.LU R15, [R1+0x1c4c] ;  /* 0x001c4c00010f7983 */ /* 0x000ee80000300800 */
[----:B------:R-:W3:Y:S01]  /*b6e90*/  LDL.LU R22, [R1+0x1c30] ;  /* 0x001c300001167983 */ /* 0x000ee20000300800 */
[----:B--2---:R-:W-:Y:S02]  /*b6ea0*/  F2FP.SATFINITE.E5M2.F32.PACK_AB_MERGE_C R9, R24, R29, RZ ;  /* 0x0000001d1809723e */ /* 0x004fe400048060ff */
[----:B------:R-:W-:-:S03]  /*b6eb0*/  F2FP.SATFINITE.E5M2.F32.PACK_AB_MERGE_C R8, R27, R25, RZ ;  /* 0x000000191b08723e */ /* 0x000fc600048060ff */
[----:B------:R-:W-:Y:S01]  /*b6ec0*/  STL [R1+0x1dac], R9 ;  /* 0x001dac0901007387 */ /* 0x000fe20000100800 */
[----:B------:R-:W-:Y:S01]  /*b6ed0*/  VIADD R17, R17, UR5 ;  /* 0x0000000511117c36 */ /* 0x000fe20008000000 */
[----:B----4-:R-:W-:Y:S01]  /*b6ee0*/  F2FP.SATFINITE.E5M2.F32.PACK_AB_MERGE_C R19, R20, R19, RZ ;  /* 0x000000131413723e */ /* 0x010fe200048060ff */
[----:B------:R-:W-:Y:S01]  /*b6ef0*/  ULDC UR5, c[0x0][0x248] ;  /* 0x0000920000057ab9 */ /* 0x000fe20000000800 */
[----:B------:R-:W2:Y:S04]  /*b6f00*/  LDL.LU R29, [R1+0x1c34] ;  /* 0x001c3400011d7983 */ /* 0x000ea80000300800 */
[----:B------:R0:W-:Y:S04]  /*b6f10*/  STL [R1+0x1d28], R8 ;  /* 0x001d280801007387 */ /* 0x0001e80000100800 */
[----:B------:R-:W4:Y:S04]  /*b6f20*/  LDL.LU R24, [R1+0x1c38] ;  /* 0x001c380001187983 */ /* 0x000f280000300800 */
[----:B------:R-:W4:Y:S01]  /*b6f30*/  LDL.LU R27, [R1+0x1c3c] ;  /* 0x001c3c00011b7983 */ /* 0x000f220000300800 */
[----:B0-----:R-:W-:-:S03]  /*b6f40*/  F2FP.SATFINITE.E5M2.F32.PACK_AB_MERGE_C R8, R21, R23, RZ ;  /* 0x000000171508723e */ /* 0x001fc600048060ff */
[----:B------:R-:W2:Y:S01]  /*b6f50*/  LDL.LU R12, [R1+0x1c20] ;  /* 0x001c2000010c7983 */ /* 0x000ea20000300800 */
[----:B------:R-:W-:-:S03]  /*b6f60*/  SHF.R.S32.HI R18, RZ, 0x1f, R17 ;  /* 0x0000001fff127819 */ /* 0x000fc60000011411 */
[----:B------:R-:W2:Y:S04]  /*b6f70*/  LDL.LU R13, [R1+0x1c24] ;  /* 0x001c2400010d7983 */ /* 0x000ea80000300800 */
[----:B------:R0:W-:Y:S04]  /*b6f80*/  STL [R1+0x1d38], R8 ;  /* 0x001d380801007387 */ /* 0x0001e80000100800 */
[----:B------:R-:W4:Y:S04]  /*b6f90*/  LDL.LU R23, [R1+0x1c28] ;  /* 0x001c280001177983 */ /* 0x000f280000300800 */
[----:B------:R-:W4:Y:S01]  /*b6fa0*/  LDL.LU R21, [R1+0x1c2c] ;  /* 0x001c2c0001157983 */ /* 0x000f220000300800 */
[----:B0-----:R-:W-:-:S05]  /*b6fb0*/  IADD3 R8, P1, R17, R0, RZ ;  /* 0x0000000011087210 */ /* 0x001fca0007f3e0ff */
[----:B------:R-:W-:-:S05]  /*b6fc0*/  IMAD.X R9, R18, 0x1, R2, P1 ;  /* 0x0000000112097824 */ /* 0x000fca00008e0602 */
[----:B------:R0:W-:Y:S04]  /*b6fd0*/  STL.64 [R1+0x1c60], R8 ;  /* 0x001c600801007387 */ /* 0x0001e80000100a00 */
[----:B------:R-:W4:Y:S01]  /*b6fe0*/  LDL.LU R25, [R1+0x1c1c] ;  /* 0x001c1c0001197983 */ /* 0x000f220000300800 */
[----:B0-----:R-:W-:-:S05]  /*b6ff0*/  F2FP.SATFINITE.E5M2.F32.PACK_AB_MERGE_C R8, R28, R26, RZ ;  /* 0x0000001a1c08723e */ /* 0x001fca00048060ff */
[----:B------:R0:W-:Y:S04]  /*b7000*/  STL [R1+0x1c6c], R8 ;  /* 0x001c6c0801007387 */ /* 0x0001e80000100800 */
[----:B------:R-:W4:Y:S01]  /*b7010*/  LDL.LU R11, [R1+0x1c10] ;  /* 0x001c1000010b7983 */ /* 0x000f220000300800 */
[----:B0-----:R-:W-:-:S03]  /*b7020*/  IADD3 R8, P1, R17, R3, RZ ;  /* 0x0000000311087210 */ /* 0x001fc60007f3e0ff */
[----:B------:R-:W-:Y:S02]  /*b7030*/  STL [R1+0x5048], R19 ;  /* 0x0050481301007387 */ /* 0x000fe40000100800 */
[----:B------:R-:W-:Y:S02]  /*b7040*/  IMAD.X R9, R18, 0x1, R4, P1 ;  /* 0x0000000112097824 */ /* 0x000fe400008e0604 */
[----:B------:R0:W-:Y:S04]  /*b7050*/  STL.64 [R1+0x6210], R2 ;  /* 0x0062100201007387 */ /* 0x0001e80000100a00 */
[----:B0-----:R-:W4:Y:S04]  /*b7060*/  LDL.LU R2, [R1+0x1c14] ;  /* 0x001c140001027983 */ /* 0x001f280000300800 */
[----:B------:R-:W4:Y:S04]  /*b7070*/  LDL.LU R3, [R1+0x1c18] ;  /* 0x001c180001037983 */ /* 0x000f280000300800 */
[----:B------:R0:W-:Y:S04]  /*b7080*/  STL.64 [R1+0x1c50], R8 ;  /* 0x001c500801007387 */ /* 0x0001e80000100a00 */
[----:B0-----:R-:W4:Y:S04]  /*b7090*/  LDL.LU.64 R8, [R1+0x6238] ;  /* 0x0062380001087983 */ /* 0x001f280000300a00 */
[----:B------:R-:W4:Y:S04]  /*b70a0*/  LDL.LU R26, [R1+0x1c00] ;  /* 0x001c0000011a7983 */ /* 0x000f280000300800 */
[----:B------:R-:W4:Y:S04]  /*b70b0*/  LDL.LU R28, [R1+0x1c04] ;  /* 0x001c0400011c7983 */ /* 0x000f280000300800 */
[----:B------:R-:W4:Y:S04]  /*b70c0*/  LDL.LU R19, [R1+0x1c08] ;  /* 0x001c080001137983 */ /* 0x000f280000300800 */
[----:B------:R-:W4:Y:S01]  /*b70d0*/  LDL.LU R20, [R1+0x1c0c] ;  /* 0x001c0c0001147983 */ /* 0x000f220000300800 */
[----:B---3--:R-:W-:-:S03]  /*b70e0*/  F2FP.SATFINITE.E5M2.F32.PACK_AB_MERGE_C R5, R5, R6, RZ ;  /* 0x000000060505723e */ /* 0x008fc600048060ff */
[----:B------:R-:W3:Y:S04]  /*b70f0*/  LDL.LU R6, [R1+0x6234] ;  /* 0x0062340001067983 */ /* 0x000ee80000300800 */
[----:B------:R0:W-:Y:S04]  /*b7100*/  STL [R1+0x1c58], R5 ;  /* 0x001c580501007387 */ /* 0x0001e80000100800 */
[----:B0-----:R-:W3:Y:S01]  /*b7110*/  LDL.LU R5, [R1+0x6230] ;  /* 0x0062300001057983 */ /* 0x001ee20000300800 */
[----:B------:R-:W-:-:S05]  /*b7120*/  F2FP.SATFINITE.E5M2.F32.PACK_AB_MERGE_C R15, R15, R14, RZ ;  /* 0x0000000e0f0f723e */ /* 0x000fca00048060ff */
[----:B------:R0:W-:Y:S01]  /*b7130*/  STL [R1+0x1c4c], R15 ;  /* 0x001c4c0f01007387 */ /* 0x0001e20000100800 */
[----:B--2---:R-:W-:Y:S02]  /*b7140*/  F2FP.SATFINITE.E5M2.F32.PACK_AB_MERGE_C R13, R13, R12, RZ ;  /* 0x0000000c0d0d723e */ /* 0x004fe400048060ff */
[----:B----4-:R-:W-:Y:S02]  /*b7150*/  F2FP.SATFINITE.E5M2.F32.PACK_AB_MERGE_C R21, R21, R23, RZ ;  /* 0x000000171515723e */ /* 0x010fe400048060ff */
[----:B------:R-:W-:Y:S02]  /*b7160*/  F2FP.SATFINITE.E5M2.F32.PACK_AB_MERGE_C R2, R2, R11, RZ ;  /* 0x0000000b0202723e */ /* 0x000fe400048060ff */
[----:B---3--:R-:W-:Y:S01]  /*b7170*/  IADD3 R14, P1, R17, R5, RZ ;  /* 0x00000005110e7210 */ /* 0x008fe20007f3e0ff */
[----:B------:R1:W-:Y:S04]  /*b7180*/  STL.64 [R1+0x6208], R4 ;  /* 0x0062080401007387 */ /* 0x0003e80000100a00 */
[----:B0-----:R-:W-:-:S05]  /*b7190*/  IMAD.X R15, R18, 0x1, R6, P1 ;  /* 0x00000001120f7824 */ /* 0x001fca00008e0606 */
[----:B------:R0:W-:Y:S04]  /*b71a0*/  STL.64 [R1+0x1c40], R14 ;  /* 0x001c400e01007387 */ /* 0x0001e80000100a00 */
[----:B-1----:R-:W2:Y:S04]  /*b71b0*/  LDL.LU R4, [R1+0x1bf0] ;  /* 0x001bf00001047983 */ /* 0x002ea80000300800 */
[----:B------:R-:W2:Y:S01]  /*b71c0*/  LDL.LU R5, [R1+0x1bf4] ;  /* 0x001bf40001057983 */ /* 0x000ea20000300800 */
[----:B0-----:R-:W-:-:S05]  /*b71d0*/  F2FP.SATFINITE.E5M2.F32.PACK_AB_MERGE_C R14, R29, R22, RZ ;  /* 0x000000161d0e723e */ /* 0x001fca00048060ff */
[----:B------:R0:W-:Y:S04]  /*b71e0*/  STL [R1+0x1c48], R14 ;  /* 0x001c480e01007387 */ /* 0x0001e80000100800 */
[----:B------:R-:W3:Y:S04]  /*b71f0*/  LDL.LU R22, [R1+0x1bf8] ;  /* 0x001bf80001167983 */ /* 0x000ee80000300800 */
[----:B------:R-:W3:Y:S01]  /*b7200*/  LDL.LU R29, [R1+0x1bfc] ;  /* 0x001bfc00011d7983 */ /* 0x000ee20000300800 */
[----:B0-----:R-:W-:-:S05]  /*b7210*/  F2FP.SATFINITE.E5M2.F32.PACK_AB_MERGE_C R14, R27, R24, RZ ;  /* 0x000000181b0e723e */ /* 0x001fca00048060ff */
[----:B------:R0:W-:Y:S04]  /*b7220*/  STL [R1+0x1c3c], R14 ;  /* 0x001c3c0e01007387 */ /* 0x0001e80000100800 */
[----:B------:R-:W4:Y:S04]  /*b7230*/  LDL.LU R24, [R1+0x1be0] ;  /* 0x001be00001187983 */ /* 0x000f280000300800 */
[----:B------:R-:W4:Y:S01]  /*b7240*/  LDL.LU R27, [R1+0x1be4] ;  /* 0x001be400011b7983 */ /* 0x000f220000300800 */
[----:B0-----:R-:W-:-:S05]  /*b7250*/  IADD3 R14, P1, R17, R7, RZ ;  /* 0x00000007110e7210 */ /* 0x001fca0007f3e0ff */
[----:B------:R-:W-:Y:S01]  /*b7260*/  IMAD.X R15, R18, 0x1, R8, P1 ;  /* 0x00000001120f7824 */ /* 0x000fe200008e0608 */
[----:B------:R-:W-:-:S04]  /*b7270*/  IADD3 R12, P1, R17, R9, RZ ;  /* 0x00000009110c7210 */ /* 0x000fc80007f3e0ff */
[----:B------:R0:W-:Y:S04]  /*b7280*/  STL.64 [R1+0x1c30], R14 ;  /* 0x001c300e01007387 */ /* 0x0001e80000100a00 */
[----:B0-----:R-:W2:Y:S04]  /*b7290*/  LDL.LU.64 R14, [R1+0x6228] ;  /* 0x00622800010e7983 */ /* 0x001ea80000300a00 */
[----:B------:R0:W-:Y:S04]  /*b72a0*/  STL [R1+0x1c38], R13 ;  /* 0x001c380d01007387 */ /* 0x0001e80000100800 */
[----:B------:R-:W-:Y:S01]  /*b72b0*/  STL [R1+0x1c2c], R21 ;  /* 0x001c2c1501007387 */ /* 0x000fe20000100800 */
[----:B0-----:R-:W-:-:S05]  /*b72c0*/  IMAD.X R13, R18, 0x1, R10, P1 ;  /* 0x00000001120d7824 */ /* 0x001fca00008e060a */
[----:B------:R0:W-:Y:S04]  /*b72d0*/  STL.64 [R1+0x1c20], R12 ;  /* 0x001c200c01007387 */ /* 0x0001e80000100a00 */
[----:B0-----:R-:W3:Y:S04]  /*b72e0*/  LDL.LU.64 R12, [R1+0x6220] ;  /* 0x00622000010c7983 */ /* 0x001ee80000300a00 */
[----:B------:R-:W4:Y:S04]  /*b72f0*/  LDL.LU R23, [R1+0x1be8] ;  /* 0x001be80001177983 */ /* 0x000f280000300800 */
[----:B------:R-:W4:Y:S04]  /*b7300*/  LDL.LU R21, [R1+0x1bec] ;  /* 0x001bec0001157983 */ /* 0x000f280000300800 */
[----:B------:R-:W2:Y:S01]  /*b7310*/  LDL.LU R11, [R1+0x6218] ;  /* 0x00621800010b7983 */ /* 0x000ea20000300800 */
[----:B------:R-:W-:-:S03]  /*b7320*/  F2FP.SATFINITE.E5M2.F32.PACK_AB_MERGE_C R25, R25, R3, RZ ;  /* 0x000000031919723e */ /* 0x000fc600048060ff */
[----:B------:R2:W-:Y:S02]  /*b7330*/  STL [R1+0x1c28], R2 ;  /* 0x001c280201007387 */ /* 0x0005e40000100800 */
[----:B--2---:R-:W-:Y:S02]  /*b7340*/  IADD3 R2, P1, R17, R11, RZ ;  /* 0x0000000b11027210 */ /* 0x004fe40007f3e0ff */
[----:B------:R0:W-:Y:S03]  /*b7350*/  STL.64 [R1+0x6200], R10 ;  /* 0x0062000a01007387 */ /* 0x0001e60000100a00 */
[----:B---3--:R-:W-:Y:S01]  /*b7360*/  IMAD.X R3, R18, 0x1, R12, P1 ;  /* 0x0000000112037824 */ /* 0x008fe200008e060c */
[----:B------:R1:W-:Y:S04]  /*b7370*/  STL [R1+0x5068], R25 ;  /* 0x0050681901007387 */ /* 0x0003e80000100800 */
[----:B0-----:R-:W2:Y:S04]  /*b7380*/  LDL.LU R10, [R1+0x1bd4] ;  /* 0x001bd400010a7983 */ /* 0x001ea80000300800 */
[----:B------:R-:W3:Y:S04]  /*b7390*/  LDL.LU R11, [R1+0x1bd8] ;  /* 0x001bd800010b7983 */ /* 0x000ee80000300800 */
[----:B-1----:R-:W3:Y:S04]  /*b73a0*/  LDL.LU R25, [R1+0x1bdc] ;  /* 0x001bdc0001197983 */ /* 0x002ee80000300800 */
[----:B------:R0:W-:Y:S02]  /*b73b0*/  STL.64 [R1+0x1c10], R2 ;  /* 0x001c100201007387 */ /* 0x0001e40000100a00 */
[----:B0-----:R-:W-:-:S02]  /*b73c0*/  F2FP.SATFINITE.E5M2.F32.PACK_AB_MERGE_C R3, R28, R26, RZ ;  /* 0x0000001a1c03723e */ /* 0x001fc400048060ff */
[----:B------:R-:W-:Y:S02]  /*b73d0*/  F2FP.SATFINITE.E5M2.F32.PACK_AB_MERGE_C R2, R20, R19, RZ ;  /* 0x000000131402723e */ /* 0x000fe400048060ff */
[----:B------:R-:W3:Y:S04]  /*b73e0*/  LDL.LU R19, [R1+0x1bc0] ;  /* 0x001bc00001137983 */ /* 0x000ee80000300800 */
[----:B------:R-:W-:Y:S04]  /*b73f0*/  STL [R1+0x1c18], R3 ;  /* 0x001c180301007387 */ /* 0x000fe80000100800 */
[----:B------:R-:W3:Y:S04]  /*b7400*/  LDL.LU R20, [R1+0x1bc4] ;  /* 0x001bc40001147983 */ /* 0x000ee80000300800 */
[----:B------:R0:W-:Y:S04]  /*b7410*/  STL [R1+0x1c08], R2 ;  /* 0x001c080201007387 */ /* 0x0001e80000100800 */
[----:B------:R-:W3:Y:S04]  /*b7420*/  LDL.LU R26, [R1+0x1bc8] ;  /* 0x001bc800011a7983 */ /* 0x000ee80000300800 */
[----:B------:R-:W3:Y:S01]  /*b7430*/  LDL.LU R28, [R1+0x1bcc] ;  /* 0x001bcc00011c7983 */ /* 0x000ee20000300800 */
[----:B0-----:R-:W-:-:S05]  /*b7440*/  IADD3 R2, P1, R17, R13, RZ ;  /* 0x0000000d11027210 */ /* 0x001fca0007f3e0ff */
[----:B------:R-:W-:Y:S01]  /*b7450*/  IMAD.X R3, R18, 0x1, R15, P1 ;  /* 0x0000000112037824 */ /* 0x000fe200008e060f */
[----:B------:R-:W-:Y:S04]  /*b7460*/  STL.64 [R1+0x61f8], R12 ;  /* 0x0061f80c01007387 */ /* 0x000fe80000100a00 */
[----:B------:R0:W-:Y:S04]  /*b7470*/  STL.64 [R1+0x1c00], R2 ;  /* 0x001c000201007387 */ /* 0x0001e80000100a00 */
[----:B0-----:R-:W2:Y:S01]  /*b7480*/  LDL.LU.64 R2, [R1+0x6210] ;  /* 0x0062100001027983 */ /* 0x001ea20000300a00 */
[----:B------:R-:W-:-:S02]  /*b7490*/  F2FP.SATFINITE.E5M2.F32.PACK_AB_MERGE_C R12, R5, R4, RZ ;  /* 0x00000004050c723e */ /* 0x000fc400048060ff */
[----:B------:R-:W-:Y:S01]  /*b74a0*/  IADD3 R4, P1, R17, R14, RZ ;  /* 0x0000000e11047210 */ /* 0x000fe20007f3e0ff */
[----:B------:R0:W-:Y:S04]  /*b74b0*/  STL.64 [R1+0x61f0], R14 ;  /* 0x0061f00e01007387 */ /* 0x0001e80000100a00 */
[----:B------:R-:W-:Y:S01]  /*b74c0*/  IMAD.X R5, R18, 0x1, R16, P1 ;  /* 0x0000000112057824 */ /* 0x000fe200008e0610 */
[----:B------:R1:W-:Y:S04]  /*b74d0*/  STL [R1+0x96c], R12 ;  /* 0x00096c0c01007387 */ /* 0x0003e80000100800 */
[----:B0-----:R-:W3:Y:S04]  /*b74e0*/  LDL.LU R15, [R1+0x1bd0] ;  /* 0x001bd000010f7983 */ /* 0x001ee80000300800 */
[----:B------:R0:W-:Y:S04]  /*b74f0*/  STL.64 [R1+0x1bf0], R4 ;  /* 0x001bf00401007387 */ /* 0x0001e80000100a00 */
[----:B-1----:R-:W3:Y:S01]  /*b7500*/  LDL.LU R12, [R1+0x1bb0] ;  /* 0x001bb000010c7983 */ /* 0x002ee20000300800 */
[----:B0-----:R-:W-:-:S02]  /*b7510*/  F2FP.SATFINITE.E5M2.F32.PACK_AB_MERGE_C R5, R29, R22, RZ ;  /* 0x000000161d05723e */ /* 0x001fc400048060ff */
[----:B----4-:R-:W-:-:S03]  /*b7520*/  F2FP.SATFINITE.E5M2.F32.PACK_AB_MERGE_C R4, R27, R24, RZ ;  /* 0x000000181b04723e */ /* 0x010fc600048060ff */
[----:B------:R-:W-:Y:S01]  /*b7530*/  STL [R1+0x1bf8], R5 ;  /* 0x001bf80501007387 */ /* 0x000fe20000100800 */
[----:B------:R-:W-:Y:S01]  /*b7540*/  VIADD R17, R17, UR5 ;  /* 0x0000000511117c36 */ /* 0x000fe20008000000 */
[----:B------:R-:W-:Y:S02]  /*b7550*/  ULDC UR5, c[0x0][0x248] ;  /* 0x0000920000057ab9 */ /* 0x000fe40000000800 */
        /* <DEDUP_REMOVED lines=12> */
[----:B--2---:R-:W-:-:S05]  /*b7620*/  IMAD.X R5, R18, 0x1, R2, P1 ;  /* 0x0000000112057824 */ /* 0x004fca00008e0602 */
[----:B------:R0:W-:Y:S04]  /*b7630*/  STL.64 [R1+0x1be0], R4 ;  /* 0x001be00401007387 */ /* 0x0001e80000100a00 */
[----:B0-----:R-:W2:Y:S01]  /*b7640*/  LDL.LU.64 R4, [R1+0x6208] ;  /* 0x0062080001047983 */ /* 0x001ea20000300a00 */
[----:B---3--:R-:W-:Y:S02]  /*b7650*/  F2FP.SATFINITE.E5M2.F32.PACK_AB_MERGE_C R15, R10, R15, RZ ;  /* 0x0000000f0a0f723e */ /* 0x008fe400048060ff */
[----:B------:R-:W-:Y:S02]  /*b7660*/  IADD3 R10, P1, R17, R3, RZ ;  /* 0x00000003110a7210 */ /* 0x000fe40007f3e0ff */
[----:B------:R-:W-:Y:S01]  /*b7670*/  F2FP.SATFINITE.E5M2.F32.PACK_AB_MERGE_C R14, R25, R11, RZ ;  /* 0x0000000b190e723e */ /* 0x000fe200048060ff */
[----:B------:R-:W-:Y:S04]  /*b7680*/  STL [R1+0x7a8], R15 ;  /* 0x0007a80f01007387 */ /* 0x000fe80000100800 */
[----:B------:R0:W-:Y:S04]  /*b7690*/  STL.64 [R1+0x61e0], R2 ;  /* 0x0061e00201007387 */ /* 0x0001e80000100a00 */
[----:B------:R1:W-:Y:S01]  /*b76a0*/  STL [R1+0x5088], R14 ;  /* 0x0050880e01007387 */ /* 0x0003e20000100800 */
[----:B0-----:R-:W-:-:S03]  /*b76b0*/  F2FP.SATFINITE.E5M2.F32.PACK_AB_MERGE_C R2, R20, R19, RZ ;  /* 0x000000131402723e */ /* 0x001fc600048060ff */
[----:B------:R-:W3:Y:S04]  /*b76c0*/  LDL.LU R19, [R1+0x1b90] ;  /* 0x001b900001137983 */ /* 0x000ee80000300800 */
[----:B------:R-:W3:Y:S01]  /*b76d0*/  LDL.LU R20, [R1+0x1b94] ;  /* 0x001b940001147983 */ /* 0x000ee20000300800 */
[----:B--2---:R-:W-:-:S05]  /*b76e0*/  IMAD.X R11, R18, 0x1, R4, P1 ;  /* 0x00000001120b7824 */ /* 0x004fca00008e0604 */
[----:B------:R0:W-:Y:S04]  /*b76f0*/  STL.64 [R1+0x1bd0], R10 ;  /* 0x001bd00a01007387 */ /* 0x0001e80000100a00 */
[----:B------:R2:W-:Y:S04]  /*b7700*/  STL [R1+0x764], R2 ;  /* 0x0007640201007387 */ /* 0x0005e80000100800 */
[----:B-1----:R-:W3:Y:S01]  /*b7710*/  LDL.LU R14, [R1+0x1b98] ;  /* 0x001b9800010e7983 */ /* 0x002ee20000300800 */
[----:B0-----:R-:W-:-:S03]  /*b7720*/  IADD3 R10, P1, R17, R5, RZ ;  /* 0x00000005110a7210 */ /* 0x001fc60007f3e0ff */
[----:B------:R-:W3:Y:S01]  /*b7730*/  LDL.LU R15, [R1+0x1b9c] ;  /* 0x001b9c00010f7983 */ /* 0x000ee20000300800 */
[----:B--2---:R-:W-:Y:S01]  /*b7740*/  F2FP.SATFINITE.E5M2.F32.PACK_AB_MERGE_C R2, R28, R26, RZ ;  /* 0x0000001a1c02723e */ /* 0x004fe200048060ff */
[----:B------:R-:W-:-:S04]  /*b7750*/  IMAD.X R11, R18, 0x1, R6, P1 ;  /* 0x00000001120b7824 */ /* 0x000fc800008e0606 */
[----:B------:R0:W-:Y:S04]  /*b7760*/  STL [R1+0x76c], R2 ;  /* 0x00076c0201007387 */ /* 0x0001e80000100800 */
[----:B0-----:R-:W2:Y:S04]  /*b7770*/  LDL.LU R2, [R1+0x1b80] ;  /* 0x001b800001027983 */ /* 0x001ea80000300800 */
[----:B------:R-:W2:Y:S04]  /*b7780*/  LDL.LU R25, [R1+0x1b84] ;  /* 0x001b840001197983 */ /* 0x000ea80000300800 */
[----:B------:R-:W2:Y:S04]  /*b7790*/  LDL.LU R26, [R1+0x1b88] ;  /* 0x001b8800011a7983 */ /* 0x000ea80000300800 */
[----:B------:R-:W2:Y:S04]  /*b77a0*/  LDL.LU R28, [R1+0x1b8c] ;  /* 0x001b8c00011c7983 */ /* 0x000ea80000300800 */
[----:B------:R-:W-:Y:S04]  /*b77b0*/  STL.64 [R1+0x61d8], R4 ;  /* 0x0061d80401007387 */ /* 0x000fe80000100a00 */
[----:B------:R0:W-:Y:S04]  /*b77c0*/  STL.64 [R1+0x1bc0], R10 ;  /* 0x001bc00a01007387 */ /* 0x0001e80000100a00 */
[----:B0-----:R-:W3:Y:S04]  /*b77d0*/  LDL.LU.64 R10, [R1+0x6200] ;  /* 0x00620000010a7983 */ /* 0x001ee80000300a00 */
[----:B------:R-:W2:Y:S01]  /*b77e0*/  LDL.LU R3, [R1+0x1b70] ;  /* 0x001b700001037983 */ /* 0x000ea20000300800 */
[----:B----4-:R-:W-:-:S03]  /*b77f0*/  F2FP.SATFINITE.E5M2.F32.PACK_AB_MERGE_C R4, R22, R12, RZ ;  /* 0x0000000c1604723e */ /* 0x010fc600048060ff */
[----:B--2---:R0:W-:Y:S04]  /*b7800*/  STL [R1+0x61e8], R3 ;  /* 0x0061e80301007387 */ /* 0x0041e80000100800 */
[----:B------:R1:W-:Y:S04]  /*b7810*/  STL [R1+0x68c], R4 ;  /* 0x00068c0401007387 */ /* 0x0003e80000100800 */
[----:B------:R-:W2:Y:S01]  /*b7820*/  LDL.LU R22, [R1+0x1b74] ;  /* 0x001b740001167983 */ /* 0x000ea20000300800 */
[----:B0-----:R-:W-:Y:S02]  /*b7830*/  F2FP.SATFINITE.E5M2.F32.PACK_AB_MERGE_C R3, R29, R13, RZ ;  /* 0x0000000d1d03723e */ /* 0x001fe400048060ff */
[----:B-1----:R-:W-:-:S03]  /*b7840*/  IADD3 R4, P1, R17, R7, RZ ;  /* 0x0000000711047210 */ /* 0x002fc60007f3e0ff */
[----:B------:R0:W-:Y:S02]  /*b7850*/  STL [R1+0x688], R3 ;  /* 0x0006880301007387 */ /* 0x0001e40000100800 */
[----:B------:R-:W-:Y:S02]  /*b7860*/  IMAD.X R5, R18, 0x1, R8, P1 ;  /* 0x0000000112057824 */ /* 0x000fe400008e0608 */
[----:B------:R-:W4:Y:S01]  /*b7870*/  LDL.LU R29, [R1+0x1b7c] ;  /* 0x001b7c00011d7983 */ /* 0x000f220000300800 */
[----:B------:R-:W-:-:S03]  /*b7880*/  IADD3 R12, P1, R17, R9, RZ ;  /* 0x00000009110c7210 */ /* 0x000fc60007f3e0ff */
[----:B------:R1:W-:Y:S01]  /*b7890*/  STL.64 [R1+0x1bb0], R4 ;  /* 0x001bb00401007387 */ /* 0x0003e20000100a00 */
[----:B0-----:R-:W-:Y:S01]  /*b78a0*/  F2FP.SATFINITE.E5M2.F32.PACK_AB_MERGE_C R3, R21, R23, RZ ;  /* 0x000000171503723e */ /* 0x001fe200048060ff */
[----:B---3--:R-:W-:Y:S01]  /*b78b0*/  IMAD.X R13, R18, 0x1, R10, P1 ;  /* 0x00000001120d7824 */ /* 0x008fe200008e060a */
[----:B-1----:R-:W-:Y:S01]  /*b78c0*/  F2FP.SATFINITE.E5M2.F32.PACK_AB_MERGE_C R5, R27, R24, RZ ;  /* 0x000000181b05723e */ /* 0x002fe200048060ff */
[----:B------:R-:W3:Y:S04]  /*b78d0*/  LDL.LU R4, [R1+0x1b60] ;  /* 0x001b600001047983 */ /* 0x000ee80000300800 */
[----:B------:R0:W-:Y:S04]  /*b78e0*/  STL [R1+0x670], R5 ;  /* 0x0006700501007387 */ /* 0x0001e80000100800 */
[----:B0-----:R-:W3:Y:S04]  /*b78f0*/  LDL.LU R5, [R1+0x1b64] ;  /* 0x001b640001057983 */ /* 0x001ee80000300800 */
[----:B------:R-:W-:Y:S04]  /*b7900*/  STL [R1+0x674], R3 ;  /* 0x0006740301007387 */ /* 0x000fe80000100800 */
[----:B------:R-:W3:Y:S04]  /*b7910*/  LDL.LU R24, [R1+0x1b68] ;  /* 0x001b680001187983 */ /* 0x000ee80000300800 */
[----:B------:R-:W3:Y:S04]  /*b7920*/  LDL.LU R27, [R1+0x1b6c] ;  /* 0x001b6c00011b7983 */ /* 0x000ee80000300800 */
[----:B------:R0:W-:Y:S04]  /*b7930*/  STL.64 [R1+0x61d0], R8 ;  /* 0x0061d00801007387 */ /* 0x0001e80000100a00 */
[----:B0-----:R-:W4:Y:S04]  /*b7940*/  LDL.LU R8, [R1+0x1b78] ;  /* 0x001b780001087983 */ /* 0x001f280000300800 */
[----:B------:R0:W-:Y:S04]  /*b7950*/  STL.64 [R1+0x1ba0], R12 ;  /* 0x001ba00c01007387 */ /* 0x0001e80000100a00 */
[----:B0-----:R-:W2:Y:S01]  /*b7960*/  LDL.LU.64 R12, [R1+0x61f8] ;  /* 0x0061f800010c7983 */ /* 0x001ea20000300a00 */
[----:B------:R-:W-:-:S03]  /*b7970*/  F2FP.SATFINITE.E5M2.F32.PACK_AB_MERGE_C R3, R20, R19, RZ ;  /* 0x000000131403723e */ /* 0x000fc600048060ff */
[----:B------:R-:W3:Y:S04]  /*b7980*/  LDL.LU R23, [R1+0x1b50] ;  /* 0x001b500001177983 */ /* 0x000ee80000300800 */
[----:B------:R-:W3:Y:S04]  /*b7990*/  LDL.LU R21, [R1+0x1b54] ;  /* 0x001b540001157983 */ /* 0x000ee80000300800 */
[----:B------:R-:W3:Y:S04]  /*b79a0*/  LDL.LU R19, [R1+0x1b58] ;  /* 0x001b580001137983 */ /* 0x000ee80000300800 */
[----:B------:R-:W3:Y:S04]  /*b79b0*/  LDL.LU R20, [R1+0x1b5c] ;  /* 0x001b5c0001147983 */ /* 0x000ee80000300800 */
[----:B------:R0:W-:Y:S02]  /*b79c0*/  STL [R1+0x65c], R3 ;  /* 0x00065c0301007387 */ /* 0x0001e40000100800 */
[----:B0-----:R-:W-:-:S02]  /*b79d0*/  F2FP.SATFINITE.E5M2.F32.PACK_AB_MERGE_C R3, R15, R14, RZ ;  /* 0x0000000e0f03723e */ /* 0x001fc400048060ff */
[----:B------:R-:W-:-:S03]  /*b79e0*/  IADD3 R14, P1, R17, R11, RZ ;  /* 0x0000000b110e7210 */ /* 0x000fc60007f3e0ff */
[----:B------:R-:W-:Y:S02]  /*b79f0*/  STL [R1+0x50a4], R3 ;  /* 0x0050a40301007387 */ /* 0x000fe40000100800 */
[----:B--2---:R-:W-:-:S05]  /*b7a00*/  IMAD.X R15, R18, 0x1, R12, P1 ;  /* 0x00000001120f7824 */ /* 0x004fca00008e060c */
[----:B------:R0:W-:Y:S04]  /*b7a10*/  STL.64 [R1+0x1b90], R14 ;  /* 0x001b900e01007387 */ /* 0x0001e80000100a00 */
[----:B0-----:R-:W2:Y:S01]  /*b7a20*/  LDL.LU.64 R14, [R1+0x61f0] ;  /* 0x0061f000010e7983 */ /* 0x001ea20000300a00 */
[----:B------:R-:W-:Y:S02]  /*b7a30*/  F2FP.SATFINITE.E5M2.F32.PACK_AB_MERGE_C R25, R25, R2, RZ ;  /* 0x000000021919723e */ /* 0x000fe400048060ff */
[----:B------:R-:W-:Y:S02]  /*b7a40*/  IADD3 R2, P1, R17, R13, RZ ;  /* 0x0000000d11027210 */ /* 0x000fe40007f3e0ff */
[----:B------:R-:W-:Y:S01]  /*b7a50*/  F2FP.SATFINITE.E5M2.F32.PACK_AB_MERGE_C R9, R28, R26, RZ ;  /* 0x0000001a1c09723e */ /* 0x000fe200048060ff */
[----:B------:R-:W-:Y:S04]  /*b7a60*/  STL [R1+0x648], R25 ;  /* 0x0006481901007387 */ /* 0x000fe80000100800 */
[----:B------:R-:W-:Y:S01]  /*b7a70*/  STL [R1+0x50a0], R9 ;  /* 0x0050a00901007387 */ /* 0x000fe20000100800 */
[----:B--2---:R-:W-:-:S05]  /*b7a80*/  IMAD.X R3, R18, 0x1, R15, P1 ;  /* 0x0000000112037824 */ /* 0x004fca00008e060f */
[----:B------:R0:W-:Y:S04]  /*b7a90*/  STL.64 [R1+0x1b80], R2 ;  /* 0x001b800201007387 */ /* 0x0001e80000100a00 */
[----:B0-----:R-:W2:Y:S01]  /*b7aa0*/  LDL.LU R3, [R1+0x61e8] ;  /* 0x0061e80001037983 */ /* 0x001ea20000300800 */
[----:B------:R-:W-:-:S03]  /*b7ab0*/  IADD3 R2, P1, R17, R14, RZ ;  /* 0x0000000e11027210 */ /* 0x000fc60007f3e0ff */
[----:B------:R-:W3:Y:S04]  /*b7ac0*/  LDL.LU R9, [R1+0x1b40] ;  /* 0x001b400001097983 */ /* 0x000ee80000300800 */
[----:B------:R-:W3:Y:S04]  /*b7ad0*/  LDL.LU R26, [R1+0x1b44] ;  /* 0x001b4400011a7983 */ /* 0x000ee80000300800 */
[----:B------:R-:W3:Y:S04]  /*b7ae0*/  LDL.LU R25, [R1+0x1b48] ;  /* 0x001b480001197983 */ /* 0x000ee80000300800 */
[----:B------:R-:W3:Y:S01]  /*b7af0*/  LDL.LU R28, [R1+0x1b4c] ;  /* 0x001b4c00011c7983 */ /* 0x000ee20000300800 */
[----:B--2---:R-:W-:Y:S01]  /*b7b00*/  F2FP.SATFINITE.E5M2.F32.PACK_AB_MERGE_C R22, R22, R3, RZ ;  /* 0x000000031616723e */ /* 0x004fe200048060ff */
[----:B------:R-:W-:-:S04]  /*b7b10*/  IMAD.X R3, R18, 0x1, R16, P1 ;  /* 0x0000000112037824 */ /* 0x000fc800008e0610 */
[----:B------:R-:W-:Y:S04]  /*b7b20*/  STL [R1+0x5ab4], R22 ;  /* 0x005ab41601007387 */ /* 0x000fe80000100800 */
[----:B------:R-:W-:Y:S04]  /*b7b30*/  STL.64 [R1+0x61c8], R14 ;  /* 0x0061c80e01007387 */ /* 0x000fe80000100a00 */
[----:B------:R0:W-:Y:S04]  /*b7b40*/  STL.64 [R1+0x1b70], R2 ;  /* 0x001b700201007387 */ /* 0x0001e80000100a00 */
[----:B0-----:R-:W2:Y:S01]  /*b7b50*/  LDL.LU.64 R2, [R1+0x61e0] ;  /* 0x0061e00001027983 */ /* 0x001ea20000300a00 */
[----:B----4-:R-:W-:Y:S01]  /*b7b60*/  F2FP.SATFINITE.E5M2.F32.PACK_AB_MERGE_C R8, R29, R8, RZ ;  /* 0x000000081d08723e */ /* 0x010fe200048060ff */
[----:B------:R-:W-:Y:S01]  /*b7b70*/  VIADD R17, R17, UR5 ;  /* 0x0000000511117c36 */ /* 0x000fe20008000000 */
[----:B---3--:R-:W-:Y:S01]  /*b7b80*/  F2FP.SATFINITE.E5M2.F32.PACK_AB_MERGE_C R4, R5, R4, RZ ;  /* 0x000000040504723e */ /* 0x008fe200048060ff */
[----:B------:R-:W3:Y:S01]  /*b7b90*/  LDL.LU R14, [R1+0x1b34] ;  /* 0x001b3400010e7983 */ /* 0x000ee20000300800 */
[----:B------:R-:W-:Y:S01]  /*b7ba0*/  F2FP.SATFINITE.E5M2.F32.PACK_AB_MERGE_C R26, R26, R9, RZ ;  /* 0x000000091a1a723e */ /* 0x000fe200048060ff */
[----:B------:R-:W-:-:S02]  /*b7bb0*/  ULDC UR5, c[0x0][0x248] ;  /* 0x0000920000057ab9 */ /* 0x000fc40000000800 */
[----:B------:R-:W4:Y:S01]  /*b7bc0*/  LDL.LU R22, [R1+0x1b38] ;  /* 0x001b380001167983 */ /* 0x000f220000300800 */
[----:B------:R-:W-:-:S03]  /*b7bd0*/  SHF.R.S32.HI R18, RZ, 0x1f, R17 ;  /* 0x0000001fff127819 */ /* 0x000fc60000011411 */
[----:B------:R0:W-:Y:S04]  /*b7be0*/  STL [R1+0x63c], R8 ;  /* 0x00063c0801007387 */ /* 0x0001e80000100800 */
[----:B------:R-:W4:Y:S04]  /*b7bf0*/  LDL.LU R29, [R1+0x1b3c] ;  /* 0x001b3c00011d7983 */ /* 0x000f280000300800 */
[----:B------:R1:W-:Y:S01]  /*b7c00*/  STL [R1+0x620], R4 ;  /* 0x0006200401007387 */ /* 0x0003e20000100800 */
[----:B0-----:R-:W-:Y:S02]  /*b7c10*/  F2FP.SATFINITE.E5M2.F32.PACK_AB_MERGE_C R8, R27, R24, RZ ;  /* 0x000000181b08723e */ /* 0x001fe400048060ff */
[----:B-1----:R-:W-:-:S03]  /*b7c20*/  IADD3 R4, P1, R17, R0, RZ ;  /* 0x0000000011047210 */ /* 0x002fc60007f3e0ff */
[----:B------:R-:W-:Y:S02]  /*b7c30*/  STL [R1+0x624], R8 ;  /* 0x0006240801007387 */ /* 0x000fe40000100800 */
[----:B--2---:R-:W-:-:S05]  /*b7c40*/  IMAD.X R5, R18, 0x1, R2, P1 ;  /* 0x0000000112057824 */ /* 0x004fca00008e0602 */
[----:B------:R0:W-:Y:S04]  /*b7c50*/  STL.64 [R1+0x1b60], R4 ;  /* 0x001b600401007387 */ /* 0x0001e80000100a00 */
[----:B0-----:R-:W2:Y:S01]  /*b7c60*/  LDL.LU.64 R4, [R1+0x61d8] ;  /* 0x0061d80001047983 */ /* 0x001ea20000300a00 */
[----:B------:R-:W-:Y:S02]  /*b7c70*/  F2FP.SATFINITE.E5M2.F32.PACK_AB_MERGE_C R27, R21, R23, RZ ;  /* 0x00000017151b723e */ /* 0x000fe400048060ff */
[----:B------:R-:W-:Y:S02]  /*b7c80*/  F2FP.SATFINITE.E5M2.F32.PACK_AB_MERGE_C R8, R20, R19, RZ ;  /* 0x000000131408723e */ /* 0x000fe400048060ff */
[----:B------:R-:W-:Y:S01]  /*b7c90*/  IADD3 R20, P1, R17, R3, RZ ;  /* 0x0000000311147210 */ /* 0x000fe20007f3e0ff */
[----:B------:R0:W-:Y:S04]  /*b7ca0*/  STL [R1+0x5a48], R27 ;  /* 0x005a481b01007387 */ /* 0x0001e80000100800 */
[----:B0-----:R-:W3:Y:S04]  /*b7cb0*/  LDL.LU R27, [R1+0x1b30] ;  /* 0x001b3000011b7983 */ /* 0x001ee80000300800 */
[----:B------:R-:W4:Y:S04]  /*b7cc0*/  LDL.LU R15, [R1+0x1b20] ;  /* 0x001b2000010f7983 */ /* 0x000f280000300800 */
[----:B------:R-:W4:Y:S04]  /*b7cd0*/  LDL.LU R24, [R1+0x1b24] ;  /* 0x001b240001187983 */ /* 0x000f280000300800 */
[----:B------:R0:W-:Y:S04]  /*b7ce0*/  STL [R1+0x614], R8 ;  /* 0x0006140801007387 */ /* 0x0001e80000100800 */
[----:B------:R-:W4:Y:S04]  /*b7cf0*/  LDL.LU R23, [R1+0x1b28] ;  /* 0x001b280001177983 */ /* 0x000f280000300800 */
[----:B------:R-:W4:Y:S01]  /*b7d00*/  LDL.LU R19, [R1+0x1b2c] ;  /* 0x001b2c0001137983 */ /* 0x000f220000300800 */
[----:B0-----:R-:W-:-:S03]  /*b7d10*/  F2FP.SATFINITE.E5M2.F32.PACK_AB_MERGE_C R8, R28, R25, RZ ;  /* 0x000000191c08723e */ /* 0x001fc600048060ff */
[----:B------:R-:W-:Y:S01]  /*b7d20*/  STL.64 [R1+0x61c0], R2 ;  /* 0x0061c00201007387 */ /* 0x000fe20000100a00 */
[----:B--2---:R-:W-:-:S05]  /*b7d30*/  IMAD.X R21, R18, 0x1, R4, P1 ;  /* 0x0000000112157824 */ /* 0x004fca00008e0604 */
[----:B------:R0:W-:Y:S04]  /*b7d40*/  STL.64 [R1+0x1b50], R20 ;  /* 0x001b501401007387 */ /* 0x0001e80000100a00 */
[----:B0-----:R-:W2:Y:S04]  /*b7d50*/  LDL.LU R21, [R1+0x1b18] ;  /* 0x001b180001157983 */ /* 0x001ea80000300800 */
[----:B------:R-:W2:Y:S04]  /*b7d60*/  LDL.LU R20, [R1+0x1b1c] ;  /* 0x001b1c0001147983 */ /* 0x000ea80000300800 */
[----:B------:R-:W-:Y:S04]  /*b7d70*/  STL [R1+0x5a60], R26 ;  /* 0x005a601a01007387 */ /* 0x000fe80000100800 */
[----:B------:R-:W2:Y:S04]  /*b7d80*/  LDL.LU R2, [R1+0x1b00] ;  /* 0x001b000001027983 */ /* 0x000ea80000300800 */
[----:B------:R-:W2:Y:S04]  /*b7d90*/  LDL.LU R3, [R1+0x1b04] ;  /* 0x001b040001037983 */ /* 0x000ea80000300800 */
[----:B------:R0:W-:Y:S04]  /*b7da0*/  STL [R1+0x604], R8 ;  /* 0x0006040801007387 */ /* 0x0001e80000100800 */
[----:B------:R-:W2:Y:S04]  /*b7db0*/  LDL.LU R25, [R1+0x1b08] ;  /* 0x001b080001197983 */ /* 0x000ea80000300800 */
[----:B------:R-:W2:Y:S01]  /*b7dc0*/  LDL.LU R28, [R1+0x1b0c] ;  /* 0x001b0c00011c7983 */ /* 0x000ea20000300800 */
[----:B0-----:R-:W-:-:S05]  /*b7dd0*/  IADD3 R8, P1, R17, R5, RZ ;  /* 0x0000000511087210 */ /* 0x001fca0007f3e0ff */
[----:B------:R-:W-:Y:S01]  /*b7de0*/  IMAD.X R9, R18, 0x1, R6, P1 ;  /* 0x0000000112097824 */ /* 0x000fe200008e0606 */
[----:B------:R-:W-:Y:S04]  /*b7df0*/  STL.64 [R1+0x61b8], R4 ;  /* 0x0061b80401007387 */ /* 0x000fe80000100a00 */
[----:B------:R0:W-:Y:S04]  /*b7e00*/  STL.64 [R1+0x1b40], R8 ;  /* 0x001b400801007387 */ /* 0x0001e80000100a00 */
[----:B0-----:R-:W2:Y:S01]  /*b7e10*/  LDL.LU.64 R8, [R1+0x61d0] ;  /* 0x0061d00001087983 */ /* 0x001ea20000300a00 */
[----:B---3--:R-:W-:-:S02]  /*b7e20*/  F2FP.SATFINITE.E5M2.F32.PACK_AB_MERGE_C R5, R14, R27, RZ ;  /* 0x0000001b0e05723e */ /* 0x008fc400048060ff */
[----:B----4-:R-:W-:Y:S01]  /*b7e30*/  F2FP.SATFINITE.E5M2.F32.PACK_AB_MERGE_C R14, R29, R22, RZ ;  /* 0x000000161d0e723e */ /* 0x010fe200048060ff */
[----:B------:R-:W3:Y:S01]  /*b7e40*/  LDL.LU R4, [R1+0x1af0] ;  /* 0x001af00001047983 */ /* 0x000ee20000300800 */
[----:B------:R-:W-:-:S03]  /*b7e50*/  IADD3 R26, P1, R17, R7, RZ ;  /* 0x00000007111a7210 */ /* 0x000fc60007f3e0ff */
[----:B------:R0:W-:Y:S04]  /*b7e60*/  STL [R1+0x5e8], R5 ;  /* 0x0005e80501007387 */ /* 0x0001e80000100800 */
[----:B0-----:R-:W3:Y:S04]  /*b7e70*/  LDL.LU R5, [R1+0x1af4] ;  /* 0x001af40001057983 */ /* 0x001ee80000300800 */
[----:B------:R-:W-:Y:S04]  /*b7e80*/  STL [R1+0x5ec], R14 ;  /* 0x0005ec0e01007387 */ /* 0x000fe80000100800 */
[----:B------:R0:W-:Y:S01]  /*b7e90*/  STL.64 [R1+0x61b0], R6 ;  /* 0x0061b00601007387 */ /* 0x0001e20000100a00 */
[----:B------:R-:W-:-:S03]  /*b7ea0*/  F2FP.SATFINITE.E5M2.F32.PACK_AB_MERGE_C R24, R24, R15, RZ ;  /* 0x0000000f1818723e */ /* 0x000fc600048060ff */
[----:B0-----:R-:W4:Y:S04]  /*b7eb0*/  LDL.LU R6, [R1+0x1b10] ;  /* 0x001b100001067983 */ /* 0x001f280000300800 */
[----:B------:R-:W4:Y:S01]  /*b7ec0*/  LDL.LU R7, [R1+0x1b14] ;  /* 0x001b140001077983 */ /* 0x000f220000300800 */
[----:B------:R-:W-:Y:S01]  /*b7ed0*/  F2FP.SATFINITE.E5M2.F32.PACK_AB_MERGE_C R14, R19, R23, RZ ;  /* 0x00000017130e723e */ /* 0x000fe200048060ff */
[----:B--2---:R-:W-:-:S05]  /*b7ee0*/  IMAD.X R27, R18, 0x1, R8, P1 ;  /* 0x00000001121b7824 */ /* 0x004fca00008e0608 */
[----:B------:R0:W-:Y:S04]  /*b7ef0*/  STL.64 [R1+0x1b30], R26 ;  /* 0x001b301a01007387 */ /* 0x0001e80000100a00 */
[----:B0-----:R-:W2:Y:S04]  /*b7f00*/  LDL.LU R26, [R1+0x1af8] ;  /* 0x001af800011a7983 */ /* 0x001ea80000300800 */
[----:B------:R-:W2:Y:S04]  /*b7f10*/  LDL.LU R27, [R1+0x1afc] ;  /* 0x001afc00011b7983 */ /* 0x000ea80000300800 */
[----:B------:R-:W2:Y:S04]  /*b7f20*/  LDL.LU R22, [R1+0x940] ;  /* 0x0009400001167983 */ /* 0x000ea80000300800 */
[----:B------:R-:W2:Y:S04]  /*b7f30*/  LDL.LU R29, [R1+0x944] ;  /* 0x00094400011d7983 */ /* 0x000ea80000300800 */
[----:B------:R-:W-:Y:S04]  /*b7f40*/  STL [R1+0x5ab8], R24 ;  /* 0x005ab81801007387 */ /* 0x000fe80000100800 */
[----:B------:R-:W2:Y:S04]  /*b7f50*/  LDL.LU R23, [R1+0x948] ;  /* 0x0009480001177983 */ /* 0x000ea80000300800 */
[----:B------:R-:W2:Y:S04]  /*b7f60*/  LDL.LU R19, [R1+0x94c] ;  /* 0x00094c0001137983 */ /* 0x000ea80000300800 */
[----:B------:R0:W-:Y:S02]  /*b7f70*/  STL [R1+0x5d8], R14 ;  /* 0x0005d80e01007387 */ /* 0x0001e40000100800 */
[----:B0-----:R-:W-:-:S02]  /*b7f80*/  IADD3 R14, P1, R17, R9, RZ ;  /* 0x00000009110e7210 */ /* 0x001fc40007f3e0ff */
[----:B------:R-:W-:Y:S03]  /*b7f90*/  STL.64 [R1+0x61a8], R8 ;  /* 0x0061a80801007387 */ /* 0x000fe60000100a00 */
[----:B------:R-:W-:-:S05]  /*b7fa0*/  IMAD.X R15, R18, 0x1, R10, P1 ;  /* 0x00000001120f7824 */ /* 0x000fca00008e060a */
[----:B------:R0:W-:Y:S04]  /*b7fb0*/  STL.64 [R1+0x1b20], R14 ;  /* 0x001b200e01007387 */ /* 0x0001e80000100a00 */
[----:B0-----:R-:W3:Y:S01]  /*b7fc0*/  LDL.LU.64 R14, [R1+0x61c8] ;  /* 0x0061c800010e7983 */ /* 0x001ee20000300a00 */
[----:B----4-:R-:W-:Y:S02]  /*b7fd0*/  F2FP.SATFINITE.E5M2.F32.PACK_AB_MERGE_C R7, R7, R6, RZ ;  /* 0x000000060707723e */ /* 0x010fe400048060ff */
[----:B------:R-:W-:Y:S01]  /*b7fe0*/  F2FP.SATFINITE.E5M2.F32.PACK_AB_MERGE_C R8, R20, R21, RZ ;  /* 0x000000151408723e */ /* 0x000fe200048060ff */
[----:B------:R-:W4:Y:S04]  /*b7ff0*/  LDL.LU R6, [R1+0x1ae0] ;  /* 0x001ae00001067983 */ /* 0x000f280000300800 */
[----:B------:R0:W-:Y:S01]  /*b8000*/  STL [R1+0x5cc], R7 ;  /* 0x0005cc0701007387 */ /* 0x0001e20000100800 */
[----:B------:R-:W-:-:S03]  /*b8010*/  F2FP.SATFINITE.E5M2.F32.PACK_AB_MERGE_C R3, R3, R2, RZ ;  /* 0x000000020303723e */ /* 0x000fc600048060ff */
[----:B0-----:R-:W4:Y:S04]  /*b8020*/  LDL.LU R7, [R1+0x1ae4] ;  /* 0x001ae40001077983 */ /* 0x001f280000300800 */
[----:B------:R0:W-:Y:S01]  /*b8030*/  STL [R1+0x50c0], R8 ;  /* 0x0050c00801007387 */ /* 0x0001e20000100800 */
[----:B------:R-:W-:-:S03]  /*b8040*/  F2FP.SATFINITE.E5M2.F32.PACK_AB_MERGE_C R2, R28, R25, RZ ;  /* 0x000000191c02723e */ /* 0x000fc600048060ff */
[----:B------:R-:W4:Y:S04]  /*b8050*/  LDL.LU R21, [R1+0x1ae8] ;  /* 0x001ae80001157983 */ /* 0x000f280000300800 */
[----:B------:R-:W4:Y:S01]  /*b8060*/  LDL.LU R20, [R1+0x1aec] ;  /* 0x001aec0001147983 */ /* 0x000f220000300800 */
[----:B0-----:R-:W-:-:S05]  /*b8070*/  IADD3 R8, P1, R17, R11, RZ ;  /* 0x0000000b11087210 */ /* 0x001fca0007f3e0ff */
[----:B------:R-:W-:-:S05]  /*b8080*/  IMAD.X R9, R18, 0x1, R12, P1 ;  /* 0x0000000112097824 */ /* 0x000fca00008e060c */
[----:B------:R0:W-:Y:S04]  /*b8090*/  STL.64 [R1+0x1b10], R8 ;  /* 0x001b100801007387 */ /* 0x0001e80000100a00 */
[----:B0-----:R-:W4:Y:S04]  /*b80a0*/  LDL.LU R8, [R1+0x1ad0] ;  /* 0x001ad00001087983 */ /* 0x001f280000300800 */
[----:B------:R-:W-:Y:S04]  /*b80b0*/  STL [R1+0x5b8], R3 ;  /* 0x0005b80301007387 */ /* 0x000fe80000100800 */
[----:B------:R-:W4:Y:S04]  /*b80c0*/  LDL.LU R9, [R1+0x1ad4] ;  /* 0x001ad40001097983 */ /* 0x000f280000300800 */
[----:B------:R0:W-:Y:S04]  /*b80d0*/  STL [R1+0x50bc], R2 ;  /* 0x0050bc0201007387 */ /* 0x0001e80000100800 */
[----:B------:R-:W4:Y:S04]  /*b80e0*/  LDL.LU R25, [R1+0x1ad8] ;  /* 0x001ad80001197983 */ /* 0x000f280000300800 */
[----:B------:R-:W4:Y:S01]  /*b80f0*/  LDL.LU R28, [R1+0x1adc] ;  /* 0x001adc00011c7983 */ /* 0x000f220000300800 */
[----:B0-----:R-:W-:-:S05]  /*b8100*/  IADD3 R2, P1, R17, R13, RZ ;  /* 0x0000000d11027210 */ /* 0x001fca0007f3e0ff */
[----:B---3--:R-:W-:-:S05]  /*b8110*/  IMAD.X R3, R18, 0x1, R15, P1 ;  /* 0x0000000112037824 */ /* 0x008fca00008e060f */
[----:B------:R0:W-:Y:S04]  /*b8120*/  STL.64 [R1+0x1b08], R2 ;  /* 0x001b080201007387 */ /* 0x0001e80000100a00 */
[----:B0-----:R-:W3:Y:S01]  /*b8130*/  LDL.LU.64 R2, [R1+0x61c0] ;  /* 0x0061c00001027983 */ /* 0x001ee20000300a00 */
[----:B------:R-:W-:Y:S02]  /*b8140*/  F2FP.SATFINITE.E5M2.F32.PACK_AB_MERGE_C R24, R5, R4, RZ ;  /* 0x000000040518723e */ /* 0x000fe400048060ff */
[----:B------:R-:W-:Y:S01]  /*b8150*/  IADD3 R4, P1, R17, R14, RZ ;  /* 0x0000000e11047210 */ /* 0x000fe20007f3e0ff */
[----:B------:R0:W-:Y:S04]  /*b8160*/  STL.64 [R1+0x61a0], R14 ;  /* 0x0061a00e01007387 */ /* 0x0001e80000100a00 */
[----:B------:R-:W-:Y:S01]  /*b8170*/  IMAD.X R5, R18, 0x1, R16, P1 ;  /* 0x0000000112057824 */ /* 0x000fe200008e0610 */
[----:B------:R-:W-:Y:S04]  /*b8180*/  STL [R1+0x17c], R24 ;  /* 0x00017c1801007387 */ /* 0x000fe80000100800 */
[----:B------:R2:W-:Y:S04]  /*b8190*/  STL.64 [R1+0x1b00], R4 ;  /* 0x001b000401007387 */ /* 0x0005e80000100a00 */
[----:B0-----:R-:W3:Y:S01]  /*b81a0*/  LDL.LU R14, [R1+0x1ac4] ;  /* 0x001ac400010e7983 */ /* 0x001ee20000300800 */
[----:B--2---:R-:W-:-:S03]  /*b81b0*/  F2FP.SATFINITE.E5M2.F32.PACK_AB_MERGE_C R4, R27, R26, RZ ;  /* 0x0000001a1b04723e */ /* 0x004fc600048060ff */
[----:B------:R-:W2:Y:S04]  /*b81c0*/  LDL.LU R26, [R1+0x1ac8] ;  /* 0x001ac800011a7983 */ /* 0x000ea80000300800 */
[----:B------:R0:W-:Y:S01]  /*b81d0*/  STL [R1+0x20cc], R4 ;  /* 0x0020cc0401007387 */ /* 0x0001e20000100800 */
[----:B------:R-:W-:Y:S01]  /*b81e0*/  VIADD R17, R17, UR5 ;  /* 0x0000000511117c36 */ /* 0x000fe20008000000 */
[----:B----4-:R-:W-:Y:S01]  /*b81f0*/  F2FP.SATFINITE.E5M2.F32.PACK_AB_MERGE_C R7, R7, R6, RZ ;  /* 0x000000060707723e */ /* 0x010fe200048060ff */
[----:B------:R-:W-:Y:S01]  /*b8200*/  ULDC UR5, c[0x0][0x248] ;  /* 0x0000920000057ab9 */ /* 0x000fe20000000800 */
[----:B------:R-:W2:Y:S01]  /*b8210*/  LDL.LU R27, [R1+0x1acc] ;  /* 0x001acc00011b7983 */ /* 0x000ea20000300800 */
[----:B0-----:R-:W-:-:S05]  /*b8220*/  F2FP.SATFINITE.E5M2.F32.PACK_AB_MERGE_C R4, R29, R22, RZ ;  /* 0x000000161d04723e */ /* 0x001fca00048060ff */
[----:B------:R0:W-:Y:S01]  /*b8230*/  STL [R1+0x178], R4 ;  /* 0x0001780401007387 */ /* 0x0001e20000100800 */
[----:B------:R-:W-:Y:S02]  /*b8240*/  SHF.R.S32.HI R18, RZ, 0x1f, R17 ;  /* 0x0000001fff127819 */ /* 0x000fe40000011411 */
[----:B0-----:R-:W-:Y:S02]  /*b8250*/  F2FP.SATFINITE.E5M2.F32.PACK_AB_MERGE_C R4, R19, R23, RZ ;  /* 0x000000171304723e */ /* 0x001fe400048060ff */
[----:B------:R-:W4:Y:S04]  /*b8260*/  LDL.LU R23, [R1+0x1ab0] ;  /* 0x001ab00001177983 */ /* 0x000f280000300800 */
        /* <DEDUP_REMOVED lines=8> */
[----:B------:R-:W-:-:S03]  /*b82f0*/  F2FP.SATFINITE.E5M2.F32.PACK_AB_MERGE_C R6, R20, R21, RZ ;  /* 0x000000151406723e */ /* 0x000fc600048060ff */
[----:B------:R-:W4:Y:S04]  /*b8300*/  LDL.LU R15, [R1+0x1aa0] ;  /* 0x001aa000010f7983 */ /* 0x000f280000300800 */
[----:B------:R-:W-:Y:S04]  /*b8310*/  STL [R1+0x5158], R7 ;  /* 0x0051580701007387 */ /* 0x000fe80000100800 */
[----:B------:R-:W4:Y:S04]  /*b8320*/  LDL.LU R24, [R1+0x1aa4] ;  /* 0x001aa40001187983 */ /* 0x000f280000300800 */
[----:B------:R0:W-:Y:S04]  /*b8330*/  STL [R1+0x5154], R6 ;  /* 0x0051540601007387 */ /* 0x0001e80000100800 */
[----:B------:R-:W4:Y:S04]  /*b8340*/  LDL.LU R21, [R1+0x1aa8] ;  /* 0x001aa80001157983 */ /* 0x000f280000300800 */
[----:B------:R-:W4:Y:S01]  /*b8350*/  LDL.LU R20, [R1+0x1aac] ;  /* 0x001aac0001147983 */ /* 0x000f220000300800 */
[----:B0-----:R-:W-:-:S03]  /*b8360*/  IADD3 R6, P1, R17, R3, RZ ;  /* 0x0000000311067210 */ /* 0x001fc60007f3e0ff */
[----:B------:R-:W-:Y:S02]  /*b8370*/  STL.64 [R1+0x6198], R2 ;  /* 0x0061980201007387 */ /* 0x000fe40000100a00 */
[----:B---3--:R-:W-:-:S05]  /*b8380*/  IMAD.X R7, R18, 0x1, R4, P1 ;  /* 0x0000000112077824 */ /* 0x008fca00008e0604 */
[----:B------:R0:W-:Y:S04]  /*b8390*/  STL.64 [R1+0x1ae0], R6 ;  /* 0x001ae00601007387 */ /* 0x0001e80000100a00 */
[----:B0-----:R-:W3:Y:S01]  /*b83a0*/  LDL.LU.64 R6, [R1+0x61b0] ;  /* 0x0061b00001067983 */ /* 0x001ee20000300a00 */
[----:B------:R-:W-:Y:S02]  /*b83b0*/  F2FP.SATFINITE.E5M2.F32.PACK_AB_MERGE_C R3, R9, R8, RZ ;  /* 0x000000080903723e */ /* 0x000fe400048060ff */
[----:B------:R-:W-:Y:S01]  /*b83c0*/  F2FP.SATFINITE.E5M2.F32.PACK_AB_MERGE_C R8, R28, R25, RZ ;  /* 0x000000191c08723e */ /* 0x000fe200048060ff */
[----:B------:R-:W4:Y:S04]  /*b83d0*/  LDL.LU R2, [R1+0x1a90] ;  /* 0x001a900001027983 */ /* 0x000f280000300800 */
[----:B------:R0:W-:Y:S04]  /*b83e0*/  STL [R1+0x5170], R3 ;  /* 0x0051700301007387 */ /* 0x0001e80000100800 */
[----:B0-----:R-:W4:Y:S04]  /*b83f0*/  LDL.LU R3, [R1+0x1a94] ;  /* 0x001a940001037983 */ /* 0x001f280000300800 */
[----:B------:R0:W-:Y:S04]  /*b8400*/  STL [R1+0x516c], R8 ;  /* 0x00516c0801007387 */ /* 0x0001e80000100800 */
[----:B------:R-:W4:Y:S04]  /*b8410*/  LDL.LU R25, [R1+0x1a98] ;  /* 0x001a980001197983 */ /* 0x000f280000300800 */
[----:B------:R-:W4:Y:S01]  /*b8420*/  LDL.LU R28, [R1+0x1a9c] ;  /* 0x001a9c00011c7983 */ /* 0x000f220000300800 */
[----:B0-----:R-:W-:-:S03]  /*b8430*/  IADD3 R8, P1, R17, R5, RZ ;  /* 0x0000000511087210 */ /* 0x001fc60007f3e0ff */
[----:B------:R0:W-:Y:S04]  /*b8440*/  STL.64 [R1+0x6190], R4 ;  /* 0x0061900401007387 */ /* 0x0001e80000100a00 */
[----:B0-----:R-:W4:Y:S01]  /*b8450*/  LDL.LU R5, [R1+0x1ac0] ;  /* 0x001ac00001057983 */ /* 0x001f220000300800 */
[----:B---3--:R-:W-:-:S05]  /*b8460*/  IMAD.X R9, R18, 0x1, R6, P1 ;  /* 0x0000000112097824 */ /* 0x008fca00008e0606 */
[----:B------:R0:W-:Y:S04]  /*b8470*/  STL.64 [R1+0x1ad0], R8 ;  /* 0x001ad00801007387 */ /* 0x0001e80000100a00 */
[----:B0-----:R-:W3:Y:S01]  /*b8480*/  LDL.LU.64 R8, [R1+0x61a8] ;  /* 0x0061a80001087983 */ /* 0x001ee20000300a00 */
[----:B--2---:R-:W-:-:S03]  /*b8490*/  F2FP.SATFINITE.E5M2.F32.PACK_AB_MERGE_C R4, R27, R26, RZ ;  /* 0x0000001a1b04723e */ /* 0x004fc600048060ff */
[----:B------:R-:W2:Y:S01]  /*b84a0*/  LDL.LU R26, [R1+0x1a80] ;  /* 0x001a8000011a7983 */ /* 0x000ea20000300800 */
[----:B----4-:R-:W-:-:S05]  /*b84b0*/  F2FP.SATFINITE.E5M2.F32.PACK_AB_MERGE_C R5, R14, R5, RZ ;  /* 0x000000050e05723e */ /* 0x010fca00048060ff */
[----:B------:R-:W-:Y:S04]  /*b84c0*/  STL [R1+0x518c], R5 ;  /* 0x00518c0501007387 */ /* 0x000fe80000100800 */
[----:B------:R-:W2:Y:S04]  /*b84d0*/  LDL.LU R27, [R1+0x1a84] ;  /* 0x001a8400011b7983 */ /* 0x000ea80000300800 */
[----:B------:R0:W-:Y:S02]  /*b84e0*/  STL [R1+0x5188], R4 ;  /* 0x0051880401007387 */ /* 0x0001e40000100800 */
[----:B0-----:R-:W-:-:S02]  /*b84f0*/  IADD3 R4, P1, R17, R7, RZ ;  /* 0x0000000711047210 */ /* 0x001fc40007f3e0ff */
[----:B------:R0:W-:Y:S02]  /*b8500*/  STL.64 [R1+0x6188], R6 ;  /* 0x0061880601007387 */ /* 0x0001e40000100a00 */
[----:B0-----:R-:W-:Y:S02]  /*b8510*/  F2FP.SATFINITE.E5M2.F32.PACK_AB_MERGE_C R6, R29, R22, RZ ;  /* 0x000000161d06723e */ /* 0x001fe400048060ff */
[----:B------:R-:W-:Y:S01]  /*b8520*/  F2FP.SATFINITE.E5M2.F32.PACK_AB_MERGE_C R14, R24, R15, RZ ;  /* 0x0000000f180e723e */ /* 0x000fe200048060ff */
[----:B---3--:R-:W-:-:S05]  /*b8530*/  IMAD.X R5, R18, 0x1, R8, P1 ;  /* 0x0000000112057824 */ /* 0x008fca00008e0608 */
[----:B------:R0:W-:Y:S02]  /*b8540*/  STL.64 [R1+0x1ac0], R4 ;  /* 0x001ac00401007387 */ /* 0x0001e40000100a00 */
[----:B0-----:R-:W-:Y:S02]  /*b8550*/  F2FP.SATFINITE.E5M2.F32.PACK_AB_MERGE_C R4, R19, R23, RZ ;  /* 0x000000171304723e */ /* 0x001fe400048060ff */
[----:B------:R-:W3:Y:S04]  /*b8560*/  LDL.LU R23, [R1+0x1a88] ;  /* 0x001a880001177983 */ /* 0x000ee80000300800 */
[----:B------:R-:W3:Y:S04]  /*b8570*/  LDL.LU R19, [R1+0x1a8c] ;  /* 0x001a8c0001137983 */ /* 0x000ee80000300800 */
[----:B------:R0:W-:Y:S04]  /*b8580*/  STL [R1+0x51a4], R4 ;  /* 0x0051a40401007387 */ /* 0x0001e80000100800 */
[----:B0-----:R-:W4:Y:S04]  /*b8590*/  LDL.LU R4, [R1+0x1a70] ;  /* 0x001a700001047983 */ /* 0x001f280000300800 */
[----:B------:R-:W4:Y:S04]  /*b85a0*/  LDL.LU R5, [R1+0x1a74] ;  /* 0x001a740001057983 */ /* 0x000f280000300800 */
[----:B------:R0:W-:Y:S04]  /*b85b0*/  STL [R1+0x519c], R6 ;  /* 0x00519c0601007387 */ /* 0x0001e80000100800 */
[----:B------:R-:W3:Y:S04]  /*b85c0*/  LDL.LU R22, [R1+0x1a78] ;  /* 0x001a780001167983 */ /* 0x000ee80000300800 */
[----:B------:R-:W3:Y:S01]  /*b85d0*/  LDL.LU R29, [R1+0x1a7c] ;  /* 0x001a7c00011d7983 */ /* 0x000ee20000300800 */
[----:B0-----:R-:W-:-:S05]  /*b85e0*/  IADD3 R6, P1, R17, R9, RZ ;  /* 0x0000000911067210 */ /* 0x001fca0007f3e0ff */
[----:B------:R-:W-:-:S05]  /*b85f0*/  IMAD.X R7, R18, 0x1, R10, P1 ;  /* 0x0000000112077824 */ /* 0x000fca00008e060a */
[----:B------:R0:W-:Y:S04]  /*b8600*/  STL.64 [R1+0x1ab0], R6 ;  /* 0x001ab00601007387 */ /* 0x0001e80000100a00 */
[----:B0-----:R-:W3:Y:S01]  /*b8610*/  LDL.LU R7, [R1+0x1a60] ;  /* 0x001a600001077983 */ /* 0x001ee20000300800 */
[----:B------:R-:W-:-:S03]  /*b8620*/  F2FP.SATFINITE.E5M2.F32.PACK_AB_MERGE_C R6, R20, R21, RZ ;  /* 0x000000151406723e */ /* 0x000fc600048060ff */
[----:B------:R0:W-:Y:S04]  /*b8630*/  STL [R1+0x51b8], R14 ;  /* 0x0051b80e01007387 */ /* 0x0001e80000100800 */
[----:B------:R-:W3:Y:S01]  /*b8640*/  LDL.LU R24, [R1+0x1a64] ;  /* 0x001a640001187983 */ /* 0x000ee20000300800 */
[----:B0-----:R-:W-:-:S03]  /*b8650*/  IADD3 R14, P1, R17, R11, RZ ;  /* 0x0000000b110e7210 */ /* 0x001fc60007f3e0ff */
[----:B------:R-:W-:Y:S02]  /*b8660*/  STL [R1+0x51b4], R6 ;  /* 0x0051b40601007387 */ /* 0x000fe40000100800 */
[----:B------:R-:W-:Y:S02]  /*b8670*/  IMAD.X R15, R18, 0x1, R12, P1 ;  /* 0x00000001120f7824 */ /* 0x000fe400008e060c */
[----:B------:R-:W3:Y:S04]  /*b8680*/  LDL.LU R21, [R1+0x1a68] ;  /* 0x001a680001157983 */ /* 0x000ee80000300800 */
[----:B------:R-:W3:Y:S04]  /*b8690*/  LDL.LU R20, [R1+0x1a6c] ;  /* 0x001a6c0001147983 */ /* 0x000ee80000300800 */
[----:B------:R-:W-:Y:S04]  /*b86a0*/  STL.64 [R1+0x6180], R10 ;  /* 0x0061800a01007387 */ /* 0x000fe80000100a00 */
[----:B------:R0:W-:Y:S04]  /*b86b0*/  STL.64 [R1+0x1aa0], R14 ;  /* 0x001aa00e01007387 */ /* 0x0001e80000100a00 */
[----:B0-----:R-:W2:Y:S01]  /*b86c0*/  LDL.LU.64 R14, [R1+0x61a0] ;  /* 0x0061a000010e7983 */ /* 0x001ea20000300a00 */
[----:B------:R-:W-:-:S02]  /*b86d0*/  F2FP.SATFINITE.E5M2.F32.PACK_AB_MERGE_C R3, R3, R2, RZ ;  /* 0x000000020303723e */ /* 0x000fc400048060ff */
        /* <DEDUP_REMOVED lines=8> */
[----:B------:R-:W-:Y:S02]  /*b8760*/  STL.64 [R1+0x6178], R12 ;  /* 0x0061780c01007387 */ /* 0x000fe40000100a00 */
[----:B--2---:R-:W-:-:S05]  /*b8770*/  IMAD.X R3, R18, 0x1, R15, P1 ;  /* 0x0000000112037824 */ /* 0x004fca00008e060f */
[----:B------:R0:W-:Y:S04]  /*b8780*/  STL.64 [R1+0x1a90], R2 ;  /* 0x001a900201007387 */ /* 0x0001e80000100a00 */
[----:B0-----:R-:W2:Y:S01]  /*b8790*/  LDL.LU.64 R2, [R1+0x6198] ;  /* 0x0061980001027983 */ /* 0x001ea20000300a00 */
[----:B------:R-:W-:Y:S02]  /*b87a0*/  IADD3 R12, P1, R17, R14, RZ ;  /* 0x0000000e110c7210 */ /* 0x000fe40007f3e0ff */
[----:B------:R-:W-:-:S03]  /*b87b0*/  F2FP.SATFINITE.E5M2.F32.PACK_AB_MERGE_C R6, R27, R26, RZ ;  /* 0x0000001a1b06723e */ /* 0x000fc600048060ff */
[----:B------:R-:W-:Y:S02]  /*b87c0*/  IMAD.X R13, R18, 0x1, R16, P1 ;  /* 0x00000001120d7824 */ /* 0x000fe400008e0610 */
[----:B------:R3:W-:Y:S01]  /*b87d0*/  STL [R1+0x51e4], R6 ;  /* 0x0051e40601007387 */ /* 0x0007e20000100800 */
[----:B----4-:R-:W-:-:S03]  /*b87e0*/  F2FP.SATFINITE.E5M2.F32.PACK_AB_MERGE_C R4, R5, R4, RZ ;  /* 0x000000040504723e */ /* 0x010fc600048060ff */
[----:B------:R-:W4:Y:S04]  /*b87f0*/  LDL.LU R26, [R1+0x1a40] ;  /* 0x001a4000011a7983 */ /* 0x000f280000300800 */
[----:B------:R-:W4:Y:S01]  /*b8800*/  LDL.LU R27, [R1+0x1a44] ;  /* 0x001a4400011b7983 */ /* 0x000f220000300800 */
[----:B---3--:R-:W-:-:S03]  /*b8810*/  F2FP.SATFINITE.E5M2.F32.PACK_AB_MERGE_C R6, R19, R23, RZ ;  /* 0x000000171306723e */ /* 0x008fc600048060ff */
[----:B------:R0:W-:Y:S04]  /*b8820*/  STL.64 [R1+0x1a80], R12 ;  /* 0x001a800c01007387 */ /* 0x0001e80000100a00 */
[----:B------:R-:W3:Y:S04]  /*b8830*/  LDL.LU R23, [R1+0x1a48] ;  /* 0x001a480001177983 */ /* 0x000ee80000300800 */
[----:B------:R-:W3:Y:S01]  /*b8840*/  LDL.LU R19, [R1+0x1a4c] ;  /* 0x001a4c0001137983 */ /* 0x000ee20000300800 */
[----:B------:R-:W-:Y:S01]  /*b8850*/  VIADD R17, R17, UR5 ;  /* 0x0000000511117c36 */ /* 0x000fe20008000000 */
[----:B------:R-:W-:Y:S01]  /*b8860*/  F2FP.SATFINITE.E5M2.F32.PACK_AB_MERGE_C R7, R24, R7, RZ ;  /* 0x000000071807723e */ /* 0x000fe200048060ff */
[----:B------:R-:W-:Y:S01]  /*b8870*/  ULDC UR5, c[0x0][0x248] ;  /* 0x0000920000057ab9 */ /* 0x000fe20000000800 */
[----:B------:R-:W-:Y:S04]  /*b8880*/  STL [R1+0x51e0], R6 ;  /* 0x0051e00601007387 */ /* 0x000fe80000100800 */
[----:B------:R1:W-:Y:S01]  /*b8890*/  STL [R1+0x51fc], R4 ;  /* 0x0051fc0401007387 */ /* 0x0003e20000100800 */
[----:B------:R-:W-:-:S03]  /*b88a0*/  SHF.R.S32.HI R18, RZ, 0x1f, R17 ;  /* 0x0000001fff127819 */ /* 0x000fc60000011411 */
[----:B0-----:R-:W3:Y:S04]  /*b88b0*/  LDL.LU R12, [R1+0x1a30] ;  /* 0x001a3000010c7983 */ /* 0x001ee80000300800 */
[----:B------:R-:W3:Y:S01]  /*b88c0*/  LDL.LU R13, [R1+0x1a34] ;  /* 0x001a3400010d7983 */ /* 0x000ee20000300800 */
[----:B-1----:R-:W-:-:S05]  /*b88d0*/  F2FP.SATFINITE.E5M2.F32.PACK_AB_MERGE_C R4, R29, R22, RZ ;  /* 0x000000161d04723e */ /* 0x002fca00048060ff */
[----:B------:R0:W-:Y:S04]  /*b88e0*/  STL [R1+0x51f8], R4 ;  /* 0x0051f80401007387 */ /* 0x0001e80000100800 */
[----:B------:R-:W3:Y:S04]  /*b88f0*/  LDL.LU R22, [R1+0x1a38] ;  /* 0x001a380001167983 */ /* 0x000ee80000300800 */
[----:B------:R-:W3:Y:S01]  /*b8900*/  LDL.LU R29, [R1+0x1a3c] ;  /* 0x001a3c00011d7983 */ /* 0x000ee20000300800 */
[----:B0-----:R-:W-:-:S05]  /*b8910*/  IADD3 R4, P1, R17, R0, RZ ;  /* 0x0000000011047210 */ /* 0x001fca0007f3e0ff */
[----:B--2---:R-:W-:-:S05]  /*b8920*/  IMAD.X R5, R18, 0x1, R2, P1 ;  /* 0x0000000112057824 */ /* 0x004fca00008e0602 */
[----:B------:R0:W-:Y:S04]  /*b8930*/  STL.64 [R1+0x1a70], R4 ;  /* 0x001a700401007387 */ /* 0x0001e80000100a00 */
[----:B0-----:R-:W2:Y:S01]  /*b8940*/  LDL.LU.64 R4, [R1+0x6190] ;  /* 0x0061900001047983 */ /* 0x001ea20000300a00 */
[----:B------:R-:W-:-:S03]  /*b8950*/  F2FP.SATFINITE.E5M2.F32.PACK_AB_MERGE_C R6, R20, R21, RZ ;  /* 0x000000151406723e */ /* 0x000fc600048060ff */
[----:B------:R-:W3:Y:S04]  /*b8960*/  LDL.LU R24, [R1+0x1a24] ;  /* 0x001a240001187983 */ /* 0x000ee80000300800 */
[----:B------:R-:W-:Y:S04]  /*b8970*/  STL [R1+0x5210], R7 ;  /* 0x0052100701007387 */ /* 0x000fe80000100800 */
[----:B------:R-:W3:Y:S04]  /*b8980*/  LDL.LU R21, [R1+0x1a28] ;  /* 0x001a280001157983 */ /* 0x000ee80000300800 */
[----:B------:R0:W-:Y:S04]  /*b8990*/  STL [R1+0x520c], R6 ;  /* 0x00520c0601007387 */ /* 0x0001e80000100800 */
[----:B------:R-:W3:Y:S01]  /*b89a0*/  LDL.LU R20, [R1+0x1a2c] ;  /* 0x001a2c0001147983 */ /* 0x000ee20000300800 */
[----:B0-----:R-:W-:-:S03]  /*b89b0*/  IADD3 R6, P1, R17, R3, RZ ;  /* 0x0000000311067210 */ /* 0x001fc60007f3e0ff */
[----:B------:R0:W-:Y:S04]  /*b89c0*/  STL.64 [R1+0x6170], R2 ;  /* 0x0061700201007387 */ /* 0x0001e80000100a00 */
[----:B0-----:R-:W3:Y:S01]  /*b89d0*/  LDL.LU R3, [R1+0x1a20] ;  /* 0x001a200001037983 */ /* 0x001ee20000300800 */
[----:B--2---:R-:W-:-:S05]  /*b89e0*/  IMAD.X R7, R18, 0x1, R4, P1 ;  /* 0x0000000112077824 */ /* 0x004fca00008e0604 */
[----:B------:R0:W-:Y:S04]  /*b89f0*/  STL.64 [R1+0x1a60], R6 ;  /* 0x001a600601007387 */ /* 0x0001e80000100a00 */
[----:B0-----:R-:W2:Y:S01]  /*b8a00*/  LDL.LU.64 R6, [R1+0x6188] ;  /* 0x0061880001067983 */ /* 0x001ea20000300a00 */
[----:B------:R-:W-:Y:S02]  /*b8a10*/  F2FP.SATFINITE.E5M2.F32.PACK_AB_MERGE_C R10, R11, R10, RZ ;  /* 0x0000000a0b0a723e */ /* 0x000fe400048060ff */
[----:B------:R-:W-:Y:S02]  /*b8a20*/  F2FP.SATFINITE.E5M2.F32.PACK_AB_MERGE_C R2, R28, R25, RZ ;  /* 0x000000191c02723e */ /* 0x000fe400048060ff */
[----:B------:R-:W3:Y:S04]  /*b8a30*/  LDL.LU R25, [R1+0x1a18] ;  /* 0x001a180001197983 */ /* 0x000ee80000300800 */
[----:B------:R0:W-:Y:S04]  /*b8a40*/  STL [R1+0x5228], R10 ;  /* 0x0052280a01007387 */ /* 0x0001e80000100800 */
[----:B------:R-:W3:Y:S01]  /*b8a50*/  LDL.LU R28, [R1+0x1a1c] ;  /* 0x001a1c00011c7983 */ /* 0x000ee20000300800 */
[----:B0-----:R-:W-:-:S03]  /*b8a60*/  IADD3 R10, P1, R17, R5, RZ ;  /* 0x00000005110a7210 */ /* 0x001fc60007f3e0ff */
[----:B------:R4:W-:Y:S04]  /*b8a70*/  STL [R1+0x5224], R2 ;  /* 0x0052240201007387 */ /* 0x0009e80000100800 */
[----:B------:R0:W-:Y:S01]  /*b8a80*/  STL.64 [R1+0x6168], R4 ;  /* 0x0061680401007387 */ /* 0x0001e20000100a00 */
[----:B----4-:R-:W-:-:S03]  /*b8a90*/  F2FP.SATFINITE.E5M2.F32.PACK_AB_MERGE_C R2, R27, R26, RZ ;  /* 0x0000001a1b02723e */ /* 0x010fc600048060ff */
[----:B0-----:R-:W4:Y:S04]  /*b8aa0*/  LDL.LU R4, [R1+0x1a00] ;  /* 0x001a000001047983 */ /* 0x001f280000300800 */
[----:B------:R-:W4:Y:S01]  /*b8ab0*/  LDL.LU R5, [R1+0x1a04] ;  /* 0x001a040001057983 */ /* 0x000f220000300800 */
[----:B--2---:R-:W-:-:S05]  /*b8ac0*/  IMAD.X R11, R18, 0x1, R6, P1 ;  /* 0x00000001120b7824 */ /* 0x004fca00008e0606 */
[----:B------:R0:W-:Y:S04]  /*b8ad0*/  STL.64 [R1+0x1a50], R10 ;  /* 0x001a500a01007387 */ /* 0x0001e80000100a00 */
[----:B------:R3:W-:Y:S04]  /*b8ae0*/  STL [R1+0x5244], R2 ;  /* 0x0052440201007387 */ /* 0x0007e80000100800 */
[----:B------:R-:W2:Y:S01]  /*b8af0*/  LDL.LU R26, [R1+0x1a08] ;  /* 0x001a0800011a7983 */ /* 0x000ea20000300800 */
[----:B0-----:R-:W-:-:S03]  /*b8b00*/  IADD3 R10, P1, R17, R7, RZ ;  /* 0x00000007110a7210 */ /* 0x001fc60007f3e0ff */
[----:B------:R-:W2:Y:S01]  /*b8b10*/  LDL.LU R27, [R1+0x1a0c] ;  /* 0x001a0c00011b7983 */ /* 0x000ea20000300800 */
[----:B---3--:R-:W-:Y:S01]  /*b8b20*/  F2FP.SATFINITE.E5M2.F32.PACK_AB_MERGE_C R2, R19, R23, RZ ;  /* 0x000000171302723e */ /* 0x008fe200048060ff */
[----:B------:R-:W-:-:S04]  /*b8b30*/  IMAD.X R11, R18, 0x1, R8, P1 ;  /* 0x00000001120b7824 */ /* 0x000fc800008e0608 */
[----:B------:R-:W-:Y:S04]  /*b8b40*/  STL [R1+0x5240], R2 ;  /* 0x0052400201007387 */ /* 0x000fe80000100800 */
[----:B------:R-:W3:Y:S04]  /*b8b50*/  LDL.LU R23, [R1+0x19f0] ;  /* 0x0019f00001177983 */ /* 0x000ee80000300800 */
[----:B------:R-:W3:Y:S04]  /*b8b60*/  LDL.LU R19, [R1+0x19f4] ;  /* 0x0019f40001137983 */ /* 0x000ee80000300800 */
[----:B------:R0:W-:Y:S04]  /*b8b70*/  STL.64 [R1+0x6160], R6 ;  /* 0x0061600601007387 */ /* 0x0001e80000100a00 */
[----:B0-----:R-:W4:Y:S04]  /*b8b80*/  LDL.LU R6, [R1+0x1a14] ;  /* 0x001a140001067983 */ /* 0x001f280000300800 */
[----:B------:R0:W-:Y:S04]  /*b8b90*/  STL.64 [R1+0x1a40], R10 ;  /* 0x001a400a01007387 */ /* 0x0001e80000100a00 */
[----:B0-----:R-:W2:Y:S01]  /*b8ba0*/  LDL.LU.64 R10, [R1+0x6180] ;  /* 0x00618000010a7983 */ /* 0x001ea20000300a00 */
[----:B------:R-:W-:-:S02]  /*b8bb0*/  F2FP.SATFINITE.E5M2.F32.PACK_AB_MERGE_C R7, R13, R12, RZ ;  /* 0x0000000c0d07723e */ /* 0x000fc400048060ff */
[----:B------:R-:W-:Y:S02]  /*b8bc0*/  IADD3 R12, P1, R17, R9, RZ ;  /* 0x00000009110c7210 */ /* 0x000fe40007f3e0ff */
[----:B------:R-:W-:Y:S02]  /*b8bd0*/  F2FP.SATFINITE.E5M2.F32.PACK_AB_MERGE_C R2, R29, R22, RZ ;  /* 0x000000161d02723e */ /* 0x000fe400048060ff */
[----:B------:R-:W3:Y:S04]  /*b8be0*/  LDL.LU R22, [R1+0x19f8] ;  /* 0x0019f80001167983 */ /* 0x000ee80000300800 */
[----:B------:R-:W-:Y:S04]  /*b8bf0*/  STL [R1+0x5258], R7 ;  /* 0x0052580701007387 */ /* 0x000fe80000100800 */
[----:B------:R-:W3:Y:S04]  /*b8c00*/  LDL.LU R29, [R1+0x19fc] ;  /* 0x0019fc00011d7983 */ /* 0x000ee80000300800 */
[----:B------:R-:W-:Y:S04]  /*b8c10*/  STL [R1+0x5254], R2 ;  /* 0x0052540201007387 */ /* 0x000fe80000100800 */
[----:B------:R0:W-:Y:S04]  /*b8c20*/  STL.64 [R1+0x6158], R8 ;  /* 0x0061580801007387 */ /* 0x0001e80000100a00 */
[----:B0-----:R-:W4:Y:S01]  /*b8c30*/  LDL.LU R9, [R1+0x1a10] ;  /* 0x001a100001097983 */ /* 0x001f220000300800 */
        /* <DEDUP_REMOVED lines=12> */
[----:B------:R-:W-:Y:S01]  /*b8d00*/  STL.64 [R1+0x6150], R10 ;  /* 0x0061500a01007387 */ /* 0x000fe20000100a00 */
[----:B----4-:R-:W-:Y:S02]  /*b8d10*/  F2FP.SATFINITE.E5M2.F32.PACK_AB_MERGE_C R8, R6, R9, RZ ;  /* 0x000000090608723e */ /* 0x010fe400048060ff */
[----:B------:R-:W-:Y:S01]  /*b8d20*/  F2FP.SATFINITE.E5M2.F32.PACK_AB_MERGE_C R6, R28, R25, RZ ;  /* 0x000000191c06723e */ /* 0x000fe200048060ff */
[----:B--2---:R-:W-:-:S05]  /*b8d30*/  IMAD.X R3, R18, 0x1, R12, P1 ;  /* 0x0000000112037824 */ /* 0x004fca00008e060c */
[----:B------:R0:W-:Y:S04]  /*b8d40*/  STL.64 [R1+0x1a20], R2 ;  /* 0x001a200201007387 */ /* 0x0001e80000100a00 */
[----:B0-----:R-:W2:Y:S04]  /*b8d50*/  LDL.LU.64 R2, [R1+0x6170] ;  /* 0x0061700001027983 */ /* 0x001ea80000300a00 */
[----:B------:R-:W4:Y:S04]  /*b8d60*/  LDL.LU R25, [R1+0x19d0] ;  /* 0x0019d00001197983 */ /* 0x000f280000300800 */
[----:B------:R0:W-:Y:S04]  /*b8d70*/  STL [R1+0x527c], R8 ;  /* 0x00527c0801007387 */ /* 0x0001e80000100800 */
[----:B------:R-:W4:Y:S01]  /*b8d80*/  LDL.LU R28, [R1+0x19d4] ;  /* 0x0019d400011c7983 */ /* 0x000f220000300800 */
[----:B0-----:R-:W-:-:S03]  /*b8d90*/  IADD3 R8, P1, R17, R13, RZ ;  /* 0x0000000d11087210 */ /* 0x001fc60007f3e0ff */
[----:B------:R0:W-:Y:S02]  /*b8da0*/  STL [R1+0x5278], R6 ;  /* 0x0052780601007387 */ /* 0x0001e40000100800 */
[C---:B------:R-:W-:Y:S01]  /*b8db0*/  IMAD.X R9, R18.reuse, 0x1, R15, P1 ;  /* 0x0000000112097824 */ /* 0x040fe200008e060f */
[----:B0-----:R-:W-:Y:S02]  /*b8dc0*/  F2FP.SATFINITE.E5M2.F32.PACK_AB_MERGE_C R6, R5, R4, RZ ;  /* 0x000000040506723e */ /* 0x001fe400048060ff */
[C---:B------:R-:W-:Y:S02]  /*b8dd0*/  IADD3 R4, P1, R17.reuse, R14, RZ ;  /* 0x0000000e11047210 */ /* 0x040fe40007f3e0ff */
[----:B------:R0:W-:Y:S03]  /*b8de0*/  STL.64 [R1+0x1a10], R8 ;  /* 0x001a100801007387 */ /* 0x0001e60000100a00 */
[----:B------:R-:W-:Y:S01]  /*b8df0*/  IMAD.X R5, R18, 0x1, R16, P1 ;  /* 0x0000000112057824 */ /* 0x000fe200008e0610 */
[----:B------:R3:W-:Y:S04]  /*b8e00*/  STL [R1+0x528c], R6 ;  /* 0x00528c0601007387 */ /* 0x0007e80000100800 */
[----:B0-----:R-:W4:Y:S04]  /*b8e10*/  LDL.LU R8, [R1+0x19d8] ;  /* 0x0019d80001087983 */ /* 0x001f280000300800 */
[----:B------:R-:W4:Y:S04]  /*b8e20*/  LDL.LU R9, [R1+0x19dc] ;  /* 0x0019dc0001097983 */ /* 0x000f280000300800 */
[----:B------:R0:W-:Y:S01]  /*b8e30*/  STL.64 [R1+0x1a00], R4 ;  /* 0x001a000401007387 */ /* 0x0001e20000100a00 */
[----:B------:R-:W-:Y:S01]  /*b8e40*/  VIADD R17, R17, UR5 ;  /* 0x0000000511117c36 */ /* 0x000fe20008000000 */
[----:B---3--:R-:W-:Y:S01]  /*b8e50*/  F2FP.SATFINITE.E5M2.F32.PACK_AB_MERGE_C R6, R24, R7, RZ ;  /* 0x000000071806723e */ /* 0x008fe200048060ff */
[----:B------:R-:W-:Y:S01]  /*b8e60*/  ULDC UR5, c[0x0][0x248] ;  /* 0x0000920000057ab9 */ /* 0x000fe20000000800 */
        /* <DEDUP_REMOVED lines=8> */
[----:B0-----:R-:W-:-:S03]  /*b8ef0*/  F2FP.SATFINITE.E5M2.F32.PACK_AB_MERGE_C R4, R29, R22, RZ ;  /* 0x000000161d04723e */ /* 0x001fc600048060ff */
[----:B------:R-:W3:Y:S01]  /*b8f00*/  LDL.LU R26, [R1+0x19b0] ;  /* 0x0019b000011a7983 */ /* 0x000ee20000300800 */
[----:B------:R-:W-:-:S03]  /*b8f10*/  SHF.R.S32.HI R18, RZ, 0x1f, R17 ;  /* 0x0000001fff127819 */ /* 0x000fc60000011411 */
[----:B------:R-:W3:Y:S04]  /*b8f20*/  LDL.LU R27, [R1+0x19b4] ;  /* 0x0019b400011b7983 */ /* 0x000ee80000300800 */
[----:B------:R0:W-:Y:S02]  /*b8f30*/  STL [R1+0x5298], R4 ;  /* 0x0052980401007387 */ /* 0x0001e40000100800 */
[----:B0-----:R-:W-:Y:S02]  /*b8f40*/  IADD3 R4, P1, R17, R0, RZ ;  /* 0x0000000011047210 */ /* 0x001fe40007f3e0ff */
[----:B------:R-:W-:Y:S03]  /*b8f50*/  STL [R1+0x6138], R0 ;  /* 0x0061380001007387 */ /* 0x000fe60000100800 */
[----:B--2---:R-:W-:-:S05]  /*b8f60*/  IMAD.X R5, R18, 0x1, R2, P1 ;  /* 0x0000000112057824 */ /* 0x004fca00008e0602 */
[----:B------:R0:W-:Y:S04]  /*b8f70*/  STL.64 [R1+0x19f0], R4 ;  /* 0x0019f00401007387 */ /* 0x0001e80000100a00 */
[----:B0-----:R-:W2:Y:S01]  /*b8f80*/  LDL.LU.64 R4, [R1+0x6168] ;  /* 0x0061680001047983 */ /* 0x001ea20000300a00 */
[----:B------:R-:W-:-:S03]  /*b8f90*/  F2FP.SATFINITE.E5M2.F32.PACK_AB_MERGE_C R0, R20, R21, RZ ;  /* 0x000000151400723e */ /* 0x000fc600048060ff */
[----:B------:R-:W3:Y:S04]  /*b8fa0*/  LDL.LU R22, [R1+0x19b8] ;  /* 0x0019b80001167983 */ /* 0x000ee80000300800 */
[----:B------:R-:W3:Y:S04]  /*b8fb0*/  LDL.LU R29, [R1+0x19bc] ;  /* 0x0019bc00011d7983 */ /* 0x000ee80000300800 */
[----:B------:R-:W3:Y:S04]  /*b8fc0*/  LDL.LU R21, [R1+0x19a0] ;  /* 0x0019a00001157983 */ /* 0x000ee80000300800 */
[----:B------:R0:W-:Y:S04]  /*b8fd0*/  STL [R1+0x5070], R6 ;  /* 0x0050700601007387 */ /* 0x0001e80000100800 */
[----:B------:R-:W3:Y:S01]  /*b8fe0*/  LDL.LU R20, [R1+0x19a4] ;  /* 0x0019a40001147983 */ /* 0x000ee20000300800 */
[----:B0-----:R-:W-:-:S03]  /*b8ff0*/  IADD3 R6, P1, R17, R3, RZ ;  /* 0x0000000311067210 */ /* 0x001fc60007f3e0ff */
[----:B------:R-:W-:Y:S04]  /*b9000*/  STL [R1+0x5098], R0 ;  /* 0x0050980001007387 */ /* 0x000fe80000100800 */
[----:B------:R-:W-:Y:S01]  /*b9010*/  STL.64 [R1+0x6140], R2 ;  /* 0x0061400201007387 */ /* 0x000fe20000100a00 */
[----:B--2---:R-:W-:-:S05]  /*b9020*/  IMAD.X R7, R18, 0x1, R4, P1 ;  /* 0x0000000112077824 */ /* 0x004fca00008e0604 */
[----:B------:R0:W-:Y:S04]  /*b9030*/  STL.64 [R1+0x19e0], R6 ;  /* 0x0019e00601007387 */ /* 0x0001e80000100a00 */
[----:B0-----:R-:W2:Y:S01]  /*b9040*/  LDL.LU.64 R6, [R1+0x6160] ;  /* 0x0061600001067983 */ /* 0x001ea20000300a00 */
[----:B----4-:R-:W-:-:S03]  /*b9050*/  F2FP.SATFINITE.E5M2.F32.PACK_AB_MERGE_C R0, R28, R25, RZ ;  /* 0x000000191c00723e */ /* 0x010fc600048060ff */
[----:B------:R-:W4:Y:S04]  /*b9060*/  LDL.LU R2, [R1+0x19ac] ;  /* 0x0019ac0001027983 */ /* 0x000f280000300800 */
[----:B------:R-:W4:Y:S04]  /*b9070*/  LDL.LU R3, [R1+0x1990] ;  /* 0x0019900001037983 */ /* 0x000f280000300800 */
[----:B------:R0:W-:Y:S04]  /*b9080*/  STL [R1+0x502c], R0 ;  /* 0x00502c0001007387 */ /* 0x0001e80000100800 */
[----:B------:R-:W4:Y:S04]  /*b9090*/  LDL.LU R24, [R1+0x1994] ;  /* 0x0019940001187983 */ /* 0x000f280000300800 */
[----:B------:R-:W4:Y:S01]  /*b90a0*/  LDL.LU R25, [R1+0x1998] ;  /* 0x0019980001197983 */ /* 0x000f220000300800 */
[----:B0-----:R-:W-:-:S02]  /*b90b0*/  F2FP.SATFINITE.E5M2.F32.PACK_AB_MERGE_C R0, R9, R8, RZ ;  /* 0x000000080900723e */ /* 0x001fc400048060ff */
[----:B------:R-:W-:Y:S01]  /*b90c0*/  IADD3 R8, P1, R17, R5, RZ ;  /* 0x0000000511087210 */ /* 0x000fe20007f3e0ff */
[----:B------:R-:W4:Y:S04]  /*b90d0*/  LDL.LU R28, [R1+0x199c] ;  /* 0x00199c00011c7983 */ /* 0x000f280000300800 */
[----:B------:R0:W-:Y:S04]  /*b90e0*/  STL [R1+0x6128], R5 ;  /* 0x0061280501007387 */ /* 0x0001e80000100800 */
[----:B------:R-:W-:Y:S04]  /*b90f0*/  STL [R1+0x5034], R0 ;  /* 0x0050340001007387 */ /* 0x000fe80000100800 */
[----:B0-----:R-:W4:Y:S01]  /*b9100*/  LDL.LU R5, [R1+0x19a8] ;  /* 0x0019a80001057983 */ /* 0x001f220000300800 */
[----:B--2---:R-:W-:-:S05]  /*b9110*/  IMAD.X R9, R18, 0x1, R6, P1 ;  /* 0x0000000112097824 */ /* 0x004fca00008e0606 */
[----:B------:R0:W-:Y:S04]  /*b9120*/  STL.64 [R1+0x19d0], R8 ;  /* 0x0019d00801007387 */ /* 0x0001e80000100a00 */
[----:B0-----:R-:W2:Y:S01]  /*b9130*/  LDL.LU.64 R8, [R1+0x6158] ;  /* 0x0061580001087983 */ /* 0x001ea20000300a00 */
[----:B---3--:R-:W-:-:S03]  /*b9140*/  F2FP.SATFINITE.E5M2.F32.PACK_AB_MERGE_C R0, R19, R23, RZ ;  /* 0x000000171300723e */ /* 0x008fc600048060ff */
[----:B------:R-:W3:Y:S04]  /*b9150*/  LDL.LU R23, [R1+0x1980] ;  /* 0x0019800001177983 */ /* 0x000ee80000300800 */
[----:B------:R-:W3:Y:S04]  /*b9160*/  LDL.LU R19, [R1+0x1984] ;  /* 0x0019840001137983 */ /* 0x000ee80000300800 */
[----:B------:R0:W-:Y:S02]  /*b9170*/  STL [R1+0x5008], R0 ;  /* 0x0050080001007387 */ /* 0x0001e40000100800 */
[----:B0-----:R-:W-:-:S02]  /*b9180*/  F2FP.SATFINITE.E5M2.F32.PACK_AB_MERGE_C R0, R11, R10, RZ ;  /* 0x0000000a0b00723e */ /* 0x001fc400048060ff */
[----:B------:R-:W-:Y:S01]  /*b9190*/  IADD3 R10, P1, R17, R7, RZ ;  /* 0x00000007110a7210 */ /* 0x000fe20007f3e0ff */
[----:B------:R0:W-:Y:S04]  /*b91a0*/  STL.64 [R1+0x6130], R6 ;  /* 0x0061300601007387 */ /* 0x0001e80000100a00 */
[----:B------:R-:W-:Y:S01]  /*b91b0*/  STL [R1+0x5014], R0 ;  /* 0x0050140001007387 */ /* 0x000fe20000100800 */
[----:B0-----:R-:W-:Y:S01]  /*b91c0*/  F2FP.SATFINITE.E5M2.F32.PACK_AB_MERGE_C R7, R27, R26, RZ ;  /* 0x0000001a1b07723e */ /* 0x001fe200048060ff */
[----:B--2---:R-:W-:-:S05]  /*b91d0*/  IMAD.X R11, R18, 0x1, R8, P1 ;  /* 0x00000001120b7824 */ /* 0x004fca00008e0608 */
[----:B------:R0:W-:Y:S04]  /*b91e0*/  STL.64 [R1+0x19c0], R10 ;  /* 0x0019c00a01007387 */ /* 0x0001e80000100a00 */
[----:B0-----:R-:W2:Y:S04]  /*b91f0*/  LDL.LU.64 R10, [R1+0x6150] ;  /* 0x00615000010a7983 */ /* 0x001ea80000300a00 */
[----:B------:R-:W3:Y:S04]  /*b9200*/  LDL.LU R0, [R1+0x1988] ;  /* 0x0019880001007983 */ /* 0x000ee80000300800 */
[----:B------:R-:W2:Y:S04]  /*b9210*/  LDL.LU R6, [R1+0x1970] ;  /* 0x0019700001067983 */ /* 0x000ea80000300800 */
[----:B------:R0:W-:Y:S04]  /*b9220*/  STL [R1+0x4fd4], R7 ;  /* 0x004fd40701007387 */ /* 0x0001e80000100800 */
[----:B0-----:R-:W2:Y:S01]  /*b9230*/  LDL.LU R7, [R1+0x1974] ;  /* 0x0019740001077983 */ /* 0x001ea20000300800 */
[----:B----4-:R-:W-:-:S02]  /*b9240*/  F2FP.SATFINITE.E5M2.F32.PACK_AB_MERGE_C R2, R2, R5, RZ ;  /* 0x000000050202723e */ /* 0x010fc400048060ff */
[----:B------:R-:W-:Y:S01]  /*b9250*/  F2FP.SATFINITE.E5M2.F32.PACK_AB_MERGE_C R3, R24, R3, RZ ;  /* 0x000000031803723e */ /* 0x000fe200048060ff */
[----:B--2---:R0:W-:Y:S04]  /*b9260*/  STL.64 [R1+0x6148], R6 ;  /* 0x0061480601007387 */ /* 0x0041e80000100a00 */
[----:B------:R-:W2:Y:S04]  /*b9270*/  LDL.LU R26, [R1+0x1978] ;  /* 0x00197800011a7983 */ /* 0x000ea80000300800 */
[----:B------:R-:W2:Y:S01]  /*b9280*/  LDL.LU R27, [R1+0x197c] ;  /* 0x00197c00011b7983 */ /* 0x000ea20000300800 */
[----:B0-----:R-:W-:-:S05]  /*b9290*/  F2FP.SATFINITE.E5M2.F32.PACK_AB_MERGE_C R6, R29, R22, RZ ;  /* 0x000000161d06723e */ /* 0x001fca00048060ff */
[----:B------:R0:W-:Y:S02]  /*b92a0*/  STL [R1+0x4fd8], R6 ;  /* 0x004fd80601007387 */ /* 0x0001e40000100800 */
[----:B0-----:R-:W-:-:S05]  /*b92b0*/  IADD3 R6, P1, R17, R9, RZ ;  /* 0x0000000911067210 */ /* 0x001fca0007f3e0ff */
[----:B------:R-:W-:-:S05]  /*b92c0*/  IMAD.X R7, R18, 0x1, R10, P1 ;  /* 0x0000000112077824 */ /* 0x000fca00008e060a */
[----:B------:R0:W-:Y:S04]  /*b92d0*/  STL.64 [R1+0x19b0], R6 ;  /* 0x0019b00601007387 */ /* 0x0001e80000100a00 */
[----:B------:R-:W4:Y:S04]  /*b92e0*/  LDL.LU R22, [R1+0x1960] ;  /* 0x0019600001167983 */ /* 0x000f280000300800 */
[----:B------:R-:W4:Y:S01]  /*b92f0*/  LDL.LU R29, [R1+0x1964] ;  /* 0x00196400011d7983 */ /* 0x000f220000300800 */
[----:B0-----:R-:W-:-:S05]  /*b9300*/  F2FP.SATFINITE.E5M2.F32.PACK_AB_MERGE_C R6, R20, R21, RZ ;  /* 0x000000151406723e */ /* 0x001fca00048060ff */
[----:B------:R0:W-:Y:S04]  /*b9310*/  STL [R1+0x4fb4], R6 ;  /* 0x004fb40601007387 */ /* 0x0001e80000100800 */
[----:B------:R-:W4:Y:S04]  /*b9320*/  LDL.LU R21, [R1+0x1968] ;  /* 0x0019680001157983 */ /* 0x000f280000300800 */
[----:B------:R-:W4:Y:S01]  /*b9330*/  LDL.LU R20, [R1+0x196c] ;  /* 0x00196c0001147983 */ /* 0x000f220000300800 */
[----:B0-----:R-:W-:-:S03]  /*b9340*/  IADD3 R6, P1, R17, R11, RZ ;  /* 0x0000000b11067210 */ /* 0x001fc60007f3e0ff */
[----:B------:R-:W-:Y:S02]  /*b9350*/  STL.64 [R1+0x6120], R10 ;  /* 0x0061200a01007387 */ /* 0x000fe40000100a00 */
[----:B------:R-:W-:Y:S02]  /*b9360*/  IMAD.X R7, R18, 0x1, R12, P1 ;  /* 0x0000000112077824 */ /* 0x000fe400008e060c */
[----:B------:R0:W-:Y:S04]  /*b9370*/  STL [R1+0x4fb8], R2 ;  /* 0x004fb80201007387 */ /* 0x0001e80000100800 */
[----:B------:R1:W-:Y:S01]  /*b9380*/  STL.64 [R1+0x19a0], R6 ;  /* 0x0019a00601007387 */ /* 0x0003e20000100a00 */
[----:B0-----:R-:W-:-:S03]  /*b9390*/  F2FP.SATFINITE.E5M2.F32.PACK_AB_MERGE_C R2, R28, R25, RZ ;  /* 0x000000191c02723e */ /* 0x001fc600048060ff */
[----:B-1----:R-:W2:Y:S04]  /*b93a0*/  LDL.LU.64 R6, [R1+0x6148] ;  /* 0x0061480001067983 */ /* 0x002ea80000300a00 */
[----:B------:R-:W4:Y:S04]  /*b93b0*/  LDL.LU R5, [R1+0x1950] ;  /* 0x0019500001057983 */ /* 0x000f280000300800 */
        /* <DEDUP_REMOVED lines=8> */
[----:B------:R-:W4:Y:S04]  /*b9440*/  LDL.LU R25, [R1+0x1940] ;  /* 0x0019400001197983 */ /* 0x000f280000300800 */
[----:B------:R-:W4:Y:S01]  /*b9450*/  LDL.LU R28, [R1+0x1944] ;  /* 0x00194400011c7983 */ /* 0x000f220000300800 */
[----:B---3--:R-:W-:-:S05]  /*b9460*/  F2FP.SATFINITE.E5M2.F32.PACK_AB_MERGE_C R2, R19, R23, RZ ;  /* 0x000000171302723e */ /* 0x008fca00048060ff */
[----:B------:R0:W-:Y:S04]  /*b9470*/  STL [R1+0x4f48], R2 ;  /* 0x004f480201007387 */ /* 0x0001e80000100800 */
[----:B------:R-:W3:Y:S04]  /*b9480*/  LDL.LU R23, [R1+0x1948] ;  /* 0x0019480001177983 */ /* 0x000ee80000300800 */
[----:B------:R-:W3:Y:S01]  /*b9490*/  LDL.LU R19, [R1+0x194c] ;  /* 0x00194c0001137983 */ /* 0x000ee20000300800 */
[----:B0-----:R-:W-:-:S05]  /*b94a0*/  IADD3 R2, P1, R17, R14, RZ ;  /* 0x0000000e11027210 */ /* 0x001fca0007f3e0ff */
[----:B------:R-:W-:-:S05]  /*b94b0*/  IMAD.X R3, R18, 0x1, R16, P1 ;  /* 0x0000000112037824 */ /* 0x000fca00008e0610 */
[----:B------:R0:W-:Y:S04]  /*b94c0*/  STL.64 [R1+0x1980], R2 ;  /* 0x0019800201007387 */ /* 0x0001e80000100a00 */
[----:B0-----:R-:W3:Y:S04]  /*b94d0*/  LDL.LU.64 R2, [R1+0x6140] ;  /* 0x0061400001027983 */ /* 0x001ee80000300a00 */
[----:B------:R-:W2:Y:S01]  /*b94e0*/  LDL.LU R18, [R1+0x198c] ;  /* 0x00198c0001127983 */ /* 0x000ea20000300800 */
[----:B------:R-:W-:Y:S01]  /*b94f0*/  VIADD R17, R17, UR5 ;  /* 0x0000000511117c36 */ /* 0x000fe20008000000 */
[----:B------:R-:W-:Y:S01]  /*b9500*/  ULDC UR5, c[0x0][0x248] ;  /* 0x0000920000057ab9 */ /* 0x000fe20000000800 */
[----:B--2---:R-:W-:-:S02]  /*b9510*/  F2FP.SATFINITE.E5M2.F32.PACK_AB_MERGE_C R18, R18, R0, RZ ;  /* 0x000000001212723e */ /* 0x004fc400048060ff */
[----:B------:R-:W2:Y:S01]  /*b9520*/  LDL.LU R0, [R1+0x6138] ;  /* 0x0061380001007983 */ /* 0x000ea20000300800 */
[----:B------:R-:W-:-:S03]  /*b9530*/  F2FP.SATFINITE.E5M2.F32.PACK_AB_MERGE_C R6, R7, R6, RZ ;  /* 0x000000060706723e */ /* 0x000fc600048060ff */
[----:B------:R-:W-:Y:S04]  /*b9540*/  STL [R1+0x4f5c], R18 ;  /* 0x004f5c1201007387 */ /* 0x000fe80000100800 */
[----:B------:R0:W-:Y:S02]  /*b9550*/  STL [R1+0x4f20], R6 ;  /* 0x004f200601007387 */ /* 0x0001e40000100800 */
[----:B0-----:R-:W-:Y:S02]  /*b9560*/  F2FP.SATFINITE.E5M2.F32.PACK_AB_MERGE_C R6, R27, R26, RZ ;  /* 0x0000001a1b06723e */ /* 0x001fe400048060ff */
[----:B------:R-:W3:Y:S01]  /*b9570*/  LDL.LU R26, [R1+0x1938] ;  /* 0x00193800011a7983 */ /* 0x000ee20000300800 */
[----:B------:R-:W-:-:S03]  /*b9580*/  SHF.R.S32.HI R18, RZ, 0x1f, R17 ;  /* 0x0000001fff127819 */ /* 0x000fc60000011411 */
[----:B------:R-:W3:Y:S04]  /*b9590*/  LDL.LU R27, [R1+0x193c] ;  /* 0x00193c00011b7983 */ /* 0x000ee80000300800 */
[----:B------:R2:W-:Y:S01]  /*b95a0*/  STL [R1+0x4f24], R6 ;  /* 0x004f240601007387 */ /* 0x0005e20000100800 */
[----:B----4-:R-:W-:Y:S02]  /*b95b0*/  F2FP.SATFINITE.E5M2.F32.PACK_AB_MERGE_C R10, R10, R5, RZ ;  /* 0x000000050a0a723e */ /* 0x010fe400048060ff */
[----:B--2---:R-:W-:-:S05]  /*b95c0*/  IADD3 R6, P1, R17, R0, RZ ;  /* 0x0000000011067210 */ /* 0x004fca0007f3e0ff */
        /* <DEDUP_REMOVED lines=14> */
[----:B------:R-:W4:Y:S04]  /*b96b0*/  LDL.LU R3, [R1+0x1934] ;  /* 0x0019340001037983 */ /* 0x000f280000300800 */
[----:B------:R0:W-:Y:S04]  /*b96c0*/  STL.64 [R1+0x1960], R6 ;  /* 0x0019600601007387 */ /* 0x0001e80000100a00 */
[----:B0-----:R-:W2:Y:S04]  /*b96d0*/  LDL.LU.64 R6, [R1+0x6130] ;  /* 0x0061300001067983 */ /* 0x001ea80000300a00 */
[----:B------:R-:W3:Y:S01]  /*b96e0*/  LDL.LU R5, [R1+0x6128] ;  /* 0x0061280001057983 */ /* 0x000ee20000300800 */
[----:B------:R-:W-:-:S03]  /*b96f0*/  F2FP.SATFINITE.E5M2.F32.PACK_AB_MERGE_C R11, R24, R11, RZ ;  /* 0x0000000b180b723e */ /* 0x000fc600048060ff */
[----:B------:R-:W4:Y:S04]  /*b9700*/  LDL.LU R24, [R1+0x1904] ;  /* 0x0019040001187983 */ /* 0x000f280000300800 */
[----:B------:R3:W-:Y:S04]  /*b9710*/  STL [R1+0x52e4], R10 ;  /* 0x0052e40a01007387 */ /* 0x0007e80000100800 */
[----:B------:R2:W-:Y:S01]  /*b9720*/  STL [R1+0x52e0], R11 ;  /* 0x0052e00b01007387 */ /* 0x0005e20000100800 */
[----:B------:R-:W-:Y:S02]  /*b9730*/  F2FP.SATFINITE.E5M2.F32.PACK_AB_MERGE_C R26, R27, R26, RZ ;  /* 0x0000001a1b1a723e */ /* 0x000fe400048060ff */
[----:B---3--:R-:W-:Y:S01]  /*b9740*/  IADD3 R10, P1, R17, R5, RZ ;  /* 0x00000005110a7210 */ /* 0x008fe20007f3e0ff */
[----:B------:R0:W-:Y:S04]  /*b9750*/  STL [R1+0x6108], R5 ;  /* 0x0061080501007387 */ /* 0x0001e80000100800 */
[----:B--2---:R-:W-:Y:S01]  /*b9760*/  IMAD.X R11, R18, 0x1, R6, P1 ;  /* 0x00000001120b7824 */ /* 0x004fe200008e0606 */
[----:B0-----:R-:W2:Y:S04]  /*b9770*/  LDL.LU R5, [R1+0x1900] ;  /* 0x0019000001057983 */ /* 0x001ea80000300800 */
[----:B------:R0:W-:Y:S02]  /*b9780*/  STL.64 [R1+0x1950], R10 ;  /* 0x0019500a01007387 */ /* 0x0001e40000100a00 */
[----:B0-----:R-:W-:-:S02]  /*b9790*/  F2FP.SATFINITE.E5M2.F32.PACK_AB_MERGE_C R11, R28, R25, RZ ;  /* 0x000000191c0b723e */ /* 0x001fc400048060ff */
        /* <DEDUP_REMOVED lines=8> */
[----:B------:R0:W-:Y:S02]  /*b9820*/  STL.64 [R1+0x6110], R6 ;  /* 0x0061100601007387 */ /* 0x0001e40000100a00 */
[----:B------:R-:W-:Y:S02]  /*b9830*/  IMAD.X R11, R18, 0x1, R8, P1 ;  /* 0x00000001120b7824 */ /* 0x000fe400008e0608 */
[----:B0-----:R-:W2:Y:S04]  /*b9840*/  LDL.LU R6, [R1+0x1918] ;  /* 0x0019180001067983 */ /* 0x001ea80000300800 */
[----:B------:R-:W2:Y:S04]  /*b9850*/  LDL.LU R7, [R1+0x191c] ;  /* 0x00191c0001077983 */ /* 0x000ea80000300800 */
[----:B------:R0:W-:Y:S04]  /*b9860*/  STL.64 [R1+0x1940], R10 ;  /* 0x0019400a01007387 */ /* 0x0001e80000100a00 */
[----:B0-----:R-:W3:Y:S01]  /*b9870*/  LDL.LU.64 R10, [R1+0x6120] ;  /* 0x00612000010a7983 */ /* 0x001ee20000300a00 */
[----:B----4-:R-:W-:-:S02]  /*b9880*/  F2FP.SATFINITE.E5M2.F32.PACK_AB_MERGE_C R3, R3, R2, RZ ;  /* 0x000000020303723e */ /* 0x010fc400048060ff */
[----:B------:R-:W-:-:S03]  /*b9890*/  IADD3 R2, P1, R17, R9, RZ ;  /* 0x0000000911027210 */ /* 0x000fc60007f3e0ff */
[----:B------:R-:W-:Y:S04]  /*b98a0*/  STL [R1+0x530c], R3 ;  /* 0x00530c0301007387 */ /* 0x000fe80000100800 */
[----:B------:R0:W-:Y:S04]  /*b98b0*/  STL.64 [R1+0x6100], R8 ;  /* 0x0061000801007387 */ /* 0x0001e80000100a00 */
[----:B------:R1:W-:Y:S04]  /*b98c0*/  STL [R1+0x5308], R26 ;  /* 0x0053081a01007387 */ /* 0x0003e80000100800 */
[----:B0-----:R-:W4:Y:S04]  /*b98d0*/  LDL.LU R8, [R1+0x1910] ;  /* 0x0019100001087983 */ /* 0x001f280000300800 */
[----:B------:R-:W4:Y:S04]  /*b98e0*/  LDL.LU R9, [R1+0x1914] ;  /* 0x0019140001097983 */ /* 0x000f280000300800 */
[----:B-1----:R-:W2:Y:S04]  /*b98f0*/  LDL.LU R26, [R1+0x938] ;  /* 0x00093800011a7983 */ /* 0x002ea80000300800 */
[----:B------:R-:W2:Y:S01]  /*b9900*/  LDL.LU R27, [R1+0x93c] ;  /* 0x00093c00011b7983 */ /* 0x000ea20000300800 */
        /* <DEDUP_REMOVED lines=13> */
[----:B------:R0:W-:Y:S01]  /*b99e0*/  STL.64 [R1+0x1920], R2 ;  /* 0x0019200201007387 */ /* 0x0001e20000100a00 */
[----:B----4-:R-:W-:-:S03]  /*b99f0*/  F2FP.SATFINITE.E5M2.F32.PACK_AB_MERGE_C R9, R9, R8, RZ ;  /* 0x000000080909723e */ /* 0x010fc600048060ff */
[----:B0-----:R-:W4:Y:S01]  /*b9a00*/  LDL.LU.64 R2, [R1+0x6118] ;  /* 0x0061180001027983 */ /* 0x001f220000300a00 */
[----:B--2---:R-:W-:Y:S02]  /*b9a10*/  F2FP.SATFINITE.E5M2.F32.PACK_AB_MERGE_C R8, R7, R6, RZ ;  /* 0x000000060708723e */ /* 0x004fe400048060ff */
[----:B------:R-:W-:Y:S01]  /*b9a20*/  IADD3 R6, P1, R17, R13, RZ ;  /* 0x0000000d11067210 */ /* 0x000fe20007f3e0ff */
[----:B------:R-:W-:Y:S04]  /*b9a30*/  STL [R1+0x5328], R9 ;  /* 0x0053280901007387 */ /* 0x000fe80000100800 */
[----:B------:R-:W-:Y:S01]  /*b9a40*/  IMAD.X R7, R18, 0x1, R15, P1 ;  /* 0x0000000112077824 */ /* 0x000fe200008e060f */
[----:B------:R-:W-:Y:S04]  /*b9a50*/  STL [R1+0x5324], R8 ;  /* 0x0053240801007387 */ /* 0x000fe80000100800 */
[----:B------:R0:W-:Y:S02]  /*b9a60*/  STL.64 [R1+0x1918], R6 ;  /* 0x0019180601007387 */ /* 0x0001e40000100a00 */
[----:B0-----:R-:W-:-:S02]  /*b9a70*/  F2FP.SATFINITE.E5M2.F32.PACK_AB_MERGE_C R6, R24, R5, RZ ;  /* 0x000000051806723e */ /* 0x001fc400048060ff */
[----:B------:R-:W2:Y:S04]  /*b9a80*/  LDL.LU R5, [R1+0x18e0] ;  /* 0x0018e00001057983 */ /* 0x000ea80000300800 */
[----:B------:R-:W2:Y:S04]  /*b9a90*/  LDL.LU R8, [R1+0x18e4] ;  /* 0x0018e40001087983 */ /* 0x000ea80000300800 */
[----:B------:R0:W-:Y:S04]  /*b9aa0*/  STL [R1+0x5334], R6 ;  /* 0x0053340601007387 */ /* 0x0001e80000100800 */
[----:B------:R-:W2:Y:S04]  /*b9ab0*/  LDL.LU R9, [R1+0x18e8] ;  /* 0x0018e80001097983 */ /* 0x000ea80000300800 */
[----:B------:R-:W2:Y:S01]  /*b9ac0*/  LDL.LU R24, [R1+0x18ec] ;  /* 0x0018ec0001187983 */ /* 0x000ea20000300800 */
[----:B0-----:R-:W-:-:S05]  /*b9ad0*/  IADD3 R6, P1, R17, R14, RZ ;  /* 0x0000000e11067210 */ /* 0x001fca0007f3e0ff */
[----:B------:R-:W-:-:S05]  /*b9ae0*/  IMAD.X R7, R18, 0x1, R16, P1 ;  /* 0x0000000112077824 */ /* 0x000fca00008e0610 */
[----:B------:R0:W-:Y:S04]  /*b9af0*/  STL.64 [R1+0x1910], R6 ;  /* 0x0019100601007387 */ /* 0x0001e80000100a00 */
[----:B------:R-:W2:Y:S01]  /*b9b00*/  LDL.LU R10, [R1+0x18d0] ;  /* 0x0018d000010a7983 */ /* 0x000ea20000300800 */
[----:B0-----:R-:W-:Y:S02]  /*b9b10*/  F2FP.SATFINITE.E5M2.F32.PACK_AB_MERGE_C R7, R28, R25, RZ ;  /* 0x000000191c07723e */ /* 0x001fe400048060ff */
[----:B------:R-:W-:-:S03]  /*b9b20*/  F2FP.SATFINITE.E5M2.F32.PACK_AB_MERGE_C R6, R19, R23, RZ ;  /* 0x000000171306723e */ /* 0x000fc600048060ff */
[----:B------:R-:W-:Y:S04]  /*b9b30*/  STL [R1+0x5330], R7 ;  /* 0x0053300701007387 */ /* 0x000fe80000100800 */
[----:B------:R-:W2:Y:S01]  /*b9b40*/  LDL.LU R11, [R1+0x18d4] ;  /* 0x0018d400010b7983 */ /* 0x000ea20000300800 */
[----:B------:R-:W-:Y:S01]  /*b9b50*/  VIADD R17, R17, UR5 ;  /* 0x0000000511117c36 */ /* 0x000fe20008000000 */
[----:B------:R-:W-:Y:S02]  /*b9b60*/  ULDC UR5, c[0x0][0x248] ;  /* 0x0000920000057ab9 */ /* 0x000fe40000000800 */
[----:B------:R0:W-:Y:S04]  /*b9b70*/  STL [R1+0x5348], R6 ;  /* 0x0053480601007387 */ /* 0x0001e80000100800 */
[----:B------:R-:W2:Y:S04]  /*b9b80*/  LDL.LU R25, [R1+0x18d8] ;  /* 0x0018d80001197983 */ /* 0x000ea80000300800 */
[----:B------:R-:W2:Y:S01]  /*b9b90*/  LDL.LU R28, [R1+0x18dc] ;  /* 0x0018dc00011c7983 */ /* 0x000ea20000300800 */
[----:B0-----:R-:W-:-:S03]  /*b9ba0*/  F2FP.SATFINITE.E5M2.F32.PACK_AB_MERGE_C R6, R27, R26, RZ ;  /* 0x0000001a1b06723e */ /* 0x001fc600048060ff */
[----:B------:R-:W2:Y:S04]  /*b9bb0*/  LDL.LU R23, [R1+0x18c0] ;  /* 0x0018c00001177983 */ /* 0x000ea80000300800 */
[----:B------:R-:W2:Y:S01]  /*b9bc0*/  LDL.LU R19, [R1+0x18c4] ;  /* 0x0018c40001137983 */ /* 0x000ea20000300800 */
[----:B------:R-:W-:-:S03]  /*b9bd0*/  SHF.R.S32.HI R18, RZ, 0x1f, R17 ;  /* 0x0000001fff127819 */ /* 0x000fc60000011411 */
[----:B------:R-:W2:Y:S04]  /*b9be0*/  LDL.LU R26, [R1+0x18c8] ;  /* 0x0018c800011a7983 */ /* 0x000ea80000300800 */
[----:B------:R-:W2:Y:S04]  /*b9bf0*/  LDL.LU R27, [R1+0x18cc] ;  /* 0x0018cc00011b7983 */ /* 0x000ea80000300800 */
[----:B------:R0:W-:Y:S02]  /*b9c00*/  STL [R1+0x5344], R6 ;  /* 0x0053440601007387 */ /* 0x0001e40000100800 */
[----:B0-----:R-:W-:-:S05]  /*b9c10*/  IADD3 R6, P1, R17, R0, RZ ;  /* 0x0000000011067210 */ /* 0x001fca0007f3e0ff */
[----:B----4-:R-:W-:-:S05]  /*b9c20*/  IMAD.X R7, R18, 0x1, R2, P1 ;  /* 0x0000000112077824 */ /* 0x010fca00008e0602 */
[----:B------:R3:W-:Y:S02]  /*b9c30*/  STL.64 [R1+0x1900], R6 ;  /* 0x0019000601007387 */ /* 0x0007e40000100a00 */
[----:B---3--:R-:W-:Y:S02]  /*b9c40*/  F2FP.SATFINITE.E5M2.F32.PACK_AB_MERGE_C R7, R29, R22, RZ ;  /* 0x000000161d07723e */ /* 0x008fe400048060ff */
[----:B------:R-:W-:Y:S01]  /*b9c50*/  F2FP.SATFINITE.E5M2.F32.PACK_AB_MERGE_C R6, R20, R21, RZ ;  /* 0x000000151406723e */ /* 0x000fe200048060ff */
[----:B------:R-:W3:Y:S04]  /*b9c60*/  LDL.LU R22, [R1+0x18a0] ;  /* 0x0018a00001167983 */ /* 0x000ee80000300800 */
[----:B------:R-:W-:Y:S04]  /*b9c70*/  STL [R1+0x5104], R7 ;  /* 0x0051040701007387 */ /* 0x000fe80000100800 */
[----:B------:R-:W3:Y:S04]  /*b9c80*/  LDL.LU R29, [R1+0x18a4] ;  /* 0x0018a400011d7983 */ /* 0x000ee80000300800 */
[----:B------:R0:W-:Y:S04]  /*b9c90*/  STL [R1+0x5100], R6 ;  /* 0x0051000601007387 */ /* 0x0001e80000100800 */
[----:B------:R-:W4:Y:S04]  /*b9ca0*/  LDL.LU R21, [R1+0x18a8] ;  /* 0x0018a80001157983 */ /* 0x000f280000300800 */
[----:B------:R-:W4:Y:S01]  /*b9cb0*/  LDL.LU R20, [R1+0x18ac] ;  /* 0x0018ac0001147983 */ /* 0x000f220000300800 */
[----:B0-----:R-:W-:-:S03]  /*b9cc0*/  IADD3 R6, P1, R17, R3, RZ ;  /* 0x0000000311067210 */ /* 0x001fc60007f3e0ff */
[----:B------:R0:W-:Y:S02]  /*b9cd0*/  STL.64 [R1+0x60f0], R2 ;  /* 0x0060f00201007387 */ /* 0x0001e40000100a00 */
[----:B------:R-:W-:Y:S01]  /*b9ce0*/  IMAD.X R7, R18, 0x1, R4, P1 ;  /* 0x0000000112077824 */ /* 0x000fe200008e0604 */
[----:B--2---:R-:W-:Y:S01]  /*b9cf0*/  F2FP.SATFINITE.E5M2.F32.PACK_AB_MERGE_C R8, R8, R5, RZ ;  /* 0x000000050808723e */ /* 0x004fe200048060ff */
[----:B0-----:R-:W2:Y:S04]  /*b9d00*/  LDL.LU R2, [R1+0x18b8] ;  /* 0x0018b80001027983 */ /* 0x001ea80000300800 */
[----:B------:R-:W2:Y:S04]  /*b9d10*/  LDL.LU R3, [R1+0x18bc] ;  /* 0x0018bc0001037983 */ /* 0x000ea80000300800 */
[----:B------:R0:W-:Y:S04]  /*b9d20*/  STL.64 [R1+0x18f0], R6 ;  /* 0x0018f00601007387 */ /* 0x0001e80000100a00 */
[----:B0-----:R-:W3:Y:S04]  /*b9d30*/  LDL.LU.64 R6, [R1+0x6110] ;  /* 0x0061100001067983 */ /* 0x001ee80000300a00 */
[----:B------:R-:W4:Y:S04]  /*b9d40*/  LDL.LU R5, [R1+0x6108] ;  /* 0x0061080001057983 */ /* 0x000f280000300800 */
[----:B------:R4:W-:Y:S01]  /*b9d50*/  STL [R1+0x511c], R8 ;  /* 0x00511c0801007387 */ /* 0x0009e20000100800 */
[----:B------:R-:W-:-:S02]  /*b9d60*/  F2FP.SATFINITE.E5M2.F32.PACK_AB_MERGE_C R24, R24, R9, RZ ;  /* 0x000000091818723e */ /* 0x000fc400048060ff */
[----:B----4-:R-:W-:Y:S01]  /*b9d70*/  IADD3 R8, P1, R17, R5, RZ ;  /* 0x0000000511087210 */ /* 0x010fe20007f3e0ff */
[----:B------:R-:W-:Y:S04]  /*b9d80*/  STL [R1+0x60e0], R5 ;  /* 0x0060e00501007387 */ /* 0x000fe80000100800 */
[----:B---3--:R-:W-:Y:S01]  /*b9d90*/  IMAD.X R9, R18, 0x1, R6, P1 ;  /* 0x0000000112097824 */ /* 0x008fe200008e0606 */
[----:B------:R-:W-:Y:S04]  /*b9da0*/  STL [R1+0x5118], R24 ;  /* 0x0051181801007387 */ /* 0x000fe80000100800 */
[----:B------:R0:W-:Y:S04]  /*b9db0*/  STL.64 [R1+0x18e0], R8 ;  /* 0x0018e00801007387 */ /* 0x0001e80000100a00 */
[----:B0-----:R-:W3:Y:S01]  /*b9dc0*/  LDL.LU.64 R8, [R1+0x6100] ;  /* 0x0061000001087983 */ /* 0x001ee20000300a00 */
[----:B------:R-:W-:-:S02]  /*b9dd0*/  F2FP.SATFINITE.E5M2.F32.PACK_AB_MERGE_C R11, R11, R10, RZ ;  /* 0x0000000a0b0b723e */ /* 0x000fc400048060ff */
[----:B------:R-:W-:Y:S01]  /*b9de0*/  IADD3 R10, P1, R17, R7, RZ ;  /* 0x00000007110a7210 */ /* 0x000fe20007f3e0ff */
[----:B------:R-:W4:Y:S01]  /*b9df0*/  LDL.LU R5, [R1+0x1890] ;  /* 0x0018900001057983 */ /* 0x000f220000300800 */
[----:B------:R-:W-:-:S03]  /*b9e00*/  F2FP.SATFINITE.E5M2.F32.PACK_AB_MERGE_C R25, R28, R25, RZ ;  /* 0x000000191c19723e */ /* 0x000fc600048060ff */
[----:B------:R-:W4:Y:S04]  /*b9e10*/  LDL.LU R24, [R1+0x1894] ;  /* 0x0018940001187983 */ /* 0x000f280000300800 */
[----:B------:R0:W-:Y:S01]  /*b9e20*/  STL [R1+0x60e4], R6 ;  /* 0x0060e40601007387 */ /* 0x0001e20000100800 */
[----:B------:R-:W-:-:S03]  /*b9e30*/  F2FP.SATFINITE.E5M2.F32.PACK_AB_MERGE_C R19, R19, R23, RZ ;  /* 0x000000171313723e */ /* 0x000fc600048060ff */
[----:B0-----:R-:W2:Y:S04]  /*b9e40*/  LDL.LU R6, [R1+0x18b4] ;  /* 0x0018b40001067983 */ /* 0x001ea80000300800 */
[----:B------:R3:W-:Y:S01]  /*b9e50*/  STL [R1+0x5130], R11 ;  /* 0x0051300b01007387 */ /* 0x0007e20000100800 */
[----:B------:R-:W-:-:S03]  /*b9e60*/  F2FP.SATFINITE.E5M2.F32.PACK_AB_MERGE_C R27, R27, R26, RZ ;  /* 0x0000001a1b1b723e */ /* 0x000fc600048060ff */
[----:B------:R-:W-:Y:S01]  /*b9e70*/  STL [R1+0x512c], R25 ;  /* 0x00512c1901007387 */ /* 0x000fe20000100800 */
[----:B---3--:R-:W-:-:S05]  /*b9e80*/  IMAD.X R11, R18, 0x1, R8, P1 ;  /* 0x00000001120b7824 */ /* 0x008fca00008e0608 */
[----:B------:R0:W-:Y:S01]  /*b9e90*/  STL.64 [R1+0x18d0], R10 ;  /* 0x0018d00a01007387 */ /* 0x0001e20000100a00 */
[----:B------:R-:W-:-:S03]  /*b9ea0*/  IADD3 R26, P1, R17, R9, RZ ;  /* 0x00000009111a7210 */ /* 0x000fc60007f3e0ff */
[----:B0-----:R-:W3:Y:S04]  /*b9eb0*/  LDL.LU.64 R10, [R1+0x60f8] ;  /* 0x0060f800010a7983 */ /* 0x001ee80000300a00 */
[----:B------:R-:W2:Y:S04]  /*b9ec0*/  LDL.LU R25, [R1+0x1898] ;  /* 0x0018980001197983 */ /* 0x000ea80000300800 */
[----:B------:R-:W2:Y:S04]  /*b9ed0*/  LDL.LU R28, [R1+0x189c] ;  /* 0x00189c00011c7983 */ /* 0x000ea80000300800 */
[----:B------:R0:W-:Y:S04]  /*b9ee0*/  STL [R1+0x5144], R19 ;  /* 0x0051441301007387 */ /* 0x0001e80000100800 */
[----:B------:R-:W2:Y:S04]  /*b9ef0*/  LDL.LU R23, [R1+0x1880] ;  /* 0x0018800001177983 */ /* 0x000ea80000300800 */
[----:B0-----:R-:W2:Y:S04]  /*b9f00*/  LDL.LU R19, [R1+0x1884] ;  /* 0x0018840001137983 */ /* 0x001ea80000300800 */
[----:B------:R-:W-:Y:S04]  /*b9f10*/  STL [R1+0x5140], R27 ;  /* 0x0051401b01007387 */ /* 0x000fe80000100800 */
[----:B------:R0:W-:Y:S04]  /*b9f20*/  STL [R1+0x60d0], R9 ;  /* 0x0060d00901007387 */ /* 0x0001e80000100800 */
[----:B0-----:R-:W2:Y:S01]  /*b9f30*/  LDL.LU R9, [R1+0x18b0] ;  /* 0x0018b00001097983 */ /* 0x001ea20000300800 */
[----:B----4-:R-:W-:Y:S01]  /*b9f40*/  F2FP.SATFINITE.E5M2.F32.PACK_AB_MERGE_C R5, R24, R5, RZ ;  /* 0x000000051805723e */ /* 0x010fe200048060ff */
[----:B---3--:R-:W-:-:S05]  /*b9f50*/  IMAD.X R27, R18, 0x1, R10, P1 ;  /* 0x00000001121b7824 */ /* 0x008fca00008e060a */
[----:B------:R0:W-:Y:S04]  /*b9f60*/  STL.64 [R1+0x18c0], R26 ;  /* 0x0018c01a01007387 */ /* 0x0001e80000100a00 */
[----:B0-----:R-:W3:Y:S04]  /*b9f70*/  LDL.LU R26, [R1+0x1888] ;  /* 0x00188800011a7983 */ /* 0x001ee80000300800 */
[----:B------:R-:W3:Y:S04]  /*b9f80*/  LDL.LU R27, [R1+0x188c] ;  /* 0x00188c00011b7983 */ /* 0x000ee80000300800 */
[----:B------:R-:W-:Y:S01]  /*b9f90*/  STL [R1+0x60d4], R10 ;  /* 0x0060d40a01007387 */ /* 0x000fe20000100800 */
[----:B--2---:R-:W-:-:S02]  /*b9fa0*/  F2FP.SATFINITE.E5M2.F32.PACK_AB_MERGE_C R9, R6, R9, RZ ;  /* 0x000000090609723e */ /* 0x004fc400048060ff */
[----:B------:R-:W-:Y:S02]  /*b9fb0*/  F2FP.SATFINITE.E5M2.F32.PACK_AB_MERGE_C R6, R3, R2, RZ ;  /* 0x000000020306723e */ /* 0x000fe400048060ff */
[----:B------:R-:W-:Y:S01]  /*b9fc0*/  IADD3 R2, P1, R17, R11, RZ ;  /* 0x0000000b11027210 */ /* 0x000fe20007f3e0ff */
[----:B------:R-:W-:Y:S04]  /*b9fd0*/  STL [R1+0x5164], R9 ;  /* 0x0051640901007387 */ /* 0x000fe80000100800 */
[----:B------:R-:W-:Y:S01]  /*b9fe0*/  IMAD.X R3, R18, 0x1, R12, P1 ;  /* 0x0000000112037824 */ /* 0x000fe200008e060c */
[----:B------:R-:W-:Y:S04]  /*b9ff0*/  STL [R1+0x5160], R6 ;  /* 0x0051600601007387 */ /* 0x000fe80000100800 */
[----:B------:R0:W-:Y:S02]  /*ba000*/  STL.64 [R1+0x18b0], R2 ;  /* 0x0018b00201007387 */ /* 0x0001e40000100a00 */
[----:B0-----:R-:W-:-:S02]  /*ba010*/  F2FP.SATFINITE.E5M2.F32.PACK_AB_MERGE_C R3, R29, R22, RZ ;  /* 0x000000161d03723e */ /* 0x001fc400048060ff */
[----:B------:R-:W-:Y:S02]  /*ba020*/  F2FP.SATFINITE.E5M2.F32.PACK_AB_MERGE_C R2, R20, R21, RZ ;  /* 0x000000151402723e */ /* 0x000fe400048060ff */
[----:B------:R-:W2:Y:S04]  /*ba030*/  LDL.LU R21, [R1+0x1870] ;  /* 0x0018700001157983 */ /* 0x000ea80000300800 */
[----:B------:R-:W-:Y:S04]  /*ba040*/  STL [R1+0x517c], R3 ;  /* 0x00517c0301007387 */ /* 0x000fe80000100800 */
[----:B------:R-:W2:Y:S04]  /*ba050*/  LDL.LU R20, [R1+0x1874] ;  /* 0x0018740001147983 */ /* 0x000ea80000300800 */
[----:B------:R0:W-:Y:S04]  /*ba060*/  STL [R1+0x5178], R2 ;  /* 0x0051780201007387 */ /* 0x0001e80000100800 */
[----:B------:R-:W4:Y:S04]  /*ba070*/  LDL.LU R22, [R1+0x1878] ;  /* 0x0018780001167983 */ /* 0x000f280000300800 */
[----:B------:R-:W4:Y:S01]  /*ba080*/  LDL.LU R29, [R1+0x187c] ;  /* 0x00187c00011d7983 */ /* 0x000f220000300800 */
[----:B0-----:R-:W-:-:S05]  /*ba090*/  IADD3 R2, P1, R17, R13, RZ ;  /* 0x0000000d11027210 */ /* 0x001fca0007f3e0ff */
[----:B------:R-:W-:Y:S01]  /*ba0a0*/  IMAD.X R3, R18, 0x1, R15, P1 ;  /* 0x0000000112037824 */ /* 0x000fe200008e060f */
[----:B------:R-:W-:Y:S04]  /*ba0b0*/  STL.64 [R1+0x60d8], R12 ;  /* 0x0060d80c01007387 */ /* 0x000fe80000100a00 */
[----:B------:R0:W-:Y:S04]  /*ba0c0*/  STL.64 [R1+0x18a0], R2 ;  /* 0x0018a00201007387 */ /* 0x0001e80000100a00 */
[----:B0-----:R-:W2:Y:S04]  /*ba0d0*/  LDL.LU.64 R2, [R1+0x60f0] ;  /* 0x0060f00001027983 */ /* 0x001ea80000300a00 */
[----:B------:R-:W-:Y:S04]  /*ba0e0*/  STL.64 [R1+0x60c8], R14 ;  /* 0x0060c80e01007387 */ /* 0x000fe80000100a00 */
[----:B------:R0:W-:Y:S04]  /*ba0f0*/  STL [R1+0x5198], R5 ;  /* 0x0051980501007387 */ /* 0x0001e80000100800 */
[----:B------:R-:W3:Y:S01]  /*ba100*/  LDL.LU R6, [R1+0x1860] ;  /* 0x0018600001067983 */ /* 0x000ee20000300800 */
[----:B------:R-:W-:-:S05]  /*ba110*/  IADD3 R12, P1, R17, R14, RZ ;  /* 0x0000000e110c7210 */ /* 0x000fca0007f3e0ff */
[----:B------:R-:W-:Y:S02]  /*ba120*/  IMAD.X R13, R18, 0x1, R16, P1 ;  /* 0x00000001120d7824 */ /* 0x000fe400008e0610 */
[----:B------:R-:W-:Y:S01]  /*ba130*/  VIADD R17, R17, UR5 ;  /* 0x0000000511117c36 */ /* 0x000fe20008000000 */
[----:B------:R-:W-:-:S04]  /*ba140*/  ULDC UR5, c[0x0][0x248] ;  /* 0x0000920000057ab9 */ /* 0x000fc80000000800 */
[----:B------:R-:W-:Y:S01]  /*ba150*/  SHF.R.S32.HI R18, RZ, 0x1f, R17 ;  /* 0x0000001fff127819 */ /* 0x000fe20000011411 */
[----:B---3--:R1:W-:Y:S04]  /*ba160*/  STL.64 [R1+0x60e8], R6 ;  /* 0x0060e80601007387 */ /* 0x0083e80000100a00 */
[----:B0-----:R-:W3:Y:S04]  /*ba170*/  LDL.LU R5, [R1+0x1864] ;  /* 0x0018640001057983 */ /* 0x001ee80000300800 */
[----:B------:R0:W-:Y:S01]  /*ba180*/  STL.64 [R1+0x1890], R12 ;  /* 0x0018900c01007387 */ /* 0x0001e20000100a00 */
[----:B-1----:R-:W-:-:S02]  /*ba190*/  F2FP.SATFINITE.E5M2.F32.PACK_AB_MERGE_C R7, R28, R25, RZ ;  /* 0x000000191c07723e */ /* 0x002fc400048060ff */
[----:B------:R-:W-:Y:S01]  /*ba1a0*/  F2FP.SATFINITE.E5M2.F32.PACK_AB_MERGE_C R6, R19, R23, RZ ;  /* 0x000000171306723e */ /* 0x000fe200048060ff */
[----:B0-----:R-:W3:Y:S04]  /*ba1b0*/  LDL.LU R12, [R1+0x1868] ;  /* 0x00186800010c7983 */ /* 0x001ee80000300800 */
[----:B------:R-:W3:Y:S04]  /*ba1c0*/  LDL.LU R13, [R1+0x186c] ;  /* 0x00186c00010d7983 */ /* 0x000ee80000300800 */
[----:B------:R-:W3:Y:S04]  /*ba1d0*/  LDL.LU R25, [R1+0x1850] ;  /* 0x0018500001197983 */ /* 0x000ee80000300800 */
[----:B------:R-:W-:Y:S04]  /*ba1e0*/  STL [R1+0x5194], R7 ;  /* 0x0051940701007387 */ /* 0x000fe80000100800 */
[----:B------:R-:W3:Y:S04]  /*ba1f0*/  LDL.LU R28, [R1+0x1854] ;  /* 0x00185400011c7983 */ /* 0x000ee80000300800 */
[----:B------:R0:W-:Y:S04]  /*ba200*/  STL [R1+0x51ac], R6 ;  /* 0x0051ac0601007387 */ /* 0x0001e80000100800 */
[----:B------:R-:W3:Y:S04]  /*ba210*/  LDL.LU R23, [R1+0x1858] ;  /* 0x0018580001177983 */ /* 0x000ee80000300800 */
[----:B------:R-:W3:Y:S01]  /*ba220*/  LDL.LU R19, [R1+0x185c] ;  /* 0x00185c0001137983 */ /* 0x000ee20000300800 */
[----:B0-----:R-:W-:-:S03]  /*ba230*/  F2FP.SATFINITE.E5M2.F32.PACK_AB_MERGE_C R6, R27, R26, RZ ;  /* 0x0000001a1b06723e */ /* 0x001fc600048060ff */
[----:B------:R-:W3:Y:S04]  /*ba240*/  LDL.LU R10, [R1+0x1840] ;  /* 0x00184000010a7983 */ /* 0x000ee80000300800 */
[----:B------:R-:W3:Y:S04]  /*ba250*/  LDL.LU R9, [R1+0x1844] ;  /* 0x0018440001097983 */ /* 0x000ee80000300800 */
[----:B------:R0:W-:Y:S04]  /*ba260*/  STL [R1+0x51a8], R6 ;  /* 0x0051a80601007387 */ /* 0x0001e80000100800 */
[----:B------:R-:W3:Y:S04]  /*ba270*/  LDL.LU R14, [R1+0x1848] ;  /* 0x00184800010e7983 */ /* 0x000ee80000300800 */
[----:B------:R-:W3:Y:S01]  /*ba280*/  LDL.LU R15, [R1+0x184c] ;  /* 0x00184c00010f7983 */ /* 0x000ee20000300800 */
[----:B0-----:R-:W-:-:S05]  /*ba290*/  IADD3 R6, P1, R17, R0, RZ ;  /* 0x0000000011067210 */ /* 0x001fca0007f3e0ff */
[----:B--2---:R-:W-:-:S05]  /*ba2a0*/  IMAD.X R7, R18, 0x1, R2, P1 ;  /* 0x0000000112077824 */ /* 0x004fca00008e0602 */
[----:B------:R0:W-:Y:S02]  /*ba2b0*/  STL.64 [R1+0x1880], R6 ;  /* 0x0018800601007387 */ /* 0x0001e40000100a00 */
[----:B0-----:R-:W-:Y:S02]  /*ba2c0*/  F2FP.SATFINITE.E5M2.F32.PACK_AB_MERGE_C R6, R20, R21, RZ ;  /* 0x000000151406723e */ /* 0x001fe400048060ff */
[----:B------:R-:W2:Y:S04]  /*ba2d0*/  LDL.LU R21, [R1+0x1830] ;  /* 0x0018300001157983 */ /* 0x000ea80000300800 */
[----:B------:R-:W2:Y:S04]  /*ba2e0*/  LDL.LU R20, [R1+0x1834] ;  /* 0x0018340001147983 */ /* 0x000ea80000300800 */
[----:B------:R4:W-:Y:S04]  /*ba2f0*/  STL [R1+0x51c0], R6 ;  /* 0x0051c00601007387 */ /* 0x0009e80000100800 */
[----:B------:R-:W2:Y:S04]  /*ba300*/  LDL.LU R24, [R1+0x1824] ;  /* 0x0018240001187983 */ /* 0x000ea80000300800 */
[----:B------:R-:W2:Y:S01]  /*ba310*/  LDL.LU R26, [R1+0x1828] ;  /* 0x00182800011a7983 */ /* 0x000ea20000300800 */
[----:B----4-:R-:W-:-:S05]  /*ba320*/  F2FP.SATFINITE.E5M2.F32.PACK_AB_MERGE_C R6, R29, R22, RZ ;  /* 0x000000161d06723e */ /* 0x010fca00048060ff */
[----:B------:R0:W-:Y:S04]  /*ba330*/  STL [R1+0x51bc], R6 ;  /* 0x0051bc0601007387 */ /* 0x0001e80000100800 */
[----:B------:R-:W4:Y:S04]  /*ba340*/  LDL.LU R27, [R1+0x182c] ;  /* 0x00182c00011b7983 */ /* 0x000f280000300800 */
[----:B------:R-:W4:Y:S01]  /*ba350*/  LDL.LU R22, [R1+0x1810] ;  /* 0x0018100001167983 */ /* 0x000f220000300800 */
[----:B0-----:R-:W-:-:S03]  /*ba360*/  IADD3 R6, P1, R17, R3, RZ ;  /* 0x0000000311067210 */ /* 0x001fc60007f3e0ff */
[----:B------:R-:W4:Y:S02]  /*ba370*/  LDL.LU R29, [R1+0x1814] ;  /* 0x00181400011d7983 */ /* 0x000f240000300800 */
[----:B------:R-:W-:Y:S02]  /*ba380*/  IMAD.X R7, R18, 0x1, R4, P1 ;  /* 0x0000000112077824 */ /* 0x000fe400008e0604 */
[----:B------:R0:W-:Y:S04]  /*ba390*/  STL [R1+0x60b8], R3 ;  /* 0x0060b80301007387 */ /* 0x0001e80000100800 */
[----:B0-----:R-:W4:Y:S04]  /*ba3a0*/  LDL.LU R3, [R1+0x1820] ;  /* 0x0018200001037983 */ /* 0x001f280000300800 */
[----:B------:R0:W-:Y:S04]  /*ba3b0*/  STL.64 [R1+0x1870], R6 ;  /* 0x0018700601007387 */ /* 0x0001e80000100a00 */
[----:B0-----:R-:W3:Y:S02]  /*ba3c0*/  LDL.LU.64 R6, [R1+0x60e8] ;  /* 0x0060e80001067983 */ /* 0x001ee40000300a00 */
[----:B---3--:R-:W-:-:S02]  /*ba3d0*/  F2FP.SATFINITE.E5M2.F32.PACK_AB_MERGE_C R5, R5, R6, RZ ;  /* 0x000000060505723e */ /* 0x008fc400048060ff */
[----:B------:R-:W3:Y:S04]  /*ba3e0*/  LDL.LU R6, [R1+0x60e4] ;  /* 0x0060e40001067983 */ /* 0x000ee80000300800 */
[----:B------:R0:W-:Y:S04]  /*ba3f0*/  STL [R1+0x51d8], R5 ;  /* 0x0051d80501007387 */ /* 0x0001e80000100800 */
[----:B0-----:R-:W2:Y:S01]  /*ba400*/  LDL.LU R5, [R1+0x60e0] ;  /* 0x0060e00001057983 */ /* 0x001ea20000300800 */
[----:B------:R-:W-:-:S05]  /*ba410*/  F2FP.SATFINITE.E5M2.F32.PACK_AB_MERGE_C R13, R13, R12, RZ ;  /* 0x0000000c0d0d723e */ /* 0x000fca00048060ff */
[----:B------:R3:W-:Y:S01]  /*ba420*/  STL [R1+0x51d4], R13 ;  /* 0x0051d40d01007387 */ /* 0x0007e20000100800 */
[----:B------:R-:W-:Y:S02]  /*ba430*/  F2FP.SATFINITE.E5M2.F32.PACK_AB_MERGE_C R9, R9, R10, RZ ;  /* 0x0000000a0909723e */ /* 0x000fe400048060ff */
[----:B--2---:R-:W-:Y:S01]  /*ba440*/  IADD3 R12, P1, R17, R5, RZ ;  /* 0x00000005110c7210 */ /* 0x004fe20007f3e0ff */
[----:B------:R0:W-:Y:S04]  /*ba450*/  STL.64 [R1+0x60c0], R4 ;  /* 0x0060c00401007387 */ /* 0x0001e80000100a00 */
[----:B---3--:R-:W-:Y:S01]  /*ba460*/  IMAD.X R13, R18, 0x1, R6, P1 ;  /* 0x00000001120d7824 */ /* 0x008fe200008e0606 */
[----:B0-----:R-:W2:Y:S04]  /*ba470*/  LDL.LU R4, [R1+0x1838] ;  /* 0x0018380001047983 */ /* 0x001ea80000300800 */
[----:B------:R-:W2:Y:S04]  /*ba480*/  LDL.LU R5, [R1+0x183c] ;  /* 0x00183c0001057983 */ /* 0x000ea80000300800 */
        /* <DEDUP_REMOVED lines=12> */
[----:B0-----:R-:W4:Y:S04]  /*ba550*/  LDL.LU.64 R12, [R1+0x60d8] ;  /* 0x0060d800010c7983 */ /* 0x001f280000300a00 */
[----:B------:R-:W2:Y:S04]  /*ba560*/  LDL.LU R10, [R1+0x60d4] ;  /* 0x0060d400010a7983 */ /* 0x000ea80000300800 */
[----:B------:R0:W-:Y:S04]  /*ba570*/  STL [R1+0x5204], R9 ;  /* 0x0052040901007387 */ /* 0x0001e80000100800 */
[----:B0-----:R-:W3:Y:S01]  /*ba580*/  LDL.LU R9, [R1+0x60d0] ;  /* 0x0060d00001097983 */ /* 0x001ee20000300800 */
[----:B------:R-:W-:-:S05]  /*ba590*/  F2FP.SATFINITE.E5M2.F32.PACK_AB_MERGE_C R15, R15, R14, RZ ;  /* 0x0000000e0f0f723e */ /* 0x000fca00048060ff */
[----:B------:R2:W-:Y:S01]  /*ba5a0*/  STL [R1+0x5200], R15 ;  /* 0x0052000f01007387 */ /* 0x0005e20000100800 */
[----:B---3--:R-:W-:-:S03]  /*ba5b0*/  IADD3 R14, P1, R17, R9, RZ ;  /* 0x00000009110e7210 */ /* 0x008fc60007f3e0ff */
[----:B------:R-:W-:Y:S02]  /*ba5c0*/  STL.64 [R1+0x60b0], R8 ;  /* 0x0060b00801007387 */ /* 0x000fe40000100a00 */
[----:B--2---:R-:W-:-:S05]  /*ba5d0*/  IMAD.X R15, R18, 0x1, R10, P1 ;  /* 0x00000001120f7824 */ /* 0x004fca00008e060a */
[----:B------:R0:W-:Y:S04]  /*ba5e0*/  STL.64 [R1+0x1858], R14 ;  /* 0x0018580e01007387 */ /* 0x0001e80000100a00 */
[----:B0-----:R-:W2:Y:S01]  /*ba5f0*/  LDL.LU.64 R14, [R1+0x60c8] ;  /* 0x0060c800010e7983 */ /* 0x001ea20000300a00 */
[----:B------:R-:W-:-:S03]  /*ba600*/  F2FP.SATFINITE.E5M2.F32.PACK_AB_MERGE_C R8, R20, R21, RZ ;  /* 0x000000151408723e */ /* 0x000fc600048060ff */
[----:B------:R-:W3:Y:S04]  /*ba610*/  LDL.LU R21, [R1+0x1808] ;  /* 0x0018080001157983 */ /* 0x000ee80000300800 */
[----:B------:R-:W3:Y:S04]  /*ba620*/  LDL.LU R20, [R1+0x180c] ;  /* 0x00180c0001147983 */ /* 0x000ee80000300800 */
[----:B------:R0:W-:Y:S02]  /*ba630*/  STL [R1+0x5218], R8 ;  /* 0x0052180801007387 */ /* 0x0001e40000100800 */
[----:B0-----:R-:W-:-:S02]  /*ba640*/  F2FP.SATFINITE.E5M2.F32.PACK_AB_MERGE_C R8, R5, R4, RZ ;  /* 0x000000040508723e */ /* 0x001fc400048060ff */
[----:B------:R-:W-:Y:S01]  /*ba650*/  IADD3 R4, P1, R17, R11, RZ ;  /* 0x0000000b11047210 */ /* 0x000fe20007f3e0ff */
[----:B------:R-:W-:Y:S04]  /*ba660*/  STL.64 [R1+0x60a8], R10 ;  /* 0x0060a80a01007387 */ /* 0x000fe80000100a00 */
[----:B----4-:R-:W-:Y:S01]  /*ba670*/  IMAD.X R5, R18, 0x1, R12, P1 ;  /* 0x0000000112057824 */ /* 0x010fe200008e060c */
[----:B------:R0:W-:Y:S04]  /*ba680*/  STL [R1+0x5214], R8 ;  /* 0x0052140801007387 */ /* 0x0001e80000100800 */
[----:B------:R1:W-:Y:S01]  /*ba690*/  STL.64 [R1+0x1850], R4 ;  /* 0x0018500401007387 */ /* 0x0003e20000100a00 */
[----:B0-----:R-:W-:-:S02]  /*ba6a0*/  F2FP.SATFINITE.E5M2.F32.PACK_AB_MERGE_C R8, R24, R3, RZ ;  /* 0x000000031808723e */ /* 0x001fc400048060ff */
[----:B------:R-:W-:Y:S02]  /*ba6b0*/  F2FP.SATFINITE.E5M2.F32.PACK_AB_MERGE_C R3, R27, R26, RZ ;  /* 0x0000001a1b03723e */ /* 0x000fe400048060ff */
[----:B-1----:R-:W-:Y:S01]  /*ba6c0*/  IADD3 R4, P1, R17, R13, RZ ;  /* 0x0000000d11047210 */ /* 0x002fe20007f3e0ff */
[----:B------:R-:W-:Y:S04]  /*ba6d0*/  STL [R1+0x5238], R8 ;  /* 0x0052380801007387 */ /* 0x000fe80000100800 */
[----:B------:R0:W-:Y:S01]  /*ba6e0*/  STL [R1+0x5230], R3 ;  /* 0x0052300301007387 */ /* 0x0001e20000100800 */
[----:B--2---:R-:W-:-:S05]  /*ba6f0*/  IMAD.X R5, R18, 0x1, R15, P1 ;  /* 0x0000000112057824 */ /* 0x004fca00008e060f */
[----:B------:R1:W-:Y:S04]  /*ba700*/  STL.64 [R1+0x1848], R4 ;  /* 0x0018480401007387 */ /* 0x0003e80000100a00 */
[----:B0-----:R-:W2:Y:S04]  /*ba710*/  LDL.LU R3, [R1+0x17f0] ;  /* 0x0017f00001037983 */ /* 0x001ea80000300800 */
[----:B------:R-:W4:Y:S01]  /*ba720*/  LDL.LU R8, [R1+0x17f8] ;  /* 0x0017f80001087983 */ /* 0x000f220000300800 */
[----:B-1----:R-:W-:-:S05]  /*ba730*/  F2FP.SATFINITE.E5M2.F32.PACK_AB_MERGE_C R4, R29, R22, RZ ;  /* 0x000000161d04723e */ /* 0x002fca00048060ff */
[----:B------:R0:W-:Y:S04]  /*ba740*/  STL [R1+0x5250], R4 ;  /* 0x0052500401007387 */ /* 0x0001e80000100800 */
[----:B------:R-:W4:Y:S04]  /*ba750*/  LDL.LU R9, [R1+0x17fc] ;  /* 0x0017fc0001097983 */ /* 0x000f280000300800 */
[----:B------:R-:W4:Y:S01]  /*ba760*/  LDL.LU R26, [R1+0x17e0] ;  /* 0x0017e000011a7983 */ /* 0x000f220000300800 */
[----:B0-----:R-:W-:-:S03]  /*ba770*/  IADD3 R4, P1, R17, R14, RZ ;  /* 0x0000000e11047210 */ /* 0x001fc60007f3e0ff */
[----:B------:R-:W4:Y:S02]  /*ba780*/  LDL.LU R27, [R1+0x17e4] ;  /* 0x0017e400011b7983 */ /* 0x000f240000300800 */
[----:B------:R-:W-:Y:S02]  /*ba790*/  IMAD.X R5, R18, 0x1, R16, P1 ;  /* 0x0000000112057824 */ /* 0x000fe400008e0610 */
[----:B------:R-:W4:Y:S04]  /*ba7a0*/  LDL.LU R22, [R1+0x17e8] ;  /* 0x0017e80001167983 */ /* 0x000f280000300800 */
[----:B------:R-:W4:Y:S04]  /*ba7b0*/  LDL.LU R29, [R1+0x17ec] ;  /* 0x0017ec00011d7983 */ /* 0x000f280000300800 */
[----:B------:R0:W-:Y:S04]  /*ba7c0*/  STL.64 [R1+0x60a0], R14 ;  /* 0x0060a00e01007387 */ /* 0x0001e80000100a00 */
[----:B------:R1:W-:Y:S01]  /*ba7d0*/  STL.64 [R1+0x1840], R4 ;  /* 0x0018400401007387 */ /* 0x0003e20000100a00 */
[----:B------:R-:W-:Y:S01]  /*ba7e0*/  VIADD R17, R17, UR5 ;  /* 0x0000000511117c36 */ /* 0x000fe20008000000 */
[----:B------:R-:W-:-:S02]  /*ba7f0*/  ULDC UR5, c[0x0][0x248] ;  /* 0x0000920000057ab9 */ /* 0x000fc40000000800 */
[----:B0-----:R-:W4:Y:S01]  /*ba800*/  LDL.LU R14, [R1+0x17d4] ;  /* 0x0017d400010e7983 */ /* 0x001f220000300800 */
[----:B-1----:R-:W-:Y:S02]  /*ba810*/  F2FP.SATFINITE.E5M2.F32.PACK_AB_MERGE_C R5, R28, R25, RZ ;  /* 0x000000191c05723e */ /* 0x002fe400048060ff */
[----:B------:R-:W-:-:S03]  /*ba820*/  F2FP.SATFINITE.E5M2.F32.PACK_AB_MERGE_C R4, R19, R23, RZ ;  /* 0x000000171304723e */ /* 0x000fc600048060ff */
[----:B------:R-:W-:Y:S04]  /*ba830*/  STL [R1+0x524c], R5 ;  /* 0x00524c0501007387 */ /* 0x000fe80000100800 */
[----:B------:R-:W4:Y:S04]  /*ba840*/  LDL.LU R10, [R1+0x17d8] ;  /* 0x0017d800010a7983 */ /* 0x000f280000300800 */
[----:B------:R3:W-:Y:S04]  /*ba850*/  STL [R1+0x5260], R4 ;  /* 0x0052600401007387 */ /* 0x0007e80000100800 */
[----:B------:R-:W4:Y:S04]  /*ba860*/  LDL.LU R11, [R1+0x17dc] ;  /* 0x0017dc00010b7983 */ /* 0x000f280000300800 */
[----:B------:R-:W4:Y:S01]  /*ba870*/  LDL.LU R15, [R1+0x17c0] ;  /* 0x0017c000010f7983 */ /* 0x000f220000300800 */
[----:B---3--:R-:W-:-:S03]  /*ba880*/  F2FP.SATFINITE.E5M2.F32.PACK_AB_MERGE_C R4, R20, R21, RZ ;  /* 0x000000151404723e */ /* 0x008fc600048060ff */
[----:B------:R-:W3:Y:S04]  /*ba890*/  LDL.LU R24, [R1+0x17c4] ;  /* 0x0017c40001187983 */ /* 0x000ee80000300800 */
[----:B------:R-:W3:Y:S04]  /*ba8a0*/  LDL.LU R23, [R1+0x17c8] ;  /* 0x0017c80001177983 */ /* 0x000ee80000300800 */
[----:B------:R-:W3:Y:S01]  /*ba8b0*/  LDL.LU R19, [R1+0x17cc] ;  /* 0x0017cc0001137983 */ /* 0x000ee20000300800 */
[----:B------:R-:W-:-:S03]  /*ba8c0*/  SHF.R.S32.HI R18, RZ, 0x1f, R17 ;  /* 0x0000001fff127819 */ /* 0x000fc60000011411 */
[----:B------:R-:W3:Y:S04]  /*ba8d0*/  LDL.LU R25, [R1+0x17b0] ;  /* 0x0017b00001197983 */ /* 0x000ee80000300800 */
[----:B------:R-:W3:Y:S04]  /*ba8e0*/  LDL.LU R28, [R1+0x17b4] ;  /* 0x0017b400011c7983 */ /* 0x000ee80000300800 */
[----:B------:R0:W-:Y:S04]  /*ba8f0*/  STL [R1+0x525c], R4 ;  /* 0x00525c0401007387 */ /* 0x0001e80000100800 */
[----:B------:R-:W3:Y:S04]  /*ba900*/  LDL.LU R21, [R1+0x17b8] ;  /* 0x0017b80001157983 */ /* 0x000ee80000300800 */
[----:B------:R-:W3:Y:S01]  /*ba910*/  LDL.LU R20, [R1+0x17bc] ;  /* 0x0017bc0001147983 */ /* 0x000ee20000300800 */
[----:B0-----:R-:W-:-:S03]  /*ba920*/  IADD3 R4, P1, R17, R0, RZ ;  /* 0x0000000011047210 */ /* 0x001fc60007f3e0ff */
[----:B------:R0:W-:Y:S02]  /*ba930*/  STL [R1+0x6098], R0 ;  /* 0x0060980001007387 */ /* 0x0001e40000100800 */
[----:B------:R-:W-:Y:S02]  /*ba940*/  IMAD.X R5, R18, 0x1, R2, P1 ;  /* 0x0000000112057824 */ /* 0x000fe400008e0602 */
[----:B0-----:R-:W3:Y:S04]  /*ba950*/  LDL.LU R0, [R1+0x17d0] ;  /* 0x0017d00001007983 */ /* 0x001ee80000300800 */
[----:B------:R0:W-:Y:S04]  /*ba960*/  STL.64 [R1+0x1838], R4 ;  /* 0x0018380401007387 */ /* 0x0001e80000100a00 */
[----:B0-----:R-:W3:Y:S04]  /*ba970*/  LDL.LU.64 R4, [R1+0x60c0] ;  /* 0x0060c00001047983 */ /* 0x001ee80000300a00 */
[----:B------:R0:W-:Y:S04]  /*ba980*/  STL [R1+0x609c], R2 ;  /* 0x00609c0201007387 */ /* 0x0001e80000100800 */
[----:B0-----:R-:W2:Y:S02]  /*ba990*/  LDL.LU R2, [R1+0x17f4] ;  /* 0x0017f40001027983 */ /* 0x001ea40000300800 */
[----:B--2---:R-:W-:-:S02]  /*ba9a0*/  F2FP.SATFINITE.E5M2.F32.PACK_AB_MERGE_C R2, R2, R3, RZ ;  /* 0x000000030202723e */ /* 0x004fc400048060ff */
[----:B------:R-:W2:Y:S04]  /*ba9b0*/  LDL.LU R3, [R1+0x60b8] ;  /* 0x0060b80001037983 */ /* 0x000ea80000300800 */
[----:B------:R4:W-:Y:S02]  /*ba9c0*/  STL [R1+0x5030], R2 ;  /* 0x0050300201007387 */ /* 0x0009e40000100800 */
[----:B----4-:R-:W-:-:S05]  /*ba9d0*/  F2FP.SATFINITE.E5M2.F32.PACK_AB_MERGE_C R2, R9, R8, RZ ;  /* 0x000000080902723e */ /* 0x010fca00048060ff */
[----:B------:R0:W-:Y:S02]  /*ba9e0*/  STL [R1+0x526c], R2 ;  /* 0x00526c0201007387 */ /* 0x0001e40000100800 */
[----:B0-----:R-:W-:Y:S02]  /*ba9f0*/  F2FP.SATFINITE.E5M2.F32.PACK_AB_MERGE_C R2, R29, R22, RZ ;  /* 0x000000161d02723e */ /* 0x001fe400048060ff */
[----:B--2---:R-:W-:-:S05]  /*baa00*/  IADD3 R8, P1, R17, R3, RZ ;  /* 0x0000000311087210 */ /* 0x004fca0007f3e0ff */
[----:B---3--:R-:W-:-:S05]  /*baa10*/  IMAD.X R9, R18, 0x1, R4, P1 ;  /* 0x0000000112097824 */ /* 0x008fca00008e0604 */
[----:B------:R0:W-:Y:S02]  /*baa20*/  STL.64 [R1+0x1830], R8 ;  /* 0x0018300801007387 */ /* 0x0001e40000100a00 */
[----:B0-----:R-:W-:Y:S02]  /*baa30*/  F2FP.SATFINITE.E5M2.F32.PACK_AB_MERGE_C R8, R27, R26, RZ ;  /* 0x0000001a1b08723e */ /* 0x001fe400048060ff */
[----:B------:R-:W2:Y:S04]  /*baa40*/  LDL.LU R26, [R1+0x17a0] ;  /* 0x0017a000011a7983 */ /* 0x000ea80000300800 */
[----:B------:R0:W-:Y:S04]  /*baa50*/  STL [R1+0x4fec], R8 ;  /* 0x004fec0801007387 */ /* 0x0001e80000100800 */
[----:B------:R-:W2:Y:S01]  /*baa60*/  LDL.LU R27, [R1+0x17a4] ;  /* 0x0017a400011b7983 */ /* 0x000ea20000300800 */
[----:B0-----:R-:W-:-:S03]  /*baa70*/  IADD3 R8, P1, R17, R5, RZ ;  /* 0x0000000511087210 */ /* 0x001fc60007f3e0ff */
[----:B------:R-:W-:Y:S02]  /*baa80*/  STL [R1+0x5270], R2 ;  /* 0x0052700201007387 */ /* 0x000fe40000100800 */
[----:B------:R-:W-:Y:S02]  /*baa90*/  IMAD.X R9, R18, 0x1, R6, P1 ;  /* 0x0000000112097824 */ /* 0x000fe400008e0606 */
[----:B------:R-:W3:Y:S04]  /*baaa0*/  LDL.LU R22, [R1+0x17a8] ;  /* 0x0017a80001167983 */ /* 0x000ee80000300800 */
[----:B------:R-:W3:Y:S04]  /*baab0*/  LDL.LU R29, [R1+0x17ac] ;  /* 0x0017ac00011d7983 */ /* 0x000ee80000300800 */
[----:B------:R-:W-:Y:S04]  /*baac0*/  STL [R1+0x6088], R5 ;  /* 0x0060880501007387 */ /* 0x000fe80000100800 */
[----:B------:R0:W-:Y:S04]  /*baad0*/  STL.64 [R1+0x1828], R8 ;  /* 0x0018280801007387 */ /* 0x0001e80000100a00 */
[----:B0-----:R-:W4:Y:S01]  /*baae0*/  LDL.LU.64 R8, [R1+0x60b0] ;  /* 0x0060b00001087983 */ /* 0x001f220000300a00 */
[----:B------:R-:W-:-:S02]  /*baaf0*/  F2FP.SATFINITE.E5M2.F32.PACK_AB_MERGE_C R2, R14, R0, RZ ;  /* 0x000000000e02723e */ /* 0x000fc400048060ff */
[----:B------:R-:W-:Y:S02]  /*bab00*/  F2FP.SATFINITE.E5M2.F32.PACK_AB_MERGE_C R0, R11, R10, RZ ;  /* 0x0000000a0b00723e */ /* 0x000fe400048060ff */
[----:B------:R-:W-:Y:S01]  /*bab10*/  IADD3 R10, P1, R17, R7, RZ ;  /* 0x00000007110a7210 */ /* 0x000fe20007f3e0ff */
[----:B------:R-:W-:Y:S04]  /*bab20*/  STL [R1+0x608c], R6 ;  /* 0x00608c0601007387 */ /* 0x000fe80000100800 */
[----:B------:R-:W-:Y:S04]  /*bab30*/  STL [R1+0x4f90], R2 ;  /* 0x004f900201007387 */ /* 0x000fe80000100800 */
[----:B------:R-:W-:Y:S01]  /*bab40*/  STL [R1+0x5280], R0 ;  /* 0x0052800001007387 */ /* 0x000fe20000100800 */
[----:B----4-:R-:W-:-:S05]  /*bab50*/  IMAD.X R11, R18, 0x1, R8, P1 ;  /* 0x00000001120b7824 */ /* 0x010fca00008e0608 */
[----:B------:R0:W-:Y:S04]  /*bab60*/  STL.64 [R1+0x1820], R10 ;  /* 0x0018200a01007387 */ /* 0x0001e80000100a00 */
[----:B0-----:R-:W4:Y:S01]  /*bab70*/  LDL.LU.64 R10, [R1+0x60a8] ;  /* 0x0060a800010a7983 */ /* 0x001f220000300a00 */
[----:B------:R-:W-:Y:S02]  /*bab80*/  F2FP.SATFINITE.E5M2.F32.PACK_AB_MERGE_C R2, R24, R15, RZ ;  /* 0x0000000f1802723e */ /* 0x000fe400048060ff */
[----:B------:R-:W-:Y:S02]  /*bab90*/  F2FP.SATFINITE.E5M2.F32.PACK_AB_MERGE_C R0, R19, R23, RZ ;  /* 0x000000171300723e */ /* 0x000fe400048060ff */
[----:B------:R-:W-:Y:S01]  /*baba0*/  IADD3 R14, P1, R17, R9, RZ ;  /* 0x00000009110e7210 */ /* 0x000fe20007f3e0ff */
[----:B------:R-:W3:Y:S04]  /*babb0*/  LDL.LU R23, [R1+0x1790] ;  /* 0x0017900001177983 */ /* 0x000ee80000300800 */
[----:B------:R0:W-:Y:S04]  /*babc0*/  STL [R1+0x4f50], R2 ;  /* 0x004f500201007387 */ /* 0x0001e80000100800 */
[----:B------:R-:W3:Y:S01]  /*babd0*/  LDL.LU R19, [R1+0x1794] ;  /* 0x0017940001137983 */ /* 0x000ee20000300800 */
[----:B------:R-:W-:-:S03]  /*babe0*/  F2FP.SATFINITE.E5M2.F32.PACK_AB_MERGE_C R5, R20, R21, RZ ;  /* 0x000000151405723e */ /* 0x000fc600048060ff */
[----:B------:R1:W-:Y:S04]  /*babf0*/  STL [R1+0x5284], R0 ;  /* 0x0052840001007387 */ /* 0x0003e80000100800 */
[----:B------:R-:W-:Y:S04]  /*bac00*/  STL.64 [R1+0x6090], R8 ;  /* 0x0060900801007387 */ /* 0x000fe80000100a00 */
[----:B0-----:R-:W3:Y:S01]  /*bac10*/  LDL.LU R2, [R1+0x1798] ;  /* 0x0017980001027983 */ /* 0x001ee20000300800 */
[----:B-1----:R-:W-:Y:S01]  /*bac20*/  F2FP.SATFINITE.E5M2.F32.PACK_AB_MERGE_C R0, R28, R25, RZ ;  /* 0x000000191c00723e */ /* 0x002fe200048060ff */
[----:B----4-:R-:W-:-:S05]  /*bac30*/  IMAD.X R15, R18, 0x1, R10, P1 ;  /* 0x00000001120f7824 */ /* 0x010fca00008e060a */
[----:B------:R0:W-:Y:S04]  /*bac40*/  STL.64 [R1+0x1818], R14 ;  /* 0x0018180e01007387 */ /* 0x0001e80000100a00 */
[----:B------:R1:W-:Y:S01]  /*bac50*/  STL [R1+0x4f28], R0 ;  /* 0x004f280001007387 */ /* 0x0003e20000100800 */
[----:B0-----:R-:W-:-:S03]  /*bac60*/  IADD3 R14, P1, R17, R11, RZ ;  /* 0x0000000b110e7210 */ /* 0x001fc60007f3e0ff */
[----:B-1----:R-:W4:Y:S04]  /*bac70*/  LDL.LU R0, [R1+0x179c] ;  /* 0x00179c0001007983 */ /* 0x002f280000300800 */
[----:B------:R-:W-:Y:S01]  /*bac80*/  STL [R1+0x5290], R5 ;  /* 0x0052900501007387 */ /* 0x000fe20000100800 */
[----:B------:R-:W-:-:S03]  /*bac90*/  IMAD.X R15, R18, 0x1, R12, P1 ;  /* 0x00000001120f7824 */ /* 0x000fc600008e060c */
        /* <DEDUP_REMOVED lines=9> */
[----:B0-----:R-:W4:Y:S01]  /*bad30*/  LDL.LU.64 R14, [R1+0x60a0] ;  /* 0x0060a000010e7983 */ /* 0x001f220000300a00 */
[----:B--2---:R-:W-:-:S02]  /*bad40*/  F2FP.SATFINITE.E5M2.F32.PACK_AB_MERGE_C R5, R27, R26, RZ ;  /* 0x0000001a1b05723e */ /* 0x004fc400048060ff */
[----:B---3--:R-:W-:Y:S01]  /*bad50*/  F2FP.SATFINITE.E5M2.F32.PACK_AB_MERGE_C R10, R29, R22, RZ ;  /* 0x000000161d0a723e */ /* 0x008fe200048060ff */
[----:B------:R-:W2:Y:S01]  /*bad60*/  LDL.LU R6, [R1+0x1760] ;  /* 0x0017600001067983 */ /* 0x000ea20000300800 */
[----:B------:R-:W-:-:S03]  /*bad70*/  IADD3 R26, P1, R17, R13, RZ ;  /* 0x0000000d111a7210 */ /* 0x000fc60007f3e0ff */
[----:B------:R0:W-:Y:S01]  /*bad80*/  STL [R1+0x4f08], R5 ;  /* 0x004f080501007387 */ /* 0x0001e20000100800 */
[----:B------:R-:W-:-:S03]  /*bad90*/  F2FP.SATFINITE.E5M2.F32.PACK_AB_MERGE_C R19, R19, R23, RZ ;  /* 0x000000171313723e */ /* 0x000fc600048060ff */
[----:B0-----:R-:W2:Y:S04]  /*bada0*/  LDL.LU R5, [R1+0x1764] ;  /* 0x0017640001057983 */ /* 0x001ea80000300800 */
[----:B------:R0:W-:Y:S04]  /*badb0*/  STL [R1+0x5294], R10 ;  /* 0x0052940a01007387 */ /* 0x0001e80000100800 */
[----:B0-----:R-:W3:Y:S04]  /*badc0*/  LDL.LU R10, [R1+0x1768] ;  /* 0x00176800010a7983 */ /* 0x001ee80000300800 */
[----:B------:R-:W3:Y:S04]  /*badd0*/  LDL.LU R11, [R1+0x176c] ;  /* 0x00176c00010b7983 */ /* 0x000ee80000300800 */
[----:B------:R0:W-:Y:S04]  /*bade0*/  STL.64 [R1+0x6078], R12 ;  /* 0x0060780c01007387 */ /* 0x0001e80000100a00 */
[----:B0-----:R-:W3:Y:S04]  /*badf0*/  LDL.LU R12, [R1+0x1750] ;  /* 0x00175000010c7983 */ /* 0x001ee80000300800 */
[----:B------:R-:W3:Y:S01]  /*bae00*/  LDL.LU R13, [R1+0x1754] ;  /* 0x00175400010d7983 */ /* 0x000ee20000300800 */
[----:B----4-:R-:W-:Y:S01]  /*bae10*/  F2FP.SATFINITE.E5M2.F32.PACK_AB_MERGE_C R0, R0, R2, RZ ;  /* 0x000000020000723e */ /* 0x010fe200048060ff */
[----:B------:R-:W-:Y:S01]  /*bae20*/  IMAD.X R27, R18, 0x1, R15, P1 ;  /* 0x00000001121b7824 */ /* 0x000fe200008e060f */
[----:B------:R-:W-:-:S04]  /*bae30*/  IADD3 R22, P1, R17, R14, RZ ;  /* 0x0000000e11167210 */ /* 0x000fc80007f3e0ff */
[----:B------:R0:W-:Y:S01]  /*bae40*/  STL.64 [R1+0x1808], R26 ;  /* 0x0018081a01007387 */ /* 0x0001e20000100a00 */
[----:B------:R-:W-:-:S03]  /*bae50*/  IMAD.X R23, R18, 0x1, R16, P1 ;  /* 0x0000000112177824 */ /* 0x000fc600008e0610 */
[----:B0-----:R-:W4:Y:S04]  /*bae60*/  LDL.LU R26, [R1+0x1758] ;  /* 0x00175800011a7983 */ /* 0x001f280000300800 */
[----:B------:R-:W4:Y:S04]  /*bae70*/  LDL.LU R27, [R1+0x175c] ;  /* 0x00175c00011b7983 */ /* 0x000f280000300800 */
[----:B------:R-:W-:Y:S04]  /*bae80*/  STL [R1+0x4ed8], R19 ;  /* 0x004ed81301007387 */ /* 0x000fe80000100800 */
[----:B------:R-:W3:Y:S04]  /*bae90*/  LDL.LU R18, [R1+0x1780] ;  /* 0x0017800001127983 */ /* 0x000ee80000300800 */
[----:B------:R0:W-:Y:S04]  /*baea0*/  STL.64 [R1+0x1800], R22 ;  /* 0x0018001601007387 */ /* 0x0001e80000100a00 */
[----:B0-----:R-:W4:Y:S04]  /*baeb0*/  LDL.LU R22, [R1+0x1740] ;  /* 0x0017400001167983 */ /* 0x001f280000300800 */
[----:B------:R-:W4:Y:S04]  /*baec0*/  LDL.LU R29, [R1+0x1744] ;  /* 0x00174400011d7983 */ /* 0x000f280000300800 */
[----:B------:R-:W4:Y:S04]  /*baed0*/  LDL.LU R23, [R1+0x1748] ;  /* 0x0017480001177983 */ /* 0x000f280000300800 */
[----:B------:R-:W4:Y:S04]  /*baee0*/  LDL.LU R19, [R1+0x174c] ;  /* 0x00174c0001137983 */ /* 0x000f280000300800 */
[----:B------:R-:W4:Y:S04]  /*baef0*/  LDL.LU R2, [R1+0x609c] ;  /* 0x00609c0001027983 */ /* 0x000f280000300800 */
[----:B------:R0:W-:Y:S04]  /*baf00*/  STL [R1+0x52a0], R0 ;  /* 0x0052a00001007387 */ /* 0x0001e80000100800 */
[----:B0-----:R-:W4:Y:S01]  /*baf10*/  LDL.LU R0, [R1+0x6098] ;  /* 0x0060980001007983 */ /* 0x001f220000300800 */
[----:B------:R-:W-:Y:S01]  /*baf20*/  VIADD R17, R17, UR5 ;  /* 0x0000000511117c36 */ /* 0x000fe20008000000 */
[----:B------:R-:W-:Y:S01]  /*baf30*/  F2FP.SATFINITE.E5M2.F32.PACK_AB_MERGE_C R24, R24, R9, RZ ;  /* 0x000000091818723e */ /* 0x000fe200048060ff */
[----:B------:R-:W-:Y:S01]  /*baf40*/  ULDC UR5, c[0x0][0x248] ;  /* 0x0000920000057ab9 */ /* 0x000fe20000000800 */
[----:B------:R-:W-:-:S02]  /*baf50*/  F2FP.SATFINITE.E5M2.F32.PACK_AB_MERGE_C R25, R28, R25, RZ ;  /* 0x000000191c19723e */ /* 0x000fc400048060ff */
[----:B--2---:R-:W-:Y:S02]  /*baf60*/  F2FP.SATFINITE.E5M2.F32.PACK_AB_MERGE_C R5, R5, R6, RZ ;  /* 0x000000060505723e */ /* 0x004fe400048060ff */
[----:B---3--:R-:W-:Y:S02]  /*baf70*/  F2FP.SATFINITE.E5M2.F32.PACK_AB_MERGE_C R8, R8, R18, RZ ;  /* 0x000000120808723e */ /* 0x008fe400048060ff */
[----:B------:R-:W-:-:S03]  /*baf80*/  SHF.R.S32.HI R18, RZ, 0x1f, R17 ;  /* 0x0000001fff127819 */ /* 0x000fc60000011411 */
[----:B------:R-:W-:Y:S04]  /*baf90*/  STL [R1+0x4ebc], R8 ;  /* 0x004ebc0801007387 */ /* 0x000fe80000100800 */
[----:B------:R0:W-:Y:S02]  /*bafa0*/  STL [R1+0x52a4], R24 ;  /* 0x0052a41801007387 */ /* 0x0001e40000100800 */
[----:B0-----:R-:W-:Y:S02]  /*bafb0*/  F2FP.SATFINITE.E5M2.F32.PACK_AB_MERGE_C R24, R20, R21, RZ ;  /* 0x000000151418723e */ /* 0x001fe400048060ff */
[----:B----4-:R-:W-:-:S05]  /*bafc0*/  IADD3 R8, P1, R17, R0, RZ ;  /* 0x0000000011087210 */ /* 0x010fca0007f3e0ff */
[----:B------:R-:W-:-:S05]  /*bafd0*/  IMAD.X R9, R18, 0x1, R2, P1 ;  /* 0x0000000112097824 */ /* 0x000fca00008e0602 */
[----:B------:R0:W-:Y:S04]  /*bafe0*/  STL.64 [R1+0x17f8], R8 ;  /* 0x0017f80801007387 */ /* 0x0001e80000100a00 */
[----:B0-----:R-:W2:Y:S04]  /*baff0*/  LDL.LU.64 R8, [R1+0x6090] ;  /* 0x0060900001087983 */ /* 0x001ea80000300a00 */
[----:B------:R-:W3:Y:S04]  /*bb000*/  LDL.LU R21, [R1+0x1738] ;  /* 0x0017380001157983 */ /* 0x000ee80000300800 */
[----:B------:R-:W-:Y:S04]  /*bb010*/  STL [R1+0x52ac], R25 ;  /* 0x0052ac1901007387 */ /* 0x000fe80000100800 */
[----:B------:R-:W3:Y:S04]  /*bb020*/  LDL.LU R20, [R1+0x173c] ;  /* 0x00173c0001147983 */ /* 0x000ee80000300800 */
[----:B------:R0:W-:Y:S02]  /*bb030*/  STL [R1+0x52a8], R24 ;  /* 0x0052a81801007387 */ /* 0x0001e40000100800 */
[----:B0-----:R-:W-:-:S05]  /*bb040*/  IADD3 R24, P1, R17, R3, RZ ;  /* 0x0000000311187210 */ /* 0x001fca0007f3e0ff */
[----:B------:R-:W-:-:S05]  /*bb050*/  IMAD.X R25, R18, 0x1, R4, P1 ;  /* 0x0000000112197824 */ /* 0x000fca00008e0604 */
[----:B------:R0:W-:Y:S04]  /*bb060*/  STL.64 [R1+0x17f0], R24 ;  /* 0x0017f01801007387 */ /* 0x0001e80000100a00 */
[----:B0-----:R-:W4:Y:S04]  /*bb070*/  LDL.LU R24, [R1+0x1724] ;  /* 0x0017240001187983 */ /* 0x001f280000300800 */
[----:B------:R-:W3:Y:S04]  /*bb080*/  LDL.LU R25, [R1+0x1728] ;  /* 0x0017280001197983 */ /* 0x000ee80000300800 */
[----:B------:R-:W3:Y:S04]  /*bb090*/  LDL.LU R28, [R1+0x172c] ;  /* 0x00172c00011c7983 */ /* 0x000ee80000300800 */
[----:B------:R-:W2:Y:S04]  /*bb0a0*/  LDL.LU R6, [R1+0x608c] ;  /* 0x00608c0001067983 */ /* 0x000ea80000300800 */
[----:B------:R0:W-:Y:S04]  /*bb0b0*/  STL [R1+0x52b4], R5 ;  /* 0x0052b40501007387 */ /* 0x0001e80000100800 */
[----:B0-----:R-:W4:Y:S01]  /*bb0c0*/  LDL.LU R5, [R1+0x6088] ;  /* 0x0060880001057983 */ /* 0x001f220000300800 */
[----:B------:R-:W-:-:S05]  /*bb0d0*/  F2FP.SATFINITE.E5M2.F32.PACK_AB_MERGE_C R11, R11, R10, RZ ;  /* 0x0000000a0b0b723e */ /* 0x000fca00048060ff */
[----:B------:R2:W-:Y:S01]  /*bb0e0*/  STL [R1+0x52b0], R11 ;  /* 0x0052b00b01007387 */ /* 0x0005e20000100800 */
[----:B------:R-:W-:Y:S02]  /*bb0f0*/  F2FP.SATFINITE.E5M2.F32.PACK_AB_MERGE_C R13, R13, R12, RZ ;  /* 0x0000000c0d0d723e */ /* 0x000fe400048060ff */
[----:B------:R-:W-:Y:S02]  /*bb100*/  F2FP.SATFINITE.E5M2.F32.PACK_AB_MERGE_C R12, R27, R26, RZ ;  /* 0x0000001a1b0c723e */ /* 0x000fe400048060ff */
[----:B----4-:R-:W-:Y:S01]  /*bb110*/  IADD3 R10, P1, R17, R5, RZ ;  /* 0x00000005110a7210 */ /* 0x010fe20007f3e0ff */
[----:B------:R-:W-:Y:S04]  /*bb120*/  STL.64 [R1+0x6070], R4 ;  /* 0x0060700401007387 */ /* 0x000fe80000100a00 */
[----:B--2---:R-:W-:-:S05]  /*bb130*/  IMAD.X R11, R18, 0x1, R6, P1 ;  /* 0x00000001120b7824 */ /* 0x004fca00008e0606 */
[----:B------:R0:W-:Y:S04]  /*bb140*/  STL.64 [R1+0x17e8], R10 ;  /* 0x0017e80a01007387 */ /* 0x0001e80000100a00 */
[----:B0-----:R-:W2:Y:S01]  /*bb150*/  LDL.LU.64 R10, [R1+0x6080] ;  /* 0x00608000010a7983 */ /* 0x001ea20000300a00 */
[----:B------:R-:W-:-:S03]  /*bb160*/  IADD3 R4, P1, R17, R7, RZ ;  /* 0x0000000711047210 */ /* 0x000fc60007f3e0ff */
[----:B------:R-:W-:Y:S02]  /*bb170*/  STL [R1+0x52c0], R13 ;  /* 0x0052c00d01007387 */ /* 0x000fe40000100800 */
[----:B------:R-:W-:Y:S02]  /*bb180*/  IMAD.X R5, R18, 0x1, R8, P1 ;  /* 0x0000000112057824 */ /* 0x000fe400008e0608 */
[----:B------:R0:W-:Y:S04]  /*bb190*/  STL.64 [R1+0x6068], R6 ;  /* 0x0060680601007387 */ /* 0x0001e80000100a00 */
[----:B------:R1:W-:Y:S04]  /*bb1a0*/  STL [R1+0x52bc], R12 ;  /* 0x0052bc0c01007387 */ /* 0x0003e80000100800 */
[----:B0-----:R-:W4:Y:S04]  /*bb1b0*/  LDL.LU R6, [R1+0x1734] ;  /* 0x0017340001067983 */ /* 0x001f280000300800 */
[----:B------:R-:W3:Y:S01]  /*bb1c0*/  LDL.LU R7, [R1+0x1720] ;  /* 0x0017200001077983 */ /* 0x000ee20000300800 */
[----:B-1----:R-:W-:-:S03]  /*bb1d0*/  F2FP.SATFINITE.E5M2.F32.PACK_AB_MERGE_C R12, R19, R23, RZ ;  /* 0x00000017130c723e */ /* 0x002fc600048060ff */
[----:B------:R0:W-:Y:S02]  /*bb1e0*/  STL.64 [R1+0x17e0], R4 ;  /* 0x0017e00401007387 */ /* 0x0001e40000100a00 */
[----:B0-----:R-:W-:Y:S02]  /*bb1f0*/  F2FP.SATFINITE.E5M2.F32.PACK_AB_MERGE_C R5, R29, R22, RZ ;  /* 0x000000161d05723e */ /* 0x001fe400048060ff */
[----:B------:R-:W4:Y:S04]  /*bb200*/  LDL.LU R4, [R1+0x1710] ;  /* 0x0017100001047983 */ /* 0x000f280000300800 */
[----:B------:R0:W-:Y:S04]  /*bb210*/  STL [R1+0x52c8], R5 ;  /* 0x0052c80501007387 */ /* 0x0001e80000100800 */
[----:B0-----:R-:W4:Y:S04]  /*bb220*/  LDL.LU R5, [R1+0x1714] ;  /* 0x0017140001057983 */ /* 0x001f280000300800 */
[----:B------:R0:W-:Y:S04]  /*bb230*/  STL [R1+0x52c4], R12 ;  /* 0x0052c40c01007387 */ /* 0x0001e80000100800 */
[----:B------:R-:W4:Y:S04]  /*bb240*/  LDL.LU R26, [R1+0x1718] ;  /* 0x00171800011a7983 */ /* 0x000f280000300800 */
[----:B------:R-:W4:Y:S01]  /*bb250*/  LDL.LU R27, [R1+0x171c] ;  /* 0x00171c00011b7983 */ /* 0x000f220000300800 */
[----:B0-----:R-:W-:-:S03]  /*bb260*/  IADD3 R12, P1, R17, R9, RZ ;  /* 0x00000009110c7210 */ /* 0x001fc60007f3e0ff */
[----:B------:R-:W4:Y:S04]  /*bb270*/  LDL.LU R22, [R1+0x920] ;  /* 0x0009200001167983 */ /* 0x000f280000300800 */
[----:B------:R-:W4:Y:S04]  /*bb280*/  LDL.LU R29, [R1+0x924] ;  /* 0x00092400011d7983 */ /* 0x000f280000300800 */
[----:B------:R-:W4:Y:S04]  /*bb290*/  LDL.LU R23, [R1+0x928] ;  /* 0x0009280001177983 */ /* 0x000f280000300800 */
[----:B------:R-:W4:Y:S04]  /*bb2a0*/  LDL.LU R19, [R1+0x92c] ;  /* 0x00092c0001137983 */ /* 0x000f280000300800 */
[----:B------:R0:W-:Y:S04]  /*bb2b0*/  STL.64 [R1+0x6060], R8 ;  /* 0x0060600801007387 */ /* 0x0001e80000100a00 */
[----:B0-----:R-:W4:Y:S01]  /*bb2c0*/  LDL.LU R9, [R1+0x1730] ;  /* 0x0017300001097983 */ /* 0x001f220000300800 */
[----:B--2---:R-:W-:-:S05]  /*bb2d0*/  IMAD.X R13, R18, 0x1, R10, P1 ;  /* 0x00000001120d7824 */ /* 0x004fca00008e060a */
[----:B------:R0:W-:Y:S04]  /*bb2e0*/  STL.64 [R1+0x17d8], R12 ;  /* 0x0017d80c01007387 */ /* 0x0001e80000100a00 */
[----:B0-----:R-:W2:Y:S01]  /*bb2f0*/  LDL.LU.64 R12, [R1+0x6078] ;  /* 0x00607800010c7983 */ /* 0x001ea20000300a00 */
[----:B------:R-:W-:Y:S02]  /*bb300*/  IADD3 R8, P1, R17, R11, RZ ;  /* 0x0000000b11087210 */ /* 0x000fe40007f3e0ff */
[----:B---3--:R-:W-:Y:S02]  /*bb310*/  F2FP.SATFINITE.E5M2.F32.PACK_AB_MERGE_C R7, R24, R7, RZ ;  /* 0x000000071807723e */ /* 0x008fe400048060ff */
[----:B----4-:R-:W-:Y:S02]  /*bb320*/  F2FP.SATFINITE.E5M2.F32.PACK_AB_MERGE_C R5, R5, R4, RZ ;  /* 0x000000040505723e */ /* 0x010fe400048060ff */
[----:B------:R-:W-:-:S02]  /*bb330*/  F2FP.SATFINITE.E5M2.F32.PACK_AB_MERGE_C R9, R6, R9, RZ ;  /* 0x000000090609723e */ /* 0x000fc400048060ff */
[----:B------:R-:W-:-:S03]  /*bb340*/  F2FP.SATFINITE.E5M2.F32.PACK_AB_MERGE_C R6, R20, R21, RZ ;  /* 0x000000151406723e */ /* 0x000fc600048060ff */
[----:B------:R2:W-:Y:S04]  /*bb350*/  STL [R1+0x52dc], R9 ;  /* 0x0052dc0901007387 */ /* 0x0005e80000100800 */
[----:B------:R0:W-:Y:S04]  /*bb360*/  STL [R1+0x52d8], R6 ;  /* 0x0052d80601007387 */ /* 0x0001e80000100800 */
[----:B------:R-:W3:Y:S04]  /*bb370*/  LDL.LU R21, [R1+0x1700] ;  /* 0x0017000001157983 */ /* 0x000ee80000300800 */
[----:B------:R-:W3:Y:S01]  /*bb380*/  LDL.LU R20, [R1+0x1704] ;  /* 0x0017040001147983 */ /* 0x000ee20000300800 */
[----:B--2---:R-:W-:-:S05]  /*bb390*/  IMAD.X R9, R18, 0x1, R12, P1 ;  /* 0x0000000112097824 */ /* 0x004fca00008e060c */
[----:B------:R1:W-:Y:S04]  /*bb3a0*/  STL.64 [R1+0x17d0], R8 ;  /* 0x0017d00801007387 */ /* 0x0003e80000100a00 */
[----:B0-----:R-:W2:Y:S04]  /*bb3b0*/  LDL.LU R6, [R1+0x1708] ;  /* 0x0017080001067983 */ /* 0x001ea80000300800 */
[----:B------:R0:W-:Y:S01]  /*bb3c0*/  STL [R1+0x52ec], R7 ;  /* 0x0052ec0701007387 */ /* 0x0001e20000100800 */
[----:B-1----:R-:W-:-:S03]  /*bb3d0*/  F2FP.SATFINITE.E5M2.F32.PACK_AB_MERGE_C R8, R28, R25, RZ ;  /* 0x000000191c08723e */ /* 0x002fc600048060ff */
[----:B0-----:R-:W2:Y:S04]  /*bb3e0*/  LDL.LU R7, [R1+0x170c] ;  /* 0x00170c0001077983 */ /* 0x001ea80000300800 */
[----:B------:R0:W-:Y:S02]  /*bb3f0*/  STL [R1+0x52e8], R8 ;  /* 0x0052e80801007387 */ /* 0x0001e40000100800 */
[----:B0-----:R-:W-:Y:S02]  /*bb400*/  IADD3 R8, P1, R17, R13, RZ ;  /* 0x0000000d11087210 */ /* 0x001fe40007f3e0ff */
[----:B------:R-:W-:Y:S03]  /*bb410*/  STL [R1+0x6050], R13 ;  /* 0x0060500d01007387 */ /* 0x000fe60000100800 */
[----:B------:R-:W-:-:S05]  /*bb420*/  IMAD.X R9, R18, 0x1, R15, P1 ;  /* 0x0000000112097824 */ /* 0x000fca00008e060f */
[----:B------:R0:W-:Y:S01]  /*bb430*/  STL.64 [R1+0x17c8], R8 ;  /* 0x0017c80801007387 */ /* 0x0001e20000100a00 */
[----:B------:R-:W-:-:S03]  /*bb440*/  IADD3 R4, P1, R17, R14, RZ ;  /* 0x0000000e11047210 */ /* 0x000fc60007f3e0ff */
[----:B0-----:R-:W4:Y:S04]  /*bb450*/  LDL.LU R8, [R1+0x16f8] ;  /* 0x0016f80001087983 */ /* 0x001f280000300800 */
[----:B------:R-:W4:Y:S04]  /*bb460*/  LDL.LU R9, [R1+0x16fc] ;  /* 0x0016fc0001097983 */ /* 0x000f280000300800 */
[----:B------:R-:W4:Y:S04]  /*bb470*/  LDL.LU R13, [R1+0x16e0] ;  /* 0x0016e000010d7983 */ /* 0x000f280000300800 */
[----:B------:R-:W4:Y:S04]  /*bb480*/  LDL.LU R24, [R1+0x16e4] ;  /* 0x0016e40001187983 */ /* 0x000f280000300800 */
[----:B------:R-:W4:Y:S04]  /*bb490*/  LDL.LU R25, [R1+0x16e8] ;  /* 0x0016e80001197983 */ /* 0x000f280000300800 */
[----:B------:R-:W4:Y:S04]  /*bb4a0*/  LDL.LU R28, [R1+0x16ec] ;  /* 0x0016ec00011c7983 */ /* 0x000f280000300800 */
[----:B------:R0:W-:Y:S04]  /*bb4b0*/  STL [R1+0x6054], R15 ;  /* 0x0060540f01007387 */ /* 0x0001e80000100800 */
[----:B0-----:R-:W4:Y:S04]  /*bb4c0*/  LDL.LU R15, [R1+0x16f4] ;  /* 0x0016f400010f7983 */ /* 0x001f280000300800 */
[----:B------:R0:W-:Y:S02]  /*bb4d0*/  STL [R1+0x5304], R5 ;  /* 0x0053040501007387 */ /* 0x0001e40000100800 */
[----:B0-----:R-:W-:-:S05]  /*bb4e0*/  IMAD.X R5, R18, 0x1, R16, P1 ;  /* 0x0000000112057824 */ /* 0x001fca00008e0610 */
[----:B------:R0:W-:Y:S01]  /*bb4f0*/  STL.64 [R1+0x17c0], R4 ;  /* 0x0017c00401007387 */ /* 0x0001e20000100a00 */
[----:B------:R-:W-:Y:S01]  /*bb500*/  VIADD R17, R17, UR5 ;  /* 0x0000000511117c36 */ /* 0x000fe20008000000 */
[----:B---3--:R-:W-:Y:S01]  /*bb510*/  F2FP.SATFINITE.E5M2.F32.PACK_AB_MERGE_C R20, R20, R21, RZ ;  /* 0x000000151414723e */ /* 0x008fe200048060ff */
[----:B------:R-:W-:Y:S01]  /*bb520*/  ULDC UR5, c[0x0][0x248] ;  /* 0x0000920000057ab9 */ /* 0x000fe20000000800 */
[----:B0-----:R-:W-:Y:S02]  /*bb530*/  F2FP.SATFINITE.E5M2.F32.PACK_AB_MERGE_C R5, R27, R26, RZ ;  /* 0x0000001a1b05723e */ /* 0x001fe400048060ff */
[----:B------:R-:W-:-:S03]  /*bb540*/  F2FP.SATFINITE.E5M2.F32.PACK_AB_MERGE_C R4, R29, R22, RZ ;  /* 0x000000161d04723e */ /* 0x000fc600048060ff */
[----:B------:R-:W-:Y:S04]  /*bb550*/  STL [R1+0x5300], R5 ;  /* 0x0053000501007387 */ /* 0x000fe80000100800 */
[----:B------:R0:W-:Y:S01]  /*bb560*/  STL [R1+0x5314], R4 ;  /* 0x0053140401007387 */ /* 0x0001e20000100800 */
[----:B------:R-:W-:-:S03]  /*bb570*/  SHF.R.S32.HI R18, RZ, 0x1f, R17 ;  /* 0x0000001fff127819 */ /* 0x000fc60000011411 */
[----:B------:R-:W3:Y:S04]  /*bb580*/  LDL.LU R26, [R1+0x16d0] ;  /* 0x0016d000011a7983 */ /* 0x000ee80000300800 */
[----:B------:R-:W3:Y:S01]  /*bb590*/  LDL.LU R27, [R1+0x16d4] ;  /* 0x0016d400011b7983 */ /* 0x000ee20000300800 */
[----:B0-----:R-:W-:-:S05]  /*bb5a0*/  F2FP.SATFINITE.E5M2.F32.PACK_AB_MERGE_C R4, R19, R23, RZ ;  /* 0x000000171304723e */ /* 0x001fca00048060ff */
[----:B------:R0:W-:Y:S04]  /*bb5b0*/  STL [R1+0x5310], R4 ;  /* 0x0053100401007387 */ /* 0x0001e80000100800 */
[----:B------:R-:W3:Y:S04]  /*bb5c0*/  LDL.LU R23, [R1+0x16d8] ;  /* 0x0016d80001177983 */ /* 0x000ee80000300800 */
[----:B------:R-:W3:Y:S01]  /*bb5d0*/  LDL.LU R19, [R1+0x16dc] ;  /* 0x0016dc0001137983 */ /* 0x000ee20000300800 */
[----:B0-----:R-:W-:-:S05]  /*bb5e0*/  IADD3 R4, P1, R17, R0, RZ ;  /* 0x0000000011047210 */ /* 0x001fca0007f3e0ff */
[----:B------:R-:W-:-:S05]  /*bb5f0*/  IMAD.X R5, R18, 0x1, R2, P1 ;  /* 0x0000000112057824 */ /* 0x000fca00008e0602 */
[----:B------:R0:W-:Y:S04]  /*bb600*/  STL.64 [R1+0x17b8], R4 ;  /* 0x0017b80401007387 */ /* 0x0001e80000100a00 */
[----:B0-----:R-:W4:Y:S04]  /*bb610*/  LDL.LU.64 R4, [R1+0x6070] ;  /* 0x0060700001047983 */ /* 0x001f280000300a00 */
[----:B------:R-:W3:Y:S04]  /*bb620*/  LDL.LU R22, [R1+0x16c0] ;  /* 0x0016c00001167983 */ /* 0x000ee80000300800 */
[----:B------:R-:W3:Y:S04]  /*bb630*/  LDL.LU R29, [R1+0x16c4] ;  /* 0x0016c400011d7983 */ /* 0x000ee80000300800 */
[----:B------:R0:W-:Y:S04]  /*bb640*/  STL [R1+0x206c], R20 ;  /* 0x00206c1401007387 */ /* 0x0001e80000100800 */
[----:B------:R-:W3:Y:S04]  /*bb650*/  LDL.LU R21, [R1+0x16c8] ;  /* 0x0016c80001157983 */ /* 0x000ee80000300800 */
[----:B0-----:R-:W3:Y:S01]  /*bb660*/  LDL.LU R20, [R1+0x16cc] ;  /* 0x0016cc0001147983 */ /* 0x001ee20000300800 */
[----:B--2---:R-:W-:-:S02]  /*bb670*/  F2FP.SATFINITE.E5M2.F32.PACK_AB_MERGE_C R7, R7, R6, RZ ;  /* 0x000000060707723e */ /* 0x004fc400048060ff */
[----:B------:R-:W-:-:S03]  /*bb680*/  IADD3 R6, P1, R17, R3, RZ ;  /* 0x0000000311067210 */ /* 0x000fc60007f3e0ff */
[----:B------:R-:W-:Y:S04]  /*bb690*/  STL [R1+0x2078], R7 ;  /* 0x0020780701007387 */ /* 0x000fe80000100800 */
[----:B------:R0:W-:Y:S04]  /*bb6a0*/  STL [R1+0x6038], R3 ;  /* 0x0060380301007387 */ /* 0x0001e80000100800 */
[----:B0-----:R-:W2:Y:S01]  /*bb6b0*/  LDL.LU R3, [R1+0x16f0] ;  /* 0x0016f00001037983 */ /* 0x001ea20000300800 */
[----:B----4-:R-:W-:-:S05]  /*bb6c0*/  IMAD.X R7, R18, 0x1, R4, P1 ;  /* 0x0000000112077824 */ /* 0x010fca00008e0604 */
[----:B------:R0:W-:Y:S04]  /*bb6d0*/  STL.64 [R1+0x17b0], R6 ;  /* 0x0017b00601007387 */ /* 0x0001e80000100a00 */
[----:B0-----:R-:W4:Y:S01]  /*bb6e0*/  LDL.LU.64 R6, [R1+0x6068] ;  /* 0x0060680001067983 */ /* 0x001f220000300a00 */
[----:B--2---:R-:W-:Y:S02]  /*bb6f0*/  F2FP.SATFINITE.E5M2.F32.PACK_AB_MERGE_C R15, R15, R3, RZ ;  /* 0x000000030f0f723e */ /* 0x004fe400048060ff */
[----:B------:R-:W-:Y:S02]  /*bb700*/  F2FP.SATFINITE.E5M2.F32.PACK_AB_MERGE_C R3, R9, R8, RZ ;  /* 0x000000080903723e */ /* 0x000fe400048060ff */
[----:B------:R-:W-:Y:S01]  /*bb710*/  IADD3 R8, P1, R17, R5, RZ ;  /* 0x0000000511087210 */ /* 0x000fe20007f3e0ff */
[----:B------:R-:W-:Y:S04]  /*bb720*/  STL [R1+0x1ef8], R15 ;  /* 0x001ef80f01007387 */ /* 0x000fe80000100800 */
[----:B------:R-:W-:Y:S04]  /*bb730*/  STL.64 [R1+0x6040], R4 ;  /* 0x0060400401007387 */ /* 0x000fe80000100a00 */
[----:B------:R-:W-:Y:S01]  /*bb740*/  STL [R1+0x1f1c], R3 ;  /* 0x001f1c0301007387 */ /* 0x000fe20000100800 */
[----:B----4-:R-:W-:-:S05]  /*bb750*/  IMAD.X R9, R18, 0x1, R6, P1 ;  /* 0x0000000112097824 */ /* 0x010fca00008e0606 */
[----:B------:R0:W-:Y:S04]  /*bb760*/  STL.64 [R1+0x17a8], R8 ;  /* 0x0017a80801007387 */ /* 0x0001e80000100a00 */
[----:B0-----:R-:W2:Y:S04]  /*bb770*/  LDL.LU.64 R8, [R1+0x6060] ;  /* 0x0060600001087983 */ /* 0x001ea80000300a00 */
[----:B------:R-:W4:Y:S01]  /*bb780*/  LDL.LU R15, [R1+0x16b0] ;  /* 0x0016b000010f7983 */ /* 0x000f220000300800 */
[----:B------:R-:W-:Y:S02]  /*bb790*/  F2FP.SATFINITE.E5M2.F32.PACK_AB_MERGE_C R4, R24, R13, RZ ;  /* 0x0000000d1804723e */ /* 0x000fe400048060ff */
[----:B------:R-:W-:-:S03]  /*bb7a0*/  F2FP.SATFINITE.E5M2.F32.PACK_AB_MERGE_C R3, R28, R25, RZ ;  /* 0x000000191c03723e */ /* 0x000fc600048060ff */
[----:B------:R0:W-:Y:S02]  /*bb7b0*/  STL [R1+0x1ddc], R4 ;  /* 0x001ddc0401007387 */ /* 0x0001e40000100800 */
[----:B0-----:R-:W-:-:S05]  /*bb7c0*/  IADD3 R4, P1, R17, R7, RZ ;  /* 0x0000000711047210 */ /* 0x001fca0007f3e0ff */
[----:B--2---:R-:W-:Y:S01]  /*bb7d0*/  IMAD.X R5, R18, 0x1, R8, P1 ;  /* 0x0000000112057824 */ /* 0x004fe200008e0608 */
[----:B----4-:R-:W-:Y:S04]  /*bb7e0*/  STL.64 [R1+0x6058], R14 ;  /* 0x0060580e01007387 */ /* 0x010fe80000100a00 */
[----:B------:R3:W-:Y:S04]  /*bb7f0*/  STL [R1+0x1e7c], R3 ;  /* 0x001e7c0301007387 */ /* 0x0007e80000100800 */
[----:B------:R-:W2:Y:S04]  /*bb800*/  LDL.LU R13, [R1+0x16b4] ;  /* 0x0016b400010d7983 */ /* 0x000ea80000300800 */
[----:B------:R-:W4:Y:S01]  /*bb810*/  LDL.LU R25, [R1+0x16a8] ;  /* 0x0016a80001197983 */ /* 0x000f220000300800 */
[----:B---3--:R-:W-:-:S03]  /*bb820*/  F2FP.SATFINITE.E5M2.F32.PACK_AB_MERGE_C R3, R27, R26, RZ ;  /* 0x0000001a1b03723e */ /* 0x008fc600048060ff */
[----:B------:R-:W4:Y:S01]  /*bb830*/  LDL.LU R28, [R1+0x16ac] ;  /* 0x0016ac00011c7983 */ /* 0x000f220000300800 */
[----:B------:R-:W-:-:S03]  /*bb840*/  IADD3 R14, P1, R17, R9, RZ ;  /* 0x00000009110e7210 */ /* 0x000fc60007f3e0ff */
[----:B------:R0:W-:Y:S02]  /*bb850*/  STL.64 [R1+0x6048], R6 ;  /* 0x0060480601007387 */ /* 0x0001e40000100a00 */
[----:B------:R-:W-:Y:S02]  /*bb860*/  IMAD.X R15, R18, 0x1, R10, P1 ;  /* 0x00000001120f7824 */ /* 0x000fe400008e060a */
[----:B0-----:R-:W3:Y:S04]  /*bb870*/  LDL.LU R6, [R1+0x16b8] ;  /* 0x0016b80001067983 */ /* 0x001ee80000300800 */
[----:B------:R-:W3:Y:S04]  /*bb880*/  LDL.LU R7, [R1+0x16bc] ;  /* 0x0016bc0001077983 */ /* 0x000ee80000300800 */
[----:B------:R0:W-:Y:S04]  /*bb890*/  STL.64 [R1+0x17a0], R4 ;  /* 0x0017a00401007387 */ /* 0x0001e80000100a00 */
[----:B0-----:R-:W4:Y:S04]  /*bb8a0*/  LDL.LU R4, [R1+0x1690] ;  /* 0x0016900001047983 */ /* 0x001f280000300800 */
[----:B------:R-:W4:Y:S04]  /*bb8b0*/  LDL.LU R5, [R1+0x1694] ;  /* 0x0016940001057983 */ /* 0x000f280000300800 */
[----:B------:R0:W-:Y:S02]  /*bb8c0*/  STL [R1+0x1d3c], R3 ;  /* 0x001d3c0301007387 */ /* 0x0001e40000100800 */
[----:B0-----:R-:W-:-:S02]  /*bb8d0*/  F2FP.SATFINITE.E5M2.F32.PACK_AB_MERGE_C R3, R19, R23, RZ ;  /* 0x000000171303723e */ /* 0x001fc400048060ff */
[----:B------:R-:W4:Y:S04]  /*bb8e0*/  LDL.LU R23, [R1+0x1698] ;  /* 0x0016980001177983 */ /* 0x000f280000300800 */
[----:B------:R-:W4:Y:S04]  /*bb8f0*/  LDL.LU R19, [R1+0x169c] ;  /* 0x00169c0001137983 */ /* 0x000f280000300800 */
[----:B------:R0:W-:Y:S04]  /*bb900*/  STL [R1+0x1d4c], R3 ;  /* 0x001d4c0301007387 */ /* 0x0001e80000100800 */
[----:B------:R1:W-:Y:S04]  /*bb910*/  STL.64 [R1+0x1798], R14 ;  /* 0x0017980e01007387 */ /* 0x0003e80000100a00 */
[----:B0-----:R-:W4:Y:S01]  /*bb920*/  LDL.LU R3, [R1+0x1680] ;  /* 0x0016800001037983 */ /* 0x001f220000300800 */
[----:B-1----:R-:W-:-:S02]  /*bb930*/  F2FP.SATFINITE.E5M2.F32.PACK_AB_MERGE_C R15, R29, R22, RZ ;  /* 0x000000161d0f723e */ /* 0x002fc400048060ff */
[----:B------:R-:W-:-:S03]  /*bb940*/  F2FP.SATFINITE.E5M2.F32.PACK_AB_MERGE_C R14, R20, R21, RZ ;  /* 0x00000015140e723e */ /* 0x000fc600048060ff */
[----:B------:R-:W-:Y:S04]  /*bb950*/  STL [R1+0x1c78], R15 ;  /* 0x001c780f01007387 */ /* 0x000fe80000100800 */
[----:B------:R-:W4:Y:S04]  /*bb960*/  LDL.LU R24, [R1+0x1684] ;  /* 0x0016840001187983 */ /* 0x000f280000300800 */
        /* <DEDUP_REMOVED lines=8> */
[----:B------:R-:W4:Y:S04]  /*bb9f0*/  LDL.LU R20, [R1+0x167c] ;  /* 0x00167c0001147983 */ /* 0x000f280000300800 */
[----:B------:R0:W-:Y:S04]  /*bba00*/  STL.64 [R1+0x6030], R10 ;  /* 0x0060300a01007387 */ /* 0x0001e80000100a00 */
[----:B0-----:R-:W4:Y:S04]  /*bba10*/  LDL.LU R10, [R1+0x16a0] ;  /* 0x0016a000010a7983 */ /* 0x001f280000300800 */
[----:B------:R-:W4:Y:S04]  /*bba20*/  LDL.LU R11, [R1+0x16a4] ;  /* 0x0016a400010b7983 */ /* 0x000f280000300800 */
[----:B------:R0:W-:Y:S04]  /*bba30*/  STL.64 [R1+0x1790], R14 ;  /* 0x0017900e01007387 */ /* 0x0001e80000100a00 */
[----:B0-----:R-:W2:Y:S02]  /*bba40*/  LDL.LU.64 R14, [R1+0x6058] ;  /* 0x00605800010e7983 */ /* 0x001ea40000300a00 */
[----:B--2---:R-:W-:-:S02]  /*bba50*/  F2FP.SATFINITE.E5M2.F32.PACK_AB_MERGE_C R13, R13, R15, RZ ;  /* 0x0000000f0d0d723e */ /* 0x004fc400048060ff */
[----:B------:R-:W2:Y:S04]  /*bba60*/  LDL.LU R15, [R1+0x6054] ;  /* 0x00605400010f7983 */ /* 0x000ea80000300800 */
[----:B------:R0:W-:Y:S04]  /*bba70*/  STL [R1+0x19cc], R13 ;  /* 0x0019cc0d01007387 */ /* 0x0001e80000100800 */
[----:B0-----:R-:W2:Y:S01]  /*bba80*/  LDL.LU R13, [R1+0x6050] ;  /* 0x00605000010d7983 */ /* 0x001ea20000300800 */
[----:B---3--:R-:W-:Y:S02]  /*bba90*/  F2FP.SATFINITE.E5M2.F32.PACK_AB_MERGE_C R7, R7, R6, RZ ;  /* 0x000000060707723e */ /* 0x008fe400048060ff */
[----:B----4-:R-:W-:-:S03]  /*bbaa0*/  F2FP.SATFINITE.E5M2.F32.PACK_AB_MERGE_C R11, R11, R10, RZ ;  /* 0x0000000a0b0b723e */ /* 0x010fc600048060ff */
[----:B------:R0:W-:Y:S01]  /*bbab0*/  STL [R1+0x19bc], R7 ;  /* 0x0019bc0701007387 */ /* 0x0001e20000100800 */
[----:B------:R-:W-:Y:S02]  /*bbac0*/  F2FP.SATFINITE.E5M2.F32.PACK_AB_MERGE_C R4, R5, R4, RZ ;  /* 0x000000040504723e */ /* 0x000fe400048060ff */
[----:B------:R-:W-:Y:S02]  /*bbad0*/  F2FP.SATFINITE.E5M2.F32.PACK_AB_MERGE_C R24, R24, R3, RZ ;  /* 0x000000031818723e */ /* 0x000fe400048060ff */
[----:B--2---:R-:W-:-:S05]  /*bbae0*/  IADD3 R6, P1, R17, R13, RZ ;  /* 0x0000000d11067210 */ /* 0x004fca0007f3e0ff */
[----:B0-----:R-:W-:Y:S01]  /*bbaf0*/  IMAD.X R7, R18, 0x1, R15, P1 ;  /* 0x0000000112077824 */ /* 0x001fe200008e060f */
[----:B------:R-:W-:-:S04]  /*bbb00*/  IADD3 R10, P1, R17, R14, RZ ;  /* 0x0000000e110a7210 */ /* 0x000fc80007f3e0ff */
[----:B------:R0:W-:Y:S04]  /*bbb10*/  STL.64 [R1+0x1788], R6 ;  /* 0x0017880601007387 */ /* 0x0001e80000100a00 */
[----:B0-----:R-:W2:Y:S04]  /*bbb20*/  LDL.LU.64 R6, [R1+0x6048] ;  /* 0x0060480001067983 */ /* 0x001ea80000300a00 */
[----:B------:R0:W-:Y:S02]  /*bbb30*/  STL [R1+0x19a8], R11 ;  /* 0x0019a80b01007387 */ /* 0x0001e40000100800 */
[----:B0-----:R-:W-:Y:S01]  /*bbb40*/  IMAD.X R11, R18, 0x1, R16, P1 ;  /* 0x00000001120b7824 */ /* 0x001fe200008e0610 */
[----:B------:R-:W-:-:S04]  /*bbb50*/  F2FP.SATFINITE.E5M2.F32.PACK_AB_MERGE_C R18, R28, R25, RZ ;  /* 0x000000191c12723e */ /* 0x000fc800048060ff */
[----:B------:R0:W-:Y:S01]  /*bbb60*/  STL.64 [R1+0x1780], R10 ;  /* 0x0017800a01007387 */ /* 0x0001e20000100a00 */
[----:B------:R-:W-:Y:S01]  /*bbb70*/  VIADD R17, R17, UR5 ;  /* 0x0000000511117c36 */ /* 0x000fe20008000000 */
[----:B------:R-:W-:Y:S01]  /*bbb80*/  F2FP.SATFINITE.E5M2.F32.PACK_AB_MERGE_C R27, R27, R26, RZ ;  /* 0x0000001a1b1b723e */ /* 0x000fe200048060ff */
[----:B------:R-:W-:Y:S01]  /*bbb90*/  ULDC UR5, c[0x0][0x248] ;  /* 0x0000920000057ab9 */ /* 0x000fe20000000800 */
[----:B0-----:R-:W3:Y:S04]  /*bbba0*/  LDL.LU R10, [R1+0x1660] ;  /* 0x00166000010a7983 */ /* 0x001ee80000300800 */
[----:B------:R-:W3:Y:S04]  /*bbbb0*/  LDL.LU R11, [R1+0x1664] ;  /* 0x00166400010b7983 */ /* 0x000ee80000300800 */
[----:B------:R0:W-:Y:S04]  /*bbbc0*/  STL [R1+0x1998], R18 ;  /* 0x0019981201007387 */ /* 0x0001e80000100800 */
[----:B------:R-:W4:Y:S04]  /*bbbd0*/  LDL.LU R25, [R1+0x1668] ;  /* 0x0016680001197983 */ /* 0x000f280000300800 */
[----:B------:R-:W4:Y:S04]  /*bbbe0*/  LDL.LU R28, [R1+0x166c] ;  /* 0x00166c00011c7983 */ /* 0x000f280000300800 */
[----:B------:R1:W-:Y:S01]  /*bbbf0*/  STL [R1+0x1968], R4 ;  /* 0x0019680401007387 */ /* 0x0003e20000100800 */
[----:B0-----:R-:W-:-:S02]  /*bbc00*/  SHF.R.S32.HI R18, RZ, 0x1f, R17 ;  /* 0x0000001fff127819 */ /* 0x001fc40000011411 */
[----:B-1----:R-:W-:Y:S02]  /*bbc10*/  F2FP.SATFINITE.E5M2.F32.PACK_AB_MERGE_C R4, R19, R23, RZ ;  /* 0x000000171304723e */ /* 0x002fe400048060ff */
[----:B------:R-:W2:Y:S04]  /*bbc20*/  LDL.LU R23, [R1+0x1650] ;  /* 0x0016500001177983 */ /* 0x000ea80000300800 */
[----:B------:R-:W2:Y:S04]  /*bbc30*/  LDL.LU R19, [R1+0x1654] ;  /* 0x0016540001137983 */ /* 0x000ea80000300800 */
[----:B------:R0:W-:Y:S02]  /*bbc40*/  STL [R1+0x1978], R4 ;  /* 0x0019780401007387 */ /* 0x0001e40000100800 */
[----:B0-----:R-:W-:-:S05]  /*bbc50*/  IADD3 R4, P1, R17, R0, RZ ;  /* 0x0000000011047210 */ /* 0x001fca0007f3e0ff */
[----:B------:R-:W-:-:S05]  /*bbc60*/  IMAD.X R5, R18, 0x1, R2, P1 ;  /* 0x0000000112057824 */ /* 0x000fca00008e0602 */
[----:B------:R0:W-:Y:S04]  /*bbc70*/  STL.64 [R1+0x1778], R4 ;  /* 0x0017780401007387 */ /* 0x0001e80000100a00 */
[----:B0-----:R-:W2:Y:S04]  /*bbc80*/  LDL.LU.64 R4, [R1+0x6040] ;  /* 0x0060400001047983 */ /* 0x001ea80000300a00 */
[----:B------:R-:W2:Y:S04]  /*bbc90*/  LDL.LU R3, [R1+0x6038] ;  /* 0x0060380001037983 */ /* 0x000ea80000300800 */
[----:B------:R0:W-:Y:S01]  /*bbca0*/  STL [R1+0x192c], R24 ;  /* 0x00192c1801007387 */ /* 0x0001e20000100800 */
[----:B------:R-:W-:-:S02]  /*bbcb0*/  F2FP.SATFINITE.E5M2.F32.PACK_AB_MERGE_C R22, R29, R22, RZ ;  /* 0x000000161d16723e */ /* 0x000fc400048060ff */
[----:B------:R-:W-:Y:S01]  /*bbcc0*/  F2FP.SATFINITE.E5M2.F32.PACK_AB_MERGE_C R20, R20, R21, RZ ;  /* 0x000000151414723e */ /* 0x000fe200048060ff */
[----:B0-----:R-:W2:Y:S04]  /*bbcd0*/  LDL.LU R24, [R1+0x164c] ;  /* 0x00164c0001187983 */ /* 0x001ea80000300800 */
[----:B------:R0:W-:Y:S01]  /*bbce0*/  STL [R1+0x1948], R27 ;  /* 0x0019481b01007387 */ /* 0x0001e20000100800 */
[----:B---3--:R-:W-:Y:S02]  /*bbcf0*/  F2FP.SATFINITE.E5M2.F32.PACK_AB_MERGE_C R11, R11, R10, RZ ;  /* 0x0000000a0b0b723e */ /* 0x008fe400048060ff */
[----:B----4-:R-:W-:Y:S02]  /*bbd00*/  F2FP.SATFINITE.E5M2.F32.PACK_AB_MERGE_C R25, R28, R25, RZ ;  /* 0x000000191c19723e */ /* 0x010fe400048060ff */
[C---:B--2---:R-:W-:Y:S01]  /*bbd10*/  IADD3 R26, P1, R17.reuse, R3, RZ ;  /* 0x00000003111a7210 */ /* 0x044fe20007f3e0ff */
[----:B------:R1:W-:Y:S04]  /*bbd20*/  STL [R1+0x6018], R3 ;  /* 0x0060180301007387 */ /* 0x0003e80000100800 */
[----:B0-----:R-:W-:Y:S01]  /*bbd30*/  IMAD.X R27, R18, 0x1, R4, P1 ;  /* 0x00000001121b7824 */ /* 0x001fe200008e0604 */
[----:B-1----:R-:W2:Y:S04]  /*bbd40*/  LDL.LU R3, [R1+0x1648] ;  /* 0x0016480001037983 */ /* 0x002ea80000300800 */
[----:B------:R0:W-:Y:S04]  /*bbd50*/  STL.64 [R1+0x1770], R26 ;  /* 0x0017701a01007387 */ /* 0x0001e80000100a00 */
[----:B0-----:R-:W3:Y:S04]  /*bbd60*/  LDL.LU R26, [R1+0x1630] ;  /* 0x00163000011a7983 */ /* 0x001ee80000300800 */
[----:B------:R0:W-:Y:S04]  /*bbd70*/  STL [R1+0x18cc], R22 ;  /* 0x0018cc1601007387 */ /* 0x0001e80000100800 */
[----:B------:R-:W3:Y:S04]  /*bbd80*/  LDL.LU R27, [R1+0x1634] ;  /* 0x00163400011b7983 */ /* 0x000ee80000300800 */
[----:B------:R1:W-:Y:S04]  /*bbd90*/  STL [R1+0x18d8], R20 ;  /* 0x0018d81401007387 */ /* 0x0003e80000100800 */
[----:B0-----:R-:W4:Y:S04]  /*bbda0*/  LDL.LU R22, [R1+0x1638] ;  /* 0x0016380001167983 */ /* 0x001f280000300800 */
[----:B------:R-:W4:Y:S01]  /*bbdb0*/  LDL.LU R29, [R1+0x163c] ;  /* 0x00163c00011d7983 */ /* 0x000f220000300800 */
[----:B-1----:R-:W-:-:S03]  /*bbdc0*/  IADD3 R20, P1, R17, R5, RZ ;  /* 0x0000000511147210 */ /* 0x002fc60007f3e0ff */
[----:B------:R0:W-:Y:S02]  /*bbdd0*/  STL.64 [R1+0x6020], R4 ;  /* 0x0060200401007387 */ /* 0x0001e40000100a00 */
[C---:B------:R-:W-:Y:S01]  /*bbde0*/  IMAD.X R21, R18.reuse, 0x1, R6, P1 ;  /* 0x0000000112157824 */ /* 0x040fe200008e0606 */
[----:B------:R-:W-:Y:S01]  /*bbdf0*/  IADD3 R10, P1, R17, R7, RZ ;  /* 0x00000007110a7210 */ /* 0x000fe20007f3e0ff */
[----:B0-----:R-:W3:Y:S04]  /*bbe00*/  LDL.LU R4, [R1+0x1640] ;  /* 0x0016400001047983 */ /* 0x001ee80000300800 */
[----:B------:R-:W3:Y:S04]  /*bbe10*/  LDL.LU R5, [R1+0x1644] ;  /* 0x0016440001057983 */ /* 0x000ee80000300800 */
[----:B------:R0:W-:Y:S04]  /*bbe20*/  STL.64 [R1+0x1768], R20 ;  /* 0x0017681401007387 */ /* 0x0001e80000100a00 */
[----:B0-----:R-:W4:Y:S04]  /*bbe30*/  LDL.LU R21, [R1+0x1620] ;  /* 0x0016200001157983 */ /* 0x001f280000300800 */
[----:B------:R-:W4:Y:S04]  /*bbe40*/  LDL.LU R20, [R1+0x1624] ;  /* 0x0016240001147983 */ /* 0x000f280000300800 */
[----:B------:R0:W-:Y:S04]  /*bbe50*/  STL [R1+0x928], R11 ;  /* 0x0009280b01007387 */ /* 0x0001e80000100800 */
[----:B------:R1:W-:Y:S04]  /*bbe60*/  STL.64 [R1+0x6010], R6 ;  /* 0x0060100601007387 */ /* 0x0003e80000100a00 */
[----:B------:R-:W-:Y:S01]  /*bbe70*/  STL [R1+0x92c], R25 ;  /* 0x00092c1901007387 */ /* 0x000fe20000100800 */
[----:B0-----:R-:W-:-:S03]  /*bbe80*/  IMAD.X R11, R18, 0x1, R8, P1 ;  /* 0x00000001120b7824 */ /* 0x001fc600008e0608 */
[----:B-1----:R-:W4:Y:S04]  /*bbe90*/  LDL.LU R6, [R1+0x1658] ;  /* 0x0016580001067983 */ /* 0x002f280000300800 */
[----:B------:R-:W4:Y:S04]  /*bbea0*/  LDL.LU R7, [R1+0x165c] ;  /* 0x00165c0001077983 */ /* 0x000f280000300800 */
[----:B------:R0:W-:Y:S04]  /*bbeb0*/  STL.64 [R1+0x1760], R10 ;  /* 0x0017600a01007387 */ /* 0x0001e80000100a00 */
[----:B0-----:R-:W4:Y:S01]  /*bbec0*/  LDL.LU.64 R10, [R1+0x6030] ;  /* 0x00603000010a7983 */ /* 0x001f220000300a00 */
[----:B------:R-:W-:-:S03]  /*bbed0*/  F2FP.SATFINITE.E5M2.F32.PACK_AB_MERGE_C R19, R19, R23, RZ ;  /* 0x000000171313723e */ /* 0x000fc600048060ff */
[----:B------:R-:W4:Y:S04]  /*bbee0*/  LDL.LU R25, [R1+0x1628] ;  /* 0x0016280001197983 */ /* 0x000f280000300800 */
[----:B------:R-:W4:Y:S04]  /*bbef0*/  LDL.LU R28, [R1+0x162c] ;  /* 0x00162c00011c7983 */ /* 0x000f280000300800 */
[----:B------:R0:W-:Y:S04]  /*bbf00*/  STL [R1+0x920], R19 ;  /* 0x0009201301007387 */ /* 0x0001e80000100800 */
[----:B------:R-:W4:Y:S04]  /*bbf10*/  LDL.LU R23, [R1+0x1610] ;  /* 0x0016100001177983 */ /* 0x000f280000300800 */
[----:B0-----:R-:W4:Y:S01]  /*bbf20*/  LDL.LU R19, [R1+0x1614] ;  /* 0x0016140001137983 */ /* 0x001f220000300800 */
[----:B--2---:R-:W-:-:S02]  /*bbf30*/  F2FP.SATFINITE.E5M2.F32.PACK_AB_MERGE_C R3, R24, R3, RZ ;  /* 0x000000031803723e */ /* 0x004fc400048060ff */
[----:B---3--:R-:W-:Y:S02]  /*bbf40*/  F2FP.SATFINITE.E5M2.F32.PACK_AB_MERGE_C R5, R5, R4, RZ ;  /* 0x000000040505723e */ /* 0x008fe400048060ff */
[----:B----4-:R-:W-:Y:S02]  /*bbf50*/  F2FP.SATFINITE.E5M2.F32.PACK_AB_MERGE_C R7, R7, R6, RZ ;  /* 0x000000060707723e */ /* 0x010fe400048060ff */
[----:B------:R-:W-:-:S03]  /*bbf60*/  IADD3 R6, P1, R17, R9, RZ ;  /* 0x0000000911067210 */ /* 0x000fc60007f3e0ff */
[----:B------:R0:W-:Y:S04]  /*bbf70*/  STL [R1+0x924], R7 ;  /* 0x0009240701007387 */ /* 0x0001e80000100800 */
[----:B------:R-:W-:Y:S04]  /*bbf80*/  STL.64 [R1+0x6028], R8 ;  /* 0x0060280801007387 */ /* 0x000fe80000100a00 */
[----:B------:R-:W2:Y:S01]  /*bbf90*/  LDL.LU R4, [R1+0x1618] ;  /* 0x0016180001047983 */ /* 0x000ea20000300800 */
[----:B0-----:R-:W-:-:S05]  /*bbfa0*/  IMAD.X R7, R18, 0x1, R10, P1 ;  /* 0x0000000112077824 */ /* 0x001fca00008e060a */
[----:B------:R-:W-:Y:S04]  /*bbfb0*/  STL.64 [R1+0x1758], R6 ;  /* 0x0017580601007387 */ /* 0x000fe80000100a00 */
[----:B------:R0:W-:Y:S04]  /*bbfc0*/  STL [R1+0x77c], R5 ;  /* 0x00077c0501007387 */ /* 0x0001e80000100800 */
[----:B0-----:R-:W2:Y:S04]  /*bbfd0*/  LDL.LU R5, [R1+0x161c] ;  /* 0x00161c0001057983 */ /* 0x001ea80000300800 */
[----:B------:R0:W-:Y:S04]  /*bbfe0*/  STL [R1+0x798], R3 ;  /* 0x0007980301007387 */ /* 0x0001e80000100800 */
[----:B0-----:R-:W3:Y:S04]  /*bbff0*/  LDL.LU R3, [R1+0x1600] ;  /* 0x0016000001037983 */ /* 0x001ee80000300800 */
[----:B------:R-:W3:Y:S01]  /*bc000*/  LDL.LU R6, [R1+0x1604] ;  /* 0x0016040001067983 */ /* 0x000ee20000300800 */
[----:B------:R-:W-:-:S03]  /*bc010*/  IADD3 R8, P1, R17, R11, RZ ;  /* 0x0000000b11087210 */ /* 0x000fc60007f3e0ff */
[----:B------:R-:W4:Y:S02]  /*bc020*/  LDL.LU R7, [R1+0x1608] ;  /* 0x0016080001077983 */ /* 0x000f240000300800 */
[----:B------:R-:W-:Y:S02]  /*bc030*/  IMAD.X R9, R18, 0x1, R12, P1 ;  /* 0x0000000112097824 */ /* 0x000fe400008e060c */
[----:B------:R-:W4:Y:S04]  /*bc040*/  LDL.LU R24, [R1+0x160c] ;  /* 0x00160c0001187983 */ /* 0x000f280000300800 */
[----:B------:R0:W-:Y:S02]  /*bc050*/  STL.64 [R1+0x1750], R8 ;  /* 0x0017500801007387 */ /* 0x0001e40000100a00 */
[----:B0-----:R-:W-:-:S02]  /*bc060*/  F2FP.SATFINITE.E5M2.F32.PACK_AB_MERGE_C R9, R27, R26, RZ ;  /* 0x0000001a1b09723e */ /* 0x001fc400048060ff */
[----:B------:R-:W-:Y:S01]  /*bc070*/  F2FP.SATFINITE.E5M2.F32.PACK_AB_MERGE_C R8, R29, R22, RZ ;  /* 0x000000161d08723e */ /* 0x000fe200048060ff */
[----:B------:R-:W4:Y:S04]  /*bc080*/  LDL.LU R26, [R1+0x15f8] ;  /* 0x0015f800011a7983 */ /* 0x000f280000300800 */
[----:B------:R-:W-:Y:S04]  /*bc090*/  STL [R1+0x5f0], R9 ;  /* 0x0005f00901007387 */ /* 0x000fe80000100800 */
[----:B------:R-:W4:Y:S04]  /*bc0a0*/  LDL.LU R27, [R1+0x15fc] ;  /* 0x0015fc00011b7983 */ /* 0x000f280000300800 */
[----:B------:R0:W-:Y:S02]  /*bc0b0*/  STL [R1+0x5f4], R8 ;  /* 0x0005f40801007387 */ /* 0x0001e40000100800 */
[----:B0-----:R-:W-:-:S05]  /*bc0c0*/  IADD3 R8, P1, R17, R13, RZ ;  /* 0x0000000d11087210 */ /* 0x001fca0007f3e0ff */
[----:B------:R-:W-:-:S05]  /*bc0d0*/  IMAD.X R9, R18, 0x1, R15, P1 ;  /* 0x0000000112097824 */ /* 0x000fca00008e060f */
[----:B------:R0:W-:Y:S04]  /*bc0e0*/  STL.64 [R1+0x1748], R8 ;  /* 0x0017480801007387 */ /* 0x0001e80000100a00 */
[----:B------:R-:W4:Y:S04]  /*bc0f0*/  LDL.LU R22, [R1+0x15e0] ;  /* 0x0015e00001167983 */ /* 0x000f280000300800 */
[----:B------:R-:W4:Y:S01]  /*bc100*/  LDL.LU R29, [R1+0x15e4] ;  /* 0x0015e400011d7983 */ /* 0x000f220000300800 */
[----:B0-----:R-:W-:-:S05]  /*bc110*/  F2FP.SATFINITE.E5M2.F32.PACK_AB_MERGE_C R8, R20, R21, RZ ;  /* 0x000000151408723e */ /* 0x001fca00048060ff */
[----:B------:R0:W-:Y:S01]  /*bc120*/  STL [R1+0x5e0], R8 ;  /* 0x0005e00801007387 */ /* 0x0001e20000100800 */
[----:B------:R-:W-:-:S03]  /*bc130*/  F2FP.SATFINITE.E5M2.F32.PACK_AB_MERGE_C R28, R28, R25, RZ ;  /* 0x000000191c1c723e */ /* 0x000fc600048060ff */
[----:B------:R-:W4:Y:S04]  /*bc140*/  LDL.LU R21, [R1+0x15e8] ;  /* 0x0015e80001157983 */ /* 0x000f280000300800 */
[----:B------:R-:W4:Y:S01]  /*bc150*/  LDL.LU R20, [R1+0x15ec] ;  /* 0x0015ec0001147983 */ /* 0x000f220000300800 */
[----:B0-----:R-:W-:-:S03]  /*bc160*/  IADD3 R8, P1, R17, R14, RZ ;  /* 0x0000000e11087210 */ /* 0x001fc60007f3e0ff */
[----:B------:R0:W-:Y:S02]  /*bc170*/  STL.64 [R1+0x6008], R14 ;  /* 0x0060080e01007387 */ /* 0x0001e40000100a00 */
[----:B------:R-:W-:Y:S01]  /*bc180*/  IMAD.X R9, R18, 0x1, R16, P1 ;  /* 0x0000000112097824 */ /* 0x000fe200008e0610 */
[----:B------:R-:W-:Y:S01]  /*bc190*/  F2FP.SATFINITE.E5M2.F32.PACK_AB_MERGE_C R18, R19, R23, RZ ;  /* 0x000000171312723e */ /* 0x000fe200048060ff */
[----:B------:R-:W-:Y:S01]  /*bc1a0*/  VIADD R17, R17, UR5 ;  /* 0x0000000511117c36 */ /* 0x000fe20008000000 */
[----:B------:R-:W-:Y:S01]  /*bc1b0*/  ULDC UR5, c[0x0][0x248] ;  /* 0x0000920000057ab9 */ /* 0x000fe20000000800 */
[----:B0-----:R-:W4:Y:S04]  /*bc1c0*/  LDL.LU R14, [R1+0x15f0] ;  /* 0x0015f000010e7983 */ /* 0x001f280000300800 */
[----:B------:R-:W4:Y:S04]  /*bc1d0*/  LDL.LU R15, [R1+0x15f4] ;  /* 0x0015f400010f7983 */ /* 0x000f280000300800 */
[----:B------:R0:W-:Y:S04]  /*bc1e0*/  STL.64 [R1+0x1740], R8 ;  /* 0x0017400801007387 */ /* 0x0001e80000100a00 */
[----:B0-----:R-:W4:Y:S04]  /*bc1f0*/  LDL.LU.64 R8, [R1+0x6028] ;  /* 0x0060280001087983 */ /* 0x001f280000300a00 */
[----:B------:R-:W4:Y:S04]  /*bc200*/  LDL.LU R25, [R1+0x15d0] ;  /* 0x0015d00001197983 */ /* 0x000f280000300800 */
[----:B------:R0:W-:Y:S04]  /*bc210*/  STL [R1+0x5e4], R28 ;  /* 0x0005e41c01007387 */ /* 0x0001e80000100800 */
[----:B0-----:R-:W4:Y:S04]  /*bc220*/  LDL.LU R28, [R1+0x15d4] ;  /* 0x0015d400011c7983 */ /* 0x001f280000300800 */
[----:B------:R0:W-:Y:S04]  /*bc230*/  STL [R1+0x5d0], R18 ;  /* 0x0005d01201007387 */ /* 0x0001e80000100800 */
[----:B------:R-:W4:Y:S04]  /*bc240*/  LDL.LU R23, [R1+0x15d8] ;  /* 0x0015d80001177983 */ /* 0x000f280000300800 */
[----:B------:R-:W4:Y:S01]  /*bc250*/  LDL.LU R19, [R1+0x15dc] ;  /* 0x0015dc0001137983 */ /* 0x000f220000300800 */
[----:B0-----:R-:W-:-:S02]  /*bc260*/  SHF.R.S32.HI R18, RZ, 0x1f, R17 ;  /* 0x0000001fff127819 */ /* 0x001fc40000011411 */
[----:B--2---:R-:W-:Y:S02]  /*bc270*/  F2FP.SATFINITE.E5M2.F32.PACK_AB_MERGE_C R5, R5, R4, RZ ;  /* 0x000000040505723e */ /* 0x004fe400048060ff */
[----:B------:R-:W-:-:S03]  /*bc280*/  IADD3 R4, P1, R17, R0, RZ ;  /* 0x0000000011047210 */ /* 0x000fc60007f3e0ff */
[----:B------:R0:W-:Y:S02]  /*bc290*/  STL [R1+0x5d4], R5 ;  /* 0x0005d40501007387 */ /* 0x0001e40000100800 */
[----:B0-----:R-:W-:Y:S01]  /*bc2a0*/  IMAD.X R5, R18, 0x1, R2, P1 ;  /* 0x0000000112057824 */ /* 0x001fe200008e0602 */
[----:B---3--:R-:W-:-:S04]  /*bc2b0*/  F2FP.SATFINITE.E5M2.F32.PACK_AB_MERGE_C R6, R6, R3, RZ ;  /* 0x000000030606723e */ /* 0x008fc800048060ff */
[----:B------:R0:W-:Y:S04]  /*bc2c0*/  STL.64 [R1+0x1738], R4 ;  /* 0x0017380401007387 */ /* 0x0001e80000100a00 */
[----:B0-----:R-:W2:Y:S04]  /*bc2d0*/  LDL.LU.64 R4, [R1+0x6020] ;  /* 0x0060200001047983 */ /* 0x001ea80000300a00 */
[----:B------:R-:W3:Y:S01]  /*bc2e0*/  LDL.LU R3, [R1+0x6018] ;  /* 0x0060180001037983 */ /* 0x000ee20000300800 */
[----:B----4-:R-:W-:-:S03]  /*bc2f0*/  F2FP.SATFINITE.E5M2.F32.PACK_AB_MERGE_C R7, R24, R7, RZ ;  /* 0x000000071807723e */ /* 0x010fc600048060ff */
[----:B------:R-:W4:Y:S04]  /*bc300*/  LDL.LU R24, [R1+0x15cc] ;  /* 0x0015cc0001187983 */ /* 0x000f280000300800 */
[----:B------:R3:W-:Y:S04]  /*bc310*/  STL [R1+0x5c4], R6 ;  /* 0x0005c40601007387 */ /* 0x0007e80000100800 */
[----:B------:R2:W-:Y:S01]  /*bc320*/  STL [R1+0x5bc], R7 ;  /* 0x0005bc0701007387 */ /* 0x0005e20000100800 */
[----:B---3--:R-:W-:-:S03]  /*bc330*/  IADD3 R6, P1, R17, R3, RZ ;  /* 0x0000000311067210 */ /* 0x008fc60007f3e0ff */
[----:B------:R0:W-:Y:S02]  /*bc340*/  STL [R1+0x5ff8], R3 ;  /* 0x005ff80301007387 */ /* 0x0001e40000100800 */
[----:B--2---:R-:W-:Y:S02]  /*bc350*/  IMAD.X R7, R18, 0x1, R4, P1 ;  /* 0x0000000112077824 */ /* 0x004fe400008e0604 */
[----:B0-----:R-:W4:Y:S04]  /*bc360*/  LDL.LU R3, [R1+0x15c8] ;  /* 0x0015c80001037983 */ /* 0x001f280000300800 */
[----:B------:R0:W-:Y:S04]  /*bc370*/  STL.64 [R1+0x1730], R6 ;  /* 0x0017300601007387 */ /* 0x0001e80000100a00 */
[----:B0-----:R-:W2:Y:S01]  /*bc380*/  LDL.LU.64 R6, [R1+0x6010] ;  /* 0x0060100001067983 */ /* 0x001ea20000300a00 */
[----:B------:R-:W-:-:S02]  /*bc390*/  F2FP.SATFINITE.E5M2.F32.PACK_AB_MERGE_C R15, R15, R14, RZ ;  /* 0x0000000e0f0f723e */ /* 0x000fc400048060ff */
[----:B------:R-:W-:Y:S02]  /*bc3a0*/  F2FP.SATFINITE.E5M2.F32.PACK_AB_MERGE_C R14, R27, R26, RZ ;  /* 0x0000001a1b0e723e */ /* 0x000fe400048060ff */
[----:B------:R-:W3:Y:S04]  /*bc3b0*/  LDL.LU R26, [R1+0x15b0] ;  /* 0x0015b000011a7983 */ /* 0x000ee80000300800 */
[----:B------:R-:W-:Y:S04]  /*bc3c0*/  STL [R1+0x5ac], R15 ;  /* 0x0005ac0f01007387 */ /* 0x000fe80000100800 */
[----:B------:R-:W3:Y:S04]  /*bc3d0*/  LDL.LU R27, [R1+0x15b4] ;  /* 0x0015b400011b7983 */ /* 0x000ee80000300800 */
[----:B------:R0:W-:Y:S02]  /*bc3e0*/  STL [R1+0x5b0], R14 ;  /* 0x0005b00e01007387 */ /* 0x0001e40000100800 */
[----:B0-----:R-:W-:-:S02]  /*bc3f0*/  IADD3 R14, P1, R17, R5, RZ ;  /* 0x00000005110e7210 */ /* 0x001fc40007f3e0ff */
[----:B------:R0:W-:Y:S04]  /*bc400*/  STL.64 [R1+0x6000], R4 ;  /* 0x0060000401007387 */ /* 0x0001e80000100a00 */
[----:B0-----:R-:W3:Y:S04]  /*bc410*/  LDL.LU R4, [R1+0x15b8] ;  /* 0x0015b80001047983 */ /* 0x001ee80000300800 */
[----:B------:R-:W3:Y:S01]  /*bc420*/  LDL.LU R5, [R1+0x15bc] ;  /* 0x0015bc0001057983 */ /* 0x000ee20000300800 */
[----:B--2---:R-:W-:-:S05]  /*bc430*/  IMAD.X R15, R18, 0x1, R6, P1 ;  /* 0x00000001120f7824 */ /* 0x004fca00008e0606 */
[----:B------:R0:W-:Y:S02]  /*bc440*/  STL.64 [R1+0x1728], R14 ;  /* 0x0017280e01007387 */ /* 0x0001e40000100a00 */
[----:B0-----:R-:W-:Y:S02]  /*bc450*/  F2FP.SATFINITE.E5M2.F32.PACK_AB_MERGE_C R15, R29, R22, RZ ;  /* 0x000000161d0f723e */ /* 0x001fe400048060ff */
[----:B------:R-:W-:Y:S02]  /*bc460*/  F2FP.SATFINITE.E5M2.F32.PACK_AB_MERGE_C R14, R20, R21, RZ ;  /* 0x00000015140e723e */ /* 0x000fe400048060ff */
[----:B------:R-:W2:Y:S04]  /*bc470*/  LDL.LU R21, [R1+0x15a0] ;  /* 0x0015a00001157983 */ /* 0x000ea80000300800 */
[----:B------:R-:W-:Y:S04]  /*bc480*/  STL [R1+0x598], R15 ;  /* 0x0005980f01007387 */ /* 0x000fe80000100800 */
[----:B------:R-:W2:Y:S04]  /*bc490*/  LDL.LU R20, [R1+0x15a4] ;  /* 0x0015a40001147983 */ /* 0x000ea80000300800 */
[----:B------:R0:W-:Y:S04]  /*bc4a0*/  STL [R1+0x59c], R14 ;  /* 0x00059c0e01007387 */ /* 0x0001e80000100800 */
[----:B------:R1:W-:Y:S01]  /*bc4b0*/  STL.64 [R1+0x5ff0], R6 ;  /* 0x005ff00601007387 */ /* 0x0003e20000100a00 */
[----:B0-----:R-:W-:-:S03]  /*bc4c0*/  IADD3 R14, P1, R17, R7, RZ ;  /* 0x00000007110e7210 */ /* 0x001fc60007f3e0ff */
[----:B-1----:R-:W3:Y:S04]  /*bc4d0*/  LDL.LU R6, [R1+0x15c0] ;  /* 0x0015c00001067983 */ /* 0x002ee80000300800 */
[----:B------:R-:W3:Y:S01]  /*bc4e0*/  LDL.LU R7, [R1+0x15c4] ;  /* 0x0015c40001077983 */ /* 0x000ee20000300800 */
[----:B------:R-:W-:-:S05]  /*bc4f0*/  IMAD.X R15, R18, 0x1, R8, P1 ;  /* 0x00000001120f7824 */ /* 0x000fca00008e0608 */
[----:B------:R0:W-:Y:S04]  /*bc500*/  STL.64 [R1+0x1720], R14 ;  /* 0x0017200e01007387 */ /* 0x0001e80000100a00 */
[----:B------:R-:W2:Y:S01]  /*bc510*/  LDL.LU R22, [R1+0x15a8] ;  /* 0x0015a80001167983 */ /* 0x000ea20000300800 */
[----:B0-----:R-:W-:Y:S02]  /*bc520*/  F2FP.SATFINITE.E5M2.F32.PACK_AB_MERGE_C R15, R28, R25, RZ ;  /* 0x000000191c0f723e */ /* 0x001fe400048060ff */
[----:B------:R-:W-:-:S03]  /*bc530*/  F2FP.SATFINITE.E5M2.F32.PACK_AB_MERGE_C R14, R19, R23, RZ ;  /* 0x00000017130e723e */ /* 0x000fc600048060ff */
[----:B------:R-:W-:Y:S04]  /*bc540*/  STL [R1+0x588], R15 ;  /* 0x0005880f01007387 */ /* 0x000fe80000100800 */
        /* <DEDUP_REMOVED lines=9> */
[----:B----4-:R-:W-:-:S03]  /*bc5e0*/  F2FP.SATFINITE.E5M2.F32.PACK_AB_MERGE_C R3, R24, R3, RZ ;  /* 0x000000031803723e */ /* 0x010fc600048060ff */
[----:B------:R-:W4:Y:S04]  /*bc5f0*/  LDL.LU R23, [R1+0x1598] ;  /* 0x0015980001177983 */ /* 0x000f280000300800 */
[----:B------:R-:W4:Y:S01]  /*bc600*/  LDL.LU R19, [R1+0x159c] ;  /* 0x00159c0001137983 */ /* 0x000f220000300800 */
[----:B---3--:R-:W-:Y:S02]  /*bc610*/  F2FP.SATFINITE.E5M2.F32.PACK_AB_MERGE_C R8, R7, R6, RZ ;  /* 0x000000060708723e */ /* 0x008fe400048060ff */
[----:B------:R-:W-:-:S03]  /*bc620*/  IADD3 R6, P1, R17, R11, RZ ;  /* 0x0000000b11067210 */ /* 0x000fc60007f3e0ff */
[----:B------:R-:W-:Y:S02]  /*bc630*/  STL [R1+0x574], R8 ;  /* 0x0005740801007387 */ /* 0x000fe40000100800 */
[----:B------:R-:W-:Y:S02]  /*bc640*/  IMAD.X R7, R18, 0x1, R12, P1 ;  /* 0x0000000112077824 */ /* 0x000fe400008e060c */
[----:B------:R-:W-:Y:S04]  /*bc650*/  STL.64 [R1+0x5fe0], R10 ;  /* 0x005fe00a01007387 */ /* 0x000fe80000100a00 */
[----:B------:R0:W-:Y:S04]  /*bc660*/  STL [R1+0x56c], R3 ;  /* 0x00056c0301007387 */ /* 0x0001e80000100800 */
[----:B0-----:R-:W3:Y:S04]  /*bc670*/  LDL.LU R3, [R1+0x1580] ;  /* 0x0015800001037983 */ /* 0x001ee80000300800 */
[----:B------:R0:W-:Y:S04]  /*bc680*/  STL.64 [R1+0x1710], R6 ;  /* 0x0017100601007387 */ /* 0x0001e80000100a00 */
[----:B0-----:R-:W3:Y:S01]  /*bc690*/  LDL.LU R6, [R1+0x1584] ;  /* 0x0015840001067983 */ /* 0x001ee20000300800 */
[----:B------:R-:W-:-:S03]  /*bc6a0*/  F2FP.SATFINITE.E5M2.F32.PACK_AB_MERGE_C R8, R27, R26, RZ ;  /* 0x0000001a1b08723e */ /* 0x000fc600048060ff */
[----:B------:R-:W3:Y:S01]  /*bc6b0*/  LDL.LU R7, [R1+0x1588] ;  /* 0x0015880001077983 */ /* 0x000ee20000300800 */
[----:B------:R-:W-:-:S03]  /*bc6c0*/  F2FP.SATFINITE.E5M2.F32.PACK_AB_MERGE_C R4, R5, R4, RZ ;  /* 0x000000040504723e */ /* 0x000fc600048060ff */
[----:B------:R-:W3:Y:S04]  /*bc6d0*/  LDL.LU R24, [R1+0x158c] ;  /* 0x00158c0001187983 */ /* 0x000ee80000300800 */
[----:B------:R-:W3:Y:S04]  /*bc6e0*/  LDL.LU R26, [R1+0x1570] ;  /* 0x00157000011a7983 */ /* 0x000ee80000300800 */
[----:B------:R-:W3:Y:S04]  /*bc6f0*/  LDL.LU R27, [R1+0x1574] ;  /* 0x00157400011b7983 */ /* 0x000ee80000300800 */
[----:B------:R0:W-:Y:S04]  /*bc700*/  STL [R1+0x558], R8 ;  /* 0x0005580801007387 */ /* 0x0001e80000100800 */
[----:B0-----:R-:W3:Y:S04]  /*bc710*/  LDL.LU R8, [R1+0x1578] ;  /* 0x0015780001087983 */ /* 0x001ee80000300800 */
[----:B------:R-:W3:Y:S04]  /*bc720*/  LDL.LU R9, [R1+0x157c] ;  /* 0x00157c0001097983 */ /* 0x000ee80000300800 */
[----:B------:R0:W-:Y:S02]  /*bc730*/  STL [R1+0x560], R4 ;  /* 0x0005600401007387 */ /* 0x0001e40000100800 */
[----:B0-----:R-:W-:-:S05]  /*bc740*/  IADD3 R4, P1, R17, R13, RZ ;  /* 0x0000000d11047210 */ /* 0x001fca0007f3e0ff */
[----:B--2---:R-:W-:-:S05]  /*bc750*/  IMAD.X R5, R18, 0x1, R15, P1 ;  /* 0x0000000112057824 */ /* 0x004fca00008e060f */
[----:B------:R0:W-:Y:S04]  /*bc760*/  STL.64 [R1+0x1708], R4 ;  /* 0x0017080401007387 */ /* 0x0001e80000100a00 */
[----:B------:R-:W2:Y:S04]  /*bc770*/  LDL.LU R10, [R1+0x1560] ;  /* 0x00156000010a7983 */ /* 0x000ea80000300800 */
[----:B------:R-:W2:Y:S01]  /*bc780*/  LDL.LU R11, [R1+0x1564] ;  /* 0x00156400010b7983 */ /* 0x000ea20000300800 */
[----:B0-----:R-:W-:-:S05]  /*bc790*/  F2FP.SATFINITE.E5M2.F32.PACK_AB_MERGE_C R4, R20, R21, RZ ;  /* 0x000000151404723e */ /* 0x001fca00048060ff */
[----:B------:R0:W-:Y:S01]  /*bc7a0*/  STL [R1+0x544], R4 ;  /* 0x0005440401007387 */ /* 0x0001e20000100800 */
[----:B------:R-:W-:-:S03]  /*bc7b0*/  F2FP.SATFINITE.E5M2.F32.PACK_AB_MERGE_C R22, R29, R22, RZ ;  /* 0x000000161d16723e */ /* 0x000fc600048060ff */
[----:B------:R-:W2:Y:S04]  /*bc7c0*/  LDL.LU R21, [R1+0x1568] ;  /* 0x0015680001157983 */ /* 0x000ea80000300800 */
[----:B------:R-:W2:Y:S01]  /*bc7d0*/  LDL.LU R20, [R1+0x156c] ;  /* 0x00156c0001147983 */ /* 0x000ea20000300800 */
[----:B0-----:R-:W-:-:S05]  /*bc7e0*/  IADD3 R4, P1, R17, R14, RZ ;  /* 0x0000000e11047210 */ /* 0x001fca0007f3e0ff */
[----:B------:R-:W-:Y:S01]  /*bc7f0*/  IMAD.X R5, R18, 0x1, R16, P1 ;  /* 0x0000000112057824 */ /* 0x000fe200008e0610 */
[----:B------:R-:W-:Y:S01]  /*bc800*/  F2FP.SATFINITE.E5M2.F32.PACK_AB_MERGE_C R18, R28, R25, RZ ;  /* 0x000000191c12723e */ /* 0x000fe200048060ff */
[----:B------:R-:W-:Y:S01]  /*bc810*/  VIADD R17, R17, UR5 ;  /* 0x0000000511117c36 */ /* 0x000fe20008000000 */
[----:B----4-:R-:W-:Y:S01]  /*bc820*/  F2FP.SATFINITE.E5M2.F32.PACK_AB_MERGE_C R19, R19, R23, RZ ;  /* 0x000000171313723e */ /* 0x010fe200048060ff */
[----:B------:R-:W-:Y:S01]  /*bc830*/  ULDC UR5, c[0x0][0x248] ;  /* 0x0000920000057ab9 */ /* 0x000fe20000000800 */
[----:B------:R0:W-:Y:S04]  /*bc840*/  STL.64 [R1+0x1700], R4 ;  /* 0x0017000401007387 */ /* 0x0001e80000100a00 */
[----:B0-----:R-:W4:Y:S04]  /*bc850*/  LDL.LU.64 R4, [R1+0x6000] ;  /* 0x0060000001047983 */ /* 0x001f280000300a00 */
[----:B------:R-:W2:Y:S04]  /*bc860*/  LDL.LU R25, [R1+0x1558] ;  /* 0x0015580001197983 */ /* 0x000ea80000300800 */
[----:B------:R0:W-:Y:S04]  /*bc870*/  STL [R1+0x540], R22 ;  /* 0x0005401601007387 */ /* 0x0001e80000100800 */
[----:B------:R-:W2:Y:S04]  /*bc880*/  LDL.LU R28, [R1+0x155c] ;  /* 0x00155c00011c7983 */ /* 0x000ea80000300800 */
[----:B------:R1:W-:Y:S01]  /*bc890*/  STL [R1+0x520], R18 ;  /* 0x0005201201007387 */ /* 0x0003e20000100800 */
[----:B0-----:R-:W-:-:S02]  /*bc8a0*/  IADD3 R22, P1, R17, R0, RZ ;  /* 0x0000000011167210 */ /* 0x001fc40007f3e0ff */
[----:B-1----:R-:W-:Y:S01]  /*bc8b0*/  SHF.R.S32.HI R18, RZ, 0x1f, R17 ;  /* 0x0000001fff127819 */ /* 0x002fe20000011411 */
[----:B------:R-:W-:Y:S04]  /*bc8c0*/  STL [R1+0x518], R19 ;  /* 0x0005181301007387 */ /* 0x000fe80000100800 */
[----:B------:R-:W-:-:S05]  /*bc8d0*/  IMAD.X R23, R18, 0x1, R2, P1 ;  /* 0x0000000112177824 */ /* 0x000fca00008e0602 */
[----:B------:R0:W-:Y:S04]  /*bc8e0*/  STL.64 [R1+0x16f8], R22 ;  /* 0x0016f81601007387 */ /* 0x0001e80000100a00 */
[----:B0-----:R-:W2:Y:S04]  /*bc8f0*/  LDL.LU R22, [R1+0x1540] ;  /* 0x0015400001167983 */ /* 0x001ea80000300800 */
[----:B------:R-:W2:Y:S04]  /*bc900*/  LDL.LU R29, [R1+0x1544] ;  /* 0x00154400011d7983 */ /* 0x000ea80000300800 */
[----:B------:R-:W2:Y:S04]  /*bc910*/  LDL.LU R23, [R1+0x1548] ;  /* 0x0015480001177983 */ /* 0x000ea80000300800 */
[----:B------:R-:W2:Y:S01]  /*bc920*/  LDL.LU R19, [R1+0x154c] ;  /* 0x00154c0001137983 */ /* 0x000ea20000300800 */
[----:B---3--:R-:W-:-:S03]  /*bc930*/  F2FP.SATFINITE.E5M2.F32.PACK_AB_MERGE_C R6, R6, R3, RZ ;  /* 0x000000030606723e */ /* 0x008fc600048060ff */
[----:B------:R-:W3:Y:S04]  /*bc940*/  LDL.LU R3, [R1+0x5ff8] ;  /* 0x005ff80001037983 */ /* 0x000ee80000300800 */
[----:B------:R3:W-:Y:S01]  /*bc950*/  STL [R1+0x4f0], R6 ;  /* 0x0004f00601007387 */ /* 0x0007e20000100800 */
[----:B------:R-:W-:-:S05]  /*bc960*/  F2FP.SATFINITE.E5M2.F32.PACK_AB_MERGE_C R24, R24, R7, RZ ;  /* 0x000000071818723e */ /* 0x000fca00048060ff */
[----:B------:R-:W-:Y:S01]  /*bc970*/  STL [R1+0x4fc], R24 ;  /* 0x0004fc1801007387 */ /* 0x000fe20000100800 */
[----:B---3--:R-:W-:-:S05]  /*bc980*/  IADD3 R6, P1, R17, R3, RZ ;  /* 0x0000000311067210 */ /* 0x008fca0007f3e0ff */
[----:B----4-:R-:W-:-:S05]  /*bc990*/  IMAD.X R7, R18, 0x1, R4, P1 ;  /* 0x0000000112077824 */ /* 0x010fca00008e0604 */
[----:B------:R0:W-:Y:S04]  /*bc9a0*/  STL.64 [R1+0x16f0], R6 ;  /* 0x0016f00601007387 */ /* 0x0001e80000100a00 */
[----:B0-----:R-:W3:Y:S01]  /*bc9b0*/  LDL.LU.64 R6, [R1+0x5ff0] ;  /* 0x005ff00001067983 */ /* 0x001ee20000300a00 */
[----:B------:R-:W-:Y:S02]  /*bc9c0*/  F2FP.SATFINITE.E5M2.F32.PACK_AB_MERGE_C R27, R27, R26, RZ ;  /* 0x0000001a1b1b723e */ /* 0x000fe400048060ff */
[----:B------:R-:W-:Y:S01]  /*bc9d0*/  F2FP.SATFINITE.E5M2.F32.PACK_AB_MERGE_C R9, R9, R8, RZ ;  /* 0x000000080909723e */ /* 0x000fe200048060ff */
[----:B------:R-:W4:Y:S01]  /*bc9e0*/  LDL.LU R24, [R1+0x1534] ;  /* 0x0015340001187983 */ /* 0x000f220000300800 */
[----:B------:R-:W-:-:S03]  /*bc9f0*/  IADD3 R8, P1, R17, R5, RZ ;  /* 0x0000000511087210 */ /* 0x000fc60007f3e0ff */
[----:B------:R-:W4:Y:S04]  /*bca00*/  LDL.LU R26, [R1+0x1538] ;  /* 0x00153800011a7983 */ /* 0x000f280000300800 */
[----:B------:R0:W-:Y:S04]  /*bca10*/  STL [R1+0x3a8], R27 ;  /* 0x0003a81b01007387 */ /* 0x0001e80000100800 */
[----:B0-----:R-:W4:Y:S04]  /*bca20*/  LDL.LU R27, [R1+0x153c] ;  /* 0x00153c00011b7983 */ /* 0x001f280000300800 */
[----:B------:R-:W-:Y:S04]  /*bca30*/  STL [R1+0x3c0], R9 ;  /* 0x0003c00901007387 */ /* 0x000fe80000100800 */
[----:B------:R0:W-:Y:S04]  /*bca40*/  STL [R1+0x5fc8], R5 ;  /* 0x005fc80501007387 */ /* 0x0001e80000100800 */
[----:B0-----:R-:W4:Y:S01]  /*bca50*/  LDL.LU R5, [R1+0x1530] ;  /* 0x0015300001057983 */ /* 0x001f220000300800 */
[----:B---3--:R-:W-:-:S05]  /*bca60*/  IMAD.X R9, R18, 0x1, R6, P1 ;  /* 0x0000000112097824 */ /* 0x008fca00008e0606 */
[----:B------:R0:W-:Y:S04]  /*bca70*/  STL.64 [R1+0x16e8], R8 ;  /* 0x0016e80801007387 */ /* 0x0001e80000100a00 */
[----:B0-----:R-:W3:Y:S01]  /*bca80*/  LDL.LU.64 R8, [R1+0x5fe8] ;  /* 0x005fe80001087983 */ /* 0x001ee20000300a00 */
[----:B--2---:R-:W-:Y:S02]  /*bca90*/  F2FP.SATFINITE.E5M2.F32.PACK_AB_MERGE_C R11, R11, R10, RZ ;  /* 0x0000000a0b0b723e */ /* 0x004fe400048060ff */
[----:B------:R-:W-:Y:S02]  /*bcaa0*/  F2FP.SATFINITE.E5M2.F32.PACK_AB_MERGE_C R10, R20, R21, RZ ;  /* 0x00000015140a723e */ /* 0x000fe400048060ff */
[----:B------:R-:W2:Y:S04]  /*bcab0*/  LDL.LU R21, [R1+0x1520] ;  /* 0x0015200001157983 */ /* 0x000ea80000300800 */
[----:B------:R-:W-:Y:S04]  /*bcac0*/  STL [R1+0x324], R11 ;  /* 0x0003240b01007387 */ /* 0x000fe80000100800 */
[----:B------:R-:W2:Y:S04]  /*bcad0*/  LDL.LU R20, [R1+0x1524] ;  /* 0x0015240001147983 */ /* 0x000ea80000300800 */
[----:B------:R0:W-:Y:S04]  /*bcae0*/  STL [R1+0x320], R10 ;  /* 0x0003200a01007387 */ /* 0x0001e80000100800 */
[----:B------:R1:W-:Y:S01]  /*bcaf0*/  STL.64 [R1+0x5fd0], R6 ;  /* 0x005fd00601007387 */ /* 0x0003e20000100a00 */
[----:B0-----:R-:W-:-:S03]  /*bcb00*/  IADD3 R10, P1, R17, R7, RZ ;  /* 0x00000007110a7210 */ /* 0x001fc60007f3e0ff */
[----:B-1----:R-:W4:Y:S04]  /*bcb10*/  LDL.LU R6, [R1+0x1550] ;  /* 0x0015500001067983 */ /* 0x002f280000300800 */
[----:B------:R-:W4:Y:S01]  /*bcb20*/  LDL.LU R7, [R1+0x1554] ;  /* 0x0015540001077983 */ /* 0x000f220000300800 */
[----:B---3--:R-:W-:-:S05]  /*bcb30*/  IMAD.X R11, R18, 0x1, R8, P1 ;  /* 0x00000001120b7824 */ /* 0x008fca00008e0608 */
[----:B------:R0:W-:Y:S04]  /*bcb40*/  STL.64 [R1+0x16e0], R10 ;  /* 0x0016e00a01007387 */ /* 0x0001e80000100a00 */
[----:B0-----:R-:W3:Y:S01]  /*bcb50*/  LDL.LU.64 R10, [R1+0x5fe0] ;  /* 0x005fe000010a7983 */ /* 0x001ee20000300a00 */
[----:B----4-:R-:W-:Y:S02]  /*bcb60*/  F2FP.SATFINITE.E5M2.F32.PACK_AB_MERGE_C R7, R7, R6, RZ ;  /* 0x000000060707723e */ /* 0x010fe400048060ff */
        /* <DEDUP_REMOVED lines=9> */
[----:B---3--:R-:W-:-:S05]  /*bcc00*/  IMAD.X R7, R18, 0x1, R10, P1 ;  /* 0x0000000112077824 */ /* 0x008fca00008e060a */
[----:B------:R0:W-:Y:S02]  /*bcc10*/  STL.64 [R1+0x16d8], R6 ;  /* 0x0016d80601007387 */ /* 0x0001e40000100a00 */
[----:B0-----:R-:W-:Y:S02]  /*bcc20*/  F2FP.SATFINITE.E5M2.F32.PACK_AB_MERGE_C R7, R29, R22, RZ ;  /* 0x000000161d07723e */ /* 0x001fe400048060ff */
[----:B------:R-:W-:Y:S01]  /*bcc30*/  F2FP.SATFINITE.E5M2.F32.PACK_AB_MERGE_C R6, R19, R23, RZ ;  /* 0x000000171306723e */ /* 0x000fe200048060ff */
[----:B------:R-:W3:Y:S04]  /*bcc40*/  LDL.LU R22, [R1+0x918] ;  /* 0x0009180001167983 */ /* 0x000ee80000300800 */
[----:B------:R-:W-:Y:S04]  /*bcc50*/  STL [R1+0x170], R7 ;  /* 0x0001700701007387 */ /* 0x000fe80000100800 */
[----:B------:R-:W3:Y:S04]  /*bcc60*/  LDL.LU R29, [R1+0x91c] ;  /* 0x00091c00011d7983 */ /* 0x000ee80000300800 */
[----:B------:R0:W-:Y:S02]  /*bcc70*/  STL [R1+0x2d8], R6 ;  /* 0x0002d80601007387 */ /* 0x0001e40000100800 */
[----:B0-----:R-:W-:-:S02]  /*bcc80*/  IADD3 R6, P1, R17, R11, RZ ;  /* 0x0000000b11067210 */ /* 0x001fc40007f3e0ff */
[----:B------:R-:W-:Y:S03]  /*bcc90*/  STL.64 [R1+0x5fc0], R10 ;  /* 0x005fc00a01007387 */ /* 0x000fe60000100a00 */
[----:B------:R-:W-:Y:S01]  /*bcca0*/  IMAD.X R7, R18, 0x1, R12, P1 ;  /* 0x0000000112077824 */ /* 0x000fe200008e060c */
[----:B------:R-:W3:Y:S04]  /*bccb0*/  LDL.LU R23, [R1+0x1510] ;  /* 0x0015100001177983 */ /* 0x000ee80000300800 */
[----:B------:R-:W3:Y:S04]  /*bccc0*/  LDL.LU R19, [R1+0x1514] ;  /* 0x0015140001137983 */ /* 0x000ee80000300800 */
[----:B------:R0:W-:Y:S02]  /*bccd0*/  STL.64 [R1+0x16d0], R6 ;  /* 0x0016d00601007387 */ /* 0x0001e40000100a00 */
[----:B0-----:R-:W-:-:S02]  /*bcce0*/  F2FP.SATFINITE.E5M2.F32.PACK_AB_MERGE_C R7, R24, R5, RZ ;  /* 0x000000051807723e */ /* 0x001fc400048060ff */
[----:B------:R-:W3:Y:S04]  /*bccf0*/  LDL.LU R6, [R1+0x1518] ;  /* 0x0015180001067983 */ /* 0x000ee80000300800 */
[----:B------:R0:W-:Y:S01]  /*bcd00*/  STL [R1+0x164], R7 ;  /* 0x0001640701007387 */ /* 0x0001e20000100800 */
[----:B------:R-:W-:-:S03]  /*bcd10*/  F2FP.SATFINITE.E5M2.F32.PACK_AB_MERGE_C R5, R27, R26, RZ ;  /* 0x0000001a1b05723e */ /* 0x000fc600048060ff */
[----:B0-----:R-:W3:Y:S04]  /*bcd20*/  LDL.LU R7, [R1+0x151c] ;  /* 0x00151c0001077983 */ /* 0x001ee80000300800 */
[----:B------:R0:W-:Y:S04]  /*bcd30*/  STL [R1+0x168], R5 ;  /* 0x0001680501007387 */ /* 0x0001e80000100800 */
[----:B0-----:R-:W3:Y:S04]  /*bcd40*/  LDL.LU R5, [R1+0x1500] ;  /* 0x0015000001057983 */ /* 0x001ee80000300800 */
[----:B------:R-:W3:Y:S01]  /*bcd50*/  LDL.LU R10, [R1+0x1504] ;  /* 0x00150400010a7983 */ /* 0x000ee20000300800 */
[----:B------:R-:W-:-:S03]  /*bcd60*/  IADD3 R26, P1, R17, R13, RZ ;  /* 0x0000000d111a7210 */ /* 0x000fc60007f3e0ff */
[----:B------:R-:W3:Y:S02]  /*bcd70*/  LDL.LU R11, [R1+0x1508] ;  /* 0x00150800010b7983 */ /* 0x000ee40000300800 */
[----:B------:R-:W-:Y:S02]  /*bcd80*/  IMAD.X R27, R18, 0x1, R15, P1 ;  /* 0x00000001121b7824 */ /* 0x000fe400008e060f */
[----:B------:R-:W3:Y:S01]  /*bcd90*/  LDL.LU R24, [R1+0x150c] ;  /* 0x00150c0001187983 */ /* 0x000ee20000300800 */
[----:B--2---:R-:W-:-:S03]  /*bcda0*/  F2FP.SATFINITE.E5M2.F32.PACK_AB_MERGE_C R20, R20, R21, RZ ;  /* 0x000000151414723e */ /* 0x004fc600048060ff */
[----:B------:R0:W-:Y:S01]  /*bcdb0*/  STL.64 [R1+0x5fb8], R12 ;  /* 0x005fb80c01007387 */ /* 0x0001e20000100a00 */
[----:B----4-:R-:W-:-:S03]  /*bcdc0*/  F2FP.SATFINITE.E5M2.F32.PACK_AB_MERGE_C R9, R9, R8, RZ ;  /* 0x000000080909723e */ /* 0x010fc600048060ff */
[----:B------:R1:W-:Y:S01]  /*bcdd0*/  STL.64 [R1+0x16c8], R26 ;  /* 0x0016c81a01007387 */ /* 0x0003e20000100a00 */
[----:B0-----:R-:W-:-:S03]  /*bcde0*/  IADD3 R12, P1, R17, R14, RZ ;  /* 0x0000000e110c7210 */ /* 0x001fc60007f3e0ff */
[----:B------:R0:W-:Y:S02]  /*bcdf0*/  STL [R1+0x160], R20 ;  /* 0x0001601401007387 */ /* 0x0001e40000100800 */
[----:B------:R-:W-:Y:S02]  /*bce00*/  IMAD.X R13, R18, 0x1, R16, P1 ;  /* 0x00000001120d7824 */ /* 0x000fe400008e0610 */
[----:B-1----:R-:W2:Y:S01]  /*bce10*/  LDL.LU R26, [R1+0x14f0] ;  /* 0x0014f000011a7983 */ /* 0x002ea20000300800 */
[----:B------:R-:W-:-:S03]  /*bce20*/  F2FP.SATFINITE.E5M2.F32.PACK_AB_MERGE_C R8, R28, R25, RZ ;  /* 0x000000191c08723e */ /* 0x000fc600048060ff */
[----:B------:R-:W2:Y:S01]  /*bce30*/  LDL.LU R27, [R1+0x14f4] ;  /* 0x0014f400011b7983 */ /* 0x000ea20000300800 */
[----:B------:R-:W-:Y:S01]  /*bce40*/  VIADD R17, R17, UR5 ;  /* 0x0000000511117c36 */ /* 0x000fe20008000000 */
[----:B------:R-:W-:Y:S02]  /*bce50*/  ULDC UR5, c[0x0][0x248] ;  /* 0x0000920000057ab9 */ /* 0x000fe40000000800 */
[----:B------:R-:W4:Y:S04]  /*bce60*/  LDL.LU R21, [R1+0x14f8] ;  /* 0x0014f80001157983 */ /* 0x000f280000300800 */
[----:B------:R1:W-:Y:S04]  /*bce70*/  STL.64 [R1+0x16c0], R12 ;  /* 0x0016c00c01007387 */ /* 0x0003e80000100a00 */
[----:B0-----:R-:W4:Y:S01]  /*bce80*/  LDL.LU R20, [R1+0x14fc] ;  /* 0x0014fc0001147983 */ /* 0x001f220000300800 */
[----:B------:R-:W-:-:S03]  /*bce90*/  SHF.R.S32.HI R18, RZ, 0x1f, R17 ;  /* 0x0000001fff127819 */ /* 0x000fc60000011411 */
[----:B-1----:R-:W4:Y:S04]  /*bcea0*/  LDL.LU R12, [R1+0x14e0] ;  /* 0x0014e000010c7983 */ /* 0x002f280000300800 */
[----:B------:R-:W-:Y:S04]  /*bceb0*/  STL [R1+0x158], R9 ;  /* 0x0001580901007387 */ /* 0x000fe80000100800 */
[----:B------:R-:W4:Y:S04]  /*bcec0*/  LDL.LU R13, [R1+0x14e4] ;  /* 0x0014e400010d7983 */ /* 0x000f280000300800 */
[----:B------:R0:W-:Y:S04]  /*bced0*/  STL [R1+0x14c], R8 ;  /* 0x00014c0801007387 */ /* 0x0001e80000100800 */
[----:B------:R-:W4:Y:S04]  /*bcee0*/  LDL.LU R25, [R1+0x14e8] ;  /* 0x0014e80001197983 */ /* 0x000f280000300800 */
[----:B------:R-:W4:Y:S01]  /*bcef0*/  LDL.LU R28, [R1+0x14ec] ;  /* 0x0014ec00011c7983 */ /* 0x000f220000300800 */
[----:B0-----:R-:W-:-:S05]  /*bcf00*/  IADD3 R8, P1, R17, R0, RZ ;  /* 0x0000000011087210 */ /* 0x001fca0007f3e0ff */
[----:B------:R-:W-:Y:S01]  /*bcf10*/  IMAD.X R9, R18, 0x1, R2, P1 ;  /* 0x0000000112097824 */ /* 0x000fe200008e0602 */
[----:B---3--:R-:W-:-:S05]  /*bcf20*/  F2FP.SATFINITE.E5M2.F32.PACK_AB_MERGE_C R22, R29, R22, RZ ;  /* 0x000000161d16723e */ /* 0x008fca00048060ff */
[----:B------:R-:W-:Y:S04]  /*bcf30*/  STL [R1+0x150], R22 ;  /* 0x0001501601007387 */ /* 0x000fe80000100800 */
[----:B------:R0:W-:Y:S04]  /*bcf40*/  STL.64 [R1+0x16b8], R8 ;  /* 0x0016b80801007387 */ /* 0x0001e80000100a00 */
[----:B0-----:R-:W3:Y:S01]  /*bcf50*/  LDL.LU.64 R8, [R1+0x5fd8] ;  /* 0x005fd80001087983 */ /* 0x001ee20000300a00 */
[----:B------:R-:W-:-:S03]  /*bcf60*/  F2FP.SATFINITE.E5M2.F32.PACK_AB_MERGE_C R19, R19, R23, RZ ;  /* 0x000000171313723e */ /* 0x000fc600048060ff */
[----:B------:R-:W3:Y:S04]  /*bcf70*/  LDL.LU R22, [R1+0x14d0] ;  /* 0x0014d00001167983 */ /* 0x000ee80000300800 */
[----:B------:R-:W3:Y:S04]  /*bcf80*/  LDL.LU R29, [R1+0x14d4] ;  /* 0x0014d400011d7983 */ /* 0x000ee80000300800 */
[----:B------:R0:W-:Y:S04]  /*bcf90*/  STL [R1+0x1f28], R19 ;  /* 0x001f281301007387 */ /* 0x0001e80000100800 */
[----:B------:R-:W3:Y:S04]  /*bcfa0*/  LDL.LU R23, [R1+0x14d8] ;  /* 0x0014d80001177983 */ /* 0x000ee80000300800 */
[----:B0-----:R-:W3:Y:S01]  /*bcfb0*/  LDL.LU R19, [R1+0x14dc] ;  /* 0x0014dc0001137983 */ /* 0x001ee20000300800 */
[----:B------:R-:W-:-:S02]  /*bcfc0*/  F2FP.SATFINITE.E5M2.F32.PACK_AB_MERGE_C R7, R7, R6, RZ ;  /* 0x000000060707723e */ /* 0x000fc400048060ff */
[----:B------:R-:W-:-:S03]  /*bcfd0*/  IADD3 R6, P1, R17, R3, RZ ;  /* 0x0000000311067210 */ /* 0x000fc60007f3e0ff */
[----:B------:R0:W-:Y:S02]  /*bcfe0*/  STL [R1+0x1f58], R7 ;  /* 0x001f580701007387 */ /* 0x0001e40000100800 */
[----:B0-----:R-:W-:Y:S01]  /*bcff0*/  IMAD.X R7, R18, 0x1, R4, P1 ;  /* 0x0000000112077824 */ /* 0x001fe200008e0604 */
[----:B------:R-:W-:-:S04]  /*bd000*/  F2FP.SATFINITE.E5M2.F32.PACK_AB_MERGE_C R10, R10, R5, RZ ;  /* 0x000000050a0a723e */ /* 0x000fc800048060ff */
[----:B------:R0:W-:Y:S04]  /*bd010*/  STL.64 [R1+0x16b0], R6 ;  /* 0x0016b00601007387 */ /* 0x0001e80000100a00 */
[----:B0-----:R-:W2:Y:S04]  /*bd020*/  LDL.LU.64 R6, [R1+0x5fd0] ;  /* 0x005fd00001067983 */ /* 0x001ea80000300a00 */
[----:B------:R-:W4:Y:S01]  /*bd030*/  LDL.LU R5, [R1+0x5fc8] ;  /* 0x005fc80001057983 */ /* 0x000f220000300800 */
[----:B------:R-:W-:-:S03]  /*bd040*/  F2FP.SATFINITE.E5M2.F32.PACK_AB_MERGE_C R24, R24, R11, RZ ;  /* 0x0000000b1818723e */ /* 0x000fc600048060ff */
[----:B------:R4:W-:Y:S02]  /*bd050*/  STL [R1+0x1e9c], R10 ;  /* 0x001e9c0a01007387 */ /* 0x0009e40000100800 */
[----:B----4-:R-:W-:Y:S02]  /*bd060*/  IADD3 R10, P1, R17, R5, RZ ;  /* 0x00000005110a7210 */ /* 0x010fe40007f3e0ff */
[----:B------:R0:W-:Y:S03]  /*bd070*/  STL [R1+0x5fa8], R5 ;  /* 0x005fa80501007387 */ /* 0x0001e60000100800 */
[----:B--2---:R-:W-:Y:S01]  /*bd080*/  IMAD.X R11, R18, 0x1, R6, P1 ;  /* 0x00000001120b7824 */ /* 0x004fe200008e0606 */
[----:B------:R1:W-:Y:S04]  /*bd090*/  STL [R1+0x1eac], R24 ;  /* 0x001eac1801007387 */ /* 0x0003e80000100800 */
[----:B0-----:R-:W2:Y:S04]  /*bd0a0*/  LDL.LU R5, [R1+0x14b0] ;  /* 0x0014b00001057983 */ /* 0x001ea80000300800 */
[----:B-1----:R-:W2:Y:S04]  /*bd0b0*/  LDL.LU R24, [R1+0x14b4] ;  /* 0x0014b40001187983 */ /* 0x002ea80000300800 */
[----:B------:R0:W-:Y:S04]  /*bd0c0*/  STL [R1+0x5fac], R6 ;  /* 0x005fac0601007387 */ /* 0x0001e80000100800 */
[----:B------:R1:W-:Y:S04]  /*bd0d0*/  STL.64 [R1+0x16a8], R10 ;  /* 0x0016a80a01007387 */ /* 0x0003e80000100a00 */
[----:B0-----:R-:W4:Y:S01]  /*bd0e0*/  LDL.LU R6, [R1+0x14cc] ;  /* 0x0014cc0001067983 */ /* 0x001f220000300800 */
[----:B-1----:R-:W-:-:S02]  /*bd0f0*/  F2FP.SATFINITE.E5M2.F32.PACK_AB_MERGE_C R11, R27, R26, RZ ;  /* 0x0000001a1b0b723e */ /* 0x002fc400048060ff */
[----:B------:R-:W-:Y:S01]  /*bd100*/  F2FP.SATFINITE.E5M2.F32.PACK_AB_MERGE_C R10, R20, R21, RZ ;  /* 0x00000015140a723e */ /* 0x000fe200048060ff */
[----:B------:R-:W2:Y:S04]  /*bd110*/  LDL.LU R26, [R1+0x14b8] ;  /* 0x0014b800011a7983 */ /* 0x000ea80000300800 */
[----:B------:R-:W-:Y:S04]  /*bd120*/  STL [R1+0x1d7c], R11 ;  /* 0x001d7c0b01007387 */ /* 0x000fe80000100800 */
[----:B------:R-:W2:Y:S04]  /*bd130*/  LDL.LU R27, [R1+0x14bc] ;  /* 0x0014bc00011b7983 */ /* 0x000ea80000300800 */
[----:B------:R0:W-:Y:S04]  /*bd140*/  STL [R1+0x1dbc], R10 ;  /* 0x001dbc0a01007387 */ /* 0x0001e80000100800 */
[----:B------:R-:W2:Y:S04]  /*bd150*/  LDL.LU R21, [R1+0x14a0] ;  /* 0x0014a00001157983 */ /* 0x000ea80000300800 */
[----:B------:R-:W2:Y:S01]  /*bd160*/  LDL.LU R20, [R1+0x14a4] ;  /* 0x0014a40001147983 */ /* 0x000ea20000300800 */
[----:B0-----:R-:W-:-:S05]  /*bd170*/  IADD3 R10, P1, R17, R7, RZ ;  /* 0x00000007110a7210 */ /* 0x001fca0007f3e0ff */
[----:B---3--:R-:W-:-:S05]  /*bd180*/  IMAD.X R11, R18, 0x1, R8, P1 ;  /* 0x00000001120b7824 */ /* 0x008fca00008e0608 */
[----:B------:R0:W-:Y:S04]  /*bd190*/  STL.64 [R1+0x16a0], R10 ;  /* 0x0016a00a01007387 */ /* 0x0001e80000100a00 */
[----:B0-----:R-:W3:Y:S01]  /*bd1a0*/  LDL.LU.64 R10, [R1+0x5fc0] ;  /* 0x005fc000010a7983 */ /* 0x001ee20000300a00 */
[----:B------:R-:W-:Y:S02]  /*bd1b0*/  F2FP.SATFINITE.E5M2.F32.PACK_AB_MERGE_C R13, R13, R12, RZ ;  /* 0x0000000c0d0d723e */ /* 0x000fe400048060ff */
[----:B------:R-:W-:Y:S02]  /*bd1c0*/  IADD3 R12, P1, R17, R9, RZ ;  /* 0x00000009110c7210 */ /* 0x000fe40007f3e0ff */
[----:B------:R-:W-:Y:S01]  /*bd1d0*/  F2FP.SATFINITE.E5M2.F32.PACK_AB_MERGE_C R25, R28, R25, RZ ;  /* 0x000000191c19723e */ /* 0x000fe200048060ff */
[----:B------:R-:W-:Y:S04]  /*bd1e0*/  STL [R1+0x1cb8], R13 ;  /* 0x001cb80d01007387 */ /* 0x000fe80000100800 */
[----:B------:R0:W-:Y:S04]  /*bd1f0*/  STL.64 [R1+0x5fa0], R8 ;  /* 0x005fa00801007387 */ /* 0x0001e80000100a00 */
[----:B------:R-:W-:Y:S01]  /*bd200*/  STL [R1+0x1d08], R25 ;  /* 0x001d081901007387 */ /* 0x000fe20000100800 */
[----:B------:R-:W-:-:S03]  /*bd210*/  F2FP.SATFINITE.E5M2.F32.PACK_AB_MERGE_C R29, R29, R22, RZ ;  /* 0x000000161d1d723e */ /* 0x000fc600048060ff */
[----:B0-----:R-:W2:Y:S04]  /*bd220*/  LDL.LU R8, [R1+0x14c4] ;  /* 0x0014c40001087983 */ /* 0x001ea80000300800 */
[----:B------:R-:W4:Y:S01]  /*bd230*/  LDL.LU R9, [R1+0x14c8] ;  /* 0x0014c80001097983 */ /* 0x000f220000300800 */
[----:B------:R-:W-:Y:S01]  /*bd240*/  F2FP.SATFINITE.E5M2.F32.PACK_AB_MERGE_C R19, R19, R23, RZ ;  /* 0x000000171313723e */ /* 0x000fe200048060ff */
[----:B---3--:R-:W-:-:S05]  /*bd250*/  IMAD.X R13, R18, 0x1, R10, P1 ;  /* 0x00000001120d7824 */ /* 0x008fca00008e060a */
[----:B------:R0:W-:Y:S01]  /*bd260*/  STL.64 [R1+0x1698], R12 ;  /* 0x0016980c01007387 */ /* 0x0001e20000100a00 */
[----:B------:R-:W-:-:S03]  /*bd270*/  IADD3 R22, P1, R17, R11, RZ ;  /* 0x0000000b11167210 */ /* 0x000fc60007f3e0ff */
[----:B0-----:R-:W3:Y:S04]  /*bd280*/  LDL.LU.64 R12, [R1+0x5fb8] ;  /* 0x005fb800010c7983 */ /* 0x001ee80000300a00 */
[----:B------:R-:W2:Y:S04]  /*bd290*/  LDL.LU R25, [R1+0x14a8] ;  /* 0x0014a80001197983 */ /* 0x000ea80000300800 */
[----:B------:R-:W2:Y:S04]  /*bd2a0*/  LDL.LU R28, [R1+0x14ac] ;  /* 0x0014ac00011c7983 */ /* 0x000ea80000300800 */
[----:B------:R-:W-:Y:S04]  /*bd2b0*/  STL [R1+0x1bbc], R29 ;  /* 0x001bbc1d01007387 */ /* 0x000fe80000100800 */
[----:B------:R0:W-:Y:S04]  /*bd2c0*/  STL.64 [R1+0x5f98], R10 ;  /* 0x005f980a01007387 */ /* 0x0001e80000100a00 */
[----:B------:R-:W-:Y:S04]  /*bd2d0*/  STL [R1+0x1bc8], R19 ;  /* 0x001bc81301007387 */ /* 0x000fe80000100800 */
[----:B0-----:R-:W2:Y:S01]  /*bd2e0*/  LDL.LU R11, [R1+0x14c0] ;  /* 0x0014c000010b7983 */ /* 0x001ea20000300800 */
[----:B----4-:R-:W-:Y:S01]  /*bd2f0*/  F2FP.SATFINITE.E5M2.F32.PACK_AB_MERGE_C R6, R6, R9, RZ ;  /* 0x000000090606723e */ /* 0x010fe200048060ff */
[----:B---3--:R-:W-:-:S05]  /*bd300*/  IMAD.X R23, R18, 0x1, R12, P1 ;  /* 0x0000000112177824 */ /* 0x008fca00008e060c */
[----:B------:R0:W-:Y:S04]  /*bd310*/  STL.64 [R1+0x1690], R22 ;  /* 0x0016901601007387 */ /* 0x0001e80000100a00 */
[----:B0-----:R-:W3:Y:S04]  /*bd320*/  LDL.LU R22, [R1+0x1490] ;  /* 0x0014900001167983 */ /* 0x001ee80000300800 */
[----:B------:R-:W3:Y:S04]  /*bd330*/  LDL.LU R29, [R1+0x1494] ;  /* 0x00149400011d7983 */ /* 0x000ee80000300800 */
[----:B------:R-:W4:Y:S01]  /*bd340*/  LDL.LU R23, [R1+0x1498] ;  /* 0x0014980001177983 */ /* 0x000f220000300800 */
[----:B--2---:R-:W-:-:S03]  /*bd350*/  F2FP.SATFINITE.E5M2.F32.PACK_AB_MERGE_C R10, R8, R11, RZ ;  /* 0x0000000b080a723e */ /* 0x004fc600048060ff */
[----:B------:R-:W4:Y:S01]  /*bd360*/  LDL.LU R19, [R1+0x149c] ;  /* 0x00149c0001137983 */ /* 0x000f220000300800 */
[----:B------:R-:W-:-:S03]  /*bd370*/  IADD3 R8, P1, R17, R13, RZ ;  /* 0x0000000d11087210 */ /* 0x000fc60007f3e0ff */
[----:B------:R-:W-:Y:S02]  /*bd380*/  STL [R1+0x19ac], R10 ;  /* 0x0019ac0a01007387 */ /* 0x000fe40000100800 */
[----:B------:R-:W-:Y:S02]  /*bd390*/  IMAD.X R9, R18, 0x1, R15, P1 ;  /* 0x0000000112097824 */ /* 0x000fe400008e060f */
[----:B------:R-:W-:Y:S04]  /*bd3a0*/  STL.64 [R1+0x5fb0], R12 ;  /* 0x005fb00c01007387 */ /* 0x000fe80000100a00 */
[----:B------:R0:W-:Y:S04]  /*bd3b0*/  STL [R1+0x19b8], R6 ;  /* 0x0019b80601007387 */ /* 0x0001e80000100800 */
[----:B------:R1:W-:Y:S04]  /*bd3c0*/  STL.64 [R1+0x1688], R8 ;  /* 0x0016880801007387 */ /* 0x0003e80000100a00 */
[----:B0-----:R-:W2:Y:S01]  /*bd3d0*/  LDL.LU R6, [R1+0x1480] ;  /* 0x0014800001067983 */ /* 0x001ea20000300800 */
[----:B-1----:R-:W-:-:S03]  /*bd3e0*/  F2FP.SATFINITE.E5M2.F32.PACK_AB_MERGE_C R8, R24, R5, RZ ;  /* 0x000000051808723e */ /* 0x002fc600048060ff */
[----:B------:R-:W2:Y:S01]  /*bd3f0*/  LDL.LU R5, [R1+0x1484] ;  /* 0x0014840001057983 */ /* 0x000ea20000300800 */
[----:B------:R-:W-:-:S03]  /*bd400*/  IADD3 R10, P1, R17, R14, RZ ;  /* 0x0000000e110a7210 */ /* 0x000fc60007f3e0ff */
[----:B------:R0:W-:Y:S02]  /*bd410*/  STL [R1+0x197c], R8 ;  /* 0x00197c0801007387 */ /* 0x0001e40000100800 */
[----:B------:R-:W-:Y:S01]  /*bd420*/  IMAD.X R11, R18, 0x1, R16, P1 ;  /* 0x00000001120b7824 */ /* 0x000fe200008e0610 */
[----:B------:R-:W-:Y:S01]  /*bd430*/  F2FP.SATFINITE.E5M2.F32.PACK_AB_MERGE_C R12, R20, R21, RZ ;  /* 0x00000015140c723e */ /* 0x000fe200048060ff */
[----:B0-----:R-:W2:Y:S04]  /*bd440*/  LDL.LU R8, [R1+0x1488] ;  /* 0x0014880001087983 */ /* 0x001ea80000300800 */
[----:B------:R-:W2:Y:S04]  /*bd450*/  LDL.LU R9, [R1+0x148c] ;  /* 0x00148c0001097983 */ /* 0x000ea80000300800 */
[----:B------:R0:W-:Y:S01]  /*bd460*/  STL.64 [R1+0x1680], R10 ;  /* 0x0016800a01007387 */ /* 0x0001e20000100a00 */
[----:B------:R-:W-:Y:S01]  /*bd470*/  VIADD R17, R17, UR5 ;  /* 0x0000000511117c36 */ /* 0x000fe20008000000 */
[----:B------:R-:W-:Y:S01]  /*bd480*/  ULDC UR5, c[0x0][0x248] ;  /* 0x0000920000057ab9 */ /* 0x000fe20000000800 */
[----:B0-----:R-:W-:Y:S01]  /*bd490*/  F2FP.SATFINITE.E5M2.F32.PACK_AB_MERGE_C R11, R27, R26, RZ ;  /* 0x0000001a1b0b723e */ /* 0x001fe200048060ff */
[----:B------:R-:W2:Y:S04]  /*bd4a0*/  LDL.LU R10, [R1+0x1478] ;  /* 0x00147800010a7983 */ /* 0x000ea80000300800 */
[----:B------:R0:W-:Y:S01]  /*bd4b0*/  STL [R1+0x1988], R11 ;  /* 0x0019880b01007387 */ /* 0x0001e20000100800 */
[----:B------:R-:W-:-:S03]  /*bd4c0*/  SHF.R.S32.HI R18, RZ, 0x1f, R17 ;  /* 0x0000001fff127819 */ /* 0x000fc60000011411 */
[----:B0-----:R-:W2:Y:S04]  /*bd4d0*/  LDL.LU R11, [R1+0x147c] ;  /* 0x00147c00010b7983 */ /* 0x001ea80000300800 */
[----:B------:R0:W-:Y:S04]  /*bd4e0*/  STL [R1+0x1938], R12 ;  /* 0x0019380c01007387 */ /* 0x0001e80000100800 */
[----:B------:R-:W2:Y:S04]  /*bd4f0*/  LDL.LU R24, [R1+0x1464] ;  /* 0x0014640001187983 */ /* 0x000ea80000300800 */
[----:B------:R-:W2:Y:S01]  /*bd500*/  LDL.LU R21, [R1+0x1468] ;  /* 0x0014680001157983 */ /* 0x000ea20000300800 */
[----:B0-----:R-:W-:-:S03]  /*bd510*/  F2FP.SATFINITE.E5M2.F32.PACK_AB_MERGE_C R12, R28, R25, RZ ;  /* 0x000000191c0c723e */ /* 0x001fc600048060ff */
[----:B------:R-:W2:Y:S04]  /*bd520*/  LDL.LU R20, [R1+0x146c] ;  /* 0x00146c0001147983 */ /* 0x000ea80000300800 */
[----:B------:R-:W2:Y:S04]  /*bd530*/  LDL.LU R26, [R1+0x1450] ;  /* 0x00145000011a7983 */ /* 0x000ea80000300800 */
[----:B------:R-:W2:Y:S04]  /*bd540*/  LDL.LU R27, [R1+0x1454] ;  /* 0x00145400011b7983 */ /* 0x000ea80000300800 */
[----:B------:R0:W-:Y:S04]  /*bd550*/  STL [R1+0x193c], R12 ;  /* 0x00193c0c01007387 */ /* 0x0001e80000100800 */
[----:B------:R-:W2:Y:S04]  /*bd560*/  LDL.LU R25, [R1+0x1458] ;  /* 0x0014580001197983 */ /* 0x000ea80000300800 */
[----:B------:R-:W2:Y:S01]  /*bd570*/  LDL.LU R28, [R1+0x145c] ;  /* 0x00145c00011c7983 */ /* 0x000ea20000300800 */
[----:B0-----:R-:W-:-:S05]  /*bd580*/  IADD3 R12, P1, R17, R0, RZ ;  /* 0x00000000110c7210 */ /* 0x001fca0007f3e0ff */
[----:B------:R-:W-:-:S05]  /*bd590*/  IMAD.X R13, R18, 0x1, R2, P1 ;  /* 0x00000001120d7824 */ /* 0x000fca00008e0602 */
[----:B------:R3:W-:Y:S02]  /*bd5a0*/  STL.64 [R1+0x1678], R12 ;  /* 0x0016780c01007387 */ /* 0x0007e40000100a00 */
[----:B---3--:R-:W-:Y:S02]  /*bd5b0*/  F2FP.SATFINITE.E5M2.F32.PACK_AB_MERGE_C R13, R29, R22, RZ ;  /* 0x000000161d0d723e */ /* 0x008fe400048060ff */
[----:B------:R-:W3:Y:S01]  /*bd5c0*/  LDL.LU R22, [R1+0x1440] ;  /* 0x0014400001167983 */ /* 0x000ee20000300800 */
[----:B----4-:R-:W-:-:S03]  /*bd5d0*/  F2FP.SATFINITE.E5M2.F32.PACK_AB_MERGE_C R12, R19, R23, RZ ;  /* 0x00000017130c723e */ /* 0x010fc600048060ff */
        /* <DEDUP_REMOVED lines=10> */
[----:B------:R-:W3:Y:S04]  /*bd680*/  LDL.LU R3, [R1+0x1460] ;  /* 0x0014600001037983 */ /* 0x000ee80000300800 */
        /* <DEDUP_REMOVED lines=8> */
[----:B------:R0:W-:Y:S02]  /*bd710*/  STL [R1+0x5f78], R5 ;  /* 0x005f780501007387 */ /* 0x0001e40000100800 */
[----:B--2---:R-:W-:Y:S02]  /*bd720*/  IMAD.X R9, R18, 0x1, R6, P1 ;  /* 0x0000000112097824 */ /* 0x004fe400008e0606 */
[----:B0-----:R-:W2:Y:S04]  /*bd730*/  LDL.LU R5, [R1+0x1470] ;  /* 0x0014700001057983 */ /* 0x001ea80000300800 */
[----:B------:R0:W-:Y:S04]  /*bd740*/  STL.64 [R1+0x1668], R8 ;  /* 0x0016680801007387 */ /* 0x0001e80000100a00 */
[----:B0-----:R-:W3:Y:S04]  /*bd750*/  LDL.LU.64 R8, [R1+0x5fa0] ;  /* 0x005fa00001087983 */ /* 0x001ee80000300a00 */
[----:B------:R-:W-:Y:S01]  /*bd760*/  STL [R1+0x5f7c], R6 ;  /* 0x005f7c0601007387 */ /* 0x000fe20000100800 */
[----:B--2---:R-:W-:-:S02]  /*bd770*/  F2FP.SATFINITE.E5M2.F32.PACK_AB_MERGE_C R5, R2, R5, RZ ;  /* 0x000000050205723e */ /* 0x004fc400048060ff */
[----:B------:R-:W-:Y:S02]  /*bd780*/  F2FP.SATFINITE.E5M2.F32.PACK_AB_MERGE_C R2, R11, R10, RZ ;  /* 0x0000000a0b02723e */ /* 0x000fe400048060ff */
[----:B------:R-:W-:Y:S01]  /*bd790*/  IADD3 R10, P1, R17, R7, RZ ;  /* 0x00000007110a7210 */ /* 0x000fe20007f3e0ff */
[----:B------:R-:W-:Y:S04]  /*bd7a0*/  STL [R1+0x910], R5 ;  /* 0x0009100501007387 */ /* 0x000fe80000100800 */
[----:B------:R-:W-:Y:S01]  /*bd7b0*/  STL [R1+0x914], R2 ;  /* 0x0009140201007387 */ /* 0x000fe20000100800 */
[----:B---3--:R-:W-:-:S05]  /*bd7c0*/  IMAD.X R11, R18, 0x1, R8, P1 ;  /* 0x00000001120b7824 */ /* 0x008fca00008e0608 */
[----:B------:R0:W-:Y:S04]  /*bd7d0*/  STL.64 [R1+0x1660], R10 ;  /* 0x0016600a01007387 */ /* 0x0001e80000100a00 */
[----:B0-----:R-:W2:Y:S01]  /*bd7e0*/  LDL.LU.64 R10, [R1+0x5f98] ;  /* 0x005f9800010a7983 */ /* 0x001ea20000300a00 */
[----:B------:R-:W-:Y:S02]  /*bd7f0*/  F2FP.SATFINITE.E5M2.F32.PACK_AB_MERGE_C R6, R24, R3, RZ ;  /* 0x000000031806723e */ /* 0x000fe400048060ff */
[----:B------:R-:W-:Y:S02]  /*bd800*/  IADD3 R2, P1, R17, R9, RZ ;  /* 0x0000000911027210 */ /* 0x000fe40007f3e0ff */
[----:B------:R-:W-:Y:S01]  /*bd810*/  F2FP.SATFINITE.E5M2.F32.PACK_AB_MERGE_C R5, R20, R21, RZ ;  /* 0x000000151405723e */ /* 0x000fe200048060ff */
[----:B------:R-:W-:Y:S04]  /*bd820*/  STL [R1+0x778], R6 ;  /* 0x0007780601007387 */ /* 0x000fe80000100800 */
[----:B------:R-:W-:Y:S04]  /*bd830*/  STL [R1+0x5f60], R9 ;  /* 0x005f600901007387 */ /* 0x000fe80000100800 */
[----:B------:R-:W-:Y:S04]  /*bd840*/  STL [R1+0x788], R5 ;  /* 0x0007880501007387 */ /* 0x000fe80000100800 */
[----:B------:R-:W3:Y:S04]  /*bd850*/  LDL.LU R21, [R1+0x1430] ;  /* 0x0014300001157983 */ /* 0x000ee80000300800 */
[----:B------:R-:W3:Y:S01]  /*bd860*/  LDL.LU R20, [R1+0x1434] ;  /* 0x0014340001147983 */ /* 0x000ee20000300800 */
[----:B--2---:R-:W-:-:S05]  /*bd870*/  IMAD.X R3, R18, 0x1, R10, P1 ;  /* 0x0000000112037824 */ /* 0x004fca00008e060a */
[----:B------:R0:W-:Y:S04]  /*bd880*/  STL.64 [R1+0x1658], R2 ;  /* 0x0016580201007387 */ /* 0x0001e80000100a00 */
[----:B------:R-:W2:Y:S01]  /*bd890*/  LDL.LU R24, [R1+0x1420] ;  /* 0x0014200001187983 */ /* 0x000ea20000300800 */
[----:B0-----:R-:W-:Y:S02]  /*bd8a0*/  F2FP.SATFINITE.E5M2.F32.PACK_AB_MERGE_C R3, R27, R26, RZ ;  /* 0x0000001a1b03723e */ /* 0x001fe400048060ff */
[----:B------:R-:W-:-:S03]  /*bd8b0*/  F2FP.SATFINITE.E5M2.F32.PACK_AB_MERGE_C R2, R28, R25, RZ ;  /* 0x000000191c02723e */ /* 0x000fc600048060ff */
[----:B------:R-:W-:Y:S04]  /*bd8c0*/  STL [R1+0x5c0], R3 ;  /* 0x0005c00301007387 */ /* 0x000fe80000100800 */
[----:B------:R-:W2:Y:S04]  /*bd8d0*/  LDL.LU R26, [R1+0x1424] ;  /* 0x00142400011a7983 */ /* 0x000ea80000300800 */
[----:B------:R0:W-:Y:S02]  /*bd8e0*/  STL [R1+0x5c8], R2 ;  /* 0x0005c80201007387 */ /* 0x0001e40000100800 */
[----:B0-----:R-:W-:-:S02]  /*bd8f0*/  IADD3 R2, P1, R17, R11, RZ ;  /* 0x0000000b11027210 */ /* 0x001fc40007f3e0ff */
[----:B------:R-:W-:Y:S03]  /*bd900*/  STL.64 [R1+0x5f68], R10 ;  /* 0x005f680a01007387 */ /* 0x000fe60000100a00 */
[----:B----4-:R-:W-:Y:S01]  /*bd910*/  IMAD.X R3, R18, 0x1, R12, P1 ;  /* 0x0000000112037824 */ /* 0x010fe200008e060c */
[----:B------:R-:W4:Y:S04]  /*bd920*/  LDL.LU R25, [R1+0x1428] ;  /* 0x0014280001197983 */ /* 0x000f280000300800 */
[----:B------:R-:W4:Y:S04]  /*bd930*/  LDL.LU R28, [R1+0x142c] ;  /* 0x00142c00011c7983 */ /* 0x000f280000300800 */
[----:B------:R0:W-:Y:S02]  /*bd940*/  STL.64 [R1+0x1650], R2 ;  /* 0x0016500201007387 */ /* 0x0001e40000100a00 */
[----:B0-----:R-:W-:-:S02]  /*bd950*/  F2FP.SATFINITE.E5M2.F32.PACK_AB_MERGE_C R3, R29, R22, RZ ;  /* 0x000000161d03723e */ /* 0x001fc400048060ff */
[----:B------:R-:W-:Y:S02]  /*bd960*/  F2FP.SATFINITE.E5M2.F32.PACK_AB_MERGE_C R2, R19, R23, RZ ;  /* 0x000000171302723e */ /* 0x000fe400048060ff */
[----:B------:R-:W4:Y:S04]  /*bd970*/  LDL.LU R23, [R1+0x1418] ;  /* 0x0014180001177983 */ /* 0x000f280000300800 */
[----:B------:R-:W-:Y:S04]  /*bd980*/  STL [R1+0x5a8], R3 ;  /* 0x0005a80301007387 */ /* 0x000fe80000100800 */
[----:B------:R-:W4:Y:S04]  /*bd990*/  LDL.LU R19, [R1+0x141c] ;  /* 0x00141c0001137983 */ /* 0x000f280000300800 */
[----:B------:R0:W-:Y:S04]  /*bd9a0*/  STL [R1+0x5b4], R2 ;  /* 0x0005b40201007387 */ /* 0x0001e80000100800 */
[----:B------:R-:W-:Y:S04]  /*bd9b0*/  STL.64 [R1+0x5f70], R12 ;  /* 0x005f700c01007387 */ /* 0x000fe80000100a00 */
[----:B------:R-:W3:Y:S01]  /*bd9c0*/  LDL.LU R6, [R1+0x1400] ;  /* 0x0014000001067983 */ /* 0x000ee20000300800 */
[----:B0-----:R-:W-:-:S05]  /*bd9d0*/  IADD3 R2, P1, R17, R13, RZ ;  /* 0x0000000d11027210 */ /* 0x001fca0007f3e0ff */
[----:B------:R-:W-:Y:S01]  /*bd9e0*/  IMAD.X R3, R18, 0x1, R15, P1 ;  /* 0x0000000112037824 */ /* 0x000fe200008e060f */
[----:B---3--:R0:W-:Y:S04]  /*bd9f0*/  STL.64 [R1+0x5f80], R6 ;  /* 0x005f800601007387 */ /* 0x0081e80000100a00 */
[----:B0-----:R-:W3:Y:S04]  /*bda00*/  LDL.LU R6, [R1+0x1410] ;  /* 0x0014100001067983 */ /* 0x001ee80000300800 */
[----:B------:R0:W-:Y:S04]  /*bda10*/  STL.64 [R1+0x1648], R2 ;  /* 0x0016480201007387 */ /* 0x0001e80000100a00 */
[----:B------:R-:W3:Y:S01]  /*bda20*/  LDL.LU R7, [R1+0x1414] ;  /* 0x0014140001077983 */ /* 0x000ee20000300800 */
[----:B0-----:R-:W-:-:S03]  /*bda30*/  F2FP.SATFINITE.E5M2.F32.PACK_AB_MERGE_C R2, R20, R21, RZ ;  /* 0x000000151402723e */ /* 0x001fc600048060ff */
[----:B---3--:R0:W-:Y:S04]  /*bda40*/  STL.64 [R1+0x5f88], R6 ;  /* 0x005f880601007387 */ /* 0x0081e80000100a00 */
[----:B0-----:R-:W3:Y:S04]  /*bda50*/  LDL.LU R6, [R1+0x1438] ;  /* 0x0014380001067983 */ /* 0x001ee80000300800 */
        /* <DEDUP_REMOVED lines=17> */
[----:B------:R-:W-:Y:S01]  /*bdb70*/  VIADD R17, R17, UR5 ;  /* 0x0000000511117c36 */ /* 0x000fe20008000000 */
[----:B------:R-:W-:-:S04]  /*bdb80*/  ULDC UR5, c[0x0][0x248] ;  /* 0x0000920000057ab9 */ /* 0x000fc80000000800 */
[----:B------:R-:W-:Y:S02]  /*bdb90*/  SHF.R.S32.HI R18, RZ, 0x1f, R17 ;  /* 0x0000001fff127819 */ /* 0x000fe40000011411 */
[----:B---3--:R-:W-:Y:S02]  /*bdba0*/  F2FP.SATFINITE.E5M2.F32.PACK_AB_MERGE_C R7, R7, R6, RZ ;  /* 0x000000060707723e */ /* 0x008fe400048060ff */
[----:B--2---:R-:W-:-:S03]  /*bdbb0*/  F2FP.SATFINITE.E5M2.F32.PACK_AB_MERGE_C R6, R26, R24, RZ ;  /* 0x000000181a06723e */ /* 0x004fc600048060ff */
[----:B------:R-:W-:Y:S04]  /*bdbc0*/  STL [R1+0x5a4], R7 ;  /* 0x0005a40701007387 */ /* 0x000fe80000100800 */
[----:B------:R4:W-:Y:S04]  /*bdbd0*/  STL [R1+0x58c], R6 ;  /* 0x00058c0601007387 */ /* 0x0009e80000100800 */
[----:B------:R-:W2:Y:S04]  /*bdbe0*/  LDL.LU R24, [R1+0x13d0] ;  /* 0x0013d00001187983 */ /* 0x000ea80000300800 */
[----:B------:R-:W2:Y:S01]  /*bdbf0*/  LDL R26, [R1+0x13d4] ;  /* 0x0013d400011a7983 */ /* 0x000ea20000100800 */
[----:B----4-:R-:W-:-:S05]  /*bdc00*/  F2FP.SATFINITE.E5M2.F32.PACK_AB_MERGE_C R6, R28, R25, RZ ;  /* 0x000000191c06723e */ /* 0x010fca00048060ff */
[----:B------:R0:W-:Y:S04]  /*bdc10*/  STL [R1+0x594], R6 ;  /* 0x0005940601007387 */ /* 0x0001e80000100800 */
[----:B------:R-:W3:Y:S04]  /*bdc20*/  LDL.LU R25, [R1+0x13d8] ;  /* 0x0013d80001197983 */ /* 0x000ee80000300800 */
[----:B------:R-:W3:Y:S01]  /*bdc30*/  LDL.LU R28, [R1+0x13dc] ;  /* 0x0013dc00011c7983 */ /* 0x000ee20000300800 */
[----:B0-----:R-:W-:-:S05]  /*bdc40*/  IADD3 R6, P1, R17, R0, RZ ;  /* 0x0000000011067210 */ /* 0x001fca0007f3e0ff */
[----:B------:R-:W-:-:S05]  /*bdc50*/  IMAD.X R7, R18, 0x1, R2, P1 ;  /* 0x0000000112077824 */ /* 0x000fca00008e0602 */
[----:B------:R0:W-:Y:S04]  /*bdc60*/  STL.64 [R1+0x1638], R6 ;  /* 0x0016380601007387 */ /* 0x0001e80000100a00 */
[----:B0-----:R-:W4:Y:S02]  /*bdc70*/  LDL.LU.64 R6, [R1+0x5f88] ;  /* 0x005f880001067983 */ /* 0x001f240000300a00 */
[----:B----4-:R-:W-:Y:S02]  /*bdc80*/  F2FP.SATFINITE.E5M2.F32.PACK_AB_MERGE_C R7, R7, R6, RZ ;  /* 0x000000060707723e */ /* 0x010fe400048060ff */
[----:B------:R-:W-:Y:S02]  /*bdc90*/  F2FP.SATFINITE.E5M2.F32.PACK_AB_MERGE_C R6, R19, R23, RZ ;  /* 0x000000171306723e */ /* 0x000fe400048060ff */
[----:B------:R-:W4:Y:S04]  /*bdca0*/  LDL.LU R23, [R1+0x13c8] ;  /* 0x0013c80001177983 */ /* 0x000f280000300800 */
[----:B------:R-:W-:Y:S04]  /*bdcb0*/  STL [R1+0x578], R7 ;  /* 0x0005780701007387 */ /* 0x000fe80000100800 */
[----:B------:R-:W4:Y:S04]  /*bdcc0*/  LDL.LU R19, [R1+0x13cc] ;  /* 0x0013cc0001137983 */ /* 0x000f280000300800 */
[----:B------:R0:W-:Y:S02]  /*bdcd0*/  STL [R1+0x57c], R6 ;  /* 0x00057c0601007387 */ /* 0x0001e40000100800 */
[----:B0-----:R-:W-:-:S05]  /*bdce0*/  IADD3 R6, P1, R17, R3, RZ ;  /* 0x0000000311067210 */ /* 0x001fca0007f3e0ff */
[----:B------:R-:W-:-:S05]  /*bdcf0*/  IMAD.X R7, R18, 0x1, R4, P1 ;  /* 0x0000000112077824 */ /* 0x000fca00008e0604 */
[----:B------:R0:W-:Y:S04]  /*bdd00*/  STL.64 [R1+0x1630], R6 ;  /* 0x0016300601007387 */ /* 0x0001e80000100a00 */
[----:B0-----:R-:W2:Y:S02]  /*bdd10*/  LDL.LU.64 R6, [R1+0x5f80] ;  /* 0x005f800001067983 */ /* 0x001ea40000300a00 */
[----:B--2---:R-:W-:Y:S02]  /*bdd20*/  F2FP.SATFINITE.E5M2.F32.PACK_AB_MERGE_C R5, R5, R6, RZ ;  /* 0x000000060505723e */ /* 0x004fe400048060ff */
[----:B------:R-:W2:Y:S04]  /*bdd30*/  LDL.LU R6, [R1+0x5f7c] ;  /* 0x005f7c0001067983 */ /* 0x000ea80000300800 */
[----:B------:R0:W-:Y:S04]  /*bdd40*/  STL [R1+0x55c], R5 ;  /* 0x00055c0501007387 */ /* 0x0001e80000100800 */
[----:B0-----:R-:W3:Y:S01]  /*bdd50*/  LDL.LU R5, [R1+0x5f78] ;  /* 0x005f780001057983 */ /* 0x001ee20000300800 */
[----:B------:R-:W-:-:S05]  /*bdd60*/  F2FP.SATFINITE.E5M2.F32.PACK_AB_MERGE_C R13, R13, R12, RZ ;  /* 0x0000000c0d0d723e */ /* 0x000fca00048060ff */
[----:B------:R2:W-:Y:S01]  /*bdd70*/  STL [R1+0x564], R13 ;  /* 0x0005640d01007387 */ /* 0x0005e20000100800 */
[----:B------:R-:W-:Y:S02]  /*bdd80*/  F2FP.SATFINITE.E5M2.F32.PACK_AB_MERGE_C R11, R11, R10, RZ ;  /* 0x0000000a0b0b723e */ /* 0x000fe400048060ff */
[----:B------:R-:W-:Y:S02]  /*bdd90*/  F2FP.SATFINITE.E5M2.F32.PACK_AB_MERGE_C R10, R29, R27, RZ ;  /* 0x0000001b1d0a723e */ /* 0x000fe400048060ff */
[----:B------:R-:W-:Y:S02]  /*bdda0*/  F2FP.SATFINITE.E5M2.F32.PACK_AB_MERGE_C R22, R22, R9, RZ ;  /* 0x000000091616723e */ /* 0x000fe400048060ff */
[----:B---3--:R-:W-:-:S05]  /*bddb0*/  IADD3 R12, P1, R17, R5, RZ ;  /* 0x00000005110c7210 */ /* 0x008fca0007f3e0ff */
[----:B--2---:R-:W-:-:S05]  /*bddc0*/  IMAD.X R13, R18, 0x1, R6, P1 ;  /* 0x00000001120d7824 */ /* 0x004fca00008e0606 */
        /* <DEDUP_REMOVED lines=9> */
[----:B0-----:R-:W4:Y:S04]  /*bde60*/  LDL.LU.64 R10, [R1+0x5f68] ;  /* 0x005f6800010a7983 */ /* 0x001f280000300a00 */
[----:B------:R-:W2:Y:S01]  /*bde70*/  LDL.LU R9, [R1+0x5f60] ;  /* 0x005f600001097983 */ /* 0x000ea20000300800 */
[----:B------:R-:W-:-:S03]  /*bde80*/  F2FP.SATFINITE.E5M2.F32.PACK_AB_MERGE_C R21, R20, R21, RZ ;  /* 0x000000151415723e */ /* 0x000fc600048060ff */
[----:B------:R0:W-:Y:S04]  /*bde90*/  STL [R1+0x524], R22 ;  /* 0x0005241601007387 */ /* 0x0001e80000100800 */
[----:B0-----:R-:W3:Y:S04]  /*bdea0*/  LDL.LU R22, [R1+0x13a4] ;  /* 0x0013a40001167983 */ /* 0x001ee80000300800 */
[----:B------:R-:W-:Y:S04]  /*bdeb0*/  STL [R1+0x52c], R21 ;  /* 0x00052c1501007387 */ /* 0x000fe80000100800 */
[----:B--2---:R0:W-:Y:S01]  /*bdec0*/  STL.64 [R1+0x5f50], R8 ;  /* 0x005f500801007387 */ /* 0x0041e20000100a00 */
[----:B------:R-:W-:-:S03]  /*bded0*/  IADD3 R20, P1, R17, R9, RZ ;  /* 0x0000000911147210 */ /* 0x000fc60007f3e0ff */
[----:B0-----:R-:W2:Y:S04]  /*bdee0*/  LDL.LU R8, [R1+0x13c0] ;  /* 0x0013c00001087983 */ /* 0x001ea80000300800 */
[----:B------:R-:W2:Y:S01]  /*bdef0*/  LDL.LU R9, [R1+0x13c4] ;  /* 0x0013c40001097983 */ /* 0x000ea20000300800 */
[----:B----4-:R-:W-:Y:S01]  /*bdf00*/  IMAD.X R21, R18, 0x1, R10, P1 ;  /* 0x0000000112157824 */ /* 0x010fe200008e060a */
[----:B------:R-:W-:-:S04]  /*bdf10*/  F2FP.SATFINITE.E5M2.F32.PACK_AB_MERGE_C R24, R26, R24, RZ ;  /* 0x000000181a18723e */ /* 0x000fc800048060ff */
[----:B------:R0:W-:Y:S01]  /*bdf20*/  STL.64 [R1+0x1618], R20 ;  /* 0x0016181401007387 */ /* 0x0001e20000100a00 */
[----:B------:R-:W-:-:S03]  /*bdf30*/  F2FP.SATFINITE.E5M2.F32.PACK_AB_MERGE_C R26, R28, R25, RZ ;  /* 0x000000191c1a723e */ /* 0x000fc600048060ff */
[----:B0-----:R-:W4:Y:S04]  /*bdf40*/  LDL.LU R21, [R1+0x13a8] ;  /* 0x0013a80001157983 */ /* 0x001f280000300800 */
[----:B------:R-:W4:Y:S04]  /*bdf50*/  LDL.LU R20, [R1+0x13ac] ;  /* 0x0013ac0001147983 */ /* 0x000f280000300800 */
[----:B------:R0:W-:Y:S02]  /*bdf60*/  STL [R1+0x50c], R24 ;  /* 0x00050c1801007387 */ /* 0x0001e40000100800 */
[----:B0-----:R-:W-:-:S02]  /*bdf70*/  IADD3 R24, P1, R17, R11, RZ ;  /* 0x0000000b11187210 */ /* 0x001fc40007f3e0ff */
[----:B------:R0:W-:Y:S03]  /*bdf80*/  STL.64 [R1+0x5f48], R10 ;  /* 0x005f480a01007387 */ /* 0x0001e60000100a00 */
[----:B------:R-:W-:Y:S01]  /*bdf90*/  IMAD.X R25, R18, 0x1, R12, P1 ;  /* 0x0000000112197824 */ /* 0x000fe200008e060c */
[----:B------:R-:W-:Y:S04]  /*bdfa0*/  STL [R1+0x508], R26 ;  /* 0x0005081a01007387 */ /* 0x000fe80000100800 */
[----:B------:R1:W-:Y:S01]  /*bdfb0*/  STL.64 [R1+0x1610], R24 ;  /* 0x0016101801007387 */ /* 0x0003e20000100a00 */
[----:B0-----:R-:W-:-:S03]  /*bdfc0*/  F2FP.SATFINITE.E5M2.F32.PACK_AB_MERGE_C R10, R19, R23, RZ ;  /* 0x00000017130a723e */ /* 0x001fc600048060ff */
[----:B-1----:R-:W4:Y:S04]  /*bdfd0*/  LDL.LU R24, [R1+0x1390] ;  /* 0x0013900001187983 */ /* 0x002f280000300800 */
[----:B------:R-:W4:Y:S04]  /*bdfe0*/  LDL.LU R26, [R1+0x1394] ;  /* 0x00139400011a7983 */ /* 0x000f280000300800 */
[----:B------:R-:W4:Y:S04]  /*bdff0*/  LDL.LU R25, [R1+0x1398] ;  /* 0x0013980001197983 */ /* 0x000f280000300800 */
[----:B------:R-:W4:Y:S01]  /*be000*/  LDL.LU R28, [R1+0x139c] ;  /* 0x00139c00011c7983 */ /* 0x000f220000300800 */
[----:B---3--:R-:W-:-:S02]  /*be010*/  F2FP.SATFINITE.E5M2.F32.PACK_AB_MERGE_C R27, R29, R27, RZ ;  /* 0x0000001b1d1b723e */ /* 0x008fc400048060ff */
[----:B--2---:R-:W-:Y:S02]  /*be020*/  F2FP.SATFINITE.E5M2.F32.PACK_AB_MERGE_C R11, R9, R8, RZ ;  /* 0x00000008090b723e */ /* 0x004fe400048060ff */
[----:B------:R-:W-:-:S03]  /*be030*/  IADD3 R8, P1, R17, R13, RZ ;  /* 0x0000000d11087210 */ /* 0x000fc60007f3e0ff */
[----:B------:R-:W-:Y:S02]  /*be040*/  STL [R1+0x4cc], R11 ;  /* 0x0004cc0b01007387 */ /* 0x000fe40000100800 */
[----:B------:R-:W-:Y:S02]  /*be050*/  IMAD.X R9, R18, 0x1, R15, P1 ;  /* 0x0000000112097824 */ /* 0x000fe400008e060f */
[----:B------:R0:W-:Y:S04]  /*be060*/  STL.64 [R1+0x5f58], R12 ;  /* 0x005f580c01007387 */ /* 0x0001e80000100a00 */
[----:B------:R-:W-:Y:S04]  /*be070*/  STL [R1+0x4e4], R10 ;  /* 0x0004e40a01007387 */ /* 0x000fe80000100800 */
[----:B0-----:R-:W2:Y:S04]  /*be080*/  LDL.LU R12, [R1+0x13bc] ;  /* 0x0013bc00010c7983 */ /* 0x001ea80000300800 */
[----:B------:R-:W3:Y:S04]  /*be090*/  LDL.LU R13, [R1+0x13a0] ;  /* 0x0013a000010d7983 */ /* 0x000ee80000300800 */
[----:B------:R0:W-:Y:S04]  /*be0a0*/  STL.64 [R1+0x1608], R8 ;  /* 0x0016080801007387 */ /* 0x0001e80000100a00 */
[----:B0-----:R-:W4:Y:S04]  /*be0b0*/  LDL.LU R8, [R1+0x1380] ;  /* 0x0013800001087983 */ /* 0x001f280000300800 */
[----:B------:R-:W4:Y:S04]  /*be0c0*/  LDL.LU R9, [R1+0x1384] ;  /* 0x0013840001097983 */ /* 0x000f280000300800 */
[----:B------:R-:W4:Y:S04]  /*be0d0*/  LDL.LU R23, [R1+0x1388] ;  /* 0x0013880001177983 */ /* 0x000f280000300800 */
[----:B------:R-:W4:Y:S04]  /*be0e0*/  LDL.LU R19, [R1+0x138c] ;  /* 0x00138c0001137983 */ /* 0x000f280000300800 */
[----:B------:R0:W-:Y:S04]  /*be0f0*/  STL.64 [R1+0x5f40], R14 ;  /* 0x005f400e01007387 */ /* 0x0001e80000100a00 */
[----:B------:R-:W-:Y:S04]  /*be100*/  STL [R1+0x340], R27 ;  /* 0x0003401b01007387 */ /* 0x000fe80000100800 */
[----:B0-----:R-:W2:Y:S01]  /*be110*/  LDL.LU R15, [R1+0x13b8] ;  /* 0x0013b800010f7983 */ /* 0x001ea20000300800 */
[----:B------:R-:W-:-:S05]  /*be120*/  IADD3 R10, P1, R17, R14, RZ ;  /* 0x0000000e110a7210 */ /* 0x000fca0007f3e0ff */
[----:B------:R-:W-:-:S05]  /*be130*/  IMAD.X R11, R18, 0x1, R16, P1 ;  /* 0x00000001120b7824 */ /* 0x000fca00008e0610 */
[----:B------:R0:W-:Y:S01]  /*be140*/  STL.64 [R1+0x1600], R10 ;  /* 0x0016000a01007387 */ /* 0x0001e20000100a00 */
[----:B------:R-:W-:Y:S01]  /*be150*/  VIADD R17, R17, UR5 ;  /* 0x0000000511117c36 */ /* 0x000fe20008000000 */
[----:B------:R-:W-:Y:S02]  /*be160*/  ULDC UR5, c[0x0][0x248] ;  /* 0x0000920000057ab9 */ /* 0x000fe40000000800 */
[----:B0-----:R-:W4:Y:S04]  /*be170*/  LDL.LU R10, [R1+0x1370] ;  /* 0x00137000010a7983 */ /* 0x001f280000300800 */
[----:B------:R-:W4:Y:S04]  /*be180*/  LDL.LU R11, [R1+0x1374] ;  /* 0x00137400010b7983 */ /* 0x000f280000300800 */
[----:B------:R-:W4:Y:S04]  /*be190*/  LDL.LU R27, [R1+0x1378] ;  /* 0x00137800011b7983 */ /* 0x000f280000300800 */
[----:B------:R-:W4:Y:S01]  /*be1a0*/  LDL.LU R29, [R1+0x137c] ;  /* 0x00137c00011d7983 */ /* 0x000f220000300800 */
[----:B------:R-:W-:-:S02]  /*be1b0*/  SHF.R.S32.HI R18, RZ, 0x1f, R17 ;  /* 0x0000001fff127819 */ /* 0x000fc40000011411 */
[----:B--2---:R-:W-:Y:S02]  /*be1c0*/  F2FP.SATFINITE.E5M2.F32.PACK_AB_MERGE_C R14, R12, R15, RZ ;  /* 0x0000000f0c0e723e */ /* 0x004fe400048060ff */
[----:B---3--:R-:W-:-:S03]  /*be1d0*/  F2FP.SATFINITE.E5M2.F32.PACK_AB_MERGE_C R12, R22, R13, RZ ;  /* 0x0000000d160c723e */ /* 0x008fc600048060ff */
[----:B------:R-:W-:Y:S04]  /*be1e0*/  STL [R1+0x3a0], R14 ;  /* 0x0003a00e01007387 */ /* 0x000fe80000100800 */
[----:B------:R4:W-:Y:S04]  /*be1f0*/  STL [R1+0x308], R12 ;  /* 0x0003080c01007387 */ /* 0x0009e80000100800 */
[----:B------:R-:W2:Y:S04]  /*be200*/  LDL.LU R15, [R1+0x1360] ;  /* 0x00136000010f7983 */ /* 0x000ea80000300800 */
[----:B------:R-:W2:Y:S01]  /*be210*/  LDL.LU R22, [R1+0x1364] ;  /* 0x0013640001167983 */ /* 0x000ea20000300800 */
[----:B----4-:R-:W-:-:S05]  /*be220*/  F2FP.SATFINITE.E5M2.F32.PACK_AB_MERGE_C R12, R20, R21, RZ ;  /* 0x00000015140c723e */ /* 0x010fca00048060ff */
[----:B------:R0:W-:Y:S04]  /*be230*/  STL [R1+0x30c], R12 ;  /* 0x00030c0c01007387 */ /* 0x0001e80000100800 */
[----:B------:R-:W3:Y:S04]  /*be240*/  LDL.LU R21, [R1+0x1368] ;  /* 0x0013680001157983 */ /* 0x000ee80000300800 */
[----:B------:R-:W3:Y:S01]  /*be250*/  LDL.LU R20, [R1+0x136c] ;  /* 0x00136c0001147983 */ /* 0x000ee20000300800 */
[----:B0-----:R-:W-:-:S05]  /*be260*/  IADD3 R12, P1, R17, R0, RZ ;  /* 0x00000000110c7210 */ /* 0x001fca0007f3e0ff */
[----:B------:R-:W-:-:S05]  /*be270*/  IMAD.X R13, R18, 0x1, R2, P1 ;  /* 0x00000001120d7824 */ /* 0x000fca00008e0602 */
[----:B------:R0:W-:Y:S02]  /*be280*/  STL.64 [R1+0x15f8], R12 ;  /* 0x0015f80c01007387 */ /* 0x0001e40000100a00 */
[----:B0-----:R-:W-:Y:S02]  /*be290*/  F2FP.SATFINITE.E5M2.F32.PACK_AB_MERGE_C R13, R26, R24, RZ ;  /* 0x000000181a0d723e */ /* 0x001fe400048060ff */
[----:B------:R-:W-:Y:S01]  /*be2a0*/  F2FP.SATFINITE.E5M2.F32.PACK_AB_MERGE_C R12, R28, R25, RZ ;  /* 0x000000191c0c723e */ /* 0x000fe200048060ff */
[----:B------:R-:W4:Y:S04]  /*be2b0*/  LDL.LU R24, [R1+0x1350] ;  /* 0x0013500001187983 */ /* 0x000f280000300800 */
[----:B------:R-:W-:Y:S04]  /*be2c0*/  STL [R1+0x2e0], R13 ;  /* 0x0002e00d01007387 */ /* 0x000fe80000100800 */
[----:B------:R-:W4:Y:S04]  /*be2d0*/  LDL.LU R26, [R1+0x1354] ;  /* 0x00135400011a7983 */ /* 0x000f280000300800 */
[----:B------:R0:W-:Y:S04]  /*be2e0*/  STL [R1+0x2e8], R12 ;  /* 0x0002e80c01007387 */ /* 0x0001e80000100800 */
[----:B------:R-:W4:Y:S04]  /*be2f0*/  LDL.LU R25, [R1+0x1358] ;  /* 0x0013580001197983 */ /* 0x000f280000300800 */
[----:B------:R-:W4:Y:S01]  /*be300*/  LDL.LU R28, [R1+0x135c] ;  /* 0x00135c00011c7983 */ /* 0x000f220000300800 */
[----:B0-----:R-:W-:-:S03]  /*be310*/  IADD3 R12, P1, R17, R3, RZ ;  /* 0x00000003110c7210 */ /* 0x001fc60007f3e0ff */
[----:B------:R0:W-:Y:S02]  /*be320*/  STL.64 [R1+0x5f38], R2 ;  /* 0x005f380201007387 */ /* 0x0001e40000100a00 */
[----:B------:R-:W-:-:S05]  /*be330*/  IMAD.X R13, R18, 0x1, R4, P1 ;  /* 0x00000001120d7824 */ /* 0x000fca00008e0604 */
[----:B------:R1:W-:Y:S01]  /*be340*/  STL.64 [R1+0x15f0], R12 ;  /* 0x0015f00c01007387 */ /* 0x0003e20000100a00 */
[----:B0-----:R-:W-:Y:S02]  /*be350*/  F2FP.SATFINITE.E5M2.F32.PACK_AB_MERGE_C R3, R9, R8, RZ ;  /* 0x000000080903723e */ /* 0x001fe400048060ff */
[----:B------:R-:W-:Y:S01]  /*be360*/  F2FP.SATFINITE.E5M2.F32.PACK_AB_MERGE_C R8, R19, R23, RZ ;  /* 0x000000171308723e */ /* 0x000fe200048060ff */
[----:B-1----:R-:W4:Y:S04]  /*be370*/  LDL.LU.64 R12, [R1+0x5f58] ;  /* 0x005f5800010c7983 */ /* 0x002f280000300a00 */
[----:B------:R-:W4:Y:S04]  /*be380*/  LDL.LU R2, [R1+0x1340] ;  /* 0x0013400001027983 */ /* 0x000f280000300800 */
[----:B------:R0:W-:Y:S04]  /*be390*/  STL [R1+0x2c0], R3 ;  /* 0x0002c00301007387 */ /* 0x0001e80000100800 */
[----:B0-----:R-:W4:Y:S04]  /*be3a0*/  LDL.LU R3, [R1+0x1344] ;  /* 0x0013440001037983 */ /* 0x001f280000300800 */
[----:B------:R0:W-:Y:S04]  /*be3b0*/  STL [R1+0x2b4], R8 ;  /* 0x0002b40801007387 */ /* 0x0001e80000100800 */
[----:B------:R-:W4:Y:S04]  /*be3c0*/  LDL.LU R23, [R1+0x1348] ;  /* 0x0013480001177983 */ /* 0x000f280000300800 */
[----:B------:R-:W4:Y:S01]  /*be3d0*/  LDL.LU R19, [R1+0x134c] ;  /* 0x00134c0001137983 */ /* 0x000f220000300800 */
[----:B0-----:R-:W-:-:S05]  /*be3e0*/  IADD3 R8, P1, R17, R5, RZ ;  /* 0x0000000511087210 */ /* 0x001fca0007f3e0ff */
[----:B------:R-:W-:-:S05]  /*be3f0*/  IMAD.X R9, R18, 0x1, R6, P1 ;  /* 0x0000000112097824 */ /* 0x000fca00008e0606 */
[----:B------:R0:W-:Y:S04]  /*be400*/  STL.64 [R1+0x15e8], R8 ;  /* 0x0015e80801007387 */ /* 0x0001e80000100a00 */
[----:B0-----:R-:W2:Y:S01]  /*be410*/  LDL.LU.64 R8, [R1+0x5f50] ;  /* 0x005f500001087983 */ /* 0x001ea20000300a00 */
[----:B------:R-:W-:Y:S02]  /*be420*/  F2FP.SATFINITE.E5M2.F32.PACK_AB_MERGE_C R11, R11, R10, RZ ;  /* 0x0000000a0b0b723e */ /* 0x000fe400048060ff */
[----:B------:R-:W-:Y:S02]  /*be430*/  IADD3 R10, P1, R17, R7, RZ ;  /* 0x00000007110a7210 */ /* 0x000fe40007f3e0ff */
[----:B------:R-:W-:Y:S01]  /*be440*/  F2FP.SATFINITE.E5M2.F32.PACK_AB_MERGE_C R14, R29, R27, RZ ;  /* 0x0000001b1d0e723e */ /* 0x000fe200048060ff */
[----:B------:R2:W-:Y:S04]  /*be450*/  STL [R1+0x28c], R11 ;  /* 0x00028c0b01007387 */ /* 0x0005e80000100800 */
[----:B------:R-:W-:Y:S04]  /*be460*/  STL [R1+0x5f20], R7 ;  /* 0x005f200701007387 */ /* 0x000fe80000100800 */
[----:B------:R-:W-:Y:S01]  /*be470*/  STL [R1+0x29c], R14 ;  /* 0x00029c0e01007387 */ /* 0x000fe20000100800 */
[----:B--2---:R-:W-:-:S05]  /*be480*/  IMAD.X R11, R18, 0x1, R8, P1 ;  /* 0x00000001120b7824 */ /* 0x004fca00008e0608 */
[----:B------:R0:W-:Y:S04]  /*be490*/  STL.64 [R1+0x15e0], R10 ;  /* 0x0015e00a01007387 */ /* 0x0001e80000100a00 */
[----:B0-----:R-:W2:Y:S01]  /*be4a0*/  LDL.LU.64 R10, [R1+0x5f48] ;  /* 0x005f4800010a7983 */ /* 0x001ea20000300a00 */
[----:B------:R-:W-:-:S03]  /*be4b0*/  F2FP.SATFINITE.E5M2.F32.PACK_AB_MERGE_C R14, R22, R15, RZ ;  /* 0x0000000f160e723e */ /* 0x000fc600048060ff */
[----:B------:R-:W2:Y:S01]  /*be4c0*/  LDL.LU R7, [R1+0x133c] ;  /* 0x00133c0001077983 */ /* 0x000ea20000300800 */
[----:B---3--:R-:W-:-:S03]  /*be4d0*/  F2FP.SATFINITE.E5M2.F32.PACK_AB_MERGE_C R22, R20, R21, RZ ;  /* 0x000000151416723e */ /* 0x008fc600048060ff */
[----:B------:R-:W3:Y:S04]  /*be4e0*/  LDL.LU R27, [R1+0x900] ;  /* 0x00090000011b7983 */ /* 0x000ee80000300800 */
[----:B------:R-:W3:Y:S04]  /*be4f0*/  LDL.LU R29, [R1+0x904] ;  /* 0x00090400011d7983 */ /* 0x000ee80000300800 */
[----:B------:R0:W-:Y:S04]  /*be500*/  STL [R1+0x5f24], R8 ;  /* 0x005f240801007387 */ /* 0x0001e80000100800 */
[----:B0-----:R-:W3:Y:S04]  /*be510*/  LDL.LU R8, [R1+0x1338] ;  /* 0x0013380001087983 */ /* 0x001ee80000300800 */
[----:B------:R-:W3:Y:S04]  /*be520*/  LDL.LU R21, [R1+0x908] ;  /* 0x0009080001157983 */ /* 0x000ee80000300800 */
[----:B------:R0:W-:Y:S04]  /*be530*/  STL [R1+0x26c], R14 ;  /* 0x00026c0e01007387 */ /* 0x0001e80000100800 */
[----:B------:R-:W3:Y:S01]  /*be540*/  LDL.LU R20, [R1+0x90c] ;  /* 0x00090c0001147983 */ /* 0x000ee20000300800 */
[----:B0-----:R-:W-:-:S03]  /*be550*/  IADD3 R14, P1, R17, R9, RZ ;  /* 0x00000009110e7210 */ /* 0x001fc60007f3e0ff */
[----:B------:R0:W-:Y:S04]  /*be560*/  STL [R1+0x5abc], R22 ;  /* 0x005abc1601007387 */ /* 0x0001e80000100800 */
[----:B0-----:R-:W3:Y:S01]  /*be570*/  LDL.LU R22, [R1+0x1334] ;  /* 0x0013340001167983 */ /* 0x001ee20000300800 */
[----:B----4-:R-:W-:Y:S01]  /*be580*/  F2FP.SATFINITE.E5M2.F32.PACK_AB_MERGE_C R3, R3, R2, RZ ;  /* 0x000000020303723e */ /* 0x010fe200048060ff */
[----:B--2---:R-:W-:-:S05]  /*be590*/  IMAD.X R15, R18, 0x1, R10, P1 ;  /* 0x00000001120f7824 */ /* 0x004fca00008e060a */
[----:B------:R0:W-:Y:S02]  /*be5a0*/  STL.64 [R1+0x15d8], R14 ;  /* 0x0015d80e01007387 */ /* 0x0001e40000100a00 */
[----:B0-----:R-:W-:Y:S02]  /*be5b0*/  F2FP.SATFINITE.E5M2.F32.PACK_AB_MERGE_C R15, R26, R24, RZ ;  /* 0x000000181a0f723e */ /* 0x001fe400048060ff */
[----:B------:R-:W-:Y:S01]  /*be5c0*/  F2FP.SATFINITE.E5M2.F32.PACK_AB_MERGE_C R14, R28, R25, RZ ;  /* 0x000000191c0e723e */ /* 0x000fe200048060ff */
[----:B------:R-:W2:Y:S04]  /*be5d0*/  LDL.LU R24, [R1+0x1320] ;  /* 0x0013200001187983 */ /* 0x000ea80000300800 */
[----:B------:R-:W-:Y:S04]  /*be5e0*/  STL [R1+0x144], R15 ;  /* 0x0001440f01007387 */ /* 0x000fe80000100800 */
[----:B------:R-:W2:Y:S04]  /*be5f0*/  LDL.LU R26, [R1+0x1324] ;  /* 0x00132400011a7983 */ /* 0x000ea80000300800 */
[----:B------:R0:W-:Y:S02]  /*be600*/  STL [R1+0x148], R14 ;  /* 0x0001480e01007387 */ /* 0x0001e40000100800 */
[----:B0-----:R-:W-:-:S02]  /*be610*/  IADD3 R14, P1, R17, R11, RZ ;  /* 0x0000000b110e7210 */ /* 0x001fc40007f3e0ff */
[----:B------:R-:W-:Y:S03]  /*be620*/  STL.64 [R1+0x5f28], R10 ;  /* 0x005f280a01007387 */ /* 0x000fe60000100a00 */
[----:B------:R-:W-:-:S05]  /*be630*/  IMAD.X R15, R18, 0x1, R12, P1 ;  /* 0x00000001120f7824 */ /* 0x000fca00008e060c */
[----:B------:R0:W-:Y:S04]  /*be640*/  STL.64 [R1+0x15d0], R14 ;  /* 0x0015d00e01007387 */ /* 0x0001e80000100a00 */
[----:B0-----:R-:W4:Y:S04]  /*be650*/  LDL.LU.64 R14, [R1+0x5f40] ;  /* 0x005f4000010e7983 */ /* 0x001f280000300a00 */
[----:B------:R-:W2:Y:S04]  /*be660*/  LDL.LU R25, [R1+0x1328] ;  /* 0x0013280001197983 */ /* 0x000ea80000300800 */
[----:B------:R-:W2:Y:S04]  /*be670*/  LDL.LU R28, [R1+0x132c] ;  /* 0x00132c00011c7983 */ /* 0x000ea80000300800 */
[----:B------:R-:W3:Y:S04]  /*be680*/  LDL.LU R10, [R1+0x1310] ;  /* 0x00131000010a7983 */ /* 0x000ee80000300800 */
[----:B------:R-:W-:Y:S04]  /*be690*/  STL [R1+0x13c], R3 ;  /* 0x00013c0301007387 */ /* 0x000fe80000100800 */
[----:B------:R-:W3:Y:S01]  /*be6a0*/  LDL.LU R11, [R1+0x1314] ;  /* 0x00131400010b7983 */ /* 0x000ee20000300800 */
[----:B------:R-:W-:-:S05]  /*be6b0*/  F2FP.SATFINITE.E5M2.F32.PACK_AB_MERGE_C R2, R19, R23, RZ ;  /* 0x000000171302723e */ /* 0x000fca00048060ff */
[----:B------:R0:W-:Y:S02]  /*be6c0*/  STL [R1+0x140], R2 ;  /* 0x0001400201007387 */ /* 0x0001e40000100800 */
[----:B0-----:R-:W-:-:S05]  /*be6d0*/  IADD3 R2, P1, R17, R13, RZ ;  /* 0x0000000d11027210 */ /* 0x001fca0007f3e0ff */
[----:B----4-:R-:W-:Y:S01]  /*be6e0*/  IMAD.X R3, R18, 0x1, R15, P1 ;  /* 0x0000000112037824 */ /* 0x010fe200008e060f */
[----:B---3--:R0:W-:Y:S04]  /*be6f0*/  STL.64 [R1+0x5f30], R10 ;  /* 0x005f300a01007387 */ /* 0x0081e80000100a00 */
[----:B0-----:R-:W3:Y:S04]  /*be700*/  LDL.LU R11, [R1+0x1330] ;  /* 0x00133000010b7983 */ /* 0x001ee80000300800 */
[----:B------:R-:W4:Y:S04]  /*be710*/  LDL.LU R23, [R1+0x1318] ;  /* 0x0013180001177983 */ /* 0x000f280000300800 */
[----:B------:R-:W4:Y:S04]  /*be720*/  LDL.LU R19, [R1+0x131c] ;  /* 0x00131c0001137983 */ /* 0x000f280000300800 */
[----:B------:R0:W-:Y:S04]  /*be730*/  STL.64 [R1+0x15c8], R2 ;  /* 0x0015c80201007387 */ /* 0x0001e80000100a00 */
[----:B0-----:R-:W2:Y:S01]  /*be740*/  LDL.LU.64 R2, [R1+0x5f38] ;  /* 0x005f380001027983 */ /* 0x001ea20000300a00 */
[----:B------:R-:W-:-:S02]  /*be750*/  IADD3 R10, P1, R17, R14, RZ ;  /* 0x0000000e110a7210 */ /* 0x000fc40007f3e0ff */
[----:B------:R-:W-:Y:S01]  /*be760*/  F2FP.SATFINITE.E5M2.F32.PACK_AB_MERGE_C R7, R7, R8, RZ ;  /* 0x000000080707723e */ /* 0x000fe200048060ff */
[----:B------:R-:W-:Y:S01]  /*be770*/  VIADD R17, R17, UR5 ;  /* 0x0000000511117c36 */ /* 0x000fe20008000000 */
[----:B------:R-:W-:Y:S01]  /*be780*/  ULDC UR5, c[0x0][0x248] ;  /* 0x0000920000057ab9 */ /* 0x000fe20000000800 */
[----:B---3--:R-:W-:Y:S01]  /*be790*/  F2FP.SATFINITE.E5M2.F32.PACK_AB_MERGE_C R22, R22, R11, RZ ;  /* 0x0000000b1616723e */ /* 0x008fe200048060ff */
[----:B------:R-:W-:-:S04]  /*be7a0*/  IMAD.X R11, R18, 0x1, R16, P1 ;  /* 0x00000001120b7824 */ /* 0x000fc800008e0610 */
[----:B------:R-:W-:Y:S04]  /*be7b0*/  STL [R1+0x130], R22 ;  /* 0x0001301601007387 */ /* 0x000fe80000100800 */
[----:B------:R0:W-:Y:S04]  /*be7c0*/  STL.64 [R1+0x15c0], R10 ;  /* 0x0015c00a01007387 */ /* 0x0001e80000100a00 */
[----:B------:R-:W3:Y:S04]  /*be7d0*/  LDL.LU R8, [R1+0x1300] ;  /* 0x0013000001087983 */ /* 0x000ee80000300800 */
[----:B------:R1:W-:Y:S01]  /*be7e0*/  STL [R1+0x138], R7 ;  /* 0x0001380701007387 */ /* 0x0003e20000100800 */
[----:B0-----:R-:W-:-:S03]  /*be7f0*/  F2FP.SATFINITE.E5M2.F32.PACK_AB_MERGE_C R10, R29, R27, RZ ;  /* 0x0000001b1d0a723e */ /* 0x001fc600048060ff */
[----:B-1----:R-:W3:Y:S04]  /*be800*/  LDL.LU R7, [R1+0x1304] ;  /* 0x0013040001077983 */ /* 0x002ee80000300800 */
[----:B------:R0:W-:Y:S01]  /*be810*/  STL [R1+0x128], R10 ;  /* 0x0001280a01007387 */ /* 0x0001e20000100800 */
[----:B------:R-:W-:-:S03]  /*be820*/  SHF.R.S32.HI R18, RZ, 0x1f, R17 ;  /* 0x0000001fff127819 */ /* 0x000fc60000011411 */
[----:B------:R-:W3:Y:S01]  /*be830*/  LDL.LU R22, [R1+0x12f4] ;  /* 0x0012f40001167983 */ /* 0x000ee20000300800 */
[----:B0-----:R-:W-:-:S03]  /*be840*/  F2FP.SATFINITE.E5M2.F32.PACK_AB_MERGE_C R10, R20, R21, RZ ;  /* 0x00000015140a723e */ /* 0x001fc600048060ff */
[----:B------:R-:W3:Y:S04]  /*be850*/  LDL.LU R21, [R1+0x12f8] ;  /* 0x0012f80001157983 */ /* 0x000ee80000300800 */
[----:B------:R0:W-:Y:S04]  /*be860*/  STL [R1+0x12c], R10 ;  /* 0x00012c0a01007387 */ /* 0x0001e80000100800 */
[----:B------:R-:W3:Y:S04]  /*be870*/  LDL.LU R20, [R1+0x12fc] ;  /* 0x0012fc0001147983 */ /* 0x000ee80000300800 */
[----:B------:R-:W3:Y:S01]  /*be880*/  LDL.LU R27, [R1+0x12e0] ;  /* 0x0012e000011b7983 */ /* 0x000ee20000300800 */
[----:B0-----:R-:W-:-:S03]  /*be890*/  IADD3 R10, P1, R17, R0, RZ ;  /* 0x00000000110a7210 */ /* 0x001fc60007f3e0ff */
[----:B------:R-:W3:Y:S02]  /*be8a0*/  LDL.LU R29, [R1+0x12e4] ;  /* 0x0012e400011d7983 */ /* 0x000ee40000300800 */
        /* <DEDUP_REMOVED lines=11> */
[----:B------:R0:W-:Y:S03]  /*be960*/  STL [R1+0x5f08], R3 ;  /* 0x005f080301007387 */ /* 0x0001e60000100800 */
[----:B------:R-:W-:Y:S01]  /*be970*/  IMAD.X R11, R18, 0x1, R4, P1 ;  /* 0x00000001120b7824 */ /* 0x000fe200008e0604 */
[----:B0-----:R-:W2:Y:S04]  /*be980*/  LDL.LU R3, [R1+0x12f0] ;  /* 0x0012f00001037983 */ /* 0x001ea80000300800 */
[----:B------:R0:W-:Y:S04]  /*be990*/  STL.64 [R1+0x15b0], R10 ;  /* 0x0015b00a01007387 */ /* 0x0001e80000100a00 */
[----:B0-----:R-:W3:Y:S01]  /*be9a0*/  LDL.LU.64 R10, [R1+0x5f30] ;  /* 0x005f3000010a7983 */ /* 0x001ee20000300a00 */
[----:B----4-:R-:W-:-:S02]  /*be9b0*/  F2FP.SATFINITE.E5M2.F32.PACK_AB_MERGE_C R19, R19, R23, RZ ;  /* 0x000000171313723e */ /* 0x010fc400048060ff */
[----:B---3--:R-:W-:Y:S02]  /*be9c0*/  F2FP.SATFINITE.E5M2.F32.PACK_AB_MERGE_C R11, R11, R10, RZ ;  /* 0x0000000a0b0b723e */ /* 0x008fe400048060ff */
[----:B------:R-:W-:-:S03]  /*be9d0*/  IADD3 R10, P1, R17, R5, RZ ;  /* 0x00000005110a7210 */ /* 0x000fc60007f3e0ff */
[----:B------:R-:W-:Y:S04]  /*be9e0*/  STL [R1+0x1d78], R11 ;  /* 0x001d780b01007387 */ /* 0x000fe80000100800 */
[----:B------:R0:W-:Y:S04]  /*be9f0*/  STL.64 [R1+0x5f10], R4 ;  /* 0x005f100401007387 */ /* 0x0001e80000100a00 */
[----:B------:R-:W-:Y:S04]  /*bea00*/  STL [R1+0x1d88], R19 ;  /* 0x001d881301007387 */ /* 0x000fe80000100800 */
[----:B0-----:R-:W3:Y:S04]  /*bea10*/  LDL.LU R4, [R1+0x1308] ;  /* 0x0013080001047983 */ /* 0x001ee80000300800 */
[----:B------:R-:W3:Y:S01]  /*bea20*/  LDL.LU R5, [R1+0x130c] ;  /* 0x00130c0001057983 */ /* 0x000ee20000300800 */
[----:B------:R-:W-:Y:S01]  /*bea30*/  IMAD.X R11, R18, 0x1, R6, P1 ;  /* 0x00000001120b7824 */ /* 0x000fe200008e0606 */
[----:B------:R-:W-:-:S04]  /*bea40*/  F2FP.SATFINITE.E5M2.F32.PACK_AB_MERGE_C R7, R7, R8, RZ ;  /* 0x000000080707723e */ /* 0x000fc800048060ff */
[----:B------:R0:W-:Y:S04]  /*bea50*/  STL.64 [R1+0x15a8], R10 ;  /* 0x0015a80a01007387 */ /* 0x0001e80000100a00 */
[----:B0-----:R-:W4:Y:S04]  /*bea60*/  LDL.LU.64 R10, [R1+0x5f28] ;  /* 0x005f2800010a7983 */ /* 0x001f280000300a00 */
[----:B------:R-:W4:Y:S04]  /*bea70*/  LDL.LU R23, [R1+0x12d8] ;  /* 0x0012d80001177983 */ /* 0x000f280000300800 */
[----:B------:R-:W4:Y:S04]  /*bea80*/  LDL.LU R19, [R1+0x12dc] ;  /* 0x0012dc0001137983 */ /* 0x000f280000300800 */
[----:B------:R-:W2:Y:S04]  /*bea90*/  LDL.LU R8, [R1+0x5f24] ;  /* 0x005f240001087983 */ /* 0x000ea80000300800 */
[----:B------:R0:W-:Y:S04]  /*beaa0*/  STL [R1+0x1cbc], R7 ;  /* 0x001cbc0701007387 */ /* 0x0001e80000100800 */
[----:B0-----:R-:W4:Y:S01]  /*beab0*/  LDL.LU R7, [R1+0x5f20] ;  /* 0x005f200001077983 */ /* 0x001f220000300800 */
[----:B---3--:R-:W-:-:S03]  /*beac0*/  F2FP.SATFINITE.E5M2.F32.PACK_AB_MERGE_C R5, R5, R4, RZ ;  /* 0x000000040505723e */ /* 0x008fc600048060ff */
[----:B------:R-:W3:Y:S04]  /*bead0*/  LDL.LU R4, [R1+0x12c0] ;  /* 0x0012c00001047983 */ /* 0x000ee80000300800 */
[----:B------:R0:W-:Y:S04]  /*beae0*/  STL [R1+0x1cdc], R5 ;  /* 0x001cdc0501007387 */ /* 0x0001e80000100800 */
[----:B0-----:R-:W3:Y:S04]  /*beaf0*/  LDL.LU R5, [R1+0x12c4] ;  /* 0x0012c40001057983 */ /* 0x001ee80000300800 */
[----:B---3--:R4:W-:Y:S02]  /*beb00*/  STL.64 [R1+0x5f18], R4 ;  /* 0x005f180401007387 */ /* 0x0089e40000100a00 */
[----:B----4-:R-:W-:-:S02]  /*beb10*/  IADD3 R4, P1, R17, R7, RZ ;  /* 0x0000000711047210 */ /* 0x010fc40007f3e0ff */
[----:B------:R-:W-:Y:S03]  /*beb20*/  STL.64 [R1+0x5f00], R6 ;  /* 0x005f000601007387 */ /* 0x000fe60000100a00 */
[----:B--2---:R-:W-:-:S05]  /*beb30*/  IMAD.X R5, R18, 0x1, R8, P1 ;  /* 0x0000000112057824 */ /* 0x004fca00008e0608 */
[----:B------:R0:W-:Y:S02]  /*beb40*/  STL.64 [R1+0x15a0], R4 ;  /* 0x0015a00401007387 */ /* 0x0001e40000100a00 */
[----:B0-----:R-:W-:Y:S02]  /*beb50*/  F2FP.SATFINITE.E5M2.F32.PACK_AB_MERGE_C R4, R22, R3, RZ ;  /* 0x000000031604723e */ /* 0x001fe400048060ff */
[----:B------:R-:W-:Y:S02]  /*beb60*/  F2FP.SATFINITE.E5M2.F32.PACK_AB_MERGE_C R3, R20, R21, RZ ;  /* 0x000000151403723e */ /* 0x000fe400048060ff */
[----:B------:R-:W2:Y:S04]  /*beb70*/  LDL.LU R21, [R1+0x12b0] ;  /* 0x0012b00001157983 */ /* 0x000ea80000300800 */
[----:B------:R0:W-:Y:S04]  /*beb80*/  STL [R1+0x1b9c], R4 ;  /* 0x001b9c0401007387 */ /* 0x0001e80000100800 */
[----:B------:R-:W2:Y:S01]  /*beb90*/  LDL.LU R20, [R1+0x12b4] ;  /* 0x0012b40001147983 */ /* 0x000ea20000300800 */
[----:B0-----:R-:W-:-:S03]  /*beba0*/  IADD3 R4, P1, R17, R9, RZ ;  /* 0x0000000911047210 */ /* 0x001fc60007f3e0ff */
[----:B------:R0:W-:Y:S02]  /*bebb0*/  STL [R1+0x1bac], R3 ;  /* 0x001bac0301007387 */ /* 0x0001e40000100800 */
[----:B------:R-:W-:Y:S01]  /*bebc0*/  IMAD.X R5, R18, 0x1, R10, P1 ;  /* 0x0000000112057824 */ /* 0x000fe200008e060a */
[----:B0-----:R-:W-:Y:S02]  /*bebd0*/  F2FP.SATFINITE.E5M2.F32.PACK_AB_MERGE_C R3, R29, R27, RZ ;  /* 0x0000001b1d03723e */ /* 0x001fe400048060ff */
[----:B------:R-:W3:Y:S04]  /*bebe0*/  LDL.LU R27, [R1+0x12b8] ;  /* 0x0012b800011b7983 */ /* 0x000ee80000300800 */
[----:B------:R-:W3:Y:S04]  /*bebf0*/  LDL.LU R29, [R1+0x12bc] ;  /* 0x0012bc00011d7983 */ /* 0x000ee80000300800 */
[----:B------:R0:W-:Y:S04]  /*bec00*/  STL.64 [R1+0x1598], R4 ;  /* 0x0015980401007387 */ /* 0x0001e80000100a00 */
[----:B------:R1:W-:Y:S01]  /*bec10*/  STL [R1+0x198c], R3 ;  /* 0x00198c0301007387 */ /* 0x0003e20000100800 */
[----:B0-----:R-:W-:-:S02]  /*bec20*/  IADD3 R4, P1, R17, R11, RZ ;  /* 0x0000000b11047210 */ /* 0x001fc40007f3e0ff */
[----:B-1----:R-:W-:-:S03]  /*bec30*/  F2FP.SATFINITE.E5M2.F32.PACK_AB_MERGE_C R3, R26, R24, RZ ;  /* 0x000000181a03723e */ /* 0x002fc600048060ff */
[----:B------:R-:W-:Y:S01]  /*bec40*/  IMAD.X R5, R18, 0x1, R12, P1 ;  /* 0x0000000112057824 */ /* 0x000fe200008e060c */
[----:B------:R-:W-:Y:S04]  /*bec50*/  STL.64 [R1+0x5ef8], R10 ;  /* 0x005ef80a01007387 */ /* 0x000fe80000100a00 */
[----:B------:R0:W-:Y:S04]  /*bec60*/  STL [R1+0x199c], R3 ;  /* 0x00199c0301007387 */ /* 0x0001e80000100800 */
[----:B------:R1:W-:Y:S04]  /*bec70*/  STL.64 [R1+0x1590], R4 ;  /* 0x0015900401007387 */ /* 0x0003e80000100a00 */
[----:B0-----:R-:W4:Y:S04]  /*bec80*/  LDL.LU R3, [R1+0x12a0] ;  /* 0x0012a00001037983 */ /* 0x001f280000300800 */
[----:B------:R-:W4:Y:S01]  /*bec90*/  LDL.LU R10, [R1+0x12a4] ;  /* 0x0012a400010a7983 */ /* 0x000f220000300800 */
[----:B-1----:R-:W-:-:S05]  /*beca0*/  F2FP.SATFINITE.E5M2.F32.PACK_AB_MERGE_C R4, R28, R25, RZ ;  /* 0x000000191c04723e */ /* 0x002fca00048060ff */
[----:B------:R0:W-:Y:S04]  /*becb0*/  STL [R1+0x1958], R4 ;  /* 0x0019580401007387 */ /* 0x0001e80000100800 */
[----:B------:R-:W2:Y:S04]  /*becc0*/  LDL.LU R6, [R1+0x12a8] ;  /* 0x0012a80001067983 */ /* 0x000ea80000300800 */
[----:B------:R-:W2:Y:S01]  /*becd0*/  LDL.LU R7, [R1+0x12ac] ;  /* 0x0012ac0001077983 */ /* 0x000ea20000300800 */
[----:B0-----:R-:W-:-:S03]  /*bece0*/  F2FP.SATFINITE.E5M2.F32.PACK_AB_MERGE_C R4, R19, R23, RZ ;  /* 0x000000171304723e */ /* 0x001fc600048060ff */
[----:B------:R-:W2:Y:S04]  /*becf0*/  LDL.LU R11, [R1+0x1290] ;  /* 0x00129000010b7983 */ /* 0x000ea80000300800 */
[----:B------:R-:W2:Y:S04]  /*bed00*/  LDL.LU R22, [R1+0x1294] ;  /* 0x0012940001167983 */ /* 0x000ea80000300800 */
[----:B------:R-:W2:Y:S04]  /*bed10*/  LDL.LU R25, [R1+0x1298] ;  /* 0x0012980001197983 */ /* 0x000ea80000300800 */
        /* <DEDUP_REMOVED lines=9> */
[----:B0-----:R-:W3:Y:S02]  /*bedb0*/  LDL.LU.64 R4, [R1+0x5f18] ;  /* 0x005f180001047983 */ /* 0x001ee40000300a00 */
[----:B---3--:R-:W-:Y:S02]  /*bedc0*/  F2FP.SATFINITE.E5M2.F32.PACK_AB_MERGE_C R5, R5, R4, RZ ;  /* 0x000000040505723e */ /* 0x008fe400048060ff */
[----:B------:R-:W-:-:S03]  /*bedd0*/  IADD3 R4, P1, R17, R14, RZ ;  /* 0x0000000e11047210 */ /* 0x000fc60007f3e0ff */
[----:B------:R-:W-:Y:S04]  /*bede0*/  STL [R1+0x18fc], R5 ;  /* 0x0018fc0501007387 */ /* 0x000fe80000100800 */
[----:B------:R0:W-:Y:S04]  /*bedf0*/  STL.64 [R1+0x5ef0], R14 ;  /* 0x005ef00e01007387 */ /* 0x0001e80000100a00 */
[----:B0-----:R-:W3:Y:S04]  /*bee00*/  LDL.LU R14, [R1+0x12c8] ;  /* 0x0012c800010e7983 */ /* 0x001ee80000300800 */
[----:B------:R-:W3:Y:S01]  /*bee10*/  LDL.LU R15, [R1+0x12cc] ;  /* 0x0012cc00010f7983 */ /* 0x000ee20000300800 */
[----:B------:R-:W-:-:S02]  /*bee20*/  IMAD.X R5, R18, 0x1, R16, P1 ;  /* 0x0000000112057824 */ /* 0x000fc400008e0610 */
[----:B------:R-:W-:Y:S01]  /*bee30*/  VIADD R17, R17, UR5 ;  /* 0x0000000511117c36 */ /* 0x000fe20008000000 */
[----:B------:R-:W-:Y:S01]  /*bee40*/  F2FP.SATFINITE.E5M2.F32.PACK_AB_MERGE_C R27, R29, R27, RZ ;  /* 0x0000001b1d1b723e */ /* 0x000fe200048060ff */
[----:B------:R-:W-:Y:S01]  /*bee50*/  ULDC UR5, c[0x0][0x248] ;  /* 0x0000920000057ab9 */ /* 0x000fe20000000800 */
[----:B------:R0:W-:Y:S02]  /*bee60*/  STL.64 [R1+0x1580], R4 ;  /* 0x0015800401007387 */ /* 0x0001e40000100a00 */
[----:B------:R-:W-:Y:S02]  /*bee70*/  SHF.R.S32.HI R18, RZ, 0x1f, R17 ;  /* 0x0000001fff127819 */ /* 0x000fe40000011411 */
[----:B0-----:R-:W2:Y:S01]  /*bee80*/  LDL.LU.64 R4, [R1+0x5f10] ;  /* 0x005f100001047983 */ /* 0x001ea20000300a00 */
[----:B----4-:R-:W-:Y:S02]  /*bee90*/  F2FP.SATFINITE.E5M2.F32.PACK_AB_MERGE_C R10, R10, R3, RZ ;  /* 0x000000030a0a723e */ /* 0x010fe400048060ff */
[----:B---3--:R-:W-:-:S02]  /*beea0*/  F2FP.SATFINITE.E5M2.F32.PACK_AB_MERGE_C R15, R15, R14, RZ ;  /* 0x0000000e0f0f723e */ /* 0x008fc400048060ff */
[----:B--2---:R-:W-:Y:S02]  /*beeb0*/  F2FP.SATFINITE.E5M2.F32.PACK_AB_MERGE_C R14, R20, R21, RZ ;  /* 0x00000015140e723e */ /* 0x004fe400048060ff */
[----:B------:R-:W2:Y:S04]  /*beec0*/  LDL.LU R21, [R1+0x1278] ;  /* 0x0012780001157983 */ /* 0x000ea80000300800 */
[----:B------:R-:W-:Y:S04]  /*beed0*/  STL [R1+0x18f8], R15 ;  /* 0x0018f80f01007387 */ /* 0x000fe80000100800 */
[----:B------:R-:W2:Y:S04]  /*beee0*/  LDL.LU R20, [R1+0x127c] ;  /* 0x00127c0001147983 */ /* 0x000ea80000300800 */
[----:B------:R0:W-:Y:S02]  /*beef0*/  STL [R1+0x189c], R14 ;  /* 0x00189c0e01007387 */ /* 0x0001e40000100800 */
[----:B0-----:R-:W-:-:S02]  /*bef00*/  IADD3 R14, P1, R17, R0, RZ ;  /* 0x00000000110e7210 */ /* 0x001fc40007f3e0ff */
[----:B------:R-:W-:Y:S03]  /*bef10*/  STL [R1+0x18ac], R27 ;  /* 0x0018ac1b01007387 */ /* 0x000fe60000100800 */
[----:B------:R-:W-:-:S05]  /*bef20*/  IMAD.X R15, R18, 0x1, R2, P1 ;  /* 0x00000001120f7824 */ /* 0x000fca00008e0602 */
[----:B------:R0:W-:Y:S04]  /*bef30*/  STL.64 [R1+0x1578], R14 ;  /* 0x0015780e01007387 */ /* 0x0001e80000100a00 */
[----:B0-----:R-:W3:Y:S04]  /*bef40*/  LDL.LU R14, [R1+0x1260] ;  /* 0x00126000010e7983 */ /* 0x001ee80000300800 */
[----:B------:R-:W3:Y:S04]  /*bef50*/  LDL.LU R15, [R1+0x1264] ;  /* 0x00126400010f7983 */ /* 0x000ee80000300800 */
[----:B------:R-:W4:Y:S04]  /*bef60*/  LDL.LU R27, [R1+0x1268] ;  /* 0x00126800011b7983 */ /* 0x000f280000300800 */
[----:B------:R-:W4:Y:S04]  /*bef70*/  LDL.LU R29, [R1+0x126c] ;  /* 0x00126c00011d7983 */ /* 0x000f280000300800 */
[----:B------:R-:W2:Y:S04]  /*bef80*/  LDL.LU R3, [R1+0x5f08] ;  /* 0x005f080001037983 */ /* 0x000ea80000300800 */
[----:B------:R0:W-:Y:S02]  /*bef90*/  STL [R1+0x904], R10 ;  /* 0x0009040a01007387 */ /* 0x0001e40000100800 */
[----:B0-----:R-:W-:-:S05]  /*befa0*/  F2FP.SATFINITE.E5M2.F32.PACK_AB_MERGE_C R10, R7, R6, RZ ;  /* 0x00000006070a723e */ /* 0x001fca00048060ff */
[----:B------:R-:W-:Y:S01]  /*befb0*/  STL [R1+0x908], R10 ;  /* 0x0009080a01007387 */ /* 0x000fe20000100800 */
[----:B--2---:R-:W-:-:S05]  /*befc0*/  IADD3 R6, P1, R17, R3, RZ ;  /* 0x0000000311067210 */ /* 0x004fca0007f3e0ff */
[----:B------:R-:W-:-:S05]  /*befd0*/  IMAD.X R7, R18, 0x1, R4, P1 ;  /* 0x0000000112077824 */ /* 0x000fca00008e0604 */
        /* <DEDUP_REMOVED lines=8> */
[----:B0-----:R-:W-:-:S05]  /*bf060*/  IADD3 R10, P1, R17, R5, RZ ;  /* 0x00000005110a7210 */ /* 0x001fca0007f3e0ff */
[----:B--2---:R-:W-:-:S05]  /*bf070*/  IMAD.X R11, R18, 0x1, R6, P1 ;  /* 0x00000001120b7824 */ /* 0x004fca00008e0606 */
        /* <DEDUP_REMOVED lines=8> */
[----:B------:R1:W-:Y:S01]  /*bf100*/  STL.64 [R1+0x5ee8], R6 ;  /* 0x005ee80601007387 */ /* 0x0003e20000100a00 */
[----:B0-----:R-:W-:-:S03]  /*bf110*/  IADD3 R10, P1, R17, R7, RZ ;  /* 0x00000007110a7210 */ /* 0x001fc60007f3e0ff */
[----:B-1----:R-:W3:Y:S04]  /*bf120*/  LDL.LU R6, [R1+0x1270] ;  /* 0x0012700001067983 */ /* 0x002ee80000300800 */
[----:B------:R-:W3:Y:S01]  /*bf130*/  LDL.LU R7, [R1+0x1274] ;  /* 0x0012740001077983 */ /* 0x000ee20000300800 */
[----:B------:R-:W-:-:S05]  /*bf140*/  IMAD.X R11, R18, 0x1, R8, P1 ;  /* 0x00000001120b7824 */ /* 0x000fca00008e0608 */
[----:B------:R0:W-:Y:S04]  /*bf150*/  STL.64 [R1+0x1560], R10 ;  /* 0x0015600a01007387 */ /* 0x0001e80000100a00 */
[----:B0-----:R-:W4:Y:S04]  /*bf160*/  LDL.LU.64 R10, [R1+0x5ef8] ;  /* 0x005ef800010a7983 */ /* 0x001f280000300a00 */
[----:B------:R-:W2:Y:S04]  /*bf170*/  LDL.LU R23, [R1+0x1230] ;  /* 0x0012300001177983 */ /* 0x000ea80000300800 */
[----:B------:R-:W2:Y:S01]  /*bf180*/  LDL.LU R19, [R1+0x1234] ;  /* 0x0012340001137983 */ /* 0x000ea20000300800 */
[----:B---3--:R-:W-:-:S02]  /*bf190*/  F2FP.SATFINITE.E5M2.F32.PACK_AB_MERGE_C R7, R7, R6, RZ ;  /* 0x000000060707723e */ /* 0x008fc400048060ff */
[----:B------:R-:W-:Y:S02]  /*bf1a0*/  F2FP.SATFINITE.E5M2.F32.PACK_AB_MERGE_C R6, R20, R21, RZ ;  /* 0x000000151406723e */ /* 0x000fe400048060ff */
[----:B------:R-:W3:Y:S04]  /*bf1b0*/  LDL.LU R21, [R1+0x1238] ;  /* 0x0012380001157983 */ /* 0x000ee80000300800 */
[----:B------:R-:W-:Y:S04]  /*bf1c0*/  STL [R1+0x580], R7 ;  /* 0x0005800701007387 */ /* 0x000fe80000100800 */
[----:B------:R-:W3:Y:S04]  /*bf1d0*/  LDL.LU R20, [R1+0x123c] ;  /* 0x00123c0001147983 */ /* 0x000ee80000300800 */
[----:B------:R0:W-:Y:S02]  /*bf1e0*/  STL [R1+0x584], R6 ;  /* 0x0005840601007387 */ /* 0x0001e40000100800 */
[----:B0-----:R-:W-:-:S02]  /*bf1f0*/  IADD3 R6, P1, R17, R9, RZ ;  /* 0x0000000911067210 */ /* 0x001fc40007f3e0ff */
[----:B------:R0:W-:Y:S03]  /*bf200*/  STL.64 [R1+0x5ee0], R8 ;  /* 0x005ee00801007387 */ /* 0x0001e60000100a00 */
[----:B----4-:R-:W-:Y:S01]  /*bf210*/  IMAD.X R7, R18, 0x1, R10, P1 ;  /* 0x0000000112077824 */ /* 0x010fe200008e060a */
[----:B0-----:R-:W4:Y:S04]  /*bf220*/  LDL.LU R8, [R1+0x1250] ;  /* 0x0012500001087983 */ /* 0x001f280000300800 */
[----:B------:R-:W4:Y:S04]  /*bf230*/  LDL.LU R9, [R1+0x1254] ;  /* 0x0012540001097983 */ /* 0x000f280000300800 */
[----:B------:R0:W-:Y:S02]  /*bf240*/  STL.64 [R1+0x1558], R6 ;  /* 0x0015580601007387 */ /* 0x0001e40000100a00 */
[----:B0-----:R-:W-:-:S02]  /*bf250*/  F2FP.SATFINITE.E5M2.F32.PACK_AB_MERGE_C R7, R15, R14, RZ ;  /* 0x0000000e0f07723e */ /* 0x001fc400048060ff */
[----:B------:R-:W2:Y:S01]  /*bf260*/  LDL.LU R6, [R1+0x1220] ;  /* 0x0012200001067983 */ /* 0x000ea20000300800 */
[----:B------:R-:W-:-:S03]  /*bf270*/  F2FP.SATFINITE.E5M2.F32.PACK_AB_MERGE_C R14, R29, R27, RZ ;  /* 0x0000001b1d0e723e */ /* 0x000fc600048060ff */
[----:B------:R0:W-:Y:S04]  /*bf280*/  STL [R1+0x568], R7 ;  /* 0x0005680701007387 */ /* 0x0001e80000100800 */
[----:B0-----:R-:W2:Y:S04]  /*bf290*/  LDL.LU R7, [R1+0x1224] ;  /* 0x0012240001077983 */ /* 0x001ea80000300800 */
[----:B------:R0:W-:Y:S04]  /*bf2a0*/  STL [R1+0x570], R14 ;  /* 0x0005700e01007387 */ /* 0x0001e80000100800 */
[----:B------:R-:W3:Y:S04]  /*bf2b0*/  LDL.LU R27, [R1+0x1228] ;  /* 0x00122800011b7983 */ /* 0x000ee80000300800 */
[----:B------:R-:W3:Y:S01]  /*bf2c0*/  LDL.LU R29, [R1+0x122c] ;  /* 0x00122c00011d7983 */ /* 0x000ee20000300800 */
[----:B0-----:R-:W-:-:S03]  /*bf2d0*/  IADD3 R14, P1, R17, R11, RZ ;  /* 0x0000000b110e7210 */ /* 0x001fc60007f3e0ff */
[----:B------:R0:W-:Y:S02]  /*bf2e0*/  STL.64 [R1+0x5ed8], R10 ;  /* 0x005ed80a01007387 */ /* 0x0001e40000100a00 */
[----:B------:R-:W-:Y:S02]  /*bf2f0*/  IMAD.X R15, R18, 0x1, R12, P1 ;  /* 0x00000001120f7824 */ /* 0x000fe400008e060c */
[----:B0-----:R-:W3:Y:S04]  /*bf300*/  LDL.LU R11, [R1+0x1240] ;  /* 0x00124000010b7983 */ /* 0x001ee80000300800 */
[----:B------:R0:W-:Y:S04]  /*bf310*/  STL.64 [R1+0x1550], R14 ;  /* 0x0015500e01007387 */ /* 0x0001e80000100a00 */
[----:B0-----:R-:W3:Y:S01]  /*bf320*/  LDL.LU.64 R14, [R1+0x5ef0] ;  /* 0x005ef000010e7983 */ /* 0x001ee20000300a00 */
[----:B------:R-:W-:-:S02]  /*bf330*/  F2FP.SATFINITE.E5M2.F32.PACK_AB_MERGE_C R10, R28, R25, RZ ;  /* 0x000000191c0a723e */ /* 0x000fc400048060ff */
[----:B----4-:R-:W-:Y:S02]  /*bf340*/  F2FP.SATFINITE.E5M2.F32.PACK_AB_MERGE_C R9, R9, R8, RZ ;  /* 0x000000080909723e */ /* 0x010fe400048060ff */
[----:B------:R-:W-:-:S03]  /*bf350*/  IADD3 R8, P1, R17, R13, RZ ;  /* 0x0000000d11087210 */ /* 0x000fc60007f3e0ff */
[----:B------:R0:W-:Y:S04]  /*bf360*/  STL [R1+0x550], R9 ;  /* 0x0005500901007387 */ /* 0x0001e80000100800 */
[----:B------:R1:W-:Y:S01]  /*bf370*/  STL [R1+0x554], R10 ;  /* 0x0005540a01007387 */ /* 0x0003e20000100800 */
[----:B--2---:R-:W-:Y:S02]  /*bf380*/  F2FP.SATFINITE.E5M2.F32.PACK_AB_MERGE_C R7, R7, R6, RZ ;  /* 0x000000060707723e */ /* 0x004fe400048060ff */
[----:B---3--:R-:W-:Y:S01]  /*bf390*/  F2FP.SATFINITE.E5M2.F32.PACK_AB_MERGE_C R22, R22, R11, RZ ;  /* 0x0000000b1616723e */ /* 0x008fe200048060ff */
[----:B0-----:R-:W-:Y:S01]  /*bf3a0*/  IMAD.X R9, R18, 0x1, R15, P1 ;  /* 0x0000000112097824 */ /* 0x001fe200008e060f */
[----:B-1----:R-:W-:-:S04]  /*bf3b0*/  IADD3 R10, P1, R17, R14, RZ ;  /* 0x0000000e110a7210 */ /* 0x002fc80007f3e0ff */
[----:B------:R0:W-:Y:S01]  /*bf3c0*/  STL.64 [R1+0x1548], R8 ;  /* 0x0015480801007387 */ /* 0x0001e20000100a00 */
[----:B------:R-:W-:Y:S01]  /*bf3d0*/  IMAD.X R11, R18, 0x1, R16, P1 ;  /* 0x00000001120b7824 */ /* 0x000fe200008e0610 */
[----:B------:R-:W-:Y:S02]  /*bf3e0*/  F2FP.SATFINITE.E5M2.F32.PACK_AB_MERGE_C R18, R26, R24, RZ ;  /* 0x000000181a12723e */ /* 0x000fe400048060ff */
[----:B0-----:R-:W2:Y:S04]  /*bf3f0*/  LDL.LU R8, [R1+0x1210] ;  /* 0x0012100001087983 */ /* 0x001ea80000300800 */
[----:B------:R-:W2:Y:S04]  /*bf400*/  LDL.LU R9, [R1+0x1214] ;  /* 0x0012140001097983 */ /* 0x000ea80000300800 */
[----:B------:R-:W3:Y:S04]  /*bf410*/  LDL.LU R25, [R1+0x1218] ;  /* 0x0012180001197983 */ /* 0x000ee80000300800 */
[----:B------:R-:W3:Y:S04]  /*bf420*/  LDL.LU R28, [R1+0x121c] ;  /* 0x00121c00011c7983 */ /* 0x000ee80000300800 */
[----:B------:R-:W-:Y:S04]  /*bf430*/  STL [R1+0x530], R22 ;  /* 0x0005301601007387 */ /* 0x000fe80000100800 */
[----:B------:R0:W-:Y:S01]  /*bf440*/  STL.64 [R1+0x1540], R10 ;  /* 0x0015400a01007387 */ /* 0x0001e20000100a00 */
[----:B------:R-:W-:Y:S01]  /*bf450*/  VIADD R17, R17, UR5 ;  /* 0x0000000511117c36 */ /* 0x000fe20008000000 */
[----:B------:R-:W-:Y:S01]  /*bf460*/  F2FP.SATFINITE.E5M2.F32.PACK_AB_MERGE_C R24, R20, R21, RZ ;  /* 0x000000151418723e */ /* 0x000fe200048060ff */
[----:B------:R-:W-:Y:S01]  /*bf470*/  ULDC UR5, c[0x0][0x248] ;  /* 0x0000920000057ab9 */ /* 0x000fe20000000800 */
[----:B0-----:R-:W4:Y:S04]  /*bf480*/  LDL.LU R10, [R1+0x1208] ;  /* 0x00120800010a7983 */ /* 0x001f280000300800 */
[----:B------:R-:W4:Y:S04]  /*bf490*/  LDL.LU R11, [R1+0x120c] ;  /* 0x00120c00010b7983 */ /* 0x000f280000300800 */
[----:B------:R0:W-:Y:S01]  /*bf4a0*/  STL [R1+0x534], R18 ;  /* 0x0005341201007387 */ /* 0x0001e20000100800 */
[----:B------:R-:W-:-:S03]  /*bf4b0*/  IADD3 R20, P1, R17, R0, RZ ;  /* 0x0000000011147210 */ /* 0x000fc60007f3e0ff */
[----:B------:R-:W4:Y:S01]  /*bf4c0*/  LDL.LU R22, [R1+0x11f4] ;  /* 0x0011f40001167983 */ /* 0x000f220000300800 */
[----:B0-----:R-:W-:-:S03]  /*bf4d0*/  F2FP.SATFINITE.E5M2.F32.PACK_AB_MERGE_C R18, R19, R23, RZ ;  /* 0x000000171312723e */ /* 0x001fc600048060ff */
[----:B------:R-:W4:Y:S04]  /*bf4e0*/  LDL.LU R23, [R1+0x11f8] ;  /* 0x0011f80001177983 */ /* 0x000f280000300800 */
[----:B------:R0:W-:Y:S04]  /*bf4f0*/  STL [R1+0x510], R18 ;  /* 0x0005101201007387 */ /* 0x0001e80000100800 */
[----:B------:R-:W4:Y:S01]  /*bf500*/  LDL.LU R19, [R1+0x11fc] ;  /* 0x0011fc0001137983 */ /* 0x000f220000300800 */
[----:B0-----:R-:W-:-:S03]  /*bf510*/  SHF.R.S32.HI R18, RZ, 0x1f, R17 ;  /* 0x0000001fff127819 */ /* 0x001fc60000011411 */
[----:B------:R0:W-:Y:S02]  /*bf520*/  STL [R1+0x514], R24 ;  /* 0x0005141801007387 */ /* 0x0001e40000100800 */
[----:B------:R-:W-:Y:S01]  /*bf530*/  IMAD.X R21, R18, 0x1, R2, P1 ;  /* 0x0000000112157824 */ /* 0x000fe200008e0602 */
[----:B------:R-:W-:Y:S01]  /*bf540*/  F2FP.SATFINITE.E5M2.F32.PACK_AB_MERGE_C R6, R29, R27, RZ ;  /* 0x0000001b1d06723e */ /* 0x000fe200048060ff */
[----:B0-----:R-:W4:Y:S04]  /*bf550*/  LDL.LU R24, [R1+0x11e0] ;  /* 0x0011e00001187983 */ /* 0x001f280000300800 */
[----:B------:R-:W4:Y:S04]  /*bf560*/  LDL.LU R26, [R1+0x11e4] ;  /* 0x0011e400011a7983 */ /* 0x000f280000300800 */
[----:B------:R0:W-:Y:S04]  /*bf570*/  STL.64 [R1+0x1538], R20 ;  /* 0x0015381401007387 */ /* 0x0001e80000100a00 */
[----:B0-----:R-:W4:Y:S04]  /*bf580*/  LDL.LU R21, [R1+0x11e8] ;  /* 0x0011e80001157983 */ /* 0x001f280000300800 */
[----:B------:R-:W4:Y:S04]  /*bf590*/  LDL.LU R20, [R1+0x11ec] ;  /* 0x0011ec0001147983 */ /* 0x000f280000300800 */
[----:B------:R-:W4:Y:S04]  /*bf5a0*/  LDL.LU R27, [R1+0x11d0] ;  /* 0x0011d000011b7983 */ /* 0x000f280000300800 */
[----:B------:R-:W-:Y:S04]  /*bf5b0*/  STL [R1+0x500], R7 ;  /* 0x0005000701007387 */ /* 0x000fe80000100800 */
[----:B------:R-:W4:Y:S04]  /*bf5c0*/  LDL.LU R29, [R1+0x11d4] ;  /* 0x0011d400011d7983 */ /* 0x000f280000300800 */
[----:B------:R0:W-:Y:S02]  /*bf5d0*/  STL [R1+0x4ec], R6 ;  /* 0x0004ec0601007387 */ /* 0x0001e40000100800 */
[----:B0-----:R-:W-:-:S02]  /*bf5e0*/  IADD3 R6, P1, R17, R3, RZ ;  /* 0x0000000311067210 */ /* 0x001fc40007f3e0ff */
[----:B------:R0:W-:Y:S03]  /*bf5f0*/  STL.64 [R1+0x5ec8], R2 ;  /* 0x005ec80201007387 */ /* 0x0001e60000100a00 */
[----:B------:R-:W-:Y:S01]  /*bf600*/  IMAD.X R7, R18, 0x1, R4, P1 ;  /* 0x0000000112077824 */ /* 0x000fe200008e0604 */
[----:B0-----:R-:W4:Y:S04]  /*bf610*/  LDL.LU R2, [R1+0x1204] ;  /* 0x0012040001027983 */ /* 0x001f280000300800 */
[----:B------:R-:W4:Y:S04]  /*bf620*/  LDL.LU R3, [R1+0x11f0] ;  /* 0x0011f00001037983 */ /* 0x000f280000300800 */
[----:B------:R0:W-:Y:S04]  /*bf630*/  STL.64 [R1+0x1530], R6 ;  /* 0x0015300601007387 */ /* 0x0001e80000100a00 */
[----:B0-----:R-:W4:Y:S01]  /*bf640*/  LDL.LU.64 R6, [R1+0x5ee8] ;  /* 0x005ee80001067983 */ /* 0x001f220000300a00 */
[----:B--2---:R-:W-:-:S02]  /*bf650*/  F2FP.SATFINITE.E5M2.F32.PACK_AB_MERGE_C R9, R9, R8, RZ ;  /* 0x000000080909723e */ /* 0x004fc400048060ff */
[----:B---3--:R-:W-:Y:S02]  /*bf660*/  F2FP.SATFINITE.E5M2.F32.PACK_AB_MERGE_C R8, R28, R25, RZ ;  /* 0x000000191c08723e */ /* 0x008fe400048060ff */
[----:B------:R-:W2:Y:S04]  /*bf670*/  LDL.LU R25, [R1+0x11d8] ;  /* 0x0011d80001197983 */ /* 0x000ea80000300800 */
[----:B------:R-:W-:Y:S04]  /*bf680*/  STL [R1+0x3c8], R9 ;  /* 0x0003c80901007387 */ /* 0x000fe80000100800 */
[----:B------:R-:W2:Y:S04]  /*bf690*/  LDL.LU R28, [R1+0x11dc] ;  /* 0x0011dc00011c7983 */ /* 0x000ea80000300800 */
[----:B------:R0:W-:Y:S04]  /*bf6a0*/  STL [R1+0x3cc], R8 ;  /* 0x0003cc0801007387 */ /* 0x0001e80000100800 */
[----:B------:R1:W-:Y:S01]  /*bf6b0*/  STL [R1+0x5eb8], R5 ;  /* 0x005eb80501007387 */ /* 0x0003e20000100800 */
[----:B0-----:R-:W-:-:S03]  /*bf6c0*/  IADD3 R8, P1, R17, R5, RZ ;  /* 0x0000000511087210 */ /* 0x001fc60007f3e0ff */
[----:B-1----:R-:W3:Y:S02]  /*bf6d0*/  LDL.LU R5, [R1+0x1200] ;  /* 0x0012000001057983 */ /* 0x002ee40000300800 */
[----:B----4-:R-:W-:-:S05]  /*bf6e0*/  IMAD.X R9, R18, 0x1, R6, P1 ;  /* 0x0000000112097824 */ /* 0x010fca00008e0606 */
[----:B------:R0:W-:Y:S04]  /*bf6f0*/  STL.64 [R1+0x1528], R8 ;  /* 0x0015280801007387 */ /* 0x0001e80000100a00 */
[----:B0-----:R-:W4:Y:S01]  /*bf700*/  LDL.LU.64 R8, [R1+0x5ee0] ;  /* 0x005ee00001087983 */ /* 0x001f220000300a00 */
[----:B------:R-:W-:Y:S02]  /*bf710*/  F2FP.SATFINITE.E5M2.F32.PACK_AB_MERGE_C R3, R22, R3, RZ ;  /* 0x000000031603723e */ /* 0x000fe400048060ff */
[----:B---3--:R-:W-:Y:S02]  /*bf720*/  F2FP.SATFINITE.E5M2.F32.PACK_AB_MERGE_C R5, R2, R5, RZ ;  /* 0x000000050205723e */ /* 0x008fe400048060ff */
[----:B------:R-:W-:Y:S02]  /*bf730*/  F2FP.SATFINITE.E5M2.F32.PACK_AB_MERGE_C R2, R11, R10, RZ ;  /* 0x0000000a0b02723e */ /* 0x000fe400048060ff */
[----:B------:R-:W-:Y:S01]  /*bf740*/  IADD3 R10, P1, R17, R7, RZ ;  /* 0x00000007110a7210 */ /* 0x000fe20007f3e0ff */
[----:B------:R-:W-:Y:S04]  /*bf750*/  STL [R1+0x328], R5 ;  /* 0x0003280501007387 */ /* 0x000fe80000100800 */
[----:B------:R-:W-:Y:S04]  /*bf760*/  STL.64 [R1+0x5ec0], R6 ;  /* 0x005ec00601007387 */ /* 0x000fe80000100a00 */
[----:B------:R-:W-:Y:S01]  /*bf770*/  STL [R1+0x32c], R2 ;  /* 0x00032c0201007387 */ /* 0x000fe20000100800 */
[----:B----4-:R-:W-:-:S05]  /*bf780*/  IMAD.X R11, R18, 0x1, R8, P1 ;  /* 0x00000001120b7824 */ /* 0x010fca00008e0608 */
[----:B------:R0:W-:Y:S04]  /*bf790*/  STL.64 [R1+0x1520], R10 ;  /* 0x0015200a01007387 */ /* 0x0001e80000100a00 */
[----:B0-----:R-:W3:Y:S04]  /*bf7a0*/  LDL.LU.64 R10, [R1+0x5ed8] ;  /* 0x005ed800010a7983 */ /* 0x001ee80000300a00 */
[----:B------:R-:W4:Y:S04]  /*bf7b0*/  LDL.LU R2, [R1+0x11c0] ;  /* 0x0011c00001027983 */ /* 0x000f280000300800 */
[----:B------:R0:W-:Y:S04]  /*bf7c0*/  STL [R1+0x2f8], R3 ;  /* 0x0002f80301007387 */ /* 0x0001e80000100800 */
[----:B0-----:R-:W4:Y:S01]  /*bf7d0*/  LDL.LU R3, [R1+0x11c4] ;  /* 0x0011c40001037983 */ /* 0x001f220000300800 */
[----:B------:R-:W-:-:S02]  /*bf7e0*/  F2FP.SATFINITE.E5M2.F32.PACK_AB_MERGE_C R5, R19, R23, RZ ;  /* 0x000000171305723e */ /* 0x000fc400048060ff */
[----:B------:R-:W-:-:S03]  /*bf7f0*/  IADD3 R6, P1, R17, R9, RZ ;  /* 0x0000000911067210 */ /* 0x000fc60007f3e0ff */
[----:B------:R-:W-:Y:S02]  /*bf800*/  STL [R1+0x300], R5 ;  /* 0x0003000501007387 */ /* 0x000fe40000100800 */
[----:B---3--:R-:W-:Y:S02]  /*bf810*/  IMAD.X R7, R18, 0x1, R10, P1 ;  /* 0x0000000112077824 */ /* 0x008fe400008e060a */
[----:B----4-:R0:W-:Y:S04]  /*bf820*/  STL.64 [R1+0x5ed0], R2 ;  /* 0x005ed00201007387 */ /* 0x0101e80000100a00 */
[----:B------:R-:W3:Y:S04]  /*bf830*/  LDL.LU R22, [R1+0x11cc] ;  /* 0x0011cc0001167983 */ /* 0x000ee80000300800 */
[----:B------:R-:W4:Y:S01]  /*bf840*/  LDL.LU R23, [R1+0x11b0] ;  /* 0x0011b00001177983 */ /* 0x000f220000300800 */
[----:B0-----:R-:W-:-:S03]  /*bf850*/  F2FP.SATFINITE.E5M2.F32.PACK_AB_MERGE_C R3, R26, R24, RZ ;  /* 0x000000181a03723e */ /* 0x001fc600048060ff */
[----:B------:R-:W4:Y:S01]  /*bf860*/  LDL.LU R19, [R1+0x11b4] ;  /* 0x0011b40001137983 */ /* 0x000f220000300800 */
[----:B------:R-:W-:-:S03]  /*bf870*/  F2FP.SATFINITE.E5M2.F32.PACK_AB_MERGE_C R2, R20, R21, RZ ;  /* 0x000000151402723e */ /* 0x000fc600048060ff */
[----:B------:R-:W4:Y:S04]  /*bf880*/  LDL.LU R21, [R1+0x11b8] ;  /* 0x0011b80001157983 */ /* 0x000f280000300800 */
[----:B------:R-:W-:Y:S04]  /*bf890*/  STL.64 [R1+0x1518], R6 ;  /* 0x0015180601007387 */ /* 0x000fe80000100a00 */
[----:B------:R-:W-:Y:S04]  /*bf8a0*/  STL [R1+0x2dc], R3 ;  /* 0x0002dc0301007387 */ /* 0x000fe80000100800 */
[----:B------:R-:W4:Y:S04]  /*bf8b0*/  LDL.LU R20, [R1+0x11bc] ;  /* 0x0011bc0001147983 */ /* 0x000f280000300800 */
[----:B------:R0:W-:Y:S02]  /*bf8c0*/  STL [R1+0x2d0], R2 ;  /* 0x0002d00201007387 */ /* 0x0001e40000100800 */
[----:B0-----:R-:W-:-:S02]  /*bf8d0*/  IADD3 R2, P1, R17, R11, RZ ;  /* 0x0000000b11027210 */ /* 0x001fc40007f3e0ff */
[----:B------:R-:W-:Y:S03]  /*bf8e0*/  STL.64 [R1+0x5eb0], R10 ;  /* 0x005eb00a01007387 */ /* 0x000fe60000100a00 */
        /* <DEDUP_REMOVED lines=8> */
[----:B--2---:R-:W-:-:S03]  /*bf970*/  F2FP.SATFINITE.E5M2.F32.PACK_AB_MERGE_C R2, R28, R25, RZ ;  /* 0x000000191c02723e */ /* 0x004fc600048060ff */
[----:B------:R-:W2:Y:S04]  /*bf980*/  LDL.LU R5, [R1+0x1190] ;  /* 0x0011900001057983 */ /* 0x000ea80000300800 */
[----:B------:R-:W2:Y:S04]  /*bf990*/  LDL.LU R10, [R1+0x1198] ;  /* 0x00119800010a7983 */ /* 0x000ea80000300800 */
[----:B------:R0:W-:Y:S04]  /*bf9a0*/  STL [R1+0x2c4], R2 ;  /* 0x0002c40201007387 */ /* 0x0001e80000100800 */
[----:B------:R-:W2:Y:S04]  /*bf9b0*/  LDL.LU R11, [R1+0x119c] ;  /* 0x00119c00010b7983 */ /* 0x000ea80000300800 */
[----:B------:R-:W2:Y:S01]  /*bf9c0*/  LDL.LU R25, [R1+0x1180] ;  /* 0x0011800001197983 */ /* 0x000ea20000300800 */
[----:B0-----:R-:W-:-:S03]  /*bf9d0*/  IADD3 R2, P1, R17, R13, RZ ;  /* 0x0000000d11027210 */ /* 0x001fc60007f3e0ff */
[----:B------:R-:W2:Y:S02]  /*bf9e0*/  LDL.LU R28, [R1+0x1184] ;  /* 0x00118400011c7983 */ /* 0x000ea40000300800 */
[----:B------:R-:W-:Y:S02]  /*bf9f0*/  IMAD.X R3, R18, 0x1, R15, P1 ;  /* 0x0000000112037824 */ /* 0x000fe400008e060f */
[----:B------:R0:W-:Y:S04]  /*bfa00*/  STL.64 [R1+0x5ea8], R12 ;  /* 0x005ea80c01007387 */ /* 0x0001e80000100a00 */
[----:B0-----:R-:W3:Y:S04]  /*bfa10*/  LDL.LU R13, [R1+0x11c8] ;  /* 0x0011c800010d7983 */ /* 0x001ee80000300800 */
[----:B------:R-:W2:Y:S04]  /*bfa20*/  LDL.LU R12, [R1+0x1194] ;  /* 0x00119400010c7983 */ /* 0x000ea80000300800 */
[----:B------:R0:W-:Y:S04]  /*bfa30*/  STL.64 [R1+0x1508], R2 ;  /* 0x0015080201007387 */ /* 0x0001e80000100a00 */
[----:B0-----:R-:W4:Y:S04]  /*bfa40*/  LDL.LU.64 R2, [R1+0x5ed0] ;  /* 0x005ed00001027983 */ /* 0x001f280000300a00 */
[----:B------:R-:W2:Y:S04]  /*bfa50*/  LDL.LU R24, [R1+0x1188] ;  /* 0x0011880001187983 */ /* 0x000ea80000300800 */
[----:B------:R-:W2:Y:S01]  /*bfa60*/  LDL.LU R26, [R1+0x118c] ;  /* 0x00118c00011a7983 */ /* 0x000ea20000300800 */
[----:B----4-:R-:W-:-:S02]  /*bfa70*/  F2FP.SATFINITE.E5M2.F32.PACK_AB_MERGE_C R3, R3, R2, RZ ;  /* 0x000000020303723e */ /* 0x010fc400048060ff */
[----:B------:R-:W-:-:S03]  /*bfa80*/  IADD3 R2, P1, R17, R14, RZ ;  /* 0x0000000e11027210 */ /* 0x000fc60007f3e0ff */
[----:B------:R0:W-:Y:S02]  /*bfa90*/  STL [R1+0x298], R3 ;  /* 0x0002980301007387 */ /* 0x0001e40000100800 */
[----:B0-----:R-:W-:-:S05]  /*bfaa0*/  IMAD.X R3, R18, 0x1, R16, P1 ;  /* 0x0000000112037824 */ /* 0x001fca00008e0610 */
[----:B------:R0:W-:Y:S04]  /*bfab0*/  STL.64 [R1+0x1500], R2 ;  /* 0x0015000201007387 */ /* 0x0001e80000100a00 */
[----:B0-----:R-:W4:Y:S01]  /*bfac0*/  LDL.LU.64 R2, [R1+0x5ec8] ;  /* 0x005ec80001027983 */ /* 0x001f220000300a00 */
[----:B---3--:R-:W-:Y:S01]  /*bfad0*/  F2FP.SATFINITE.E5M2.F32.PACK_AB_MERGE_C R22, R22, R13, RZ ;  /* 0x0000000d1616723e */ /* 0x008fe200048060ff */
[----:B------:R-:W-:Y:S01]  /*bfae0*/  VIADD R17, R17, UR5 ;  /* 0x0000000511117c36 */ /* 0x000fe20008000000 */
[----:B------:R-:W-:Y:S01]  /*bfaf0*/  F2FP.SATFINITE.E5M2.F32.PACK_AB_MERGE_C R18, R19, R23, RZ ;  /* 0x000000171312723e */ /* 0x000fe200048060ff */
[----:B------:R-:W3:Y:S01]  /*bfb00*/  LDL.LU R13, [R1+0x1170] ;  /* 0x00117000010d7983 */ /* 0x000ee20000300800 */
[----:B------:R-:W-:Y:S01]  /*bfb10*/  F2FP.SATFINITE.E5M2.F32.PACK_AB_MERGE_C R21, R20, R21, RZ ;  /* 0x000000151415723e */ /* 0x000fe200048060ff */
[----:B------:R-:W-:-:S02]  /*bfb20*/  ULDC UR5, c[0x0][0x248] ;  /* 0x0000920000057ab9 */ /* 0x000fc40000000800 */
[----:B------:R0:W-:Y:S01]  /*bfb30*/  STL [R1+0x294], R22 ;  /* 0x0002941601007387 */ /* 0x0001e20000100800 */
[----:B------:R-:W-:-:S03]  /*bfb40*/  IADD3 R20, P1, R17, R0, RZ ;  /* 0x0000000011147210 */ /* 0x000fc60007f3e0ff */
[----:B0-----:R-:W3:Y:S04]  /*bfb50*/  LDL.LU R22, [R1+0x1174] ;  /* 0x0011740001167983 */ /* 0x001ee80000300800 */
[----:B------:R0:W-:Y:S04]  /*bfb60*/  STL [R1+0x268], R18 ;  /* 0x0002681201007387 */ /* 0x0001e80000100800 */
[----:B------:R-:W3:Y:S04]  /*bfb70*/  LDL.LU R23, [R1+0x1178] ;  /* 0x0011780001177983 */ /* 0x000ee80000300800 */
[----:B------:R-:W3:Y:S01]  /*bfb80*/  LDL.LU R19, [R1+0x117c] ;  /* 0x00117c0001137983 */ /* 0x000ee20000300800 */
[----:B0-----:R-:W-:-:S03]  /*bfb90*/  SHF.R.S32.HI R18, RZ, 0x1f, R17 ;  /* 0x0000001fff127819 */ /* 0x001fc60000011411 */
[----:B------:R4:W-:Y:S01]  /*bfba0*/  STL [R1+0x264], R21 ;  /* 0x0002641501007387 */ /* 0x0009e20000100800 */
[----:B------:R-:W-:Y:S02]  /*bfbb0*/  F2FP.SATFINITE.E5M2.F32.PACK_AB_MERGE_C R7, R7, R6, RZ ;  /* 0x000000060707723e */ /* 0x000fe400048060ff */
[----:B------:R-:W-:Y:S02]  /*bfbc0*/  F2FP.SATFINITE.E5M2.F32.PACK_AB_MERGE_C R6, R29, R27, RZ ;  /* 0x0000001b1d06723e */ /* 0x000fe400048060ff */
[----:B--2---:R-:W-:Y:S01]  /*bfbd0*/  F2FP.SATFINITE.E5M2.F32.PACK_AB_MERGE_C R12, R12, R5, RZ ;  /* 0x000000050c0c723e */ /* 0x004fe200048060ff */
[----:B----4-:R-:W-:-:S05]  /*bfbe0*/  IMAD.X R21, R18, 0x1, R2, P1 ;  /* 0x0000000112157824 */ /* 0x010fca00008e0602 */
[----:B------:R0:W-:Y:S04]  /*bfbf0*/  STL.64 [R1+0x14f8], R20 ;  /* 0x0014f81401007387 */ /* 0x0001e80000100a00 */
[----:B0-----:R-:W2:Y:S04]  /*bfc00*/  LDL.LU R21, [R1+0x1168] ;  /* 0x0011680001157983 */ /* 0x001ea80000300800 */
[----:B------:R-:W2:Y:S04]  /*bfc10*/  LDL.LU R20, [R1+0x116c] ;  /* 0x00116c0001147983 */ /* 0x000ea80000300800 */
[----:B------:R-:W4:Y:S04]  /*bfc20*/  LDL.LU R27, [R1+0x1158] ;  /* 0x00115800011b7983 */ /* 0x000f280000300800 */
[----:B------:R-:W-:Y:S04]  /*bfc30*/  STL [R1+0x23c], R7 ;  /* 0x00023c0701007387 */ /* 0x000fe80000100800 */
[----:B------:R-:W4:Y:S04]  /*bfc40*/  LDL.LU R29, [R1+0x115c] ;  /* 0x00115c00011d7983 */ /* 0x000f280000300800 */
[----:B------:R0:W-:Y:S02]  /*bfc50*/  STL [R1+0x244], R6 ;  /* 0x0002440601007387 */ /* 0x0001e40000100800 */
[----:B0-----:R-:W-:-:S05]  /*bfc60*/  IADD3 R6, P1, R17, R3, RZ ;  /* 0x0000000311067210 */ /* 0x001fca0007f3e0ff */
[----:B------:R-:W-:-:S05]  /*bfc70*/  IMAD.X R7, R18, 0x1, R4, P1 ;  /* 0x0000000112077824 */ /* 0x000fca00008e0604 */
[----:B------:R0:W-:Y:S04]  /*bfc80*/  STL.64 [R1+0x14f0], R6 ;  /* 0x0014f00601007387 */ /* 0x0001e80000100a00 */
[----:B0-----:R-:W3:Y:S04]  /*bfc90*/  LDL.LU.64 R6, [R1+0x5ec0] ;  /* 0x005ec00001067983 */ /* 0x001ee80000300a00 */
[----:B------:R-:W2:Y:S04]  /*bfca0*/  LDL.LU R5, [R1+0x5eb8] ;  /* 0x005eb80001057983 */ /* 0x000ea80000300800 */
[----:B------:R0:W-:Y:S02]  /*bfcb0*/  STL [R1+0x218], R12 ;  /* 0x0002180c01007387 */ /* 0x0001e40000100800 */
[----:B0-----:R-:W-:-:S05]  /*bfcc0*/  F2FP.SATFINITE.E5M2.F32.PACK_AB_MERGE_C R12, R11, R10, RZ ;  /* 0x0000000a0b0c723e */ /* 0x001fca00048060ff */
[----:B------:R0:W-:Y:S02]  /*bfcd0*/  STL [R1+0x21c], R12 ;  /* 0x00021c0c01007387 */ /* 0x0001e40000100800 */
[----:B0-----:R-:W-:Y:S02]  /*bfce0*/  F2FP.SATFINITE.E5M2.F32.PACK_AB_MERGE_C R12, R26, R24, RZ ;  /* 0x000000181a0c723e */ /* 0x001fe400048060ff */
[----:B--2---:R-:W-:-:S05]  /*bfcf0*/  IADD3 R10, P1, R17, R5, RZ ;  /* 0x00000005110a7210 */ /* 0x004fca0007f3e0ff */
[----:B---3--:R-:W-:-:S05]  /*bfd00*/  IMAD.X R11, R18, 0x1, R6, P1 ;  /* 0x00000001120b7824 */ /* 0x008fca00008e0606 */
[----:B------:R0:W-:Y:S02]  /*bfd10*/  STL.64 [R1+0x14e8], R10 ;  /* 0x0014e80a01007387 */ /* 0x0001e40000100a00 */
[----:B0-----:R-:W-:Y:S02]  /*bfd20*/  F2FP.SATFINITE.E5M2.F32.PACK_AB_MERGE_C R10, R28, R25, RZ ;  /* 0x000000191c0a723e */ /* 0x001fe400048060ff */
[----:B------:R-:W2:Y:S04]  /*bfd30*/  LDL.LU R25, [R1+0x1140] ;  /* 0x0011400001197983 */ /* 0x000ea80000300800 */
[----:B------:R-:W2:Y:S04]  /*bfd40*/  LDL.LU R28, [R1+0x1144] ;  /* 0x00114400011c7983 */ /* 0x000ea80000300800 */
[----:B------:R0:W-:Y:S02]  /*bfd50*/  STL [R1+0x1fc], R10 ;  /* 0x0001fc0a01007387 */ /* 0x0001e40000100800 */
[----:B0-----:R-:W-:-:S02]  /*bfd60*/  IADD3 R10, P1, R17, R7, RZ ;  /* 0x00000007110a7210 */ /* 0x001fc40007f3e0ff */
[----:B------:R0:W-:Y:S03]  /*bfd70*/  STL [R1+0x5e90], R7 ;  /* 0x005e900701007387 */ /* 0x0001e60000100800 */
[----:B------:R-:W-:Y:S01]  /*bfd80*/  IMAD.X R11, R18, 0x1, R8, P1 ;  /* 0x00000001120b7824 */ /* 0x000fe200008e0608 */
[----:B------:R-:W-:Y:S04]  /*bfd90*/  STL [R1+0x134], R12 ;  /* 0x0001340c01007387 */ /* 0x000fe80000100800 */
[----:B0-----:R-:W3:Y:S04]  /*bfda0*/  LDL.LU R7, [R1+0x1154] ;  /* 0x0011540001077983 */ /* 0x001ee80000300800 */
[----:B------:R0:W-:Y:S04]  /*bfdb0*/  STL.64 [R1+0x14e0], R10 ;  /* 0x0014e00a01007387 */ /* 0x0001e80000100a00 */
[----:B0-----:R-:W4:Y:S01]  /*bfdc0*/  LDL.LU.64 R10, [R1+0x5eb0] ;  /* 0x005eb000010a7983 */ /* 0x001f220000300a00 */
[----:B------:R-:W-:-:S02]  /*bfdd0*/  F2FP.SATFINITE.E5M2.F32.PACK_AB_MERGE_C R22, R22, R13, RZ ;  /* 0x0000000d1616723e */ /* 0x000fc400048060ff */
[----:B------:R-:W-:Y:S01]  /*bfde0*/  F2FP.SATFINITE.E5M2.F32.PACK_AB_MERGE_C R12, R19, R23, RZ ;  /* 0x00000017130c723e */ /* 0x000fe200048060ff */
[----:B------:R-:W2:Y:S04]  /*bfdf0*/  LDL.LU R24, [R1+0x1148] ;  /* 0x0011480001187983 */ /* 0x000ea80000300800 */
[----:B------:R-:W2:Y:S04]  /*bfe00*/  LDL.LU R26, [R1+0x114c] ;  /* 0x00114c00011a7983 */ /* 0x000ea80000300800 */
[----:B------:R0:W-:Y:S04]  /*bfe10*/  STL [R1+0x5ae0], R22 ;  /* 0x005ae01601007387 */ /* 0x0001e80000100800 */
[----:B0-----:R-:W3:Y:S04]  /*bfe20*/  LDL.LU R22, [R1+0x1150] ;  /* 0x0011500001167983 */ /* 0x001ee80000300800 */
[----:B------:R-:W2:Y:S04]  /*bfe30*/  LDL.LU R23, [R1+0x8f0] ;  /* 0x0008f00001177983 */ /* 0x000ea80000300800 */
[----:B------:R-:W2:Y:S04]  /*bfe40*/  LDL.LU R19, [R1+0x8f4] ;  /* 0x0008f40001137983 */ /* 0x000ea80000300800 */
[----:B------:R0:W-:Y:S04]  /*bfe50*/  STL [R1+0x120], R12 ;  /* 0x0001200c01007387 */ /* 0x0001e80000100800 */
[----:B------:R1:W-:Y:S01]  /*bfe60*/  STL.64 [R1+0x5e98], R8 ;  /* 0x005e980801007387 */ /* 0x0003e20000100a00 */
[----:B0-----:R-:W-:-:S03]  /*bfe70*/  IADD3 R12, P1, R17, R9, RZ ;  /* 0x00000009110c7210 */ /* 0x001fc60007f3e0ff */
[----:B-1----:R-:W3:Y:S04]  /*bfe80*/  LDL.LU R8, [R1+0x1160] ;  /* 0x0011600001087983 */ /* 0x002ee80000300800 */
[----:B------:R-:W3:Y:S01]  /*bfe90*/  LDL.LU R9, [R1+0x1164] ;  /* 0x0011640001097983 */ /* 0x000ee20000300800 */
[----:B----4-:R-:W-:-:S05]  /*bfea0*/  IMAD.X R13, R18, 0x1, R10, P1 ;  /* 0x00000001120d7824 */ /* 0x010fca00008e060a */
[----:B------:R0:W-:Y:S04]  /*bfeb0*/  STL.64 [R1+0x14d8], R12 ;  /* 0x0014d80c01007387 */ /* 0x0001e80000100a00 */
[----:B0-----:R-:W4:Y:S01]  /*bfec0*/  LDL.LU.64 R12, [R1+0x5ea8] ;  /* 0x005ea800010c7983 */ /* 0x001f220000300a00 */
[----:B---3--:R-:W-:Y:S02]  /*bfed0*/  F2FP.SATFINITE.E5M2.F32.PACK_AB_MERGE_C R9, R9, R8, RZ ;  /* 0x000000080909723e */ /* 0x008fe400048060ff */
[----:B------:R-:W-:Y:S02]  /*bfee0*/  F2FP.SATFINITE.E5M2.F32.PACK_AB_MERGE_C R8, R20, R21, RZ ;  /* 0x000000151408723e */ /* 0x000fe400048060ff */
[----:B------:R-:W3:Y:S04]  /*bfef0*/  LDL.LU R21, [R1+0x8f8] ;  /* 0x0008f80001157983 */ /* 0x000ee80000300800 */
[----:B------:R-:W-:Y:S04]  /*bff00*/  STL [R1+0x114], R9 ;  /* 0x0001140901007387 */ /* 0x000fe80000100800 */
[----:B------:R-:W3:Y:S04]  /*bff10*/  LDL.LU R20, [R1+0x8fc] ;  /* 0x0008fc0001147983 */ /* 0x000ee80000300800 */
[----:B------:R0:W-:Y:S02]  /*bff20*/  STL [R1+0x118], R8 ;  /* 0x0001180801007387 */ /* 0x0001e40000100800 */
[----:B0-----:R-:W-:-:S02]  /*bff30*/  IADD3 R8, P1, R17, R11, RZ ;  /* 0x0000000b11087210 */ /* 0x001fc40007f3e0ff */
[----:B------:R-:W-:Y:S03]  /*bff40*/  STL.64 [R1+0x5e88], R10 ;  /* 0x005e880a01007387 */ /* 0x000fe60000100a00 */
[----:B----4-:R-:W-:-:S05]  /*bff50*/  IMAD.X R9, R18, 0x1, R12, P1 ;  /* 0x0000000112097824 */ /* 0x010fca00008e060c */
[----:B------:R0:W-:Y:S02]  /*bff60*/  STL.64 [R1+0x14d0], R8 ;  /* 0x0014d00801007387 */ /* 0x0001e40000100a00 */
[----:B0-----:R-:W-:Y:S02]  /*bff70*/  F2FP.SATFINITE.E5M2.F32.PACK_AB_MERGE_C R8, R7, R22, RZ ;  /* 0x000000160708723e */ /* 0x001fe400048060ff */
[----:B------:R-:W-:Y:S02]  /*bff80*/  F2FP.SATFINITE.E5M2.F32.PACK_AB_MERGE_C R7, R29, R27, RZ ;  /* 0x0000001b1d07723e */ /* 0x000fe400048060ff */
[----:B------:R-:W4:Y:S04]  /*bff90*/  LDL.LU R27, [R1+0x1138] ;  /* 0x00113800011b7983 */ /* 0x000f280000300800 */
[----:B------:R0:W-:Y:S04]  /*bffa0*/  STL [R1+0x10c], R8 ;  /* 0x00010c0801007387 */ /* 0x0001e80000100800 */
[----:B------:R-:W4:Y:S04]  /*bffb0*/  LDL.LU R29, [R1+0x113c] ;  /* 0x00113c00011d7983 */ /* 0x000f280000300800 */
[----:B------:R-:W-:Y:S01]  /*bffc0*/  STL [R1+0x110], R7 ;  /* 0x0001100701007387 */ /* 0x000fe20000100800 */
[----:B0-----:R-:W-:-:S03]  /*bffd0*/  IADD3 R8, P1, R17, R13, RZ ;  /* 0x0000000d11087210 */ /* 0x001fc60007f3e0ff */
[----:B------:R0:W-:Y:S02]  /*bffe0*/  STL.64 [R1+0x5ea0], R12 ;  /* 0x005ea00c01007387 */ /* 0x0001e40000100a00 */
[----:B------:R-:W-:Y:S02]  /*bfff0*/  IMAD.X R9, R18, 0x1, R15, P1 ;  /* 0x0000000112097824 */ /* 0x000fe400008e060f */
[----:B0-----:R-:W4:Y:S04]  /*c0000*/  LDL.LU R12, [R1+0x1130] ;  /* 0x00113000010c7983 */ /* 0x001f280000300800 */
[----:B------:R-:W4:Y:S01]  /*c0010*/  LDL.LU R13, [R1+0x1134] ;  /* 0x00113400010d7983 */ /* 0x000f220000300800 */
[----:B--2---:R-:W-:-:S03]  /*c0020*/  F2FP.SATFINITE.E5M2.F32.PACK_AB_MERGE_C R7, R28, R25, RZ ;  /* 0x000000191c07723e */ /* 0x004fc600048060ff */
[----:B------:R0:W-:Y:S01]  /*c0030*/  STL.64 [R1+0x14c8], R8 ;  /* 0x0014c80801007387 */ /* 0x0001e20000100a00 */
[----:B------:R-:W-:-:S03]  /*c0040*/  IADD3 R10, P1, R17, R14, RZ ;  /* 0x0000000e110a7210 */ /* 0x000fc60007f3e0ff */
[----:B0-----:R-:W2:Y:S04]  /*c0050*/  LDL.LU R8, [R1+0x1120] ;  /* 0x0011200001087983 */ /* 0x001ea80000300800 */
[----:B------:R-:W2:Y:S04]  /*c0060*/  LDL.LU R9, [R1+0x1124] ;  /* 0x0011240001097983 */ /* 0x000ea80000300800 */
[----:B------:R0:W-:Y:S04]  /*c0070*/  STL [R1+0xf4], R7 ;  /* 0x0000f40701007387 */ /* 0x0001e80000100800 */
[----:B------:R-:W2:Y:S01]  /*c0080*/  LDL.LU R25, [R1+0x1128] ;  /* 0x0011280001197983 */ /* 0x000ea20000300800 */
[----:B------:R-:W-:-:S03]  /*c0090*/  IMAD.X R11, R18, 0x1, R16, P1 ;  /* 0x00000001120b7824 */ /* 0x000fc600008e0610 */
[----:B------:R-:W2:Y:S04]  /*c00a0*/  LDL.LU R28, [R1+0x112c] ;  /* 0x00112c00011c7983 */ /* 0x000ea80000300800 */
[----:B------:R1:W-:Y:S04]  /*c00b0*/  STL.64 [R1+0x5e80], R14 ;  /* 0x005e800e01007387 */ /* 0x0003e80000100a00 */
[----:B------:R3:W-:Y:S04]  /*c00c0*/  STL.64 [R1+0x14c0], R10 ;  /* 0x0014c00a01007387 */ /* 0x0007e80000100a00 */
[----:B0-----:R-:W2:Y:S04]  /*c00d0*/  LDL.LU R7, [R1+0x1110] ;  /* 0x0011100001077983 */ /* 0x001ea80000300800 */
[----:B-1----:R-:W2:Y:S01]  /*c00e0*/  LDL.LU R14, [R1+0x1114] ;  /* 0x00111400010e7983 */ /* 0x002ea20000300800 */
[----:B---3--:R-:W-:Y:S01]  /*c00f0*/  F2FP.SATFINITE.E5M2.F32.PACK_AB_MERGE_C R10, R26, R24, RZ ;  /* 0x000000181a0a723e */ /* 0x008fe200048060ff */
[----:B------:R-:W-:Y:S01]  /*c0100*/  VIADD R17, R17, UR5 ;  /* 0x0000000511117c36 */ /* 0x000fe20008000000 */
[----:B------:R-:W-:Y:S01]  /*c0110*/  F2FP.SATFINITE.E5M2.F32.PACK_AB_MERGE_C R18, R19, R23, RZ ;  /* 0x000000171312723e */ /* 0x000fe200048060ff */
[----:B------:R-:W-:-:S02]  /*c0120*/  ULDC UR5, c[0x0][0x248] ;  /* 0x0000920000057ab9 */ /* 0x000fc40000000800 */
[----:B------:R0:W-:Y:S01]  /*c0130*/  STL [R1+0xf0], R10 ;  /* 0x0000f00a01007387 */ /* 0x0001e20000100800 */
[----:B------:R-:W-:Y:S02]  /*c0140*/  F2FP.SATFINITE.E5M2.F32.PACK_AB_MERGE_C R24, R20, R21, RZ ;  /* 0x000000151418723e */ /* 0x000fe400048060ff */
[----:B------:R-:W-:Y:S01]  /*c0150*/  IADD3 R20, P1, R17, R0, RZ ;  /* 0x0000000011147210 */ /* 0x000fe20007f3e0ff */
[----:B0-----:R-:W3:Y:S04]  /*c0160*/  LDL.LU R10, [R1+0x1118] ;  /* 0x00111800010a7983 */ /* 0x001ee80000300800 */
[----:B------:R-:W3:Y:S04]  /*c0170*/  LDL.LU R11, [R1+0x111c] ;  /* 0x00111c00010b7983 */ /* 0x000ee80000300800 */
[----:B------:R-:W3:Y:S04]  /*c0180*/  LDL.LU R15, [R1+0x1100] ;  /* 0x00110000010f7983 */ /* 0x000ee80000300800 */
[----:B------:R-:W3:Y:S04]  /*c0190*/  LDL.LU R22, [R1+0x1104] ;  /* 0x0011040001167983 */ /* 0x000ee80000300800 */
[----:B------:R0:W-:Y:S04]  /*c01a0*/  STL [R1+0xe0], R18 ;  /* 0x0000e01201007387 */ /* 0x0001e80000100800 */
[----:B------:R-:W3:Y:S04]  /*c01b0*/  LDL.LU R23, [R1+0x1108] ;  /* 0x0011080001177983 */ /* 0x000ee80000300800 */
[----:B------:R-:W3:Y:S01]  /*c01c0*/  LDL.LU R19, [R1+0x110c] ;  /* 0x00110c0001137983 */ /* 0x000ee20000300800 */
[----:B0-----:R-:W-:-:S03]  /*c01d0*/  SHF.R.S32.HI R18, RZ, 0x1f, R17 ;  /* 0x0000001fff127819 */ /* 0x001fc60000011411 */
[----:B------:R0:W-:Y:S02]  /*c01e0*/  STL [R1+0xe4], R24 ;  /* 0x0000e41801007387 */ /* 0x0001e40000100800 */
[----:B------:R-:W-:Y:S02]  /*c01f0*/  IMAD.X R21, R18, 0x1, R2, P1 ;  /* 0x0000000112157824 */ /* 0x000fe400008e0602 */
[----:B0-----:R-:W3:Y:S04]  /*c0200*/  LDL.LU R24, [R1+0x10f0] ;  /* 0x0010f00001187983 */ /* 0x001ee80000300800 */
[----:B------:R-:W3:Y:S04]  /*c0210*/  LDL.LU R26, [R1+0x10f4] ;  /* 0x0010f400011a7983 */ /* 0x000ee80000300800 */
[----:B------:R0:W-:Y:S04]  /*c0220*/  STL.64 [R1+0x14b8], R20 ;  /* 0x0014b81401007387 */ /* 0x0001e80000100a00 */
[----:B0-----:R-:W3:Y:S04]  /*c0230*/  LDL.LU R21, [R1+0x10f8] ;  /* 0x0010f80001157983 */ /* 0x001ee80000300800 */
[----:B------:R-:W3:Y:S01]  /*c0240*/  LDL.LU R20, [R1+0x10fc] ;  /* 0x0010fc0001147983 */ /* 0x000ee20000300800 */
[----:B----4-:R-:W-:-:S02]  /*c0250*/  F2FP.SATFINITE.E5M2.F32.PACK_AB_MERGE_C R27, R29, R27, RZ ;  /* 0x0000001b1d1b723e */ /* 0x010fc400048060ff */
[----:B------:R-:W-:Y:S02]  /*c0260*/  F2FP.SATFINITE.E5M2.F32.PACK_AB_MERGE_C R13, R13, R12, RZ ;  /* 0x0000000c0d0d723e */ /* 0x000fe400048060ff */
[----:B------:R-:W-:-:S03]  /*c0270*/  IADD3 R12, P1, R17, R3, RZ ;  /* 0x00000003110c7210 */ /* 0x000fc60007f3e0ff */
[----:B------:R0:W-:Y:S04]  /*c0280*/  STL [R1+0x1d9c], R13 ;  /* 0x001d9c0d01007387 */ /* 0x0001e80000100800 */
[----:B------:R-:W-:Y:S01]  /*c0290*/  STL [R1+0x1db8], R27 ;  /* 0x001db81b01007387 */ /* 0x000fe20000100800 */
[----:B0-----:R-:W-:Y:S01]  /*c02a0*/  IMAD.X R13, R18, 0x1, R4, P1 ;  /* 0x00000001120d7824 */ /* 0x001fe200008e0604 */
[----:B--2---:R-:W-:-:S04]  /*c02b0*/  F2FP.SATFINITE.E5M2.F32.PACK_AB_MERGE_C R9, R9, R8, RZ ;  /* 0x000000080909723e */ /* 0x004fc800048060ff */
[----:B------:R0:W-:Y:S01]  /*c02c0*/  STL.64 [R1+0x14b0], R12 ;  /* 0x0014b00c01007387 */ /* 0x0001e20000100a00 */
[----:B------:R-:W-:-:S03]  /*c02d0*/  IADD3 R8, P1, R17, R5, RZ ;  /* 0x0000000511087210 */ /* 0x000fc60007f3e0ff */
[----:B0-----:R-:W2:Y:S01]  /*c02e0*/  LDL.LU.64 R12, [R1+0x5ea0] ;  /* 0x005ea000010c7983 */ /* 0x001ea20000300a00 */
[----:B------:R-:W-:-:S03]  /*c02f0*/  F2FP.SATFINITE.E5M2.F32.PACK_AB_MERGE_C R25, R28, R25, RZ ;  /* 0x000000191c19723e */ /* 0x000fc600048060ff */
[----:B------:R-:W4:Y:S04]  /*c0300*/  LDL.LU R27, [R1+0x10e0] ;  /* 0x0010e000011b7983 */ /* 0x000f280000300800 */
[----:B------:R-:W4:Y:S04]  /*c0310*/  LDL.LU R29, [R1+0x10e4] ;  /* 0x0010e400011d7983 */ /* 0x000f280000300800 */
[----:B------:R0:W-:Y:S04]  /*c0320*/  STL [R1+0x1d0c], R9 ;  /* 0x001d0c0901007387 */ /* 0x0001e80000100800 */
[----:B------:R1:W-:Y:S01]  /*c0330*/  STL [R1+0x5e70], R5 ;  /* 0x005e700501007387 */ /* 0x0003e20000100800 */
[----:B0-----:R-:W-:-:S03]  /*c0340*/  IMAD.X R9, R18, 0x1, R6, P1 ;  /* 0x0000000112097824 */ /* 0x001fc600008e0606 */
[----:B------:R-:W-:Y:S04]  /*c0350*/  STL [R1+0x1d48], R25 ;  /* 0x001d481901007387 */ /* 0x000fe80000100800 */
[----:B-1----:R-:W4:Y:S01]  /*c0360*/  LDL.LU R5, [R1+0x10ec] ;  /* 0x0010ec0001057983 */ /* 0x002f220000300800 */
[----:B------:R-:W-:-:S03]  /*c0370*/  F2FP.SATFINITE.E5M2.F32.PACK_AB_MERGE_C R14, R14, R7, RZ ;  /* 0x000000070e0e723e */ /* 0x000fc600048060ff */
[----:B------:R0:W-:Y:S04]  /*c0380*/  STL.64 [R1+0x14a8], R8 ;  /* 0x0014a80801007387 */ /* 0x0001e80000100a00 */
[----:B0-----:R-:W2:Y:S04]  /*c0390*/  LDL.LU.64 R8, [R1+0x5e98] ;  /* 0x005e980001087983 */ /* 0x001ea80000300a00 */
[----:B------:R-:W4:Y:S04]  /*c03a0*/  LDL.LU R25, [R1+0x10d0] ;  /* 0x0010d00001197983 */ /* 0x000f280000300800 */
[----:B------:R-:W4:Y:S04]  /*c03b0*/  LDL.LU R28, [R1+0x10d4] ;  /* 0x0010d400011c7983 */ /* 0x000f280000300800 */
[----:B------:R-:W2:Y:S04]  /*c03c0*/  LDL.LU R7, [R1+0x5e90] ;  /* 0x005e900001077983 */ /* 0x000ea80000300800 */
[----:B------:R3:W-:Y:S02]  /*c03d0*/  STL [R1+0x1bfc], R14 ;  /* 0x001bfc0e01007387 */ /* 0x0007e40000100800 */
[----:B---3--:R-:W-:-:S02]  /*c03e0*/  F2FP.SATFINITE.E5M2.F32.PACK_AB_MERGE_C R14, R11, R10, RZ ;  /* 0x0000000a0b0e723e */ /* 0x008fc400048060ff */
[----:B--2---:R-:W-:Y:S01]  /*c03f0*/  IADD3 R10, P1, R17, R7, RZ ;  /* 0x00000007110a7210 */ /* 0x004fe20007f3e0ff */
[----:B------:R0:W-:Y:S04]  /*c0400*/  STL.64 [R1+0x5e78], R6 ;  /* 0x005e780601007387 */ /* 0x0001e80000100a00 */
[----:B------:R-:W-:Y:S01]  /*c0410*/  IMAD.X R11, R18, 0x1, R8, P1 ;  /* 0x00000001120b7824 */ /* 0x000fe200008e0608 */
[----:B------:R-:W-:Y:S04]  /*c0420*/  STL [R1+0x1c9c], R14 ;  /* 0x001c9c0e01007387 */ /* 0x000fe80000100800 */
[----:B0-----:R-:W2:Y:S04]  /*c0430*/  LDL.LU R6, [R1+0x10e8] ;  /* 0x0010e80001067983 */ /* 0x001ea80000300800 */
[----:B------:R0:W-:Y:S04]  /*c0440*/  STL.64 [R1+0x14a0], R10 ;  /* 0x0014a00a01007387 */ /* 0x0001e80000100a00 */
[----:B0-----:R-:W3:Y:S01]  /*c0450*/  LDL.LU.64 R10, [R1+0x5e88] ;  /* 0x005e8800010a7983 */ /* 0x001ee20000300a00 */
[----:B------:R-:W-:-:S02]  /*c0460*/  F2FP.SATFINITE.E5M2.F32.PACK_AB_MERGE_C R15, R22, R15, RZ ;  /* 0x0000000f160f723e */ /* 0x000fc400048060ff */
[----:B------:R-:W-:Y:S01]  /*c0470*/  F2FP.SATFINITE.E5M2.F32.PACK_AB_MERGE_C R14, R19, R23, RZ ;  /* 0x00000017130e723e */ /* 0x000fe200048060ff */
[----:B------:R-:W2:Y:S04]  /*c0480*/  LDL.LU R7, [R1+0x10d8] ;  /* 0x0010d80001077983 */ /* 0x000ea80000300800 */
[----:B------:R-:W-:Y:S04]  /*c0490*/  STL [R1+0x1a2c], R15 ;  /* 0x001a2c0f01007387 */ /* 0x000fe80000100800 */
[----:B------:R-:W2:Y:S04]  /*c04a0*/  LDL.LU R22, [R1+0x10dc] ;  /* 0x0010dc0001167983 */ /* 0x000ea80000300800 */
[----:B------:R0:W-:Y:S04]  /*c04b0*/  STL [R1+0x1b2c], R14 ;  /* 0x001b2c0e01007387 */ /* 0x0001e80000100800 */
[----:B------:R-:W2:Y:S04]  /*c04c0*/  LDL.LU R23, [R1+0x10c0] ;  /* 0x0010c00001177983 */ /* 0x000ea80000300800 */
[----:B------:R-:W2:Y:S01]  /*c04d0*/  LDL.LU R19, [R1+0x10c4] ;  /* 0x0010c40001137983 */ /* 0x000ea20000300800 */
[----:B0-----:R-:W-:-:S03]  /*c04e0*/  IADD3 R14, P1, R17, R9, RZ ;  /* 0x00000009110e7210 */ /* 0x001fc60007f3e0ff */
[----:B------:R0:W-:Y:S02]  /*c04f0*/  STL.64 [R1+0x5e68], R8 ;  /* 0x005e680801007387 */ /* 0x0001e40000100a00 */
[----:B0-----:R-:W-:Y:S02]  /*c0500*/  F2FP.SATFINITE.E5M2.F32.PACK_AB_MERGE_C R9, R26, R24, RZ ;  /* 0x000000181a09723e */ /* 0x001fe400048060ff */
[----:B------:R-:W-:Y:S01]  /*c0510*/  F2FP.SATFINITE.E5M2.F32.PACK_AB_MERGE_C R8, R20, R21, RZ ;  /* 0x000000151408723e */ /* 0x000fe200048060ff */
[----:B---3--:R-:W-:-:S05]  /*c0520*/  IMAD.X R15, R18, 0x1, R10, P1 ;  /* 0x00000001120f7824 */ /* 0x008fca00008e060a */
[----:B------:R0:W-:Y:S04]  /*c0530*/  STL.64 [R1+0x1498], R14 ;  /* 0x0014980e01007387 */ /* 0x0001e80000100a00 */
[----:B0-----:R-:W3:Y:S04]  /*c0540*/  LDL.LU.64 R14, [R1+0x5e80] ;  /* 0x005e8000010e7983 */ /* 0x001ee80000300a00 */
[----:B------:R-:W3:Y:S04]  /*c0550*/  LDL.LU R21, [R1+0x10c8] ;  /* 0x0010c80001157983 */ /* 0x000ee80000300800 */
[----:B------:R-:W-:Y:S04]  /*c0560*/  STL [R1+0x195c], R9 ;  /* 0x00195c0901007387 */ /* 0x000fe80000100800 */
[----:B------:R-:W3:Y:S04]  /*c0570*/  LDL.LU R20, [R1+0x10cc] ;  /* 0x0010cc0001147983 */ /* 0x000ee80000300800 */
[----:B------:R0:W-:Y:S02]  /*c0580*/  STL [R1+0x196c], R8 ;  /* 0x00196c0801007387 */ /* 0x0001e40000100800 */
[----:B0-----:R-:W-:-:S02]  /*c0590*/  IADD3 R8, P1, R17, R11, RZ ;  /* 0x0000000b11087210 */ /* 0x001fc40007f3e0ff */
[----:B------:R-:W-:Y:S03]  /*c05a0*/  STL.64 [R1+0x5e60], R10 ;  /* 0x005e600a01007387 */ /* 0x000fe60000100a00 */
[----:B------:R-:W-:-:S05]  /*c05b0*/  IMAD.X R9, R18, 0x1, R12, P1 ;  /* 0x0000000112097824 */ /* 0x000fca00008e060c */
[----:B------:R4:W-:Y:S04]  /*c05c0*/  STL.64 [R1+0x1490], R8 ;  /* 0x0014900801007387 */ /* 0x0009e80000100a00 */
[----:B------:R-:W3:Y:S04]  /*c05d0*/  LDL.LU R24, [R1+0x10b0] ;  /* 0x0010b00001187983 */ /* 0x000ee80000300800 */
[----:B------:R-:W3:Y:S01]  /*c05e0*/  LDL.LU R26, [R1+0x10b4] ;  /* 0x0010b400011a7983 */ /* 0x000ee20000300800 */
[----:B----4-:R-:W-:-:S05]  /*c05f0*/  F2FP.SATFINITE.E5M2.F32.PACK_AB_MERGE_C R8, R29, R27, RZ ;  /* 0x0000001b1d08723e */ /* 0x010fca00048060ff */
[----:B------:R0:W-:Y:S04]  /*c0600*/  STL [R1+0x1908], R8 ;  /* 0x0019080801007387 */ /* 0x0001e80000100800 */
[----:B------:R-:W4:Y:S04]  /*c0610*/  LDL.LU R27, [R1+0x10b8] ;  /* 0x0010b800011b7983 */ /* 0x000f280000300800 */
[----:B------:R-:W4:Y:S01]  /*c0620*/  LDL.LU R29, [R1+0x10bc] ;  /* 0x0010bc00011d7983 */ /* 0x000f220000300800 */
[----:B0-----:R-:W-:Y:S02]  /*c0630*/  IADD3 R8, P1, R17, R13, RZ ;  /* 0x0000000d11087210 */ /* 0x001fe40007f3e0ff */
[----:B--2---:R-:W-:Y:S01]  /*c0640*/  F2FP.SATFINITE.E5M2.F32.PACK_AB_MERGE_C R5, R5, R6, RZ ;  /* 0x000000060505723e */ /* 0x004fe200048060ff */
[----:B------:R-:W-:Y:S04]  /*c0650*/  STL.64 [R1+0x5e58], R12 ;  /* 0x005e580c01007387 */ /* 0x000fe80000100a00 */
[----:B------:R0:W-:Y:S02]  /*c0660*/  STL [R1+0x1928], R5 ;  /* 0x0019280501007387 */ /* 0x0001e40000100800 */
[----:B0-----:R-:W-:-:S02]  /*c0670*/  F2FP.SATFINITE.E5M2.F32.PACK_AB_MERGE_C R5, R28, R25, RZ ;  /* 0x000000191c05723e */ /* 0x001fc400048060ff */
[----:B------:R-:W-:Y:S02]  /*c0680*/  F2FP.SATFINITE.E5M2.F32.PACK_AB_MERGE_C R7, R22, R7, RZ ;  /* 0x000000071607723e */ /* 0x000fe400048060ff */
[----:B------:R-:W-:Y:S01]  /*c0690*/  F2FP.SATFINITE.E5M2.F32.PACK_AB_MERGE_C R6, R19, R23, RZ ;  /* 0x000000171306723e */ /* 0x000fe200048060ff */
[----:B---3--:R-:W-:-:S05]  /*c06a0*/  IMAD.X R9, R18, 0x1, R15, P1 ;  /* 0x0000000112097824 */ /* 0x008fca00008e060f */
[----:B------:R0:W-:Y:S04]  /*c06b0*/  STL.64 [R1+0x1488], R8 ;  /* 0x0014880801007387 */ /* 0x0001e80000100a00 */
[----:B------:R1:W-:Y:S01]  /*c06c0*/  STL [R1+0x18b8], R5 ;  /* 0x0018b80501007387 */ /* 0x0003e20000100800 */
[----:B0-----:R-:W-:-:S03]  /*c06d0*/  IADD3 R8, P1, R17, R14, RZ ;  /* 0x0000000e11087210 */ /* 0x001fc60007f3e0ff */
[----:B-1----:R-:W2:Y:S02]  /*c06e0*/  LDL.LU R5, [R1+0x10a0] ;  /* 0x0010a00001057983 */ /* 0x002ea40000300800 */
[----:B------:R-:W-:-:S05]  /*c06f0*/  IMAD.X R9, R18, 0x1, R16, P1 ;  /* 0x0000000112097824 */ /* 0x000fca00008e0610 */
[----:B------:R0:W-:Y:S01]  /*c0700*/  STL.64 [R1+0x1480], R8 ;  /* 0x0014800801007387 */ /* 0x0001e20000100a00 */
[----:B------:R-:W-:Y:S01]  /*c0710*/  VIADD R17, R17, UR5 ;  /* 0x0000000511117c36 */ /* 0x000fe20008000000 */
[----:B------:R-:W-:Y:S02]  /*c0720*/  ULDC UR5, c[0x0][0x248] ;  /* 0x0000920000057ab9 */ /* 0x000fe40000000800 */
[----:B0-----:R-:W3:Y:S04]  /*c0730*/  LDL.LU R8, [R1+0x10a8] ;  /* 0x0010a80001087983 */ /* 0x001ee80000300800 */
[----:B------:R-:W3:Y:S04]  /*c0740*/  LDL.LU R9, [R1+0x10ac] ;  /* 0x0010ac0001097983 */ /* 0x000ee80000300800 */
[----:B------:R-:W3:Y:S04]  /*c0750*/  LDL.LU R10, [R1+0x1090] ;  /* 0x00109000010a7983 */ /* 0x000ee80000300800 */
[----:B------:R-:W3:Y:S04]  /*c0760*/  LDL.LU R11, [R1+0x1094] ;  /* 0x00109400010b7983 */ /* 0x000ee80000300800 */
[----:B------:R-:W3:Y:S04]  /*c0770*/  LDL.LU R25, [R1+0x1098] ;  /* 0x0010980001197983 */ /* 0x000ee80000300800 */
        /* <DEDUP_REMOVED lines=11> */
[----:B------:R0:W-:Y:S04]  /*c0830*/  STL [R1+0x91c], R6 ;  /* 0x00091c0601007387 */ /* 0x0001e80000100800 */
[----:B------:R-:W3:Y:S01]  /*c0840*/  LDL.LU R20, [R1+0x107c] ;  /* 0x00107c0001147983 */ /* 0x000ee20000300800 */
[----:B0-----:R-:W-:-:S05]  /*c0850*/  IADD3 R6, P1, R17, R0, RZ ;  /* 0x0000000011067210 */ /* 0x001fca0007f3e0ff */
[----:B------:R-:W-:-:S05]  /*c0860*/  IMAD.X R7, R18, 0x1, R2, P1 ;  /* 0x0000000112077824 */ /* 0x000fca00008e0602 */
[----:B------:R0:W-:Y:S02]  /*c0870*/  STL.64 [R1+0x1478], R6 ;  /* 0x0014780601007387 */ /* 0x0001e40000100a00 */
[----:B0-----:R-:W-:Y:S02]  /*c0880*/  F2FP.SATFINITE.E5M2.F32.PACK_AB_MERGE_C R7, R26, R24, RZ ;  /* 0x000000181a07723e */ /* 0x001fe400048060ff */
[----:B----4-:R-:W-:Y:S01]  /*c0890*/  F2FP.SATFINITE.E5M2.F32.PACK_AB_MERGE_C R6, R29, R27, RZ ;  /* 0x0000001b1d06723e */ /* 0x010fe200048060ff */
[----:B------:R-:W4:Y:S04]  /*c08a0*/  LDL.LU R24, [R1+0x1060] ;  /* 0x0010600001187983 */ /* 0x000f280000300800 */
[----:B------:R-:W-:Y:S04]  /*c08b0*/  STL [R1+0x7b0], R7 ;  /* 0x0007b00701007387 */ /* 0x000fe80000100800 */
[----:B------:R-:W4:Y:S04]  /*c08c0*/  LDL.LU R26, [R1+0x1064] ;  /* 0x00106400011a7983 */ /* 0x000f280000300800 */
[----:B------:R-:W-:Y:S04]  /*c08d0*/  STL [R1+0x8f0], R6 ;  /* 0x0008f00601007387 */ /* 0x000fe80000100800 */
[----:B------:R-:W4:Y:S04]  /*c08e0*/  LDL.LU R27, [R1+0x1068] ;  /* 0x00106800011b7983 */ /* 0x000f280000300800 */
[----:B------:R-:W4:Y:S04]  /*c08f0*/  LDL.LU R29, [R1+0x106c] ;  /* 0x00106c00011d7983 */ /* 0x000f280000300800 */
[----:B------:R0:W-:Y:S04]  /*c0900*/  STL.64 [R1+0x5e50], R2 ;  /* 0x005e500201007387 */ /* 0x0001e80000100a00 */
[----:B0-----:R-:W2:Y:S01]  /*c0910*/  LDL.LU R2, [R1+0x10a4] ;  /* 0x0010a40001027983 */ /* 0x001ea20000300800 */
[----:B------:R-:W-:-:S03]  /*c0920*/  IADD3 R6, P1, R17, R3, RZ ;  /* 0x0000000311067210 */ /* 0x000fc60007f3e0ff */
[----:B------:R-:W4:Y:S02]  /*c0930*/  LDL.LU R3, [R1+0x1070] ;  /* 0x0010700001037983 */ /* 0x000f240000300800 */
[----:B------:R-:W-:-:S05]  /*c0940*/  IMAD.X R7, R18, 0x1, R4, P1 ;  /* 0x0000000112077824 */ /* 0x000fca00008e0604 */
[----:B------:R0:W-:Y:S04]  /*c0950*/  STL.64 [R1+0x1470], R6 ;  /* 0x0014700601007387 */ /* 0x0001e80000100a00 */
[----:B0-----:R-:W4:Y:S01]  /*c0960*/  LDL.LU.64 R6, [R1+0x5e78] ;  /* 0x005e780001067983 */ /* 0x001f220000300a00 */
[----:B--2---:R-:W-:-:S03]  /*c0970*/  F2FP.SATFINITE.E5M2.F32.PACK_AB_MERGE_C R2, R2, R5, RZ ;  /* 0x000000050202723e */ /* 0x004fc600048060ff */
[----:B------:R-:W2:Y:S04]  /*c0980*/  LDL.LU R5, [R1+0x5e70] ;  /* 0x005e700001057983 */ /* 0x000ea80000300800 */
[----:B------:R3:W-:Y:S02]  /*c0990*/  STL [R1+0x74c], R2 ;  /* 0x00074c0201007387 */ /* 0x0007e40000100800 */
[----:B---3--:R-:W-:-:S05]  /*c09a0*/  F2FP.SATFINITE.E5M2.F32.PACK_AB_MERGE_C R2, R9, R8, RZ ;  /* 0x000000080902723e */ /* 0x008fca00048060ff */
[----:B------:R-:W-:Y:S01]  /*c09b0*/  STL [R1+0x774], R2 ;  /* 0x0007740201007387 */ /* 0x000fe20000100800 */
[----:B--2---:R-:W-:-:S05]  /*c09c0*/  IADD3 R8, P1, R17, R5, RZ ;  /* 0x0000000511087210 */ /* 0x004fca0007f3e0ff */
[----:B----4-:R-:W-:-:S05]  /*c09d0*/  IMAD.X R9, R18, 0x1, R6, P1 ;  /* 0x0000000112097824 */ /* 0x010fca00008e0606 */
[----:B------:R0:W-:Y:S04]  /*c09e0*/  STL.64 [R1+0x1468], R8 ;  /* 0x0014680801007387 */ /* 0x0001e80000100a00 */
[----:B0-----:R-:W2:Y:S01]  /*c09f0*/  LDL.LU.64 R8, [R1+0x5e68] ;  /* 0x005e680001087983 */ /* 0x001ea20000300a00 */
[----:B------:R-:W-:Y:S02]  /*c0a00*/  F2FP.SATFINITE.E5M2.F32.PACK_AB_MERGE_C R11, R11, R10, RZ ;  /* 0x0000000a0b0b723e */ /* 0x000fe400048060ff */
[----:B------:R-:W-:Y:S02]  /*c0a10*/  IADD3 R10, P1, R17, R7, RZ ;  /* 0x00000007110a7210 */ /* 0x000fe40007f3e0ff */
[----:B------:R-:W-:Y:S01]  /*c0a20*/  F2FP.SATFINITE.E5M2.F32.PACK_AB_MERGE_C R2, R28, R25, RZ ;  /* 0x000000191c02723e */ /* 0x000fe200048060ff */
[----:B------:R2:W-:Y:S04]  /*c0a30*/  STL [R1+0x538], R11 ;  /* 0x0005380b01007387 */ /* 0x0005e80000100800 */
[----:B------:R-:W-:Y:S01]  /*c0a40*/  STL [R1+0x548], R2 ;  /* 0x0005480201007387 */ /* 0x000fe20000100800 */
[----:B--2---:R-:W-:-:S05]  /*c0a50*/  IMAD.X R11, R18, 0x1, R8, P1 ;  /* 0x00000001120b7824 */ /* 0x004fca00008e0608 */
[----:B------:R0:W-:Y:S04]  /*c0a60*/  STL.64 [R1+0x1460], R10 ;  /* 0x0014600a01007387 */ /* 0x0001e80000100a00 */
[----:B0-----:R-:W2:Y:S01]  /*c0a70*/  LDL.LU.64 R10, [R1+0x5e60] ;  /* 0x005e6000010a7983 */ /* 0x001ea20000300a00 */
[----:B------:R-:W-:Y:S02]  /*c0a80*/  F2FP.SATFINITE.E5M2.F32.PACK_AB_MERGE_C R12, R13, R12, RZ ;  /* 0x0000000c0d0c723e */ /* 0x000fe400048060ff */
[----:B------:R-:W-:Y:S01]  /*c0a90*/  F2FP.SATFINITE.E5M2.F32.PACK_AB_MERGE_C R2, R19, R23, RZ ;  /* 0x000000171302723e */ /* 0x000fe200048060ff */
[----:B------:R-:W3:Y:S04]  /*c0aa0*/  LDL.LU R25, [R1+0x1040] ;  /* 0x0010400001197983 */ /* 0x000ee80000300800 */
[----:B------:R-:W3:Y:S04]  /*c0ab0*/  LDL.LU R28, [R1+0x1044] ;  /* 0x00104400011c7983 */ /* 0x000ee80000300800 */
[----:B------:R-:W4:Y:S04]  /*c0ac0*/  LDL.LU R23, [R1+0x1048] ;  /* 0x0010480001177983 */ /* 0x000f280000300800 */
[----:B------:R0:W-:Y:S04]  /*c0ad0*/  STL [R1+0x51c], R12 ;  /* 0x00051c0c01007387 */ /* 0x0001e80000100800 */
[----:B------:R-:W4:Y:S01]  /*c0ae0*/  LDL.LU R19, [R1+0x104c] ;  /* 0x00104c0001137983 */ /* 0x000f220000300800 */
[----:B0-----:R-:W-:-:S03]  /*c0af0*/  IADD3 R12, P1, R17, R9, RZ ;  /* 0x00000009110c7210 */ /* 0x001fc60007f3e0ff */
[----:B------:R-:W-:Y:S04]  /*c0b00*/  STL [R1+0x528], R2 ;  /* 0x0005280201007387 */ /* 0x000fe80000100800 */
[----:B------:R0:W-:Y:S04]  /*c0b10*/  STL.64 [R1+0x5e48], R8 ;  /* 0x005e480801007387 */ /* 0x0001e80000100a00 */
[----:B0-----:R-:W3:Y:S01]  /*c0b20*/  LDL.LU R8, [R1+0x105c] ;  /* 0x00105c0001087983 */ /* 0x001ee20000300800 */
        /* <DEDUP_REMOVED lines=11> */
[----:B0-----:R-:W3:Y:S04]  /*c0be0*/  LDL.LU R10, [R1+0x1054] ;  /* 0x00105400010a7983 */ /* 0x001ee80000300800 */
[----:B------:R-:W4:Y:S01]  /*c0bf0*/  LDL.LU R11, [R1+0x1058] ;  /* 0x00105800010b7983 */ /* 0x000f220000300800 */
        /* <DEDUP_REMOVED lines=8> */
[----:B------:R1:W-:Y:S01]  /*c0c80*/  STL.64 [R1+0x5e38], R12 ;  /* 0x005e380c01007387 */ /* 0x0003e20000100a00 */
[----:B0-----:R-:W-:-:S03]  /*c0c90*/  IADD3 R2, P1, R17, R13, RZ ;  /* 0x0000000d11027210 */ /* 0x001fc60007f3e0ff */
[----:B-1----:R-:W3:Y:S02]  /*c0ca0*/  LDL.LU R13, [R1+0x1050] ;  /* 0x00105000010d7983 */ /* 0x002ee40000300800 */
[----:B------:R-:W-:-:S05]  /*c0cb0*/  IMAD.X R3, R18, 0x1, R15, P1 ;  /* 0x0000000112037824 */ /* 0x000fca00008e060f */
[----:B------:R0:W-:Y:S04]  /*c0cc0*/  STL.64 [R1+0x1448], R2 ;  /* 0x0014480201007387 */ /* 0x0001e80000100a00 */
[----:B0-----:R-:W2:Y:S04]  /*c0cd0*/  LDL.LU.64 R2, [R1+0x5e50] ;  /* 0x005e500001027983 */ /* 0x001ea80000300a00 */
[----:B------:R-:W2:Y:S04]  /*c0ce0*/  LDL.LU R22, [R1+0x1020] ;  /* 0x0010200001167983 */ /* 0x000ea80000300800 */
[----:B------:R-:W2:Y:S04]  /*c0cf0*/  LDL.LU R24, [R1+0x1024] ;  /* 0x0010240001187983 */ /* 0x000ea80000300800 */
[----:B------:R-:W2:Y:S04]  /*c0d00*/  LDL.LU R26, [R1+0x1028] ;  /* 0x00102800011a7983 */ /* 0x000ea80000300800 */
[----:B------:R-:W2:Y:S01]  /*c0d10*/  LDL.LU R29, [R1+0x102c] ;  /* 0x00102c00011d7983 */ /* 0x000ea20000300800 */
[----:B------:R-:W-:-:S03]  /*c0d20*/  IADD3 R12, P1, R17, R14, RZ ;  /* 0x0000000e110c7210 */ /* 0x000fc60007f3e0ff */
[----:B------:R-:W-:Y:S01]  /*c0d30*/  STL.64 [R1+0x5e30], R14 ;  /* 0x005e300e01007387 */ /* 0x000fe20000100a00 */
[----:B------:R-:W-:Y:S01]  /*c0d40*/  VIADD R17, R17, UR5 ;  /* 0x0000000511117c36 */ /* 0x000fe20008000000 */
[----:B------:R-:W-:Y:S01]  /*c0d50*/  ULDC UR5, c[0x0][0x248] ;  /* 0x0000920000057ab9 */ /* 0x000fe20000000800 */
[----:B---3--:R-:W-:Y:S01]  /*c0d60*/  F2FP.SATFINITE.E5M2.F32.PACK_AB_MERGE_C R10, R10, R13, RZ ;  /* 0x0000000d0a0a723e */ /* 0x008fe200048060ff */
[----:B------:R-:W-:-:S04]  /*c0d70*/  IMAD.X R13, R18, 0x1, R16, P1 ;  /* 0x00000001120d7824 */ /* 0x000fc800008e0610 */
[----:B------:R4:W-:Y:S01]  /*c0d80*/  STL [R1+0x388], R10 ;  /* 0x0003880a01007387 */ /* 0x0009e20000100800 */
[----:B------:R-:W-:Y:S02]  /*c0d90*/  SHF.R.S32.HI R18, RZ, 0x1f, R17 ;  /* 0x0000001fff127819 */ /* 0x000fe40000011411 */
[----:B----4-:R-:W-:Y:S02]  /*c0da0*/  F2FP.SATFINITE.E5M2.F32.PACK_AB_MERGE_C R10, R8, R11, RZ ;  /* 0x0000000b080a723e */ /* 0x010fe400048060ff */
[----:B------:R-:W-:Y:S02]  /*c0db0*/  F2FP.SATFINITE.E5M2.F32.PACK_AB_MERGE_C R8, R28, R25, RZ ;  /* 0x000000191c08723e */ /* 0x000fe400048060ff */
[----:B------:R-:W3:Y:S04]  /*c0dc0*/  LDL.LU R25, [R1+0x1010] ;  /* 0x0010100001197983 */ /* 0x000ee80000300800 */
[----:B------:R0:W-:Y:S04]  /*c0dd0*/  STL.64 [R1+0x1440], R12 ;  /* 0x0014400c01007387 */ /* 0x0001e80000100a00 */
[----:B------:R1:W-:Y:S04]  /*c0de0*/  STL [R1+0x38c], R10 ;  /* 0x00038c0a01007387 */ /* 0x0003e80000100800 */
[----:B------:R-:W3:Y:S01]  /*c0df0*/  LDL.LU R28, [R1+0x1014] ;  /* 0x00101400011c7983 */ /* 0x000ee20000300800 */
[----:B0-----:R-:W-:-:S03]  /*c0e00*/  IADD3 R12, P1, R17, R0, RZ ;  /* 0x00000000110c7210 */ /* 0x001fc60007f3e0ff */
[----:B------:R0:W-:Y:S04]  /*c0e10*/  STL [R1+0x2fc], R8 ;  /* 0x0002fc0801007387 */ /* 0x0001e80000100800 */
[----:B-1----:R-:W4:Y:S01]  /*c0e20*/  LDL.LU R10, [R1+0x1018] ;  /* 0x00101800010a7983 */ /* 0x002f220000300800 */
[----:B--2---:R-:W-:-:S03]  /*c0e30*/  IMAD.X R13, R18, 0x1, R2, P1 ;  /* 0x00000001120d7824 */ /* 0x004fc600008e0602 */
[----:B------:R-:W4:Y:S01]  /*c0e40*/  LDL.LU R11, [R1+0x101c] ;  /* 0x00101c00010b7983 */ /* 0x000f220000300800 */
[----:B0-----:R-:W-:-:S05]  /*c0e50*/  F2FP.SATFINITE.E5M2.F32.PACK_AB_MERGE_C R8, R19, R23, RZ ;  /* 0x000000171308723e */ /* 0x001fca00048060ff */
[----:B------:R0:W-:Y:S04]  /*c0e60*/  STL [R1+0x304], R8 ;  /* 0x0003040801007387 */ /* 0x0001e80000100800 */
[----:B------:R-:W2:Y:S04]  /*c0e70*/  LDL.LU R23, [R1+0x1000] ;  /* 0x0010000001177983 */ /* 0x000ea80000300800 */
[----:B------:R-:W2:Y:S01]  /*c0e80*/  LDL.LU R19, [R1+0x1004] ;  /* 0x0010040001137983 */ /* 0x000ea20000300800 */
[----:B0-----:R-:W-:-:S03]  /*c0e90*/  F2FP.SATFINITE.E5M2.F32.PACK_AB_MERGE_C R8, R20, R21, RZ ;  /* 0x000000151408723e */ /* 0x001fc600048060ff */
[----:B------:R0:W-:Y:S01]  /*c0ea0*/  STL.64 [R1+0x1438], R12 ;  /* 0x0014380c01007387 */ /* 0x0001e20000100a00 */
[----:B------:R-:W-:-:S03]  /*c0eb0*/  F2FP.SATFINITE.E5M2.F32.PACK_AB_MERGE_C R9, R27, R9, RZ ;  /* 0x000000091b09723e */ /* 0x000fc600048060ff */
[----:B0-----:R-:W2:Y:S04]  /*c0ec0*/  LDL.LU R12, [R1+0x1008] ;  /* 0x00100800010c7983 */ /* 0x001ea80000300800 */
[----:B------:R-:W2:Y:S04]  /*c0ed0*/  LDL.LU R13, [R1+0x100c] ;  /* 0x00100c00010d7983 */ /* 0x000ea80000300800 */
[----:B------:R0:W-:Y:S04]  /*c0ee0*/  STL [R1+0x2e4], R8 ;  /* 0x0002e40801007387 */ /* 0x0001e80000100800 */
[----:B------:R-:W2:Y:S04]  /*c0ef0*/  LDL.LU R14, [R1+0xff0] ;  /* 0x000ff000010e7983 */ /* 0x000ea80000300800 */
[----:B------:R-:W2:Y:S01]  /*c0f00*/  LDL.LU R15, [R1+0xff4] ;  /* 0x000ff400010f7983 */ /* 0x000ea20000300800 */
[----:B0-----:R-:W-:-:S03]  /*c0f10*/  IADD3 R8, P1, R17, R3, RZ ;  /* 0x0000000311087210 */ /* 0x001fc60007f3e0ff */
[----:B------:R-:W2:Y:S04]  /*c0f20*/  LDL.LU R21, [R1+0xff8] ;  /* 0x000ff80001157983 */ /* 0x000ea80000300800 */
[----:B------:R-:W2:Y:S04]  /*c0f30*/  LDL.LU R20, [R1+0xffc] ;  /* 0x000ffc0001147983 */ /* 0x000ea80000300800 */
[----:B------:R-:W2:Y:S04]  /*c0f40*/  LDL.LU R27, [R1+0xfec] ;  /* 0x000fec00011b7983 */ /* 0x000ea80000300800 */
[----:B------:R0:W-:Y:S02]  /*c0f50*/  STL [R1+0x2ec], R9 ;  /* 0x0002ec0901007387 */ /* 0x0001e40000100800 */
[----:B0-----:R-:W-:-:S05]  /*c0f60*/  IMAD.X R9, R18, 0x1, R4, P1 ;  /* 0x0000000112097824 */ /* 0x001fca00008e0604 */
        /* <DEDUP_REMOVED lines=8> */
[----:B------:R0:W-:Y:S03]  /*c0ff0*/  STL.64 [R1+0x5e28], R4 ;  /* 0x005e280401007387 */ /* 0x0001e60000100a00 */
[----:B------:R-:W-:Y:S01]  /*c1000*/  IMAD.X R9, R18, 0x1, R6, P1 ;  /* 0x0000000112097824 */ /* 0x000fe200008e0606 */
[----:B0-----:R-:W2:Y:S04]  /*c1010*/  LDL.LU R4, [R1+0xfe4] ;  /* 0x000fe40001047983 */ /* 0x001ea80000300800 */
[----:B------:R-:W2:Y:S04]  /*c1020*/  LDL.LU R5, [R1+0xfe8] ;  /* 0x000fe80001057983 */ /* 0x000ea80000300800 */
[----:B------:R0:W-:Y:S04]  /*c1030*/  STL.64 [R1+0x1428], R8 ;  /* 0x0014280801007387 */ /* 0x0001e80000100a00 */
[----:B0-----:R-:W2:Y:S04]  /*c1040*/  LDL.LU.64 R8, [R1+0x5e48] ;  /* 0x005e480001087983 */ /* 0x001ea80000300a00 */
[----:B------:R-:W2:Y:S04]  /*c1050*/  LDL.LU R24, [R1+0xfd8] ;  /* 0x000fd80001187983 */ /* 0x000ea80000300800 */
[----:B------:R-:W2:Y:S01]  /*c1060*/  LDL.LU R26, [R1+0xfdc] ;  /* 0x000fdc00011a7983 */ /* 0x000ea20000300800 */
[----:B---3--:R-:W-:-:S05]  /*c1070*/  F2FP.SATFINITE.E5M2.F32.PACK_AB_MERGE_C R25, R28, R25, RZ ;  /* 0x000000191c19723e */ /* 0x008fca00048060ff */
[----:B------:R0:W-:Y:S01]  /*c1080*/  STL [R1+0x290], R25 ;  /* 0x0002901901007387 */ /* 0x0001e20000100800 */
[----:B----4-:R-:W-:Y:S02]  /*c1090*/  F2FP.SATFINITE.E5M2.F32.PACK_AB_MERGE_C R11, R11, R10, RZ ;  /* 0x0000000a0b0b723e */ /* 0x010fe400048060ff */
[----:B------:R-:W-:Y:S01]  /*c10a0*/  IADD3 R10, P1, R17, R7, RZ ;  /* 0x00000007110a7210 */ /* 0x000fe20007f3e0ff */
[----:B0-----:R-:W3:Y:S04]  /*c10b0*/  LDL.LU R25, [R1+0xfc0] ;  /* 0x000fc00001197983 */ /* 0x001ee80000300800 */
[----:B------:R-:W3:Y:S04]  /*c10c0*/  LDL.LU R28, [R1+0xfc4] ;  /* 0x000fc400011c7983 */ /* 0x000ee80000300800 */
[----:B------:R-:W-:Y:S04]  /*c10d0*/  STL [R1+0x2a4], R11 ;  /* 0x0002a40b01007387 */ /* 0x000fe80000100800 */
[----:B------:R0:W-:Y:S04]  /*c10e0*/  STL.64 [R1+0x5e20], R6 ;  /* 0x005e200601007387 */ /* 0x0001e80000100a00 */
[----:B0-----:R-:W4:Y:S01]  /*c10f0*/  LDL.LU R7, [R1+0xfe0] ;  /* 0x000fe00001077983 */ /* 0x001f220000300800 */
        /* <DEDUP_REMOVED lines=19> */
[----:B------:R-:W-:Y:S02]  /*c1230*/  STL [R1+0x250], R6 ;  /* 0x0002500601007387 */ /* 0x000fe40000100800 */
[----:B--2---:R-:W-:-:S05]  /*c1240*/  IMAD.X R15, R18, 0x1, R12, P1 ;  /* 0x00000001120f7824 */ /* 0x004fca00008e060c */
[----:B------:R0:W-:Y:S04]  /*c1250*/  STL.64 [R1+0x1410], R14 ;  /* 0x0014100e01007387 */ /* 0x0001e80000100a00 */
[----:B0-----:R-:W2:Y:S01]  /*c1260*/  LDL.LU.64 R14, [R1+0x5e30] ;  /* 0x005e3000010e7983 */ /* 0x001ea20000300a00 */
[----:B----4-:R-:W-:Y:S02]  /*c1270*/  F2FP.SATFINITE.E5M2.F32.PACK_AB_MERGE_C R6, R4, R7, RZ ;  /* 0x000000070406723e */ /* 0x010fe400048060ff */
[----:B------:R-:W-:Y:S01]  /*c1280*/  F2FP.SATFINITE.E5M2.F32.PACK_AB_MERGE_C R4, R27, R5, RZ ;  /* 0x000000051b04723e */ /* 0x000fe200048060ff */
[----:B------:R-:W4:Y:S04]  /*c1290*/  LDL.LU R7, [R1+0xfb8] ;  /* 0x000fb80001077983 */ /* 0x000f280000300800 */
[----:B------:R-:W-:Y:S04]  /*c12a0*/  STL [R1+0x22c], R6 ;  /* 0x00022c0601007387 */ /* 0x000fe80000100800 */
[----:B------:R-:W4:Y:S04]  /*c12b0*/  LDL.LU R27, [R1+0xfbc] ;  /* 0x000fbc00011b7983 */ /* 0x000f280000300800 */
[----:B------:R0:W-:Y:S01]  /*c12c0*/  STL [R1+0x234], R4 ;  /* 0x0002340401007387 */ /* 0x0001e20000100800 */
[----:B------:R-:W-:-:S02]  /*c12d0*/  F2FP.SATFINITE.E5M2.F32.PACK_AB_MERGE_C R29, R29, R22, RZ ;  /* 0x000000161d1d723e */ /* 0x000fc400048060ff */
[----:B0-----:R-:W-:Y:S01]  /*c12e0*/  IADD3 R4, P1, R17, R13, RZ ;  /* 0x0000000d11047210 */ /* 0x001fe20007f3e0ff */
[----:B------:R-:W-:Y:S04]  /*c12f0*/  STL.64 [R1+0x5e10], R12 ;  /* 0x005e100c01007387 */ /* 0x000fe80000100a00 */
[----:B------:R0:W-:Y:S04]  /*c1300*/  STL [R1+0x5a14], R29 ;  /* 0x005a141d01007387 */ /* 0x0001e80000100800 */
[----:B0-----:R-:W4:Y:S01]  /*c1310*/  LDL.LU R29, [R1+0xfac] ;  /* 0x000fac00011d7983 */ /* 0x001f220000300800 */
[----:B--2---:R-:W-:-:S05]  /*c1320*/  IMAD.X R5, R18, 0x1, R15, P1 ;  /* 0x0000000112057824 */ /* 0x004fca00008e060f */
[----:B------:R0:W-:Y:S02]  /*c1330*/  STL.64 [R1+0x1408], R4 ;  /* 0x0014080401007387 */ /* 0x0001e40000100a00 */
[----:B0-----:R-:W-:Y:S02]  /*c1340*/  IADD3 R4, P1, R17, R14, RZ ;  /* 0x0000000e11047210 */ /* 0x001fe40007f3e0ff */
[----:B------:R0:W-:Y:S03]  /*c1350*/  STL.64 [R1+0x5e18], R14 ;  /* 0x005e180e01007387 */ /* 0x0001e60000100a00 */
[----:B------:R-:W-:-:S05]  /*c1360*/  IMAD.X R5, R18, 0x1, R16, P1 ;  /* 0x0000000112057824 */ /* 0x000fca00008e0610 */
[----:B------:R1:W-:Y:S04]  /*c1370*/  STL.64 [R1+0x1400], R4 ;  /* 0x0014000401007387 */ /* 0x0003e80000100a00 */
[----:B0-----:R-:W2:Y:S01]  /*c1380*/  LDL.LU R14, [R1+0xf90] ;  /* 0x000f9000010e7983 */ /* 0x001ea20000300800 */
[----:B-1----:R-:W-:Y:S02]  /*c1390*/  F2FP.SATFINITE.E5M2.F32.PACK_AB_MERGE_C R5, R26, R24, RZ ;  /* 0x000000181a05723e */ /* 0x002fe400048060ff */
[----:B---3--:R-:W-:-:S03]  /*c13a0*/  F2FP.SATFINITE.E5M2.F32.PACK_AB_MERGE_C R4, R28, R25, RZ ;  /* 0x000000191c04723e */ /* 0x008fc600048060ff */
[----:B------:R-:W-:Y:S01]  /*c13b0*/  STL [R1+0x214], R5 ;  /* 0x0002140501007387 */ /* 0x000fe20000100800 */
[----:B------:R-:W-:Y:S01]  /*c13c0*/  VIADD R17, R17, UR5 ;  /* 0x0000000511117c36 */ /* 0x000fe20008000000 */
[----:B------:R-:W-:Y:S01]  /*c13d0*/  F2FP.SATFINITE.E5M2.F32.PACK_AB_MERGE_C R6, R20, R21, RZ ;  /* 0x000000151406723e */ /* 0x000fe200048060ff */
[----:B------:R-:W-:Y:S01]  /*c13e0*/  ULDC UR5, c[0x0][0x248] ;  /* 0x0000920000057ab9 */ /* 0x000fe20000000800 */
[----:B------:R-:W2:Y:S04]  /*c13f0*/  LDL.LU R15, [R1+0xf94] ;  /* 0x000f9400010f7983 */ /* 0x000ea80000300800 */
        /* <DEDUP_REMOVED lines=20> */
[----:B0-----:R-:W-:-:S03]  /*c1540*/  IADD3 R6, P1, R17, R3, RZ ;  /* 0x0000000311067210 */ /* 0x001fc60007f3e0ff */
[----:B------:R0:W-:Y:S04]  /*c1550*/  STL [R1+0x5a58], R27 ;  /* 0x005a581b01007387 */ /* 0x0001e80000100800 */
[----:B0-----:R-:W3:Y:S04]  /*c1560*/  LDL.LU R27, [R1+0xfa8] ;  /* 0x000fa800011b7983 */ /* 0x001ee80000300800 */
[----:B------:R0:W-:Y:S04]  /*c1570*/  STL.64 [R1+0x5e08], R2 ;  /* 0x005e080201007387 */ /* 0x0001e80000100a00 */
[----:B0-----:R-:W4:Y:S04]  /*c1580*/  LDL.LU R2, [R1+0xfa0] ;  /* 0x000fa00001027983 */ /* 0x001f280000300800 */
[----:B------:R-:W4:Y:S01]  /*c1590*/  LDL.LU R3, [R1+0xfa4] ;  /* 0x000fa40001037983 */ /* 0x000f220000300800 */
[----:B--2---:R-:W-:-:S05]  /*c15a0*/  IMAD.X R7, R18, 0x1, R4, P1 ;  /* 0x0000000112077824 */ /* 0x004fca00008e0604 */
[----:B------:R0:W-:Y:S04]  /*c15b0*/  STL.64 [R1+0x13f0], R6 ;  /* 0x0013f00601007387 */ /* 0x0001e80000100a00 */
[----:B0-----:R-:W2:Y:S01]  /*c15c0*/  LDL.LU.64 R6, [R1+0x5e20] ;  /* 0x005e200001067983 */ /* 0x001ea20000300a00 */
[----:B------:R-:W-:Y:S02]  /*c15d0*/  F2FP.SATFINITE.E5M2.F32.PACK_AB_MERGE_C R14, R15, R14, RZ ;  /* 0x0000000e0f0e723e */ /* 0x000fe400048060ff */
[----:B---3--:R-:W-:Y:S02]  /*c15e0*/  F2FP.SATFINITE.E5M2.F32.PACK_AB_MERGE_C R27, R29, R27, RZ ;  /* 0x0000001b1d1b723e */ /* 0x008fe400048060ff */
[----:B----4-:R-:W-:Y:S02]  /*c15f0*/  F2FP.SATFINITE.E5M2.F32.PACK_AB_MERGE_C R3, R3, R2, RZ ;  /* 0x000000020303723e */ /* 0x010fe400048060ff */
[----:B------:R-:W-:-:S03]  /*c1600*/  IADD3 R2, P1, R17, R5, RZ ;  /* 0x0000000511027210 */ /* 0x000fc60007f3e0ff */
[----:B------:R-:W-:Y:S04]  /*c1610*/  STL [R1+0x108], R3 ;  /* 0x0001080301007387 */ /* 0x000fe80000100800 */
[----:B------:R0:W-:Y:S04]  /*c1620*/  STL [R1+0x5df4], R5 ;  /* 0x005df40501007387 */ /* 0x0001e80000100800 */
[----:B------:R-:W-:Y:S01]  /*c1630*/  STL [R1+0xfc], R27 ;  /* 0x0000fc1b01007387 */ /* 0x000fe20000100800 */
[----:B0-----:R-:W-:Y:S02]  /*c1640*/  F2FP.SATFINITE.E5M2.F32.PACK_AB_MERGE_C R5, R28, R22, RZ ;  /* 0x000000161c05723e */ /* 0x001fe400048060ff */
[----:B------:R-:W-:-:S02]  /*c1650*/  F2FP.SATFINITE.E5M2.F32.PACK_AB_MERGE_C R23, R19, R23, RZ ;  /* 0x000000171317723e */ /* 0x000fc400048060ff */
[----:B------:R-:W-:Y:S01]  /*c1660*/  F2FP.SATFINITE.E5M2.F32.PACK_AB_MERGE_C R21, R20, R21, RZ ;  /* 0x000000151415723e */ /* 0x000fe200048060ff */
[----:B--2---:R-:W-:-:S05]  /*c1670*/  IMAD.X R3, R18, 0x1, R6, P1 ;  /* 0x0000000112037824 */ /* 0x004fca00008e0606 */
[----:B------:R0:W-:Y:S04]  /*c1680*/  STL.64 [R1+0x13e8], R2 ;  /* 0x0013e80201007387 */ /* 0x0001e80000100a00 */
[----:B0-----:R-:W2:Y:S04]  /*c1690*/  LDL.LU R2, [R1+0xf60] ;  /* 0x000f600001027983 */ /* 0x001ea80000300800 */
[----:B------:R-:W2:Y:S04]  /*c16a0*/  LDL.LU R3, [R1+0xf64] ;  /* 0x000f640001037983 */ /* 0x000ea80000300800 */
[----:B------:R-:W3:Y:S04]  /*c16b0*/  LDL.LU R27, [R1+0xf68] ;  /* 0x000f6800011b7983 */ /* 0x000ee80000300800 */
[----:B------:R-:W3:Y:S04]  /*c16c0*/  LDL.LU R29, [R1+0xf6c] ;  /* 0x000f6c00011d7983 */ /* 0x000ee80000300800 */
[----:B------:R-:W4:Y:S04]  /*c16d0*/  LDL.LU R22, [R1+0xf50] ;  /* 0x000f500001167983 */ /* 0x000f280000300800 */
[----:B------:R0:W-:Y:S04]  /*c16e0*/  STL [R1+0xe8], R14 ;  /* 0x0000e80e01007387 */ /* 0x0001e80000100800 */
[----:B------:R-:W4:Y:S01]  /*c16f0*/  LDL.LU R28, [R1+0xf54] ;  /* 0x000f5400011c7983 */ /* 0x000f220000300800 */
[----:B0-----:R-:W-:-:S03]  /*c1700*/  IADD3 R14, P1, R17, R7, RZ ;  /* 0x00000007110e7210 */ /* 0x001fc60007f3e0ff */
[----:B------:R0:W-:Y:S02]  /*c1710*/  STL [R1+0xec], R5 ;  /* 0x0000ec0501007387 */ /* 0x0001e40000100800 */
[----:B------:R-:W-:Y:S02]  /*c1720*/  IMAD.X R15, R18, 0x1, R8, P1 ;  /* 0x00000001120f7824 */ /* 0x000fe400008e0608 */
[----:B------:R1:W-:Y:S01]  /*c1730*/  STL.64 [R1+0x5df8], R6 ;  /* 0x005df80601007387 */ /* 0x0003e20000100a00 */
[----:B0-----:R-:W-:-:S03]  /*c1740*/  F2FP.SATFINITE.E5M2.F32.PACK_AB_MERGE_C R5, R24, R12, RZ ;  /* 0x0000000c1805723e */ /* 0x001fc600048060ff */
[----:B------:R0:W-:Y:S01]  /*c1750*/  STL.64 [R1+0x13e0], R14 ;  /* 0x0013e00e01007387 */ /* 0x0001e20000100a00 */
[----:B-1----:R-:W-:-:S05]  /*c1760*/  IADD3 R6, P1, R17, R9, RZ ;  /* 0x0000000911067210 */ /* 0x002fca0007f3e0ff */
[----:B------:R-:W-:Y:S01]  /*c1770*/  IMAD.X R7, R18, 0x1, R10, P1 ;  /* 0x0000000112077824 */ /* 0x000fe200008e060a */
[----:B0-----:R-:W4:Y:S04]  /*c1780*/  LDL.LU.64 R14, [R1+0x5e18] ;  /* 0x005e1800010e7983 */ /* 0x001f280000300a00 */
[----:B------:R-:W-:Y:S04]  /*c1790*/  STL [R1+0x5ad0], R23 ;  /* 0x005ad01701007387 */ /* 0x000fe80000100800 */
[----:B------:R0:W-:Y:S04]  /*c17a0*/  STL [R1+0xd8], R5 ;  /* 0x0000d80501007387 */ /* 0x0001e80000100800 */
[----:B------:R1:W-:Y:S04]  /*c17b0*/  STL.64 [R1+0x5e00], R8 ;  /* 0x005e000801007387 */ /* 0x0003e80000100a00 */
[----:B------:R-:W4:Y:S01]  /*c17c0*/  LDL.LU R24, [R1+0xf58] ;  /* 0x000f580001187983 */ /* 0x000f220000300800 */
[----:B0-----:R-:W-:-:S03]  /*c17d0*/  F2FP.SATFINITE.E5M2.F32.PACK_AB_MERGE_C R5, R25, R26, RZ ;  /* 0x0000001a1905723e */ /* 0x001fc600048060ff */
[----:B------:R-:W4:Y:S04]  /*c17e0*/  LDL.LU R19, [R1+0xf5c] ;  /* 0x000f5c0001137983 */ /* 0x000f280000300800 */
[----:B------:R0:W-:Y:S04]  /*c17f0*/  STL.64 [R1+0x13d8], R6 ;  /* 0x0013d80601007387 */ /* 0x0001e80000100a00 */
[----:B-1----:R-:W4:Y:S04]  /*c1800*/  LDL.LU R8, [R1+0x8e0] ;  /* 0x0008e00001087983 */ /* 0x002f280000300800 */
[----:B------:R-:W-:Y:S01]  /*c1810*/  STL [R1+0xc0], R5 ;  /* 0x0000c00501007387 */ /* 0x000fe20000100800 */
[----:B------:R-:W-:-:S03]  /*c1820*/  IADD3 R12, P1, R17, R11, RZ ;  /* 0x0000000b110c7210 */ /* 0x000fc60007f3e0ff */
[----:B------:R-:W4:Y:S04]  /*c1830*/  LDL.LU R9, [R1+0x8e4] ;  /* 0x0008e40001097983 */ /* 0x000f280000300800 */
[----:B------:R-:W4:Y:S04]  /*c1840*/  LDL.LU R23, [R1+0x8e8] ;  /* 0x0008e80001177983 */ /* 0x000f280000300800 */
[----:B0-----:R-:W4:Y:S04]  /*c1850*/  LDL.LU R6, [R1+0x8ec] ;  /* 0x0008ec0001067983 */ /* 0x001f280000300800 */
[----:B------:R-:W4:Y:S04]  /*c1860*/  LDL.LU R7, [R1+0xf40] ;  /* 0x000f400001077983 */ /* 0x000f280000300800 */
[----:B------:R-:W4:Y:S04]  /*c1870*/  LDL.LU R26, [R1+0xf44] ;  /* 0x000f4400011a7983 */ /* 0x000f280000300800 */
[----:B------:R-:W4:Y:S04]  /*c1880*/  LDL.LU R25, [R1+0xf48] ;  /* 0x000f480001197983 */ /* 0x000f280000300800 */
[----:B------:R-:W4:Y:S04]  /*c1890*/  LDL.LU R20, [R1+0xf4c] ;  /* 0x000f4c0001147983 */ /* 0x000f280000300800 */
[----:B------:R-:W-:Y:S04]  /*c18a0*/  STL [R1+0x5af8], R21 ;  /* 0x005af81501007387 */ /* 0x000fe80000100800 */
[----:B------:R0:W-:Y:S04]  /*c18b0*/  STL [R1+0x13d0], R12 ;  /* 0x0013d00c01007387 */ /* 0x0001e80000100800 */
[----:B0-----:R-:W2:Y:S04]  /*c18c0*/  LDL.LU.64 R12, [R1+0x5e10] ;  /* 0x005e1000010c7983 */ /* 0x001ea80000300a00 */
[----:B------:R0:W-:Y:S04]  /*c18d0*/  STL.64 [R1+0x5de8], R10 ;  /* 0x005de80a01007387 */ /* 0x0001e80000100a00 */
[----:B0-----:R0:W2:Y:S01]  /*c18e0*/  LDL.64 R10, [R1+0x13d0] ;  /* 0x0013d000010a7983 */ /* 0x0010a20000100a00 */
[----:B---3--:R-:W-:Y:S01]  /*c18f0*/  F2FP.SATFINITE.E5M2.F32.PACK_AB_MERGE_C R5, R29, R27, RZ ;  /* 0x0000001b1d05723e */ /* 0x008fe200048060ff */
[----:B--2---:R-:W-:Y:S01]  /*c1900*/  IMAD.X R11, R18, 0x1, R12, P1 ;  /* 0x00000001120b7824 */ /* 0x004fe200008e060c */
[----:B------:R-:W-:-:S02]  /*c1910*/  F2FP.SATFINITE.E5M2.F32.PACK_AB_MERGE_C R10, R3, R2, RZ ;  /* 0x00000002030a723e */ /* 0x000fc400048060ff */
[----:B------:R-:W-:Y:S02]  /*c1920*/  IADD3 R2, P1, R17, R13, RZ ;  /* 0x0000000d11027210 */ /* 0x000fe40007f3e0ff */
[----:B------:R-:W-:Y:S03]  /*c1930*/  STL [R1+0x13d4], R11 ;  /* 0x0013d40b01007387 */ /* 0x000fe60000100800 */
[----:B----4-:R-:W-:Y:S01]  /*c1940*/  IMAD.X R3, R18, 0x1, R15, P1 ;  /* 0x0000000112037824 */ /* 0x010fe200008e060f */
[----:B------:R-:W-:Y:S04]  /*c1950*/  STL [R1+0xb8], R10 ;  /* 0x0000b80a01007387 */ /* 0x000fe80000100800 */
[----:B------:R-:W-:Y:S04]  /*c1960*/  STL.64 [R1+0x5de0], R12 ;  /* 0x005de00c01007387 */ /* 0x000fe80000100a00 */
[----:B------:R1:W-:Y:S04]  /*c1970*/  STL [R1+0xbc], R5 ;  /* 0x0000bc0501007387 */ /* 0x0003e80000100800 */
[----:B------:R2:W-:Y:S04]  /*c1980*/  STL.64 [R1+0x13c8], R2 ;  /* 0x0013c80201007387 */ /* 0x0005e80000100a00 */
[----:B-1----:R-:W3:Y:S01]  /*c1990*/  LDL.LU R5, [R1+0xf30] ;  /* 0x000f300001057983 */ /* 0x002ee20000300800 */
[----:B--2---:R-:W-:-:S03]  /*c19a0*/  F2FP.SATFINITE.E5M2.F32.PACK_AB_MERGE_C R2, R28, R22, RZ ;  /* 0x000000161c02723e */ /* 0x004fc600048060ff */
[----:B------:R-:W3:Y:S04]  /*c19b0*/  LDL.LU R28, [R1+0xf34] ;  /* 0x000f3400011c7983 */ /* 0x000ee80000300800 */
[----:B------:R1:W-:Y:S04]  /*c19c0*/  STL [R1+0x90], R2 ;  /* 0x0000900201007387 */ /* 0x0003e80000100800 */
[----:B------:R-:W2:Y:S04]  /*c19d0*/  LDL.LU R10, [R1+0xf38] ;  /* 0x000f3800010a7983 */ /* 0x000ea80000300800 */
[----:B------:R-:W2:Y:S01]  /*c19e0*/  LDL.LU R11, [R1+0xf3c] ;  /* 0x000f3c00010b7983 */ /* 0x000ea20000300800 */
[----:B-1----:R-:W-:-:S03]  /*c19f0*/  IADD3 R2, P1, R17, R14, RZ ;  /* 0x0000000e11027210 */ /* 0x002fc60007f3e0ff */
[----:B------:R-:W4:Y:S02]  /*c1a00*/  LDL.LU R12, [R1+0xf20] ;  /* 0x000f2000010c7983 */ /* 0x000f240000300800 */
[----:B------:R-:W-:Y:S02]  /*c1a10*/  IMAD.X R3, R18, 0x1, R16, P1 ;  /* 0x0000000112037824 */ /* 0x000fe400008e0610 */
[----:B------:R-:W4:Y:S04]  /*c1a20*/  LDL.LU R13, [R1+0xf24] ;  /* 0x000f2400010d7983 */ /* 0x000f280000300800 */
[----:B------:R-:W4:Y:S04]  /*c1a30*/  LDL.LU R27, [R1+0xf28] ;  /* 0x000f2800011b7983 */ /* 0x000f280000300800 */
[----:B------:R-:W4:Y:S04]  /*c1a40*/  LDL.LU R29, [R1+0xf2c] ;  /* 0x000f2c00011d7983 */ /* 0x000f280000300800 */
[----:B------:R1:W-:Y:S04]  /*c1a50*/  STL.64 [R1+0x13c0], R2 ;  /* 0x0013c00201007387 */ /* 0x0003e80000100a00 */
[----:B-1----:R-:W2:Y:S01]  /*c1a60*/  LDL.LU.64 R2, [R1+0x5e08] ;  /* 0x005e080001027983 */ /* 0x002ea20000300a00 */
[----:B------:R-:W-:Y:S01]  /*c1a70*/  F2FP.SATFINITE.E5M2.F32.PACK_AB_MERGE_C R18, R19, R24, RZ ;  /* 0x000000181312723e */ /* 0x000fe200048060ff */
[----:B------:R-:W-:Y:S01]  /*c1a80*/  VIADD R17, R17, UR5 ;  /* 0x0000000511117c36 */ /* 0x000fe20008000000 */
[----:B------:R-:W-:Y:S01]  /*c1a90*/  F2FP.SATFINITE.E5M2.F32.PACK_AB_MERGE_C R8, R9, R8, RZ ;  /* 0x000000080908723e */ /* 0x000fe200048060ff */
[----:B------:R-:W4:Y:S01]  /*c1aa0*/  LDL.LU R21, [R1+0xf10] ;  /* 0x000f100001157983 */ /* 0x000f220000300800 */
[----:B------:R-:W-:Y:S01]  /*c1ab0*/  F2FP.SATFINITE.E5M2.F32.PACK_AB_MERGE_C R6, R6, R23, RZ ;  /* 0x000000170606723e */ /* 0x000fe200048060ff */
[----:B------:R-:W-:-:S02]  /*c1ac0*/  ULDC UR5, c[0x0][0x248] ;  /* 0x0000920000057ab9 */ /* 0x000fc40000000800 */
[----:B------:R-:W4:Y:S04]  /*c1ad0*/  LDL.LU R22, [R1+0xf14] ;  /* 0x000f140001167983 */ /* 0x000f280000300800 */
[----:B------:R1:W-:Y:S04]  /*c1ae0*/  STL [R1+0x94], R18 ;  /* 0x0000941201007387 */ /* 0x0003e80000100800 */
[----:B------:R-:W4:Y:S04]  /*c1af0*/  LDL.LU R24, [R1+0xf18] ;  /* 0x000f180001187983 */ /* 0x000f280000300800 */
[----:B------:R-:W4:Y:S01]  /*c1b00*/  LDL.LU R19, [R1+0xf1c] ;  /* 0x000f1c0001137983 */ /* 0x000f220000300800 */
[----:B-1----:R-:W-:-:S03]  /*c1b10*/  SHF.R.S32.HI R18, RZ, 0x1f, R17 ;  /* 0x0000001fff127819 */ /* 0x002fc60000011411 */
[----:B------:R1:W-:Y:S01]  /*c1b20*/  STL [R1+0x7c], R8 ;  /* 0x00007c0801007387 */ /* 0x0003e20000100800 */
[----:B------:R-:W-:Y:S02]  /*c1b30*/  F2FP.SATFINITE.E5M2.F32.PACK_AB_MERGE_C R7, R26, R7, RZ ;  /* 0x000000071a07723e */ /* 0x000fe400048060ff */
[----:B-1----:R-:W-:Y:S01]  /*c1b40*/  IADD3 R8, P1, R17, R0, RZ ;  /* 0x0000000011087210 */ /* 0x002fe20007f3e0ff */
[----:B------:R1:W-:Y:S02]  /*c1b50*/  STL [R1+0x80], R6 ;  /* 0x0000800601007387 */ /* 0x0003e40000100800 */
[----:B-1----:R-:W-:Y:S02]  /*c1b60*/  F2FP.SATFINITE.E5M2.F32.PACK_AB_MERGE_C R6, R20, R25, RZ ;  /* 0x000000191406723e */ /* 0x002fe400048060ff */
[----:B---3--:R-:W-:Y:S01]  /*c1b70*/  F2FP.SATFINITE.E5M2.F32.PACK_AB_MERGE_C R28, R28, R5, RZ ;  /* 0x000000051c1c723e */ /* 0x008fe200048060ff */
[----:B--2---:R-:W-:-:S05]  /*c1b80*/  IMAD.X R9, R18, 0x1, R2, P1 ;  /* 0x0000000112097824 */ /* 0x004fca00008e0602 */
[----:B------:R1:W-:Y:S04]  /*c1b90*/  STL.64 [R1+0x13b8], R8 ;  /* 0x0013b80801007387 */ /* 0x0003e80000100a00 */
[----:B-1----:R-:W2:Y:S04]  /*c1ba0*/  LDL.LU.64 R8, [R1+0x5e00] ;  /* 0x005e000001087983 */ /* 0x002ea80000300a00 */
[----:B------:R-:W3:Y:S04]  /*c1bb0*/  LDL.LU R26, [R1+0xef0] ;  /* 0x000ef000011a7983 */ /* 0x000ee80000300800 */
[----:B------:R-:W-:Y:S04]  /*c1bc0*/  STL [R1+0x1ccc], R7 ;  /* 0x001ccc0701007387 */ /* 0x000fe80000100800 */
[----:B------:R-:W3:Y:S04]  /*c1bd0*/  LDL.LU R20, [R1+0xef4] ;  /* 0x000ef40001147983 */ /* 0x000ee80000300800 */
[----:B------:R1:W-:Y:S02]  /*c1be0*/  STL [R1+0x1cd8], R6 ;  /* 0x001cd80601007387 */ /* 0x0003e40000100800 */
[----:B-1----:R-:W-:-:S02]  /*c1bf0*/  IADD3 R6, P1, R17, R3, RZ ;  /* 0x0000000311067210 */ /* 0x002fc40007f3e0ff */
[----:B------:R1:W-:Y:S03]  /*c1c00*/  STL.64 [R1+0x5dd8], R2 ;  /* 0x005dd80201007387 */ /* 0x0003e60000100a00 */
[----:B------:R-:W-:Y:S01]  /*c1c10*/  IMAD.X R7, R18, 0x1, R4, P1 ;  /* 0x0000000112077824 */ /* 0x000fe200008e0604 */
[----:B-1----:R-:W3:Y:S04]  /*c1c20*/  LDL.LU R2, [R1+0xf08] ;  /* 0x000f080001027983 */ /* 0x002ee80000300800 */
[----:B------:R-:W3:Y:S04]  /*c1c30*/  LDL.LU R3, [R1+0xf0c] ;  /* 0x000f0c0001037983 */ /* 0x000ee80000300800 */
[----:B------:R1:W-:Y:S04]  /*c1c40*/  STL.64 [R1+0x13b0], R6 ;  /* 0x0013b00601007387 */ /* 0x0003e80000100a00 */
[----:B-1----:R-:W4:Y:S04]  /*c1c50*/  LDL.LU.64 R6, [R1+0x5df8] ;  /* 0x005df80001067983 */ /* 0x002f280000300a00 */
[----:B------:R-:W3:Y:S04]  /*c1c60*/  LDL.LU R23, [R1+0xef8] ;  /* 0x000ef80001177983 */ /* 0x000ee80000300800 */
[----:B------:R-:W3:Y:S04]  /*c1c70*/  LDL.LU R25, [R1+0xefc] ;  /* 0x000efc0001197983 */ /* 0x000ee80000300800 */
[----:B------:R-:W2:Y:S01]  /*c1c80*/  LDL.LU R5, [R1+0x5df4] ;  /* 0x005df40001057983 */ /* 0x000ea20000300800 */
[----:B------:R-:W-:-:S03]  /*c1c90*/  F2FP.SATFINITE.E5M2.F32.PACK_AB_MERGE_C R11, R11, R10, RZ ;  /* 0x0000000a0b0b723e */ /* 0x000fc600048060ff */
[----:B------:R1:W-:Y:S04]  /*c1ca0*/  STL [R1+0x1bec], R28 ;  /* 0x001bec1c01007387 */ /* 0x0003e80000100800 */
[----:B-1----:R-:W3:Y:S04]  /*c1cb0*/  LDL.LU R28, [R1+0x5df0] ;  /* 0x005df000011c7983 */ /* 0x002ee80000300800 */
[----:B------:R4:W-:Y:S01]  /*c1cc0*/  STL [R1+0x1c5c], R11 ;  /* 0x001c5c0b01007387 */ /* 0x0009e20000100800 */
[----:B--2---:R-:W-:-:S03]  /*c1cd0*/  IADD3 R10, P1, R17, R5, RZ ;  /* 0x00000005110a7210 */ /* 0x004fc60007f3e0ff */
[----:B------:R-:W-:Y:S02]  /*c1ce0*/  STL.64 [R1+0x5dd0], R4 ;  /* 0x005dd00401007387 */ /* 0x000fe40000100a00 */
[----:B----4-:R-:W-:-:S05]  /*c1cf0*/  IMAD.X R11, R18, 0x1, R6, P1 ;  /* 0x00000001120b7824 */ /* 0x010fca00008e0606 */
        /* <DEDUP_REMOVED lines=8> */
[----:B-1----:R-:W-:-:S05]  /*c1d80*/  IADD3 R4, P1, R17, R7, RZ ;  /* 0x0000000711047210 */ /* 0x002fca0007f3e0ff */
[----:B------:R-:W-:Y:S01]  /*c1d90*/  IMAD.X R5, R18, 0x1, R8, P1 ;  /* 0x0000000112057824 */ /* 0x000fe200008e0608 */
[----:B------:R-:W-:-:S04]  /*c1da0*/  F2FP.SATFINITE.E5M2.F32.PACK_AB_MERGE_C R12, R19, R24, RZ ;  /* 0x00000018130c723e */ /* 0x000fc800048060ff */
[----:B------:R1:W-:Y:S02]  /*c1db0*/  STL.64 [R1+0x13a0], R4 ;  /* 0x0013a00401007387 */ /* 0x0003e40000100a00 */
[----:B-1----:R-:W-:Y:S02]  /*c1dc0*/  F2FP.SATFINITE.E5M2.F32.PACK_AB_MERGE_C R5, R22, R21, RZ ;  /* 0x000000151605723e */ /* 0x002fe400048060ff */
[----:B------:R-:W4:Y:S04]  /*c1dd0*/  LDL.LU R4, [R1+0xee8] ;  /* 0x000ee80001047983 */ /* 0x000f280000300800 */
[----:B------:R1:W-:Y:S04]  /*c1de0*/  STL [R1+0x19e8], R5 ;  /* 0x0019e80501007387 */ /* 0x0003e80000100800 */
[----:B-1----:R-:W4:Y:S04]  /*c1df0*/  LDL.LU R5, [R1+0xeec] ;  /* 0x000eec0001057983 */ /* 0x002f280000300800 */
[----:B------:R1:W-:Y:S04]  /*c1e00*/  STL [R1+0x1a18], R12 ;  /* 0x001a180c01007387 */ /* 0x0003e80000100800 */
[----:B------:R-:W4:Y:S04]  /*c1e10*/  LDL.LU R21, [R1+0xed0] ;  /* 0x000ed00001157983 */ /* 0x000f280000300800 */
[----:B------:R-:W4:Y:S01]  /*c1e20*/  LDL.LU R22, [R1+0xed4] ;  /* 0x000ed40001167983 */ /* 0x000f220000300800 */
[----:B-1----:R-:W-:-:S03]  /*c1e30*/  IADD3 R12, P1, R17, R9, RZ ;  /* 0x00000009110c7210 */ /* 0x002fc60007f3e0ff */
[----:B------:R1:W-:Y:S04]  /*c1e40*/  STL.64 [R1+0x5dc0], R8 ;  /* 0x005dc00801007387 */ /* 0x0003e80000100a00 */
[----:B-1----:R-:W3:Y:S04]  /*c1e50*/  LDL.LU R8, [R1+0xf00] ;  /* 0x000f000001087983 */ /* 0x002ee80000300800 */
[----:B------:R-:W3:Y:S01]  /*c1e60*/  LDL.LU R9, [R1+0xf04] ;  /* 0x000f040001097983 */ /* 0x000ee20000300800 */
[----:B--2---:R-:W-:-:S05]  /*c1e70*/  IMAD.X R13, R18, 0x1, R10, P1 ;  /* 0x00000001120d7824 */ /* 0x004fca00008e060a */
[----:B------:R1:W-:Y:S04]  /*c1e80*/  STL.64 [R1+0x1398], R12 ;  /* 0x0013980c01007387 */ /* 0x0003e80000100a00 */
[----:B-1----:R-:W2:Y:S04]  /*c1e90*/  LDL.LU.64 R12, [R1+0x5de0] ;  /* 0x005de000010c7983 */ /* 0x002ea80000300a00 */
[----:B------:R-:W4:Y:S04]  /*c1ea0*/  LDL.LU R24, [R1+0xed8] ;  /* 0x000ed80001187983 */ /* 0x000f280000300800 */
[----:B------:R-:W4:Y:S01]  /*c1eb0*/  LDL.LU R19, [R1+0xedc] ;  /* 0x000edc0001137983 */ /* 0x000f220000300800 */
[----:B---3--:R-:W-:-:S02]  /*c1ec0*/  F2FP.SATFINITE.E5M2.F32.PACK_AB_MERGE_C R9, R9, R8, RZ ;  /* 0x000000080909723e */ /* 0x008fc400048060ff */
[----:B------:R-:W-:Y:S02]  /*c1ed0*/  F2FP.SATFINITE.E5M2.F32.PACK_AB_MERGE_C R8, R3, R2, RZ ;  /* 0x000000020308723e */ /* 0x000fe400048060ff */
[----:B------:R-:W-:Y:S01]  /*c1ee0*/  IADD3 R2, P1, R17, R11, RZ ;  /* 0x0000000b11027210 */ /* 0x000fe20007f3e0ff */
[----:B------:R-:W-:Y:S04]  /*c1ef0*/  STL [R1+0x18e8], R9 ;  /* 0x0018e80901007387 */ /* 0x000fe80000100800 */
[----:B------:R-:W-:Y:S04]  /*c1f00*/  STL.64 [R1+0x5db8], R10 ;  /* 0x005db80a01007387 */ /* 0x000fe80000100a00 */
[----:B------:R1:W-:Y:S02]  /*c1f10*/  STL [R1+0x18ec], R8 ;  /* 0x0018ec0801007387 */ /* 0x0003e40000100800 */
[----:B-1----:R-:W-:Y:S01]  /*c1f20*/  F2FP.SATFINITE.E5M2.F32.PACK_AB_MERGE_C R8, R25, R23, RZ ;  /* 0x000000171908723e */ /* 0x002fe200048060ff */
[----:B--2---:R-:W-:-:S05]  /*c1f30*/  IMAD.X R3, R18, 0x1, R12, P1 ;  /* 0x0000000112037824 */ /* 0x004fca00008e060c */
[----:B------:R1:W-:Y:S02]  /*c1f40*/  STL.64 [R1+0x1390], R2 ;  /* 0x0013900201007387 */ /* 0x0003e40000100a00 */
[----:B-1----:R-:W-:Y:S02]  /*c1f50*/  F2FP.SATFINITE.E5M2.F32.PACK_AB_MERGE_C R2, R20, R26, RZ ;  /* 0x0000001a1402723e */ /* 0x002fe400048060ff */
[----:B------:R-:W2:Y:S04]  /*c1f60*/  LDL.LU R26, [R1+0xec0] ;  /* 0x000ec000011a7983 */ /* 0x000ea80000300800 */
[----:B------:R-:W2:Y:S04]  /*c1f70*/  LDL.LU R20, [R1+0xec4] ;  /* 0x000ec40001147983 */ /* 0x000ea80000300800 */
[----:B------:R1:W-:Y:S04]  /*c1f80*/  STL [R1+0x188c], R2 ;  /* 0x00188c0201007387 */ /* 0x0003e80000100800 */
[----:B------:R3:W-:Y:S01]  /*c1f90*/  STL.64 [R1+0x5dc8], R12 ;  /* 0x005dc80c01007387 */ /* 0x0007e20000100a00 */
[----:B-1----:R-:W-:-:S03]  /*c1fa0*/  IADD3 R2, P1, R17, R13, RZ ;  /* 0x0000000d11027210 */ /* 0x002fc60007f3e0ff */
[----:B------:R1:W-:Y:S02]  /*c1fb0*/  STL [R1+0x1888], R8 ;  /* 0x0018880801007387 */ /* 0x0003e40000100800 */
[----:B------:R-:W-:Y:S02]  /*c1fc0*/  IMAD.X R3, R18, 0x1, R15, P1 ;  /* 0x0000000112037824 */ /* 0x000fe400008e060f */
[----:B---3--:R-:W3:Y:S04]  /*c1fd0*/  LDL.LU R12, [R1+0xec8] ;  /* 0x000ec800010c7983 */ /* 0x008ee80000300800 */
[----:B------:R-:W3:Y:S04]  /*c1fe0*/  LDL.LU R13, [R1+0xecc] ;  /* 0x000ecc00010d7983 */ /* 0x000ee80000300800 */
[----:B------:R-:W3:Y:S04]  /*c1ff0*/  LDL.LU R10, [R1+0xeb0] ;  /* 0x000eb000010a7983 */ /* 0x000ee80000300800 */
[----:B-1----:R-:W3:Y:S04]  /*c2000*/  LDL.LU R8, [R1+0xeb4] ;  /* 0x000eb40001087983 */ /* 0x002ee80000300800 */
[----:B------:R-:W3:Y:S04]  /*c2010*/  LDL.LU R9, [R1+0xeb8] ;  /* 0x000eb80001097983 */ /* 0x000ee80000300800 */
[----:B------:R4:W-:Y:S04]  /*c2020*/  STL.64 [R1+0x1388], R2 ;  /* 0x0013880201007387 */ /* 0x0009e80000100a00 */
[----:B------:R-:W3:Y:S04]  /*c2030*/  LDL.LU R25, [R1+0xebc] ;  /* 0x000ebc0001197983 */ /* 0x000ee80000300800 */
[----:B------:R-:W3:Y:S01]  /*c2040*/  LDL.LU R11, [R1+0xea0] ;  /* 0x000ea000010b7983 */ /* 0x000ee20000300800 */
[----:B----4-:R-:W-:-:S03]  /*c2050*/  F2FP.SATFINITE.E5M2.F32.PACK_AB_MERGE_C R2, R29, R27, RZ ;  /* 0x0000001b1d02723e */ /* 0x010fc600048060ff */
[----:B------:R-:W4:Y:S04]  /*c2060*/  LDL.LU R23, [R1+0xea4] ;  /* 0x000ea40001177983 */ /* 0x000f280000300800 */
[----:B------:R1:W-:Y:S04]  /*c2070*/  STL [R1+0x94c], R2 ;  /* 0x00094c0201007387 */ /* 0x0003e80000100800 */
[----:B------:R-:W4:Y:S04]  /*c2080*/  LDL.LU R27, [R1+0xea8] ;  /* 0x000ea800011b7983 */ /* 0x000f280000300800 */
[----:B------:R-:W4:Y:S01]  /*c2090*/  LDL.LU R29, [R1+0xeac] ;  /* 0x000eac00011d7983 */ /* 0x000f220000300800 */
[----:B-1----:R-:W-:-:S05]  /*c20a0*/  IADD3 R2, P1, R17, R14, RZ ;  /* 0x0000000e11027210 */ /* 0x002fca0007f3e0ff */
[----:B------:R-:W-:Y:S01]  /*c20b0*/  IMAD.X R3, R18, 0x1, R16, P1 ;  /* 0x0000000112037824 */ /* 0x000fe200008e0610 */
[----:B------:R-:W-:Y:S04]  /*c20c0*/  STL.64 [R1+0x5db0], R14 ;  /* 0x005db00e01007387 */ /* 0x000fe80000100a00 */
[----:B------:R1:W-:Y:S04]  /*c20d0*/  STL.64 [R1+0x1380], R2 ;  /* 0x0013800201007387 */ /* 0x0003e80000100a00 */
[----:B-1----:R-:W2:Y:S01]  /*c20e0*/  LDL.LU.64 R2, [R1+0x5dd8] ;  /* 0x005dd80001027983 */ /* 0x002ea20000300a00 */
[----:B------:R-:W-:-:S02]  /*c20f0*/  F2FP.SATFINITE.E5M2.F32.PACK_AB_MERGE_C R5, R5, R4, RZ ;  /* 0x000000040505723e */ /* 0x000fc400048060ff */
[----:B------:R-:W-:-:S03]  /*c2100*/  F2FP.SATFINITE.E5M2.F32.PACK_AB_MERGE_C R4, R22, R21, RZ ;  /* 0x000000151604723e */ /* 0x000fc600048060ff */
[----:B------:R-:W-:Y:S01]  /*c2110*/  STL [R1+0x948], R5 ;  /* 0x0009480501007387 */ /* 0x000fe20000100800 */
[----:B------:R-:W-:Y:S01]  /*c2120*/  VIADD R17, R17, UR5 ;  /* 0x0000000511117c36 */ /* 0x000fe20008000000 */
[----:B------:R-:W-:Y:S02]  /*c2130*/  ULDC UR5, c[0x0][0x248] ;  /* 0x0000920000057ab9 */ /* 0x000fe40000000800 */
[----:B------:R1:W-:Y:S04]  /*c2140*/  STL [R1+0x780], R4 ;  /* 0x0007800401007387 */ /* 0x0003e80000100800 */
[----:B------:R-:W4:Y:S01]  /*c2150*/  LDL.LU R14, [R1+0xe90] ;  /* 0x000e9000010e7983 */ /* 0x000f220000300800 */
[----:B------:R-:W-:-:S03]  /*c2160*/  SHF.R.S32.HI R18, RZ, 0x1f, R17 ;  /* 0x0000001fff127819 */ /* 0x000fc60000011411 */
[----:B------:R-:W4:Y:S01]  /*c2170*/  LDL.LU R15, [R1+0xe94] ;  /* 0x000e9400010f7983 */ /* 0x000f220000300800 */
[----:B-1----:R-:W-:-:S05]  /*c2180*/  F2FP.SATFINITE.E5M2.F32.PACK_AB_MERGE_C R4, R19, R24, RZ ;  /* 0x000000181304723e */ /* 0x002fca00048060ff */
[----:B------:R1:W-:Y:S04]  /*c2190*/  STL [R1+0x794], R4 ;  /* 0x0007940401007387 */ /* 0x0003e80000100800 */
[----:B------:R-:W4:Y:S04]  /*c21a0*/  LDL.LU R24, [R1+0xe98] ;  /* 0x000e980001187983 */ /* 0x000f280000300800 */
[----:B------:R-:W4:Y:S01]  /*c21b0*/  LDL.LU R19, [R1+0xe9c] ;  /* 0x000e9c0001137983 */ /* 0x000f220000300800 */
[----:B-1----:R-:W-:-:S05]  /*c21c0*/  IADD3 R4, P1, R17, R0, RZ ;  /* 0x0000000011047210 */ /* 0x002fca0007f3e0ff */
[----:B--2---:R-:W-:-:S05]  /*c21d0*/  IMAD.X R5, R18, 0x1, R2, P1 ;  /* 0x0000000112057824 */ /* 0x004fca00008e0602 */
[----:B------:R1:W-:Y:S04]  /*c21e0*/  STL.64 [R1+0x1378], R4 ;  /* 0x0013780401007387 */ /* 0x0003e80000100a00 */
[----:B-1----:R-:W2:Y:S01]  /*c21f0*/  LDL.LU.64 R4, [R1+0x5dd0] ;  /* 0x005dd00001047983 */ /* 0x002ea20000300a00 */
[----:B------:R-:W-:Y:S02]  /*c2200*/  F2FP.SATFINITE.E5M2.F32.PACK_AB_MERGE_C R20, R20, R26, RZ ;  /* 0x0000001a1414723e */ /* 0x000fe400048060ff */
[----:B---3--:R-:W-:Y:S01]  /*c2210*/  F2FP.SATFINITE.E5M2.F32.PACK_AB_MERGE_C R13, R13, R12, RZ ;  /* 0x0000000c0d0d723e */ /* 0x008fe200048060ff */
[----:B------:R-:W3:Y:S01]  /*c2220*/  LDL.LU R21, [R1+0xe80] ;  /* 0x000e800001157983 */ /* 0x000ee20000300800 */
[----:B------:R-:W-:-:S03]  /*c2230*/  IADD3 R12, P1, R17, R3, RZ ;  /* 0x00000003110c7210 */ /* 0x000fc60007f3e0ff */
[----:B------:R-:W3:Y:S04]  /*c2240*/  LDL.LU R22, [R1+0xe84] ;  /* 0x000e840001167983 */ /* 0x000ee80000300800 */
[----:B------:R1:W-:Y:S04]  /*c2250*/  STL [R1+0x4e8], R20 ;  /* 0x0004e81401007387 */ /* 0x0003e80000100800 */
[----:B------:R-:W3:Y:S04]  /*c2260*/  LDL.LU R26, [R1+0xe88] ;  /* 0x000e8800011a7983 */ /* 0x000ee80000300800 */
[----:B-1----:R-:W3:Y:S04]  /*c2270*/  LDL.LU R20, [R1+0xe8c] ;  /* 0x000e8c0001147983 */ /* 0x002ee80000300800 */
[----:B------:R-:W-:Y:S04]  /*c2280*/  STL [R1+0x4f8], R13 ;  /* 0x0004f80d01007387 */ /* 0x000fe80000100800 */
[----:B------:R1:W-:Y:S02]  /*c2290*/  STL.64 [R1+0x5da8], R2 ;  /* 0x005da80201007387 */ /* 0x0003e40000100a00 */
[----:B-1----:R-:W-:-:S02]  /*c22a0*/  F2FP.SATFINITE.E5M2.F32.PACK_AB_MERGE_C R3, R8, R10, RZ ;  /* 0x0000000a0803723e */ /* 0x002fc400048060ff */
[----:B------:R-:W-:Y:S01]  /*c22b0*/  F2FP.SATFINITE.E5M2.F32.PACK_AB_MERGE_C R8, R25, R9, RZ ;  /* 0x000000091908723e */ /* 0x000fe200048060ff */
[----:B--2---:R-:W-:-:S05]  /*c22c0*/  IMAD.X R13, R18, 0x1, R4, P1 ;  /* 0x00000001120d7824 */ /* 0x004fca00008e0604 */
[----:B------:R1:W-:Y:S04]  /*c22d0*/  STL.64 [R1+0x1370], R12 ;  /* 0x0013700c01007387 */ /* 0x0003e80000100a00 */
[----:B-1----:R-:W2:Y:S04]  /*c22e0*/  LDL.LU.64 R12, [R1+0x5dc8] ;  /* 0x005dc800010c7983 */ /* 0x002ea80000300a00 */
[----:B------:R-:W2:Y:S04]  /*c22f0*/  LDL.LU R2, [R1+0xe74] ;  /* 0x000e740001027983 */ /* 0x000ea80000300800 */
[----:B------:R1:W-:Y:S04]  /*c2300*/  STL [R1+0x3a4], R3 ;  /* 0x0003a40301007387 */ /* 0x0003e80000100800 */
[----:B-1----:R-:W2:Y:S04]  /*c2310*/  LDL.LU R3, [R1+0xe78] ;  /* 0x000e780001037983 */ /* 0x002ea80000300800 */
[----:B------:R1:W-:Y:S04]  /*c2320*/  STL [R1+0x3ac], R8 ;  /* 0x0003ac0801007387 */ /* 0x0003e80000100800 */
[----:B------:R-:W2:Y:S01]  /*c2330*/  LDL.LU R25, [R1+0xe7c] ;  /* 0x000e7c0001197983 */ /* 0x000ea20000300800 */
[----:B-1----:R-:W-:-:S05]  /*c2340*/  IADD3 R8, P1, R17, R5, RZ ;  /* 0x0000000511087210 */ /* 0x002fca0007f3e0ff */
[----:B------:R-:W-:-:S05]  /*c2350*/  IMAD.X R9, R18, 0x1, R6, P1 ;  /* 0x0000000112097824 */ /* 0x000fca00008e0606 */
[----:B------:R1:W-:Y:S04]  /*c2360*/  STL.64 [R1+0x1368], R8 ;  /* 0x0013680801007387 */ /* 0x0003e80000100a00 */
[----:B-1----:R-:W3:Y:S01]  /*c2370*/  LDL.LU.64 R8, [R1+0x5dc0] ;  /* 0x005dc00001087983 */ /* 0x002ee20000300a00 */
[----:B----4-:R-:W-:Y:S02]  /*c2380*/  F2FP.SATFINITE.E5M2.F32.PACK_AB_MERGE_C R11, R23, R11, RZ ;  /* 0x0000000b170b723e */ /* 0x010fe400048060ff */
[----:B------:R-:W-:Y:S01]  /*c2390*/  F2FP.SATFINITE.E5M2.F32.PACK_AB_MERGE_C R10, R29, R27, RZ ;  /* 0x0000001b1d0a723e */ /* 0x000fe200048060ff */
[----:B------:R-:W4:Y:S04]  /*c23a0*/  LDL.LU R23, [R1+0xe6c] ;  /* 0x000e6c0001177983 */ /* 0x000f280000300800 */
[----:B------:R-:W-:Y:S04]  /*c23b0*/  STL [R1+0x380], R11 ;  /* 0x0003800b01007387 */ /* 0x000fe80000100800 */
[----:B------:R-:W4:Y:S04]  /*c23c0*/  LDL.LU R27, [R1+0xe50] ;  /* 0x000e5000011b7983 */ /* 0x000f280000300800 */
[----:B------:R1:W-:Y:S04]  /*c23d0*/  STL [R1+0x384], R10 ;  /* 0x0003840a01007387 */ /* 0x0003e80000100800 */
[----:B------:R-:W4:Y:S01]  /*c23e0*/  LDL.LU R29, [R1+0xe54] ;  /* 0x000e5400011d7983 */ /* 0x000f220000300800 */
[----:B-1----:R-:W-:-:S03]  /*c23f0*/  IADD3 R10, P1, R17, R7, RZ ;  /* 0x00000007110a7210 */ /* 0x002fc60007f3e0ff */
[----:B------:R1:W-:Y:S04]  /*c2400*/  STL.64 [R1+0x5da0], R6 ;  /* 0x005da00601007387 */ /* 0x0003e80000100a00 */
[----:B-1----:R-:W4:Y:S04]  /*c2410*/  LDL.LU R6, [R1+0xe64] ;  /* 0x000e640001067983 */ /* 0x002f280000300800 */
[----:B------:R-:W4:Y:S01]  /*c2420*/  LDL.LU R7, [R1+0xe68] ;  /* 0x000e680001077983 */ /* 0x000f220000300800 */
[----:B---3--:R-:W-:-:S05]  /*c2430*/  IMAD.X R11, R18, 0x1, R8, P1 ;  /* 0x00000001120b7824 */ /* 0x008fca00008e0608 */
[----:B------:R1:W-:Y:S04]  /*c2440*/  STL.64 [R1+0x1360], R10 ;  /* 0x0013600a01007387 */ /* 0x0003e80000100a00 */
[----:B-1----:R-:W3:Y:S01]  /*c2450*/  LDL.LU.64 R10, [R1+0x5db8] ;  /* 0x005db800010a7983 */ /* 0x002ee20000300a00 */
        /* <DEDUP_REMOVED lines=8> */
[----:B-1----:R-:W4:Y:S01]  /*c24e0*/  LDL.LU R9, [R1+0xe70] ;  /* 0x000e700001097983 */ /* 0x002f220000300800 */
[----:B------:R-:W-:Y:S01]  /*c24f0*/  F2FP.SATFINITE.E5M2.F32.PACK_AB_MERGE_C R8, R20, R26, RZ ;  /* 0x0000001a1408723e */ /* 0x000fe200048060ff */
[----:B---3--:R-:W-:-:S05]  /*c2500*/  IMAD.X R15, R18, 0x1, R10, P1 ;  /* 0x00000001120f7824 */ /* 0x008fca00008e060a */
[----:B------:R1:W-:Y:S02]  /*c2510*/  STL.64 [R1+0x1358], R14 ;  /* 0x0013580e01007387 */ /* 0x0003e40000100a00 */
[----:B-1----:R-:W-:Y:S02]  /*c2520*/  F2FP.SATFINITE.E5M2.F32.PACK_AB_MERGE_C R14, R22, R21, RZ ;  /* 0x00000015160e723e */ /* 0x002fe400048060ff */
[----:B------:R-:W3:Y:S04]  /*c2530*/  LDL.LU R21, [R1+0xe40] ;  /* 0x000e400001157983 */ /* 0x000ee80000300800 */
[----:B------:R1:W-:Y:S04]  /*c2540*/  STL [R1+0x2cc], R14 ;  /* 0x0002cc0e01007387 */ /* 0x0003e80000100800 */
[----:B------:R-:W3:Y:S01]  /*c2550*/  LDL.LU R22, [R1+0xe44] ;  /* 0x000e440001167983 */ /* 0x000ee20000300800 */
[----:B-1----:R-:W-:-:S03]  /*c2560*/  IADD3 R14, P1, R17, R11, RZ ;  /* 0x0000000b110e7210 */ /* 0x002fc60007f3e0ff */
[----:B------:R-:W-:Y:S02]  /*c2570*/  STL [R1+0x2d4], R8 ;  /* 0x0002d40801007387 */ /* 0x000fe40000100800 */
[----:B--2---:R-:W-:Y:S02]  /*c2580*/  IMAD.X R15, R18, 0x1, R12, P1 ;  /* 0x00000001120f7824 */ /* 0x004fe400008e060c */
[----:B------:R-:W2:Y:S04]  /*c2590*/  LDL.LU R26, [R1+0xe48] ;  /* 0x000e4800011a7983 */ /* 0x000ea80000300800 */
[----:B------:R-:W2:Y:S04]  /*c25a0*/  LDL.LU R20, [R1+0xe4c] ;  /* 0x000e4c0001147983 */ /* 0x000ea80000300800 */
[----:B------:R1:W-:Y:S04]  /*c25b0*/  STL.64 [R1+0x5d90], R10 ;  /* 0x005d900a01007387 */ /* 0x0003e80000100a00 */
[----:B-1----:R-:W3:Y:S04]  /*c25c0*/  LDL.LU R11, [R1+0xe60] ;  /* 0x000e6000010b7983 */ /* 0x002ee80000300800 */
[----:B------:R1:W-:Y:S04]  /*c25d0*/  STL.64 [R1+0x1350], R14 ;  /* 0x0013500e01007387 */ /* 0x0003e80000100a00 */
[----:B-1----:R-:W2:Y:S01]  /*c25e0*/  LDL.LU.64 R14, [R1+0x5db0] ;  /* 0x005db000010e7983 */ /* 0x002ea20000300a00 */
[----:B----4-:R-:W-:-:S02]  /*c25f0*/  F2FP.SATFINITE.E5M2.F32.PACK_AB_MERGE_C R8, R2, R9, RZ ;  /* 0x000000090208723e */ /* 0x010fc400048060ff */
[----:B------:R-:W-:Y:S01]  /*c2600*/  F2FP.SATFINITE.E5M2.F32.PACK_AB_MERGE_C R2, R25, R3, RZ ;  /* 0x000000031902723e */ /* 0x000fe200048060ff */
[----:B------:R-:W4:Y:S04]  /*c2610*/  LDL.LU R10, [R1+0xe30] ;  /* 0x000e3000010a7983 */ /* 0x000f280000300800 */
[----:B------:R1:W-:Y:S04]  /*c2620*/  STL [R1+0x2a8], R8 ;  /* 0x0002a80801007387 */ /* 0x0003e80000100800 */
[----:B-1----:R-:W4:Y:S04]  /*c2630*/  LDL.LU R8, [R1+0xe34] ;  /* 0x000e340001087983 */ /* 0x002f280000300800 */
[----:B------:R1:W-:Y:S04]  /*c2640*/  STL [R1+0x2b0], R2 ;  /* 0x0002b00201007387 */ /* 0x0003e80000100800 */
[----:B------:R-:W4:Y:S04]  /*c2650*/  LDL.LU R9, [R1+0xe38] ;  /* 0x000e380001097983 */ /* 0x000f280000300800 */
[----:B------:R-:W4:Y:S01]  /*c2660*/  LDL.LU R25, [R1+0xe3c] ;  /* 0x000e3c0001197983 */ /* 0x000f220000300800 */
[----:B-1----:R-:W-:-:S03]  /*c2670*/  IADD3 R2, P1, R17, R13, RZ ;  /* 0x0000000d11027210 */ /* 0x002fc60007f3e0ff */
[----:B------:R-:W-:Y:S02]  /*c2680*/  STL.64 [R1+0x5d88], R12 ;  /* 0x005d880c01007387 */ /* 0x000fe40000100a00 */
[----:B--2---:R-:W-:-:S05]  /*c2690*/  IMAD.X R3, R18, 0x1, R15, P1 ;  /* 0x0000000112037824 */ /* 0x004fca00008e060f */
[----:B------:R1:W-:Y:S04]  /*c26a0*/  STL.64 [R1+0x1348], R2 ;  /* 0x0013480201007387 */ /* 0x0003e80000100a00 */
[----:B-1----:R-:W2:Y:S01]  /*c26b0*/  LDL.LU.64 R2, [R1+0x5da8] ;  /* 0x005da80001027983 */ /* 0x002ea20000300a00 */
[----:B------:R-:W-:Y:S02]  /*c26c0*/  IADD3 R12, P1, R17, R14, RZ ;  /* 0x0000000e110c7210 */ /* 0x000fe40007f3e0ff */
[----:B---3--:R-:W-:Y:S02]  /*c26d0*/  F2FP.SATFINITE.E5M2.F32.PACK_AB_MERGE_C R6, R6, R11, RZ ;  /* 0x0000000b0606723e */ /* 0x008fe400048060ff */
[----:B------:R-:W-:Y:S01]  /*c26e0*/  F2FP.SATFINITE.E5M2.F32.PACK_AB_MERGE_C R7, R23, R7, RZ ;  /* 0x000000071707723e */ /* 0x000fe200048060ff */
[----:B------:R-:W-:-:S02]  /*c26f0*/  IMAD.X R13, R18, 0x1, R16, P1 ;  /* 0x00000001120d7824 */ /* 0x000fc400008e0610 */
[----:B------:R1:W-:Y:S04]  /*c2700*/  STL [R1+0x280], R6 ;  /* 0x0002800601007387 */ /* 0x0003e80000100800 */
[----:B------:R-:W3:Y:S04]  /*c2710*/  LDL.LU R11, [R1+0xe20] ;  /* 0x000e2000010b7983 */ /* 0x000ee80000300800 */
[----:B------:R-:W-:Y:S01]  /*c2720*/  STL.64 [R1+0x1340], R12 ;  /* 0x0013400c01007387 */ /* 0x000fe20000100a00 */
[----:B-1----:R-:W-:-:S03]  /*c2730*/  F2FP.SATFINITE.E5M2.F32.PACK_AB_MERGE_C R6, R29, R27, RZ ;  /* 0x0000001b1d06723e */ /* 0x002fc600048060ff */
[----:B------:R-:W-:Y:S01]  /*c2740*/  STL [R1+0x284], R7 ;  /* 0x0002840701007387 */ /* 0x000fe20000100800 */
[----:B------:R-:W-:Y:S01]  /*c2750*/  VIADD R17, R17, UR5 ;  /* 0x0000000511117c36 */ /* 0x000fe20008000000 */
[----:B------:R-:W-:Y:S02]  /*c2760*/  ULDC UR5, c[0x0][0x248] ;  /* 0x0000920000057ab9 */ /* 0x000fe40000000800 */
[----:B------:R-:W3:Y:S04]  /*c2770*/  LDL.LU R29, [R1+0xe24] ;  /* 0x000e2400011d7983 */ /* 0x000ee80000300800 */
[----:B------:R1:W-:Y:S04]  /*c2780*/  STL [R1+0x258], R6 ;  /* 0x0002580601007387 */ /* 0x0003e80000100800 */
[----:B------:R-:W3:Y:S04]  /*c2790*/  LDL.LU R23, [R1+0xe28] ;  /* 0x000e280001177983 */ /* 0x000ee80000300800 */
[----:B------:R-:W3:Y:S01]  /*c27a0*/  LDL.LU R27, [R1+0xe2c] ;  /* 0x000e2c00011b7983 */ /* 0x000ee20000300800 */
[----:B-1----:R-:W-:-:S03]  /*c27b0*/  F2FP.SATFINITE.E5M2.F32.PACK_AB_MERGE_C R6, R19, R24, RZ ;  /* 0x000000181306723e */ /* 0x002fc600048060ff */
[----:B------:R-:W3:Y:S01]  /*c27c0*/  LDL.LU R12, [R1+0xe10] ;  /* 0x000e1000010c7983 */ /* 0x000ee20000300800 */
[----:B------:R-:W-:-:S03]  /*c27d0*/  SHF.R.S32.HI R18, RZ, 0x1f, R17 ;  /* 0x0000001fff127819 */ /* 0x000fc60000011411 */
[----:B------:R-:W3:Y:S04]  /*c27e0*/  LDL.LU R13, [R1+0xe14] ;  /* 0x000e1400010d7983 */ /* 0x000ee80000300800 */
[----:B------:R1:W-:Y:S04]  /*c27f0*/  STL [R1+0x260], R6 ;  /* 0x0002600601007387 */ /* 0x0003e80000100800 */
[----:B------:R-:W3:Y:S04]  /*c2800*/  LDL.LU R24, [R1+0xe18] ;  /* 0x000e180001187983 */ /* 0x000ee80000300800 */
[----:B------:R-:W3:Y:S01]  /*c2810*/  LDL.LU R19, [R1+0xe1c] ;  /* 0x000e1c0001137983 */ /* 0x000ee20000300800 */
[----:B-1----:R-:W-:-:S05]  /*c2820*/  IADD3 R6, P1, R17, R0, RZ ;  /* 0x0000000011067210 */ /* 0x002fca0007f3e0ff */
        /* <DEDUP_REMOVED lines=10> */
[----:B-1----:R-:W-:-:S05]  /*c28d0*/  IADD3 R6, P1, R17, R3, RZ ;  /* 0x0000000311067210 */ /* 0x002fca0007f3e0ff */
[----:B------:R-:W-:Y:S01]  /*c28e0*/  IMAD.X R7, R18, 0x1, R4, P1 ;  /* 0x0000000112077824 */ /* 0x000fe200008e0604 */
[----:B------:R-:W-:Y:S04]  /*c28f0*/  STL.64 [R1+0x5d80], R2 ;  /* 0x005d800201007387 */ /* 0x000fe80000100a00 */
[----:B------:R1:W-:Y:S04]  /*c2900*/  STL.64 [R1+0x1330], R6 ;  /* 0x0013300601007387 */ /* 0x0003e80000100a00 */
[----:B-1----:R-:W3:Y:S01]  /*c2910*/  LDL.LU.64 R6, [R1+0x5da0] ;  /* 0x005da00001067983 */ /* 0x002ee20000300a00 */
[----:B----4-:R-:W-:-:S02]  /*c2920*/  F2FP.SATFINITE.E5M2.F32.PACK_AB_MERGE_C R3, R8, R10, RZ ;  /* 0x0000000a0803723e */ /* 0x010fc400048060ff */
[----:B------:R-:W-:Y:S01]  /*c2930*/  F2FP.SATFINITE.E5M2.F32.PACK_AB_MERGE_C R8, R25, R9, RZ ;  /* 0x000000091908723e */ /* 0x000fe200048060ff */
[----:B------:R-:W4:Y:S04]  /*c2940*/  LDL.LU R2, [R1+0xdf4] ;  /* 0x000df40001027983 */ /* 0x000f280000300800 */
[----:B------:R1:W-:Y:S04]  /*c2950*/  STL [R1+0x224], R3 ;  /* 0x0002240301007387 */ /* 0x0003e80000100800 */
[----:B-1----:R-:W4:Y:S04]  /*c2960*/  LDL.LU R3, [R1+0xdf8] ;  /* 0x000df80001037983 */ /* 0x002f280000300800 */
[----:B------:R1:W-:Y:S04]  /*c2970*/  STL [R1+0x228], R8 ;  /* 0x0002280801007387 */ /* 0x0003e80000100800 */
[----:B------:R-:W4:Y:S01]  /*c2980*/  LDL.LU R25, [R1+0xdfc] ;  /* 0x000dfc0001197983 */ /* 0x000f220000300800 */
[----:B-1----:R-:W-:-:S03]  /*c2990*/  IADD3 R8, P1, R17, R5, RZ ;  /* 0x0000000511087210 */ /* 0x002fc60007f3e0ff */
[----:B------:R1:W-:Y:S04]  /*c29a0*/  STL [R1+0x5d70], R5 ;  /* 0x005d700501007387 */ /* 0x0003e80000100800 */
[----:B-1----:R-:W4:Y:S01]  /*c29b0*/  LDL.LU R5, [R1+0xdf0] ;  /* 0x000df00001057983 */ /* 0x002f220000300800 */
[----:B---3--:R-:W-:-:S05]  /*c29c0*/  IMAD.X R9, R18, 0x1, R6, P1 ;  /* 0x0000000112097824 */ /* 0x008fca00008e0606 */
[----:B------:R1:W-:Y:S04]  /*c29d0*/  STL.64 [R1+0x1328], R8 ;  /* 0x0013280801007387 */ /* 0x0003e80000100a00 */
[----:B-1----:R-:W3:Y:S01]  /*c29e0*/  LDL.LU.64 R8, [R1+0x5d98] ;  /* 0x005d980001087983 */ /* 0x002ee20000300a00 */
[----:B------:R-:W-:Y:S02]  /*c29f0*/  F2FP.SATFINITE.E5M2.F32.PACK_AB_MERGE_C R11, R29, R11, RZ ;  /* 0x0000000b1d0b723e */ /* 0x000fe400048060ff */
[----:B------:R-:W-:Y:S01]  /*c2a00*/  F2FP.SATFINITE.E5M2.F32.PACK_AB_MERGE_C R10, R27, R23, RZ ;  /* 0x000000171b0a723e */ /* 0x000fe200048060ff */
[----:B------:R-:W4:Y:S04]  /*c2a10*/  LDL.LU R29, [R1+0xde4] ;  /* 0x000de400011d7983 */ /* 0x000f280000300800 */
[----:B------:R-:W-:Y:S04]  /*c2a20*/  STL [R1+0x200], R11 ;  /* 0x0002000b01007387 */ /* 0x000fe80000100800 */
[----:B------:R-:W4:Y:S04]  /*c2a30*/  LDL.LU R23, [R1+0xdd0] ;  /* 0x000dd00001177983 */ /* 0x000f280000300800 */
[----:B------:R-:W4:Y:S04]  /*c2a40*/  LDL.LU R27, [R1+0xdd4] ;  /* 0x000dd400011b7983 */ /* 0x000f280000300800 */
[----:B------:R1:W-:Y:S02]  /*c2a50*/  STL [R1+0x204], R10 ;  /* 0x0002040a01007387 */ /* 0x0003e40000100800 */
[----:B-1----:R-:W-:-:S02]  /*c2a60*/  IADD3 R10, P1, R17, R7, RZ ;  /* 0x00000007110a7210 */ /* 0x002fc40007f3e0ff */
        /* <DEDUP_REMOVED lines=15> */
[----:B---3--:R-:W-:-:S05]  /*c2b60*/  IMAD.X R13, R18, 0x1, R10, P1 ;  /* 0x00000001120d7824 */ /* 0x008fca00008e060a */
[----:B------:R1:W-:Y:S04]  /*c2b70*/  STL.64 [R1+0x1310], R12 ;  /* 0x0013100c01007387 */ /* 0x0003e80000100a00 */
[----:B-1----:R-:W3:Y:S01]  /*c2b80*/  LDL.LU.64 R12, [R1+0x5d88] ;  /* 0x005d8800010c7983 */ /* 0x002ee20000300a00 */
[----:B--2---:R-:W-:Y:S02]  /*c2b90*/  F2FP.SATFINITE.E5M2.F32.PACK_AB_MERGE_C R8, R20, R26, RZ ;  /* 0x0000001a1408723e */ /* 0x004fe400048060ff */
[----:B------:R-:W-:Y:S02]  /*c2ba0*/  F2FP.SATFINITE.E5M2.F32.PACK_AB_MERGE_C R22, R22, R21, RZ ;  /* 0x000000151616723e */ /* 0x000fe400048060ff */
[----:B------:R-:W-:-:S03]  /*c2bb0*/  IADD3 R20, P1, R17, R11, RZ ;  /* 0x0000000b11147210 */ /* 0x000fc60007f3e0ff */
[----:B------:R-:W-:Y:S04]  /*c2bc0*/  STL [R1+0x1a8], R22 ;  /* 0x0001a81601007387 */ /* 0x000fe80000100800 */
[----:B------:R4:W-:Y:S02]  /*c2bd0*/  STL [R1+0x19c], R8 ;  /* 0x00019c0801007387 */ /* 0x0009e40000100800 */
[----:B----4-:R-:W-:Y:S02]  /*c2be0*/  F2FP.SATFINITE.E5M2.F32.PACK_AB_MERGE_C R8, R2, R5, RZ ;  /* 0x000000050208723e */ /* 0x010fe400048060ff */
[----:B------:R-:W-:Y:S01]  /*c2bf0*/  F2FP.SATFINITE.E5M2.F32.PACK_AB_MERGE_C R5, R25, R3, RZ ;  /* 0x000000031905723e */ /* 0x000fe200048060ff */
[----:B---3--:R-:W-:Y:S01]  /*c2c00*/  IMAD.X R21, R18, 0x1, R12, P1 ;  /* 0x0000000112157824 */ /* 0x008fe200008e060c */
[----:B------:R-:W-:-:S04]  /*c2c10*/  IADD3 R2, P1, R17, R13, RZ ;  /* 0x0000000d11027210 */ /* 0x000fc80007f3e0ff */
[----:B------:R1:W-:Y:S01]  /*c2c20*/  STL.64 [R1+0x1320], R20 ;  /* 0x0013201401007387 */ /* 0x0003e20000100a00 */
[----:B------:R-:W-:-:S03]  /*c2c30*/  IMAD.X R3, R18, 0x1, R15, P1 ;  /* 0x0000000112037824 */ /* 0x000fc600008e060f */
[----:B-1----:R-:W2:Y:S04]  /*c2c40*/  LDL.LU R21, [R1+0xdc0] ;  /* 0x000dc00001157983 */ /* 0x002ea80000300800 */
[----:B------:R-:W2:Y:S04]  /*c2c50*/  LDL.LU R22, [R1+0xdc4] ;  /* 0x000dc40001167983 */ /* 0x000ea80000300800 */
[----:B------:R-:W3:Y:S04]  /*c2c60*/  LDL.LU R26, [R1+0xdc8] ;  /* 0x000dc800011a7983 */ /* 0x000ee80000300800 */
[----:B------:R-:W3:Y:S04]  /*c2c70*/  LDL.LU R20, [R1+0xdcc] ;  /* 0x000dcc0001147983 */ /* 0x000ee80000300800 */
[----:B------:R-:W-:Y:S04]  /*c2c80*/  STL [R1+0x154], R8 ;  /* 0x0001540801007387 */ /* 0x000fe80000100800 */
[----:B------:R-:W-:Y:S04]  /*c2c90*/  STL.64 [R1+0x5d60], R12 ;  /* 0x005d600c01007387 */ /* 0x000fe80000100a00 */
[----:B------:R-:W-:Y:S04]  /*c2ca0*/  STL [R1+0x16c], R5 ;  /* 0x00016c0501007387 */ /* 0x000fe80000100800 */
[----:B------:R1:W-:Y:S04]  /*c2cb0*/  STL.64 [R1+0x1308], R2 ;  /* 0x0013080201007387 */ /* 0x0003e80000100a00 */
[----:B-1----:R-:W4:Y:S04]  /*c2cc0*/  LDL.LU.64 R2, [R1+0x5d80] ;  /* 0x005d800001027983 */ /* 0x002f280000300a00 */
[----:B------:R-:W4:Y:S04]  /*c2cd0*/  LDL.LU R5, [R1+0xdb0] ;  /* 0x000db00001057983 */ /* 0x000f280000300800 */
[----:B------:R-:W4:Y:S01]  /*c2ce0*/  LDL.LU R25, [R1+0xdb4] ;  /* 0x000db40001197983 */ /* 0x000f220000300800 */
[----:B------:R-:W-:-:S02]  /*c2cf0*/  IADD3 R8, P1, R17, R14, RZ ;  /* 0x0000000e11087210 */ /* 0x000fc40007f3e0ff */
[----:B------:R-:W-:-:S03]  /*c2d00*/  F2FP.SATFINITE.E5M2.F32.PACK_AB_MERGE_C R29, R29, R9, RZ ;  /* 0x000000091d1d723e */ /* 0x000fc600048060ff */
[----:B------:R-:W-:Y:S01]  /*c2d10*/  IMAD.X R9, R18, 0x1, R16, P1 ;  /* 0x0000000112097824 */ /* 0x000fe200008e0610 */
[----:B------:R-:W-:Y:S01]  /*c2d20*/  F2FP.SATFINITE.E5M2.F32.PACK_AB_MERGE_C R7, R7, R6, RZ ;  /* 0x000000060707723e */ /* 0x000fe200048060ff */
[----:B------:R-:W-:Y:S01]  /*c2d30*/  STL.64 [R1+0x5a18], R28 ;  /* 0x005a181c01007387 */ /* 0x000fe20000100a00 */
[----:B------:R-:W-:-:S03]  /*c2d40*/  F2FP.SATFINITE.E5M2.F32.PACK_AB_MERGE_C R6, R27, R23, RZ ;  /* 0x000000171b06723e */ /* 0x000fc600048060ff */
[----:B------:R1:W-:Y:S01]  /*c2d50*/  STL.64 [R1+0x1300], R8 ;  /* 0x0013000801007387 */ /* 0x0003e20000100a00 */
[----:B------:R-:W-:Y:S01]  /*c2d60*/  VIADD R17, R17, UR5 ;  /* 0x0000000511117c36 */ /* 0x000fe20008000000 */
[----:B------:R-:W-:Y:S02]  /*c2d70*/  ULDC UR5, c[0x0][0x248] ;  /* 0x0000920000057ab9 */ /* 0x000fe40000000800 */
[----:B-1----:R-:W4:Y:S04]  /*c2d80*/  LDL.LU R8, [R1+0xdb8] ;  /* 0x000db80001087983 */ /* 0x002f280000300800 */
[----:B------:R-:W4:Y:S04]  /*c2d90*/  LDL.LU R9, [R1+0xdbc] ;  /* 0x000dbc0001097983 */ /* 0x000f280000300800 */
[----:B------:R-:W4:Y:S04]  /*c2da0*/  LDL.LU R28, [R1+0xda0] ;  /* 0x000da000011c7983 */ /* 0x000f280000300800 */
[----:B------:R-:W-:Y:S04]  /*c2db0*/  STL [R1+0x100], R7 ;  /* 0x0001000701007387 */ /* 0x000fe80000100800 */
[----:B------:R-:W4:Y:S04]  /*c2dc0*/  LDL.LU R29, [R1+0xda4] ;  /* 0x000da400011d7983 */ /* 0x000f280000300800 */
[----:B------:R1:W-:Y:S04]  /*c2dd0*/  STL [R1+0xc8], R6 ;  /* 0x0000c80601007387 */ /* 0x0003e80000100800 */
[----:B------:R-:W4:Y:S04]  /*c2de0*/  LDL.LU R12, [R1+0xda8] ;  /* 0x000da800010c7983 */ /* 0x000f280000300800 */
[----:B------:R-:W4:Y:S01]  /*c2df0*/  LDL.LU R13, [R1+0xdac] ;  /* 0x000dac00010d7983 */ /* 0x000f220000300800 */
[----:B-1----:R-:W-:-:S03]  /*c2e00*/  F2FP.SATFINITE.E5M2.F32.PACK_AB_MERGE_C R6, R19, R24, RZ ;  /* 0x000000181306723e */ /* 0x002fc600048060ff */
[----:B------:R-:W4:Y:S01]  /*c2e10*/  LDL.LU R23, [R1+0xd90] ;  /* 0x000d900001177983 */ /* 0x000f220000300800 */
[----:B------:R-:W-:-:S03]  /*c2e20*/  SHF.R.S32.HI R18, RZ, 0x1f, R17 ;  /* 0x0000001fff127819 */ /* 0x000fc60000011411 */
[----:B------:R-:W4:Y:S04]  /*c2e30*/  LDL.LU R27, [R1+0xd94] ;  /* 0x000d9400011b7983 */ /* 0x000f280000300800 */
[----:B------:R1:W-:Y:S04]  /*c2e40*/  STL [R1+0xc4], R6 ;  /* 0x0000c40601007387 */ /* 0x0003e80000100800 */
[----:B------:R-:W4:Y:S04]  /*c2e50*/  LDL.LU R24, [R1+0xd98] ;  /* 0x000d980001187983 */ /* 0x000f280000300800 */
[----:B------:R-:W4:Y:S01]  /*c2e60*/  LDL.LU R19, [R1+0xd9c] ;  /* 0x000d9c0001137983 */ /* 0x000f220000300800 */
[----:B-1----:R-:W-:-:S02]  /*c2e70*/  IADD3 R6, P1, R17, R0, RZ ;  /* 0x0000000011067210 */ /* 0x002fc40007f3e0ff */
[----:B--2---:R-:W-:Y:S02]  /*c2e80*/  F2FP.SATFINITE.E5M2.F32.PACK_AB_MERGE_C R21, R22, R21, RZ ;  /* 0x000000151615723e */ /* 0x004fe400048060ff */
[----:B---3--:R-:W-:Y:S01]  /*c2e90*/  F2FP.SATFINITE.E5M2.F32.PACK_AB_MERGE_C R22, R20, R26, RZ ;  /* 0x0000001a1416723e */ /* 0x008fe200048060ff */
[----:B----4-:R-:W-:Y:S01]  /*c2ea0*/  IMAD.X R7, R18, 0x1, R2, P1 ;  /* 0x0000000112077824 */ /* 0x010fe200008e0602 */
[----:B------:R-:W-:-:S04]  /*c2eb0*/  IADD3 R20, P1, R17, R3, RZ ;  /* 0x0000000311147210 */ /* 0x000fc80007f3e0ff */
[----:B------:R1:W-:Y:S04]  /*c2ec0*/  STL.64 [R1+0x12f0], R6 ;  /* 0x0012f00601007387 */ /* 0x0003e80000100a00 */
[----:B-1----:R-:W2:Y:S04]  /*c2ed0*/  LDL.LU.64 R6, [R1+0x5d78] ;  /* 0x005d780001067983 */ /* 0x002ea80000300a00 */
[----:B------:R1:W-:Y:S04]  /*c2ee0*/  STL [R1+0xb0], R21 ;  /* 0x0000b01501007387 */ /* 0x0003e80000100800 */
[----:B------:R-:W-:Y:S01]  /*c2ef0*/  STL.64 [R1+0x5d58], R2 ;  /* 0x005d580201007387 */ /* 0x000fe20000100a00 */
[----:B-1----:R-:W-:-:S03]  /*c2f00*/  IMAD.X R21, R18, 0x1, R4, P1 ;  /* 0x0000000112157824 */ /* 0x002fc600008e0604 */
[----:B------:R1:W-:Y:S01]  /*c2f10*/  STL [R1+0xb4], R22 ;  /* 0x0000b41601007387 */ /* 0x0003e20000100800 */
[----:B------:R-:W-:-:S03]  /*c2f20*/  F2FP.SATFINITE.E5M2.F32.PACK_AB_MERGE_C R25, R25, R5, RZ ;  /* 0x000000051919723e */ /* 0x000fc600048060ff */
[----:B-1----:R-:W3:Y:S04]  /*c2f30*/  LDL.LU R22, [R1+0xd80] ;  /* 0x000d800001167983 */ /* 0x002ee80000300800 */
[----:B------:R1:W-:Y:S04]  /*c2f40*/  STL.64 [R1+0x12d0], R20 ;  /* 0x0012d01401007387 */ /* 0x0003e80000100a00 */
[----:B-1----:R-:W3:Y:S04]  /*c2f50*/  LDL.LU R20, [R1+0xd84] ;  /* 0x000d840001147983 */ /* 0x002ee80000300800 */
[----:B------:R-:W4:Y:S04]  /*c2f60*/  LDL.LU R21, [R1+0xd8c] ;  /* 0x000d8c0001157983 */ /* 0x000f280000300800 */
[----:B------:R-:W3:Y:S04]  /*c2f70*/  LDL.LU R2, [R1+0xd74] ;  /* 0x000d740001027983 */ /* 0x000ee80000300800 */
        /* <DEDUP_REMOVED lines=8> */
[----:B------:R2:W-:Y:S02]  /*c3000*/  STL.64 [R1+0x5d50], R4 ;  /* 0x005d500401007387 */ /* 0x0005e40000100a00 */
[----:B-1----:R-:W-:Y:S02]  /*c3010*/  IMAD.X R9, R18, 0x1, R6, P1 ;  /* 0x0000000112097824 */ /* 0x002fe400008e0606 */
[----:B--2---:R-:W4:Y:S04]  /*c3020*/  LDL.LU R4, [R1+0xd88] ;  /* 0x000d880001047983 */ /* 0x004f280000300800 */
[----:B------:R1:W-:Y:S04]  /*c3030*/  STL.64 [R1+0x12e8], R8 ;  /* 0x0012e80801007387 */ /* 0x0003e80000100a00 */
[----:B-1----:R-:W2:Y:S01]  /*c3040*/  LDL.LU.64 R8, [R1+0x5d68] ;  /* 0x005d680001087983 */ /* 0x002ea20000300a00 */
[----:B------:R-:W-:-:S02]  /*c3050*/  F2FP.SATFINITE.E5M2.F32.PACK_AB_MERGE_C R5, R13, R12, RZ ;  /* 0x0000000c0d05723e */ /* 0x000fc400048060ff */
[----:B------:R-:W-:Y:S02]  /*c3060*/  IADD3 R12, P1, R17, R7, RZ ;  /* 0x00000007110c7210 */ /* 0x000fe40007f3e0ff */
[----:B------:R-:W-:Y:S02]  /*c3070*/  F2FP.SATFINITE.E5M2.F32.PACK_AB_MERGE_C R29, R29, R28, RZ ;  /* 0x0000001c1d1d723e */ /* 0x000fe400048060ff */
[----:B------:R-:W3:Y:S04]  /*c3080*/  LDL.LU R28, [R1+0xd60] ;  /* 0x000d6000011c7983 */ /* 0x000ee80000300800 */
[----:B------:R1:W-:Y:S04]  /*c3090*/  STL [R1+0x74], R29 ;  /* 0x0000741d01007387 */ /* 0x0003e80000100800 */
[----:B-1----:R-:W3:Y:S04]  /*c30a0*/  LDL.LU R29, [R1+0xd64] ;  /* 0x000d6400011d7983 */ /* 0x002ee80000300800 */
[----:B------:R-:W-:Y:S04]  /*c30b0*/  STL [R1+0x70], R5 ;  /* 0x0000700501007387 */ /* 0x000fe80000100800 */
[----:B------:R-:W-:Y:S01]  /*c30c0*/  STL.64 [R1+0x5d48], R6 ;  /* 0x005d480601007387 */ /* 0x000fe20000100a00 */
[----:B--2---:R-:W-:-:S05]  /*c30d0*/  IMAD.X R13, R18, 0x1, R8, P1 ;  /* 0x00000001120d7824 */ /* 0x004fca00008e0608 */
[----:B------:R1:W-:Y:S04]  /*c30e0*/  STL.64 [R1+0x12f8], R12 ;  /* 0x0012f80c01007387 */ /* 0x0003e80000100a00 */
[----:B-1----:R-:W2:Y:S01]  /*c30f0*/  LDL.LU.64 R12, [R1+0x5d60] ;  /* 0x005d6000010c7983 */ /* 0x002ea20000300a00 */
[----:B------:R-:W-:Y:S02]  /*c3100*/  F2FP.SATFINITE.E5M2.F32.PACK_AB_MERGE_C R5, R27, R23, RZ ;  /* 0x000000171b05723e */ /* 0x000fe400048060ff */
[----:B------:R-:W-:Y:S01]  /*c3110*/  F2FP.SATFINITE.E5M2.F32.PACK_AB_MERGE_C R23, R19, R24, RZ ;  /* 0x000000181317723e */ /* 0x000fe200048060ff */
[----:B------:R-:W2:Y:S01]  /*c3120*/  LDL.LU R27, [R1+0xd68] ;  /* 0x000d6800011b7983 */ /* 0x000ea20000300800 */
[----:B------:R-:W-:-:S03]  /*c3130*/  IADD3 R6, P1, R17, R9, RZ ;  /* 0x0000000911067210 */ /* 0x000fc60007f3e0ff */
[----:B------:R1:W-:Y:S02]  /*c3140*/  STL [R1+0x60], R5 ;  /* 0x0000600501007387 */ /* 0x0003e40000100800 */
[----:B------:R-:W-:Y:S02]  /*c3150*/  IMAD.X R7, R18, 0x1, R10, P1 ;  /* 0x0000000112077824 */ /* 0x000fe400008e060a */
[----:B------:R-:W2:Y:S04]  /*c3160*/  LDL.LU R24, [R1+0xd6c] ;  /* 0x000d6c0001187983 */ /* 0x000ea80000300800 */
[----:B------:R-:W-:Y:S04]  /*c3170*/  STL [R1+0x5cd0], R23 ;  /* 0x005cd01701007387 */ /* 0x000fe80000100800 */
[----:B------:R-:W-:Y:S04]  /*c3180*/  STL [R1+0x5d38], R9 ;  /* 0x005d380901007387 */ /* 0x000fe80000100800 */
[----:B-1----:R-:W2:Y:S04]  /*c3190*/  LDL.LU R5, [R1+0x8d0] ;  /* 0x0008d00001057983 */ /* 0x002ea80000300800 */
[----:B------:R-:W2:Y:S04]  /*c31a0*/  LDL.LU R19, [R1+0x8d4] ;  /* 0x0008d40001137983 */ /* 0x000ea80000300800 */
[----:B------:R-:W-:Y:S04]  /*c31b0*/  STL [R1+0x5d3c], R10 ;  /* 0x005d3c0a01007387 */ /* 0x000fe80000100800 */
[----:B------:R3:W-:Y:S01]  /*c31c0*/  STL.64 [R1+0x12e0], R6 ;  /* 0x0012e00601007387 */ /* 0x0007e20000100a00 */
[----:B----4-:R-:W-:-:S02]  /*c31d0*/  F2FP.SATFINITE.E5M2.F32.PACK_AB_MERGE_C R21, R21, R4, RZ ;  /* 0x000000041515723e */ /* 0x010fc400048060ff */
[----:B---3--:R-:W-:Y:S02]  /*c31e0*/  F2FP.SATFINITE.E5M2.F32.PACK_AB_MERGE_C R6, R20, R22, RZ ;  /* 0x000000161406723e */ /* 0x008fe400048060ff */
[----:B------:R-:W3:Y:S04]  /*c31f0*/  LDL.LU R22, [R1+0x8d8] ;  /* 0x0008d80001167983 */ /* 0x000ee80000300800 */
[----:B------:R-:W3:Y:S04]  /*c3200*/  LDL.LU R20, [R1+0x8dc] ;  /* 0x0008dc0001147983 */ /* 0x000ee80000300800 */
[----:B------:R1:W-:Y:S01]  /*c3210*/  STL [R1+0x50], R6 ;  /* 0x0000500601007387 */ /* 0x0003e20000100800 */
[----:B------:R-:W-:-:S02]  /*c3220*/  F2FP.SATFINITE.E5M2.F32.PACK_AB_MERGE_C R4, R2, R25, RZ ;  /* 0x000000190204723e */ /* 0x000fc400048060ff */
[----:B-1----:R-:W-:Y:S01]  /*c3230*/  IADD3 R6, P1, R17, R11, RZ ;  /* 0x0000000b11067210 */ /* 0x002fe20007f3e0ff */
[----:B------:R1:W-:Y:S01]  /*c3240*/  STL [R1+0x5b08], R21 ;  /* 0x005b081501007387 */ /* 0x0003e20000100800 */
[----:B------:R-:W-:-:S03]  /*c3250*/  F2FP.SATFINITE.E5M2.F32.PACK_AB_MERGE_C R2, R26, R3, RZ ;  /* 0x000000031a02723e */ /* 0x000fc600048060ff */
[----:B-1----:R-:W4:Y:S01]  /*c3260*/  LDL.LU R21, [R1+0xd50] ;  /* 0x000d500001157983 */ /* 0x002f220000300800 */
[----:B--2---:R-:W-:-:S05]  /*c3270*/  IMAD.X R7, R18, 0x1, R12, P1 ;  /* 0x0000000112077824 */ /* 0x004fca00008e060c */
[----:B------:R1:W-:Y:S04]  /*c3280*/  STL.64 [R1+0x12c0], R6 ;  /* 0x0012c00601007387 */ /* 0x0003e80000100a00 */
[----:B------:R-:W-:Y:S04]  /*c3290*/  STL [R1+0x40], R4 ;  /* 0x0000400401007387 */ /* 0x000fe80000100800 */
[----:B-1----:R-:W4:Y:S04]  /*c32a0*/  LDL.LU R6, [R1+0xd54] ;  /* 0x000d540001067983 */ /* 0x002f280000300800 */
[----:B------:R1:W-:Y:S04]  /*c32b0*/  STL [R1+0x44], R2 ;  /* 0x0000440201007387 */ /* 0x0003e80000100800 */
[----:B------:R-:W2:Y:S04]  /*c32c0*/  LDL.LU R7, [R1+0xd58] ;  /* 0x000d580001077983 */ /* 0x000ea80000300800 */
[----:B------:R-:W2:Y:S01]  /*c32d0*/  LDL.LU R26, [R1+0xd5c] ;  /* 0x000d5c00011a7983 */ /* 0x000ea20000300800 */
[----:B-1----:R-:W-:-:S05]  /*c32e0*/  IADD3 R2, P1, R17, R13, RZ ;  /* 0x0000000d11027210 */ /* 0x002fca0007f3e0ff */
[----:B------:R-:W-:Y:S01]  /*c32f0*/  IMAD.X R3, R18, 0x1, R15, P1 ;  /* 0x0000000112037824 */ /* 0x000fe200008e060f */
[----:B------:R-:W-:Y:S04]  /*c3300*/  STL.64 [R1+0x5d30], R12 ;  /* 0x005d300c01007387 */ /* 0x000fe80000100a00 */
[----:B------:R1:W-:Y:S04]  /*c3310*/  STL.64 [R1+0x12d8], R2 ;  /* 0x0012d80201007387 */ /* 0x0003e80000100a00 */
[----:B-1----:R-:W4:Y:S01]  /*c3320*/  LDL.LU.64 R2, [R1+0x5d58] ;  /* 0x005d580001027983 */ /* 0x002f220000300a00 */
[----:B------:R-:W-:-:S02]  /*c3330*/  F2FP.SATFINITE.E5M2.F32.PACK_AB_MERGE_C R4, R29, R28, RZ ;  /* 0x0000001c1d04723e */ /* 0x000fc400048060ff */
[----:B------:R-:W-:Y:S01]  /*c3340*/  IADD3 R12, P1, R17, R14, RZ ;  /* 0x0000000e110c7210 */ /* 0x000fe20007f3e0ff */
[----:B------:R-:W2:Y:S04]  /*c3350*/  LDL.LU R23, [R1+0xd48] ;  /* 0x000d480001177983 */ /* 0x000ea80000300800 */
[----:B------:R-:W2:Y:S01]  /*c3360*/  LDL.LU R25, [R1+0xd4c] ;  /* 0x000d4c0001197983 */ /* 0x000ea20000300800 */
[----:B------:R-:W-:-:S03]  /*c3370*/  IMAD.X R13, R18, 0x1, R16, P1 ;  /* 0x00000001120d7824 */ /* 0x000fc600008e0610 */
[----:B------:R1:W-:Y:S04]  /*c3380*/  STL [R1+0x34], R4 ;  /* 0x0000340401007387 */ /* 0x0003e80000100800 */
[----:B------:R0:W-:Y:S01]  /*c3390*/  STL.64 [R1+0x5d40], R14 ;  /* 0x005d400e01007387 */ /* 0x0001e20000100a00 */
[----:B------:R-:W-:Y:S02]  /*c33a0*/  F2FP.SATFINITE.E5M2.F32.PACK_AB_MERGE_C R19, R19, R5, RZ ;  /* 0x000000051313723e */ /* 0x000fe400048060ff */
[----:B-1----:R-:W-:Y:S01]  /*c33b0*/  F2FP.SATFINITE.E5M2.F32.PACK_AB_MERGE_C R4, R24, R27, RZ ;  /* 0x0000001b1804723e */ /* 0x002fe200048060ff */
[----:B0-----:R-:W2:Y:S04]  /*c33c0*/  LDL.LU R14, [R1+0xd40] ;  /* 0x000d4000010e7983 */ /* 0x001ea80000300800 */
[----:B------:R-:W2:Y:S04]  /*c33d0*/  LDL.LU R15, [R1+0xd44] ;  /* 0x000d4400010f7983 */ /* 0x000ea80000300800 */
[----:B------:R-:W2:Y:S04]  /*c33e0*/  LDL.LU R28, [R1+0xd30] ;  /* 0x000d3000011c7983 */ /* 0x000ea80000300800 */
[----:B------:R-:W2:Y:S01]  /*c33f0*/  LDL.LU R29, [R1+0xd34] ;  /* 0x000d3400011d7983 */ /* 0x000ea20000300800 */
[----:B------:R-:W-:Y:S01]  /*c3400*/  VIADD R17, R17, UR5 ;  /* 0x0000000511117c36 */ /* 0x000fe20008000000 */
[----:B------:R-:W-:-:S02]  /*c3410*/  ULDC UR5, c[0x0][0x248] ;  /* 0x0000920000057ab9 */ /* 0x000fc40000000800 */
[----:B------:R-:W-:Y:S04]  /*c3420*/  STL.64 [R1+0x12c8], R12 ;  /* 0x0012c80c01007387 */ /* 0x000fe80000100a00 */
[----:B------:R3:W-:Y:S04]  /*c3430*/  STL [R1+0x30], R4 ;  /* 0x0000300401007387 */ /* 0x0007e80000100800 */
[----:B------:R-:W2:Y:S04]  /*c3440*/  LDL.LU R27, [R1+0xd38] ;  /* 0x000d3800011b7983 */ /* 0x000ea80000300800 */
[----:B------:R-:W2:Y:S01]  /*c3450*/  LDL.LU R24, [R1+0xd3c] ;  /* 0x000d3c0001187983 */ /* 0x000ea20000300800 */
[----:B---3--:R-:W-:-:S03]  /*c3460*/  F2FP.SATFINITE.E5M2.F32.PACK_AB_MERGE_C R4, R20, R22, RZ ;  /* 0x000000161404723e */ /* 0x008fc600048060ff */
[----:B------:R-:W-:Y:S01]  /*c3470*/  STL [R1+0x5b78], R19 ;  /* 0x005b781301007387 */ /* 0x000fe20000100800 */
[----:B------:R-:W-:-:S03]  /*c3480*/  SHF.R.S32.HI R18, RZ, 0x1f, R17 ;  /* 0x0000001fff127819 */ /* 0x000fc60000011411 */
[----:B------:R-:W3:Y:S04]  /*c3490*/  LDL.LU R10, [R1+0xd20] ;  /* 0x000d2000010a7983 */ /* 0x000ee80000300800 */
[----:B------:R-:W3:Y:S04]  /*c34a0*/  LDL.LU R9, [R1+0xd24] ;  /* 0x000d240001097983 */ /* 0x000ee80000300800 */
[----:B------:R0:W-:Y:S04]  /*c34b0*/  STL [R1+0x24], R4 ;  /* 0x0000240401007387 */ /* 0x0001e80000100800 */
[----:B------:R-:W3:Y:S04]  /*c34c0*/  LDL.LU R12, [R1+0xd28] ;  /* 0x000d2800010c7983 */ /* 0x000ee80000300800 */
[----:B------:R-:W3:Y:S01]  /*c34d0*/  LDL.LU R13, [R1+0xd2c] ;  /* 0x000d2c00010d7983 */ /* 0x000ee20000300800 */
[----:B0-----:R-:W-:-:S05]  /*c34e0*/  IADD3 R4, P1, R17, R0, RZ ;  /* 0x0000000011047210 */ /* 0x001fca0007f3e0ff */
[----:B----4-:R-:W-:-:S05]  /*c34f0*/  IMAD.X R5, R18, 0x1, R2, P1 ;  /* 0x0000000112057824 */ /* 0x010fca00008e0602 */
[----:B------:R0:W-:Y:S04]  /*c3500*/  STL.64 [R1+0x12b8], R4 ;  /* 0x0012b80401007387 */ /* 0x0001e80000100a00 */
[----:B0-----:R-:W4:Y:S01]  /*c3510*/  LDL.LU.64 R4, [R1+0x5d50] ;  /* 0x005d500001047983 */ /* 0x001f220000300a00 */
[----:B------:R-:W-:-:S03]  /*c3520*/  F2FP.SATFINITE.E5M2.F32.PACK_AB_MERGE_C R6, R6, R21, RZ ;  /* 0x000000150606723e */ /* 0x000fc600048060ff */
[----:B------:R-:W3:Y:S04]  /*c3530*/  LDL.LU R19, [R1+0xd14] ;  /* 0x000d140001137983 */ /* 0x000ee80000300800 */
[----:B------:R-:W3:Y:S04]  /*c3540*/  LDL.LU R22, [R1+0xd18] ;  /* 0x000d180001167983 */ /* 0x000ee80000300800 */
[----:B------:R-:W3:Y:S04]  /*c3550*/  LDL.LU R20, [R1+0xd1c] ;  /* 0x000d1c0001147983 */ /* 0x000ee80000300800 */
[----:B------:R0:W-:Y:S01]  /*c3560*/  STL [R1+0x1c68], R6 ;  /* 0x001c680601007387 */ /* 0x0001e20000100800 */
[----:B--2---:R-:W-:-:S02]  /*c3570*/  F2FP.SATFINITE.E5M2.F32.PACK_AB_MERGE_C R21, R26, R7, RZ ;  /* 0x000000071a15723e */ /* 0x004fc400048060ff */
[----:B0-----:R-:W-:-:S03]  /*c3580*/  IADD3 R6, P1, R17, R3, RZ ;  /* 0x0000000311067210 */ /* 0x001fc60007f3e0ff */
[----:B------:R-:W-:Y:S02]  /*c3590*/  STL [R1+0x1c8c], R21 ;  /* 0x001c8c1501007387 */ /* 0x000fe40000100800 */
[----:B----4-:R-:W-:-:S05]  /*c35a0*/  IMAD.X R7, R18, 0x1, R4, P1 ;  /* 0x0000000112077824 */ /* 0x010fca00008e0604 */
[----:B------:R0:W-:Y:S04]  /*c35b0*/  STL.64 [R1+0x12b0], R6 ;  /* 0x0012b00601007387 */ /* 0x0001e80000100a00 */
[----:B0-----:R-:W2:Y:S01]  /*c35c0*/  LDL.LU.64 R6, [R1+0x5d48] ;  /* 0x005d480001067983 */ /* 0x001ea20000300a00 */
[----:B------:R-:W-:Y:S02]  /*c35d0*/  F2FP.SATFINITE.E5M2.F32.PACK_AB_MERGE_C R15, R15, R14, RZ ;  /* 0x0000000e0f0f723e */ /* 0x000fe400048060ff */
[----:B------:R-:W-:Y:S01]  /*c35e0*/  IADD3 R14, P1, R17, R5, RZ ;  /* 0x00000005110e7210 */ /* 0x000fe20007f3e0ff */
[----:B------:R-:W4:Y:S01]  /*c35f0*/  LDL.LU R21, [R1+0xd00] ;  /* 0x000d000001157983 */ /* 0x000f220000300800 */
[----:B------:R-:W-:-:S03]  /*c3600*/  F2FP.SATFINITE.E5M2.F32.PACK_AB_MERGE_C R23, R25, R23, RZ ;  /* 0x000000171917723e */ /* 0x000fc600048060ff */
[----:B------:R-:W4:Y:S04]  /*c3610*/  LDL.LU R26, [R1+0xd04] ;  /* 0x000d0400011a7983 */ /* 0x000f280000300800 */
[----:B------:R-:W-:Y:S04]  /*c3620*/  STL [R1+0x1b6c], R15 ;  /* 0x001b6c0f01007387 */ /* 0x000fe80000100800 */
[----:B------:R0:W-:Y:S01]  /*c3630*/  STL [R1+0x5d18], R5 ;  /* 0x005d180501007387 */ /* 0x0001e20000100800 */
[----:B------:R-:W-:-:S03]  /*c3640*/  F2FP.SATFINITE.E5M2.F32.PACK_AB_MERGE_C R29, R29, R28, RZ ;  /* 0x0000001c1d1d723e */ /* 0x000fc600048060ff */
[----:B------:R-:W-:Y:S04]  /*c3650*/  STL [R1+0x1ba8], R23 ;  /* 0x001ba81701007387 */ /* 0x000fe80000100800 */
[----:B0-----:R-:W4:Y:S01]  /*c3660*/  LDL.LU R5, [R1+0xd0c] ;  /* 0x000d0c0001057983 */ /* 0x001f220000300800 */
[----:B------:R-:W-:Y:S02]  /*c3670*/  F2FP.SATFINITE.E5M2.F32.PACK_AB_MERGE_C R24, R24, R27, RZ ;  /* 0x0000001b1818723e */ /* 0x000fe400048060ff */
[----:B---3--:R-:W-:Y:S01]  /*c3680*/  F2FP.SATFINITE.E5M2.F32.PACK_AB_MERGE_C R9, R9, R10, RZ ;  /* 0x0000000a0909723e */ /* 0x008fe200048060ff */
[----:B--2---:R-:W-:Y:S01]  /*c3690*/  IMAD.X R15, R18, 0x1, R6, P1 ;  /* 0x00000001120f7824 */ /* 0x004fe200008e0606 */
[----:B------:R-:W-:-:S04]  /*c36a0*/  IADD3 R28, P1, R17, R7, RZ ;  /* 0x00000007111c7210 */ /* 0x000fc80007f3e0ff */
[----:B------:R0:W-:Y:S04]  /*c36b0*/  STL.64 [R1+0x12a0], R14 ;  /* 0x0012a00e01007387 */ /* 0x0001e80000100a00 */
[----:B0-----:R-:W2:Y:S04]  /*c36c0*/  LDL.LU.64 R14, [R1+0x5d40] ;  /* 0x005d4000010e7983 */ /* 0x001ea80000300a00 */
[----:B------:R-:W3:Y:S04]  /*c36d0*/  LDL.LU R23, [R1+0xcf0] ;  /* 0x000cf00001177983 */ /* 0x000ee80000300800 */
[----:B------:R-:W3:Y:S04]  /*c36e0*/  LDL.LU R25, [R1+0xcf4] ;  /* 0x000cf40001197983 */ /* 0x000ee80000300800 */
[----:B------:R0:W-:Y:S04]  /*c36f0*/  STL [R1+0x5d1c], R6 ;  /* 0x005d1c0601007387 */ /* 0x0001e80000100800 */
[----:B0-----:R-:W2:Y:S04]  /*c3700*/  LDL.LU R6, [R1+0xd08] ;  /* 0x000d080001067983 */ /* 0x001ea80000300800 */
[----:B------:R0:W-:Y:S04]  /*c3710*/  STL [R1+0x1a1c], R29 ;  /* 0x001a1c1d01007387 */ /* 0x0001e80000100800 */
[----:B------:R-:W-:Y:S01]  /*c3720*/  STL [R1+0x1a28], R24 ;  /* 0x001a281801007387 */ /* 0x000fe20000100800 */
[----:B0-----:R-:W-:-:S05]  /*c3730*/  IMAD.X R29, R18, 0x1, R8, P1 ;  /* 0x00000001121d7824 */ /* 0x001fca00008e0608 */
[----:B------:R0:W-:Y:S04]  /*c3740*/  STL.64 [R1+0x12a8], R28 ;  /* 0x0012a81c01007387 */ /* 0x0001e80000100a00 */
[----:B0-----:R-:W3:Y:S04]  /*c3750*/  LDL.LU R28, [R1+0xcf8] ;  /* 0x000cf800011c7983 */ /* 0x001ee80000300800 */
[----:B------:R-:W3:Y:S04]  /*c3760*/  LDL.LU R29, [R1+0xcfc] ;  /* 0x000cfc00011d7983 */ /* 0x000ee80000300800 */
[----:B------:R-:W3:Y:S04]  /*c3770*/  LDL.LU R27, [R1+0xce0] ;  /* 0x000ce000011b7983 */ /* 0x000ee80000300800 */
[----:B------:R-:W3:Y:S04]  /*c3780*/  LDL.LU R24, [R1+0xce4] ;  /* 0x000ce40001187983 */ /* 0x000ee80000300800 */
[----:B------:R-:W4:Y:S04]  /*c3790*/  LDL.LU R10, [R1+0x5d3c] ;  /* 0x005d3c00010a7983 */ /* 0x000f280000300800 */
[----:B------:R0:W-:Y:S04]  /*c37a0*/  STL [R1+0x190c], R9 ;  /* 0x00190c0901007387 */ /* 0x0001e80000100800 */
[----:B0-----:R-:W2:Y:S01]  /*c37b0*/  LDL.LU R9, [R1+0x5d38] ;  /* 0x005d380001097983 */ /* 0x001ea20000300800 */
[----:B------:R-:W-:-:S05]  /*c37c0*/  F2FP.SATFINITE.E5M2.F32.PACK_AB_MERGE_C R13, R13, R12, RZ ;  /* 0x0000000c0d0d723e */ /* 0x000fca00048060ff */
[----:B------:R4:W-:Y:S01]  /*c37d0*/  STL [R1+0x19c8], R13 ;  /* 0x0019c80d01007387 */ /* 0x0009e20000100800 */
[----:B--2---:R-:W-:-:S03]  /*c37e0*/  IADD3 R12, P1, R17, R9, RZ ;  /* 0x00000009110c7210 */ /* 0x004fc60007f3e0ff */
[----:B------:R0:W-:Y:S02]  /*c37f0*/  STL.64 [R1+0x5d10], R8 ;  /* 0x005d100801007387 */ /* 0x0001e40000100a00 */
[----:B----4-:R-:W-:Y:S02]  /*c3800*/  IMAD.X R13, R18, 0x1, R10, P1 ;  /* 0x00000001120d7824 */ /* 0x010fe400008e060a */
[----:B0-----:R-:W2:Y:S04]  /*c3810*/  LDL.LU R9, [R1+0xd10] ;  /* 0x000d100001097983 */ /* 0x001ea80000300800 */
[----:B------:R0:W-:Y:S04]  /*c3820*/  STL.64 [R1+0x1298], R12 ;  /* 0x0012980c01007387 */ /* 0x0001e80000100a00 */
[----:B0-----:R-:W4:Y:S01]  /*c3830*/  LDL.LU.64 R12, [R1+0x5d30] ;  /* 0x005d3000010c7983 */ /* 0x001f220000300a00 */
[----:B------:R-:W-:-:S03]  /*c3840*/  F2FP.SATFINITE.E5M2.F32.PACK_AB_MERGE_C R8, R20, R22, RZ ;  /* 0x000000161408723e */ /* 0x000fc600048060ff */
[----:B------:R-:W3:Y:S01]  /*c3850*/  LDL.LU R22, [R1+0xce8] ;  /* 0x000ce80001167983 */ /* 0x000ee20000300800 */
[----:B--2---:R-:W-:-:S05]  /*c3860*/  F2FP.SATFINITE.E5M2.F32.PACK_AB_MERGE_C R9, R19, R9, RZ ;  /* 0x000000091309723e */ /* 0x004fca00048060ff */
[----:B------:R-:W-:Y:S04]  /*c3870*/  STL [R1+0x1898], R9 ;  /* 0x0018980901007387 */ /* 0x000fe80000100800 */
[----:B------:R-:W2:Y:S04]  /*c3880*/  LDL.LU R20, [R1+0xcec] ;  /* 0x000cec0001147983 */ /* 0x000ea80000300800 */
[----:B------:R0:W-:Y:S02]  /*c3890*/  STL [R1+0x18a8], R8 ;  /* 0x0018a80801007387 */ /* 0x0001e40000100800 */
[----:B0-----:R-:W-:-:S02]  /*c38a0*/  IADD3 R8, P1, R17, R11, RZ ;  /* 0x0000000b11087210 */ /* 0x001fc40007f3e0ff */
[----:B------:R0:W-:Y:S03]  /*c38b0*/  STL.64 [R1+0x5d20], R10 ;  /* 0x005d200a01007387 */ /* 0x0001e60000100a00 */
[----:B----4-:R-:W-:-:S05]  /*c38c0*/  IMAD.X R9, R18, 0x1, R12, P1 ;  /* 0x0000000112097824 */ /* 0x010fca00008e060c */
[----:B------:R1:W-:Y:S04]  /*c38d0*/  STL.64 [R1+0x1290], R8 ;  /* 0x0012900801007387 */ /* 0x0003e80000100a00 */
[----:B0-----:R-:W4:Y:S01]  /*c38e0*/  LDL.LU R11, [R1+0xcd0] ;  /* 0x000cd000010b7983 */ /* 0x001f220000300800 */
[----:B-1----:R-:W-:Y:S02]  /*c38f0*/  F2FP.SATFINITE.E5M2.F32.PACK_AB_MERGE_C R8, R26, R21, RZ ;  /* 0x000000151a08723e */ /* 0x002fe400048060ff */
[----:B------:R-:W-:Y:S01]  /*c3900*/  F2FP.SATFINITE.E5M2.F32.PACK_AB_MERGE_C R5, R5, R6, RZ ;  /* 0x000000060505723e */ /* 0x000fe200048060ff */
[----:B----4-:R-:W-:Y:S04]  /*c3910*/  STL [R1+0x5d28], R11 ;  /* 0x005d280b01007387 */ /* 0x010fe80000100800 */
[----:B------:R0:W-:Y:S04]  /*c3920*/  STL [R1+0x1878], R8 ;  /* 0x0018780801007387 */ /* 0x0001e80000100800 */
[----:B------:R-:W4:Y:S04]  /*c3930*/  LDL.LU R19, [R1+0xcd4] ;  /* 0x000cd40001137983 */ /* 0x000f280000300800 */
[----:B------:R-:W4:Y:S01]  /*c3940*/  LDL.LU R21, [R1+0xcd8] ;  /* 0x000cd80001157983 */ /* 0x000f220000300800 */
[----:B0-----:R-:W-:-:S03]  /*c3950*/  IADD3 R8, P1, R17, R13, RZ ;  /* 0x0000000d11087210 */ /* 0x001fc60007f3e0ff */
[----:B------:R-:W4:Y:S02]  /*c3960*/  LDL.LU R26, [R1+0xcdc] ;  /* 0x000cdc00011a7983 */ /* 0x000f240000300800 */
[----:B------:R-:W-:Y:S02]  /*c3970*/  IMAD.X R9, R18, 0x1, R15, P1 ;  /* 0x0000000112097824 */ /* 0x000fe400008e060f */
[----:B------:R-:W-:Y:S01]  /*c3980*/  STL.64 [R1+0x5d08], R12 ;  /* 0x005d080c01007387 */ /* 0x000fe20000100a00 */
[----:B------:R-:W-:-:S03]  /*c3990*/  IADD3 R10, P1, R17, R14, RZ ;  /* 0x0000000e110a7210 */ /* 0x000fc60007f3e0ff */
[----:B------:R0:W-:Y:S04]  /*c39a0*/  STL [R1+0x187c], R5 ;  /* 0x00187c0501007387 */ /* 0x0001e80000100800 */
[----:B------:R3:W-:Y:S01]  /*c39b0*/  STL.64 [R1+0x1288], R8 ;  /* 0x0012880801007387 */ /* 0x0007e20000100a00 */
[----:B------:R-:W-:-:S03]  /*c39c0*/  IMAD.X R11, R18, 0x1, R16, P1 ;  /* 0x00000001120b7824 */ /* 0x000fc600008e0610 */
[----:B------:R-:W4:Y:S04]  /*c39d0*/  LDL.LU R6, [R1+0xcc0] ;  /* 0x000cc00001067983 */ /* 0x000f280000300800 */
[----:B0-----:R-:W4:Y:S01]  /*c39e0*/  LDL.LU R5, [R1+0xcc4] ;  /* 0x000cc40001057983 */ /* 0x001f220000300800 */
[----:B---3--:R-:W-:-:S05]  /*c39f0*/  F2FP.SATFINITE.E5M2.F32.PACK_AB_MERGE_C R8, R25, R23, RZ ;  /* 0x000000171908723e */ /* 0x008fca00048060ff */
[----:B------:R0:W-:Y:S01]  /*c3a00*/  STL [R1+0x790], R8 ;  /* 0x0007900801007387 */ /* 0x0001e20000100800 */
[----:B------:R-:W-:Y:S01]  /*c3a10*/  VIADD R17, R17, UR5 ;  /* 0x0000000511117c36 */ /* 0x000fe20008000000 */
[----:B--2---:R-:W-:Y:S01]  /*c3a20*/  F2FP.SATFINITE.E5M2.F32.PACK_AB_MERGE_C R20, R20, R22, RZ ;  /* 0x000000161414723e */ /* 0x004fe200048060ff */
[----:B------:R-:W-:Y:S01]  /*c3a30*/  ULDC UR5, c[0x0][0x248] ;  /* 0x0000920000057ab9 */ /* 0x000fe20000000800 */
[----:B0-----:R-:W2:Y:S04]  /*c3a40*/  LDL.LU R8, [R1+0xcc8] ;  /* 0x000cc80001087983 */ /* 0x001ea80000300800 */
[----:B------:R-:W2:Y:S04]  /*c3a50*/  LDL.LU R9, [R1+0xccc] ;  /* 0x000ccc0001097983 */ /* 0x000ea80000300800 */
[----:B------:R0:W-:Y:S04]  /*c3a60*/  STL.64 [R1+0x1280], R10 ;  /* 0x0012800a01007387 */ /* 0x0001e80000100a00 */
[----:B------:R-:W3:Y:S01]  /*c3a70*/  LDL.LU R25, [R1+0xcb0] ;  /* 0x000cb00001197983 */ /* 0x000ee20000300800 */
[----:B0-----:R-:W-:-:S02]  /*c3a80*/  F2FP.SATFINITE.E5M2.F32.PACK_AB_MERGE_C R11, R29, R28, RZ ;  /* 0x0000001c1d0b723e */ /* 0x001fc400048060ff */
[----:B------:R-:W-:-:S03]  /*c3a90*/  F2FP.SATFINITE.E5M2.F32.PACK_AB_MERGE_C R10, R24, R27, RZ ;  /* 0x0000001b180a723e */ /* 0x000fc600048060ff */
[----:B------:R-:W-:Y:S01]  /*c3aa0*/  STL [R1+0x7a0], R11 ;  /* 0x0007a00b01007387 */ /* 0x000fe20000100800 */
[----:B------:R-:W-:-:S03]  /*c3ab0*/  SHF.R.S32.HI R18, RZ, 0x1f, R17 ;  /* 0x0000001fff127819 */ /* 0x000fc60000011411 */
[----:B------:R-:W3:Y:S04]  /*c3ac0*/  LDL.LU R24, [R1+0xcb4] ;  /* 0x000cb40001187983 */ /* 0x000ee80000300800 */
[----:B------:R0:W-:Y:S04]  /*c3ad0*/  STL [R1+0x36c], R10 ;  /* 0x00036c0a01007387 */ /* 0x0001e80000100800 */
[----:B------:R-:W3:Y:S04]  /*c3ae0*/  LDL.LU R12, [R1+0xcb8] ;  /* 0x000cb800010c7983 */ /* 0x000ee80000300800 */
[----:B------:R-:W3:Y:S01]  /*c3af0*/  LDL.LU R13, [R1+0xcbc] ;  /* 0x000cbc00010d7983 */ /* 0x000ee20000300800 */
[----:B0-----:R-:W-:-:S03]  /*c3b00*/  IADD3 R10, P1, R17, R0, RZ ;  /* 0x00000000110a7210 */ /* 0x001fc60007f3e0ff */
[----:B------:R-:W3:Y:S02]  /*c3b10*/  LDL.LU R23, [R1+0xca0] ;  /* 0x000ca00001177983 */ /* 0x000ee40000300800 */
[----:B------:R-:W-:Y:S02]  /*c3b20*/  IMAD.X R11, R18, 0x1, R2, P1 ;  /* 0x00000001120b7824 */ /* 0x000fe400008e0602 */
[----:B------:R-:W3:Y:S04]  /*c3b30*/  LDL.LU R28, [R1+0xca4] ;  /* 0x000ca400011c7983 */ /* 0x000ee80000300800 */
[----:B------:R-:W3:Y:S04]  /*c3b40*/  LDL.LU R29, [R1+0xca8] ;  /* 0x000ca800011d7983 */ /* 0x000ee80000300800 */
[----:B------:R-:W3:Y:S04]  /*c3b50*/  LDL.LU R27, [R1+0xcac] ;  /* 0x000cac00011b7983 */ /* 0x000ee80000300800 */
[----:B------:R-:W-:Y:S04]  /*c3b60*/  STL [R1+0x368], R20 ;  /* 0x0003681401007387 */ /* 0x000fe80000100800 */
[----:B------:R0:W-:Y:S04]  /*c3b70*/  STL.64 [R1+0x1278], R10 ;  /* 0x0012780a01007387 */ /* 0x0001e80000100a00 */
[----:B0-----:R-:W2:Y:S04]  /*c3b80*/  LDL.LU R11, [R1+0x5d28] ;  /* 0x005d2800010b7983 */ /* 0x001ea80000300800 */
[----:B------:R-:W3:Y:S04]  /*c3b90*/  LDL.LU R22, [R1+0xc98] ;  /* 0x000c980001167983 */ /* 0x000ee80000300800 */
[----:B------:R-:W3:Y:S01]  /*c3ba0*/  LDL.LU R20, [R1+0xc9c] ;  /* 0x000c9c0001147983 */ /* 0x000ee20000300800 */
[----:B----4-:R-:W-:-:S02]  /*c3bb0*/  F2FP.SATFINITE.E5M2.F32.PACK_AB_MERGE_C R10, R26, R21, RZ ;  /* 0x000000151a0a723e */ /* 0x010fc400048060ff */
[----:B------:R-:W-:Y:S02]  /*c3bc0*/  F2FP.SATFINITE.E5M2.F32.PACK_AB_MERGE_C R5, R5, R6, RZ ;  /* 0x000000060505723e */ /* 0x000fe400048060ff */
[----:B--2---:R-:W-:Y:S02]  /*c3bd0*/  F2FP.SATFINITE.E5M2.F32.PACK_AB_MERGE_C R11, R19, R11, RZ ;  /* 0x0000000b130b723e */ /* 0x004fe400048060ff */
[----:B------:R-:W2:Y:S04]  /*c3be0*/  LDL.LU R19, [R1+0xc84] ;  /* 0x000c840001137983 */ /* 0x000ea80000300800 */
[----:B------:R-:W-:Y:S04]  /*c3bf0*/  STL [R1+0x348], R11 ;  /* 0x0003480b01007387 */ /* 0x000fe80000100800 */
[----:B------:R-:W4:Y:S04]  /*c3c00*/  LDL.LU R21, [R1+0xc88] ;  /* 0x000c880001157983 */ /* 0x000f280000300800 */
[----:B------:R0:W-:Y:S04]  /*c3c10*/  STL [R1+0x34c], R10 ;  /* 0x00034c0a01007387 */ /* 0x0001e80000100800 */
[----:B------:R-:W4:Y:S01]  /*c3c20*/  LDL.LU R26, [R1+0xc8c] ;  /* 0x000c8c00011a7983 */ /* 0x000f220000300800 */
[----:B0-----:R-:W-:-:S03]  /*c3c30*/  IADD3 R10, P1, R17, R3, RZ ;  /* 0x00000003110a7210 */ /* 0x001fc60007f3e0ff */
[----:B------:R0:W-:Y:S02]  /*c3c40*/  STL [R1+0x5cf8], R3 ;  /* 0x005cf80301007387 */ /* 0x0001e40000100800 */
[----:B------:R-:W-:Y:S02]  /*c3c50*/  IMAD.X R11, R18, 0x1, R4, P1 ;  /* 0x00000001120b7824 */ /* 0x000fe400008e0604 */
[----:B0-----:R-:W2:Y:S04]  /*c3c60*/  LDL.LU R3, [R1+0xc80] ;  /* 0x000c800001037983 */ /* 0x001ea80000300800 */
[----:B------:R0:W-:Y:S04]  /*c3c70*/  STL.64 [R1+0x1270], R10 ;  /* 0x0012700a01007387 */ /* 0x0001e80000100a00 */
[----:B0-----:R-:W4:Y:S04]  /*c3c80*/  LDL.LU.64 R10, [R1+0x5d20] ;  /* 0x005d2000010a7983 */ /* 0x001f280000300a00 */
[----:B------:R-:W3:Y:S04]  /*c3c90*/  LDL.LU R6, [R1+0x5d1c] ;  /* 0x005d1c0001067983 */ /* 0x000ee80000300800 */
[----:B------:R0:W-:Y:S04]  /*c3ca0*/  STL [R1+0x2ac], R5 ;  /* 0x0002ac0501007387 */ /* 0x0001e80000100800 */
[----:B0-----:R-:W2:Y:S01]  /*c3cb0*/  LDL.LU R5, [R1+0x5d18] ;  /* 0x005d180001057983 */ /* 0x001ea20000300800 */
[----:B------:R-:W-:-:S05]  /*c3cc0*/  F2FP.SATFINITE.E5M2.F32.PACK_AB_MERGE_C R9, R9, R8, RZ ;  /* 0x000000080909723e */ /* 0x000fca00048060ff */
[----:B------:R3:W-:Y:S01]  /*c3cd0*/  STL [R1+0x344], R9 ;  /* 0x0003440901007387 */ /* 0x0007e20000100800 */
[----:B--2---:R-:W-:-:S03]  /*c3ce0*/  IADD3 R8, P1, R17, R5, RZ ;  /* 0x0000000511087210 */ /* 0x004fc60007f3e0ff */
[----:B------:R0:W-:Y:S02]  /*c3cf0*/  STL.64 [R1+0x5d00], R4 ;  /* 0x005d000401007387 */ /* 0x0001e40000100a00 */
[----:B---3--:R-:W-:Y:S02]  /*c3d00*/  IMAD.X R9, R18, 0x1, R6, P1 ;  /* 0x0000000112097824 */ /* 0x008fe400008e0606 */
[----:B0-----:R-:W2:Y:S04]  /*c3d10*/  LDL.LU R4, [R1+0xc90] ;  /* 0x000c900001047983 */ /* 0x001ea80000300800 */
[----:B------:R-:W2:Y:S04]  /*c3d20*/  LDL.LU R5, [R1+0xc94] ;  /* 0x000c940001057983 */ /* 0x000ea80000300800 */
[----:B------:R0:W-:Y:S04]  /*c3d30*/  STL.64 [R1+0x1268], R8 ;  /* 0x0012680801007387 */ /* 0x0001e80000100a00 */
[----:B0-----:R-:W3:Y:S01]  /*c3d40*/  LDL.LU.64 R8, [R1+0x5d10] ;  /* 0x005d100001087983 */ /* 0x001ee20000300a00 */
[----:B------:R-:W-:-:S02]  /*c3d50*/  F2FP.SATFINITE.E5M2.F32.PACK_AB_MERGE_C R24, R24, R25, RZ ;  /* 0x000000191818723e */ /* 0x000fc400048060ff */
[----:B------:R-:W-:Y:S01]  /*c3d60*/  F2FP.SATFINITE.E5M2.F32.PACK_AB_MERGE_C R13, R13, R12, RZ ;  /* 0x0000000c0d0d723e */ /* 0x000fe200048060ff */
[----:B------:R-:W4:Y:S01]  /*c3d70*/  LDL.LU R25, [R1+0xc70] ;  /* 0x000c700001197983 */ /* 0x000f220000300800 */
[----:B------:R-:W-:-:S03]  /*c3d80*/  IADD3 R12, P1, R17, R7, RZ ;  /* 0x00000007110c7210 */ /* 0x000fc60007f3e0ff */
[----:B------:R0:W-:Y:S04]  /*c3d90*/  STL [R1+0x288], R24 ;  /* 0x0002881801007387 */ /* 0x0001e80000100800 */
[----:B0-----:R-:W4:Y:S04]  /*c3da0*/  LDL.LU R24, [R1+0xc74] ;  /* 0x000c740001187983 */ /* 0x001f280000300800 */
[----:B------:R3:W-:Y:S04]  /*c3db0*/  STL [R1+0x2a0], R13 ;  /* 0x0002a00d01007387 */ /* 0x0007e80000100800 */
[----:B------:R-:W-:Y:S01]  /*c3dc0*/  STL.64 [R1+0x5cf0], R6 ;  /* 0x005cf00601007387 */ /* 0x000fe20000100a00 */
[----:B---3--:R-:W-:-:S05]  /*c3dd0*/  IMAD.X R13, R18, 0x1, R8, P1 ;  /* 0x00000001120d7824 */ /* 0x008fca00008e0608 */
[----:B------:R0:W-:Y:S04]  /*c3de0*/  STL.64 [R1+0x1260], R12 ;  /* 0x0012600c01007387 */ /* 0x0001e80000100a00 */
[----:B0-----:R-:W3:Y:S01]  /*c3df0*/  LDL.LU.64 R12, [R1+0x5d08] ;  /* 0x005d0800010c7983 */ /* 0x001ee20000300a00 */
[----:B------:R-:W-:Y:S02]  /*c3e00*/  F2FP.SATFINITE.E5M2.F32.PACK_AB_MERGE_C R7, R28, R23, RZ ;  /* 0x000000171c07723e */ /* 0x000fe400048060ff */
[----:B------:R-:W-:Y:S01]  /*c3e10*/  F2FP.SATFINITE.E5M2.F32.PACK_AB_MERGE_C R6, R27, R29, RZ ;  /* 0x0000001d1b06723e */ /* 0x000fe200048060ff */
[----:B------:R-:W3:Y:S04]  /*c3e20*/  LDL.LU R23, [R1+0xc78] ;  /* 0x000c780001177983 */ /* 0x000ee80000300800 */
[----:B------:R-:W-:Y:S04]  /*c3e30*/  STL [R1+0x25c], R7 ;  /* 0x00025c0701007387 */ /* 0x000fe80000100800 */
[----:B------:R-:W3:Y:S04]  /*c3e40*/  LDL.LU R28, [R1+0xc7c] ;  /* 0x000c7c00011c7983 */ /* 0x000ee80000300800 */
[----:B------:R0:W-:Y:S01]  /*c3e50*/  STL [R1+0x274], R6 ;  /* 0x0002740601007387 */ /* 0x0001e20000100800 */
[----:B--2---:R-:W-:-:S02]  /*c3e60*/  F2FP.SATFINITE.E5M2.F32.PACK_AB_MERGE_C R5, R5, R4, RZ ;  /* 0x000000040505723e */ /* 0x004fc400048060ff */
[----:B0-----:R-:W-:Y:S01]  /*c3e70*/  IADD3 R6, P1, R17, R9, RZ ;  /* 0x0000000911067210 */ /* 0x001fe20007f3e0ff */
[----:B------:R-:W2:Y:S01]  /*c3e80*/  LDL.LU R29, [R1+0xc60] ;  /* 0x000c6000011d7983 */ /* 0x000ea20000300800 */
[----:B------:R-:W-:-:S03]  /*c3e90*/  F2FP.SATFINITE.E5M2.F32.PACK_AB_MERGE_C R4, R20, R22, RZ ;  /* 0x000000161404723e */ /* 0x000fc600048060ff */
[----:B----4-:R-:W-:Y:S01]  /*c3ea0*/  IMAD.X R7, R18, 0x1, R10, P1 ;  /* 0x0000000112077824 */ /* 0x010fe200008e060a */
[----:B------:R-:W2:Y:S04]  /*c3eb0*/  LDL.LU R27, [R1+0xc64] ;  /* 0x000c6400011b7983 */ /* 0x000ea80000300800 */
[----:B------:R-:W4:Y:S04]  /*c3ec0*/  LDL.LU R22, [R1+0xc68] ;  /* 0x000c680001167983 */ /* 0x000f280000300800 */
[----:B------:R-:W-:Y:S04]  /*c3ed0*/  STL.64 [R1+0x1258], R6 ;  /* 0x0012580601007387 */ /* 0x000fe80000100a00 */
[----:B------:R-:W-:Y:S04]  /*c3ee0*/  STL [R1+0x240], R5 ;  /* 0x0002400501007387 */ /* 0x000fe80000100800 */
[----:B------:R-:W4:Y:S04]  /*c3ef0*/  LDL.LU R20, [R1+0xc6c] ;  /* 0x000c6c0001147983 */ /* 0x000f280000300800 */
[----:B------:R0:W-:Y:S02]  /*c3f00*/  STL [R1+0x24c], R4 ;  /* 0x00024c0401007387 */ /* 0x0001e40000100800 */
[----:B0-----:R-:W-:-:S02]  /*c3f10*/  IADD3 R4, P1, R17, R11, RZ ;  /* 0x0000000b11047210 */ /* 0x001fc40007f3e0ff */
[----:B------:R-:W-:Y:S03]  /*c3f20*/  STL.64 [R1+0x5ce0], R10 ;  /* 0x005ce00a01007387 */ /* 0x000fe60000100a00 */
        /* <DEDUP_REMOVED lines=14> */
[----:B------:R-:W-:Y:S04]  /*c4010*/  STL.64 [R1+0x5cd8], R12 ;  /* 0x005cd80c01007387 */ /* 0x000fe80000100a00 */
[----:B------:R0:W-:Y:S04]  /*c4020*/  STL.64 [R1+0x1240], R4 ;  /* 0x0012400401007387 */ /* 0x0001e80000100a00 */
[----:B------:R-:W3:Y:S04]  /*c4030*/  LDL.LU R11, [R1+0xc30] ;  /* 0x000c3000010b7983 */ /* 0x000ee80000300800 */
[----:B------:R-:W3:Y:S01]  /*c4040*/  LDL.LU R19, [R1+0xc34] ;  /* 0x000c340001137983 */ /* 0x000ee20000300800 */
[----:B0-----:R-:W-:-:S05]  /*c4050*/  F2FP.SATFINITE.E5M2.F32.PACK_AB_MERGE_C R4, R24, R25, RZ ;  /* 0x000000191804723e */ /* 0x001fca00048060ff */
[----:B------:R0:W-:Y:S04]  /*c4060*/  STL [R1+0x208], R4 ;  /* 0x0002080401007387 */ /* 0x0001e80000100800 */
[----:B------:R-:W3:Y:S04]  /*c4070*/  LDL.LU R25, [R1+0xc38] ;  /* 0x000c380001197983 */ /* 0x000ee80000300800 */
[----:B------:R-:W3:Y:S01]  /*c4080*/  LDL.LU R24, [R1+0xc3c] ;  /* 0x000c3c0001187983 */ /* 0x000ee20000300800 */
[----:B0-----:R-:W-:-:S03]  /*c4090*/  IADD3 R4, P1, R17, R14, RZ ;  /* 0x0000000e11047210 */ /* 0x001fc60007f3e0ff */
[----:B------:R0:W-:Y:S04]  /*c40a0*/  STL.64 [R1+0x5ce8], R14 ;  /* 0x005ce80e01007387 */ /* 0x0001e80000100a00 */
[----:B0-----:R-:W3:Y:S01]  /*c40b0*/  LDL.LU R14, [R1+0xc54] ;  /* 0x000c5400010e7983 */ /* 0x001ee20000300800 */
[----:B------:R-:W-:-:S03]  /*c40c0*/  IMAD.X R5, R18, 0x1, R16, P1 ;  /* 0x0000000112057824 */ /* 0x000fc600008e0610 */
[----:B------:R-:W3:Y:S04]  /*c40d0*/  LDL.LU R15, [R1+0xc40] ;  /* 0x000c4000010f7983 */ /* 0x000ee80000300800 */
[----:B------:R0:W-:Y:S04]  /*c40e0*/  STL.64 [R1+0x1248], R4 ;  /* 0x0012480401007387 */ /* 0x0001e80000100a00 */
[----:B------:R-:W3:Y:S01]  /*c40f0*/  LDL.LU R12, [R1+0xc20] ;  /* 0x000c2000010c7983 */ /* 0x000ee20000300800 */
[----:B0-----:R-:W-:Y:S02]  /*c4100*/  F2FP.SATFINITE.E5M2.F32.PACK_AB_MERGE_C R5, R28, R23, RZ ;  /* 0x000000171c05723e */ /* 0x001fe400048060ff */
[----:B--2---:R-:W-:-:S03]  /*c4110*/  F2FP.SATFINITE.E5M2.F32.PACK_AB_MERGE_C R4, R27, R29, RZ ;  /* 0x0000001d1b04723e */ /* 0x004fc600048060ff */
[----:B------:R-:W-:Y:S01]  /*c4120*/  STL [R1+0x210], R5 ;  /* 0x0002100501007387 */ /* 0x000fe20000100800 */
[----:B------:R-:W-:Y:S01]  /*c4130*/  VIADD R17, R17, UR5 ;  /* 0x0000000511117c36 */ /* 0x000fe20008000000 */
[----:B------:R-:W-:Y:S02]  /*c4140*/  ULDC UR5, c[0x0][0x248] ;  /* 0x0000920000057ab9 */ /* 0x000fe40000000800 */
[----:B------:R-:W2:Y:S04]  /*c4150*/  LDL.LU R13, [R1+0xc24] ;  /* 0x000c2400010d7983 */ /* 0x000ea80000300800 */
[----:B------:R4:W-:Y:S04]  /*c4160*/  STL [R1+0x1d8], R4 ;  /* 0x0001d80401007387 */ /* 0x0009e80000100800 */
[----:B------:R-:W2:Y:S04]  /*c4170*/  LDL.LU R23, [R1+0xc28] ;  /* 0x000c280001177983 */ /* 0x000ea80000300800 */
[----:B------:R-:W2:Y:S01]  /*c4180*/  LDL.LU R28, [R1+0xc2c] ;  /* 0x000c2c00011c7983 */ /* 0x000ea20000300800 */
        /* <DEDUP_REMOVED lines=10> */
[----:B0-----:R-:W2:Y:S01]  /*c4230*/  LDL.LU.64 R4, [R1+0x5d00] ;  /* 0x005d000001047983 */ /* 0x001ea20000300a00 */
        /* <DEDUP_REMOVED lines=17> */
[----:B0-----:R-:W-:Y:S02]  /*c4350*/  F2FP.SATFINITE.E5M2.F32.PACK_AB_MERGE_C R10, R19, R11, RZ ;  /* 0x0000000b130a723e */ /* 0x001fe400048060ff */
[----:B-1----:R-:W-:Y:S01]  /*c4360*/  F2FP.SATFINITE.E5M2.F32.PACK_AB_MERGE_C R5, R24, R25, RZ ;  /* 0x000000191805723e */ /* 0x002fe200048060ff */
[----:B--2---:R-:W-:-:S05]  /*c4370*/  IMAD.X R15, R18, 0x1, R6, P1 ;  /* 0x00000001120f7824 */ /* 0x004fca00008e0606 */
[----:B------:R0:W-:Y:S04]  /*c4380*/  STL.64 [R1+0x1220], R14 ;  /* 0x0012200e01007387 */ /* 0x0001e80000100a00 */
[----:B0-----:R-:W2:Y:S04]  /*c4390*/  LDL.LU.64 R14, [R1+0x5ce8] ;  /* 0x005ce800010e7983 */ /* 0x001ea80000300a00 */
[----:B------:R-:W2:Y:S04]  /*c43a0*/  LDL.LU R4, [R1+0xbf8] ;  /* 0x000bf80001047983 */ /* 0x000ea80000300800 */
[----:B------:R0:W-:Y:S04]  /*c43b0*/  STL [R1+0xf8], R10 ;  /* 0x0000f80a01007387 */ /* 0x0001e80000100800 */
[----:B------:R-:W2:Y:S01]  /*c43c0*/  LDL.LU R19, [R1+0xbfc] ;  /* 0x000bfc0001137983 */ /* 0x000ea20000300800 */
[----:B0-----:R-:W-:-:S03]  /*c43d0*/  IADD3 R10, P1, R17, R7, RZ ;  /* 0x00000007110a7210 */ /* 0x001fc60007f3e0ff */
[----:B------:R-:W-:Y:S02]  /*c43e0*/  STL [R1+0x124], R5 ;  /* 0x0001240501007387 */ /* 0x000fe40000100800 */
[----:B------:R-:W-:Y:S02]  /*c43f0*/  IMAD.X R11, R18, 0x1, R8, P1 ;  /* 0x00000001120b7824 */ /* 0x000fe400008e0608 */
[----:B------:R-:W2:Y:S04]  /*c4400*/  LDL.LU R25, [R1+0xbe0] ;  /* 0x000be00001197983 */ /* 0x000ea80000300800 */
[----:B------:R-:W2:Y:S04]  /*c4410*/  LDL.LU R24, [R1+0xbe4] ;  /* 0x000be40001187983 */ /* 0x000ea80000300800 */
[----:B------:R0:W-:Y:S04]  /*c4420*/  STL.64 [R1+0x1228], R10 ;  /* 0x0012280a01007387 */ /* 0x0001e80000100a00 */
[----:B0-----:R-:W3:Y:S01]  /*c4430*/  LDL.LU.64 R10, [R1+0x5ce0] ;  /* 0x005ce000010a7983 */ /* 0x001ee20000300a00 */
[----:B------:R-:W-:-:S02]  /*c4440*/  F2FP.SATFINITE.E5M2.F32.PACK_AB_MERGE_C R13, R13, R12, RZ ;  /* 0x0000000c0d0d723e */ /* 0x000fc400048060ff */
[----:B------:R-:W-:Y:S02]  /*c4450*/  IADD3 R12, P1, R17, R9, RZ ;  /* 0x00000009110c7210 */ /* 0x000fe40007f3e0ff */
[----:B------:R-:W-:Y:S01]  /*c4460*/  F2FP.SATFINITE.E5M2.F32.PACK_AB_MERGE_C R5, R28, R23, RZ ;  /* 0x000000171c05723e */ /* 0x000fe200048060ff */
[----:B------:R-:W-:Y:S04]  /*c4470*/  STL [R1+0xcc], R13 ;  /* 0x0000cc0d01007387 */ /* 0x000fe80000100800 */
[----:B------:R0:W-:Y:S01]  /*c4480*/  STL.64 [R1+0x5cc0], R8 ;  /* 0x005cc00801007387 */ /* 0x0001e20000100a00 */
[----:B----4-:R-:W-:-:S03]  /*c4490*/  F2FP.SATFINITE.E5M2.F32.PACK_AB_MERGE_C R23, R27, R29, RZ ;  /* 0x0000001d1b17723e */ /* 0x010fc600048060ff */
[----:B------:R-:W-:Y:S01]  /*c44a0*/  STL [R1+0xd4], R5 ;  /* 0x0000d40501007387 */ /* 0x000fe20000100800 */
[----:B------:R-:W-:-:S03]  /*c44b0*/  F2FP.SATFINITE.E5M2.F32.PACK_AB_MERGE_C R20, R20, R22, RZ ;  /* 0x000000161414723e */ /* 0x000fc600048060ff */
[----:B0-----:R-:W4:Y:S04]  /*c44c0*/  LDL.LU R8, [R1+0xc00] ;  /* 0x000c000001087983 */ /* 0x001f280000300800 */
[----:B------:R-:W4:Y:S01]  /*c44d0*/  LDL.LU R9, [R1+0xc04] ;  /* 0x000c040001097983 */ /* 0x000f220000300800 */
[----:B---3--:R-:W-:-:S05]  /*c44e0*/  IMAD.X R13, R18, 0x1, R10, P1 ;  /* 0x00000001120d7824 */ /* 0x008fca00008e060a */
[----:B------:R0:W-:Y:S01]  /*c44f0*/  STL.64 [R1+0x1218], R12 ;  /* 0x0012180c01007387 */ /* 0x0001e20000100a00 */
[----:B------:R-:W-:-:S03]  /*c4500*/  IADD3 R22, P1, R17, R11, RZ ;  /* 0x0000000b11167210 */ /* 0x000fc60007f3e0ff */
[----:B0-----:R-:W3:Y:S04]  /*c4510*/  LDL.LU.64 R12, [R1+0x5cd8] ;  /* 0x005cd800010c7983 */ /* 0x001ee80000300a00 */
[----:B------:R-:W2:Y:S04]  /*c4520*/  LDL.LU R5, [R1+0xbe8] ;  /* 0x000be80001057983 */ /* 0x000ea80000300800 */
[----:B------:R-:W-:Y:S04]  /*c4530*/  STL [R1+0x9c], R23 ;  /* 0x00009c1701007387 */ /* 0x000fe80000100800 */
[----:B------:R-:W2:Y:S04]  /*c4540*/  LDL.LU R28, [R1+0xbec] ;  /* 0x000bec00011c7983 */ /* 0x000ea80000300800 */
[----:B------:R-:W-:Y:S04]  /*c4550*/  STL [R1+0x98], R20 ;  /* 0x0000981401007387 */ /* 0x000fe80000100800 */
[----:B------:R-:W2:Y:S04]  /*c4560*/  LDL.LU R29, [R1+0xbd0] ;  /* 0x000bd000011d7983 */ /* 0x000ea80000300800 */
[----:B------:R-:W2:Y:S04]  /*c4570*/  LDL.LU R27, [R1+0xbd4] ;  /* 0x000bd400011b7983 */ /* 0x000ea80000300800 */
[----:B------:R0:W-:Y:S04]  /*c4580*/  STL.64 [R1+0x5cb8], R10 ;  /* 0x005cb80a01007387 */ /* 0x0001e80000100a00 */
[----:B0-----:R-:W2:Y:S04]  /*c4590*/  LDL.LU R10, [R1+0xbf0] ;  /* 0x000bf000010a7983 */ /* 0x001ea80000300800 */
[----:B------:R-:W2:Y:S01]  /*c45a0*/  LDL.LU R11, [R1+0xbf4] ;  /* 0x000bf400010b7983 */ /* 0x000ea20000300800 */
[----:B----4-:R-:W-:-:S02]  /*c45b0*/  F2FP.SATFINITE.E5M2.F32.PACK_AB_MERGE_C R9, R9, R8, RZ ;  /* 0x000000080909723e */ /* 0x010fc400048060ff */
[----:B------:R-:W-:Y:S01]  /*c45c0*/  F2FP.SATFINITE.E5M2.F32.PACK_AB_MERGE_C R21, R26, R21, RZ ;  /* 0x000000151a15723e */ /* 0x000fe200048060ff */
[----:B---3--:R-:W-:Y:S01]  /*c45d0*/  IMAD.X R23, R18, 0x1, R12, P1 ;  /* 0x0000000112177824 */ /* 0x008fe200008e060c */
[----:B------:R-:W-:-:S04]  /*c45e0*/  IADD3 R8, P1, R17, R13, RZ ;  /* 0x0000000d11087210 */ /* 0x000fc80007f3e0ff */
[----:B------:R0:W-:Y:S04]  /*c45f0*/  STL.64 [R1+0x1210], R22 ;  /* 0x0012101601007387 */ /* 0x0001e80000100a00 */
[----:B0-----:R-:W3:Y:S04]  /*c4600*/  LDL.LU R23, [R1+0x5cd0] ;  /* 0x005cd00001177983 */ /* 0x001ee80000300800 */
[----:B------:R-:W4:Y:S04]  /*c4610*/  LDL.LU R22, [R1+0xbd8] ;  /* 0x000bd80001167983 */ /* 0x000f280000300800 */
[----:B------:R-:W4:Y:S04]  /*c4620*/  LDL.LU R20, [R1+0xbdc] ;  /* 0x000bdc0001147983 */ /* 0x000f280000300800 */
[----:B------:R2:W-:Y:S04]  /*c4630*/  STL [R1+0x78], R9 ;  /* 0x0000780901007387 */ /* 0x0005e80000100800 */
[----:B------:R0:W-:Y:S01]  /*c4640*/  STL.64 [R1+0x5cb0], R12 ;  /* 0x005cb00c01007387 */ /* 0x0001e20000100a00 */
[----:B--2---:R-:W-:-:S03]  /*c4650*/  IMAD.X R9, R18, 0x1, R15, P1 ;  /* 0x0000000112097824 */ /* 0x004fc600008e060f */
[----:B------:R-:W-:Y:S01]  /*c4660*/  STL [R1+0x84], R21 ;  /* 0x0000841501007387 */ /* 0x000fe20000100800 */
[----:B0-----:R-:W-:Y:S02]  /*c4670*/  F2FP.SATFINITE.E5M2.F32.PACK_AB_MERGE_C R12, R11, R10, RZ ;  /* 0x0000000a0b0c723e */ /* 0x001fe400048060ff */
[C---:B------:R-:W-:Y:S01]  /*c4680*/  IADD3 R10, P1, R17.reuse, R14, RZ ;  /* 0x0000000e110a7210 */ /* 0x040fe20007f3e0ff */
[----:B------:R0:W-:Y:S04]  /*c4690*/  STL.64 [R1+0x1200], R8 ;  /* 0x0012000801007387 */ /* 0x0001e80000100a00 */
[----:B------:R-:W-:Y:S01]  /*c46a0*/  IMAD.X R11, R18, 0x1, R16, P1 ;  /* 0x00000001120b7824 */ /* 0x000fe200008e0610 */
[----:B0-----:R-:W2:Y:S04]  /*c46b0*/  LDL.LU R8, [R1+0xbc0] ;  /* 0x000bc00001087983 */ /* 0x001ea80000300800 */
[----:B------:R-:W2:Y:S04]  /*c46c0*/  LDL.LU R9, [R1+0xbc4] ;  /* 0x000bc40001097983 */ /* 0x000ea80000300800 */
[----:B------:R-:W3:Y:S04]  /*c46d0*/  LDL.LU R21, [R1+0xbc8] ;  /* 0x000bc80001157983 */ /* 0x000ee80000300800 */
[----:B------:R-:W3:Y:S04]  /*c46e0*/  LDL.LU R26, [R1+0xbcc] ;  /* 0x000bcc00011a7983 */ /* 0x000ee80000300800 */
[----:B------:R0:W-:Y:S04]  /*c46f0*/  STL [R1+0x68], R12 ;  /* 0x0000680c01007387 */ /* 0x0001e80000100800 */
[----:B------:R1:W-:Y:S01]  /*c4700*/  STL.64 [R1+0x1208], R10 ;  /* 0x0012080a01007387 */ /* 0x0003e20000100a00 */
[----:B------:R-:W-:Y:S01]  /*c4710*/  VIADD R17, R17, UR5 ;  /* 0x0000000511117c36 */ /* 0x000fe20008000000 */
[----:B------:R-:W-:Y:S01]  /*c4720*/  F2FP.SATFINITE.E5M2.F32.PACK_AB_MERGE_C R28, R28, R5, RZ ;  /* 0x000000051c1c723e */ /* 0x000fe200048060ff */
[----:B------:R-:W-:Y:S01]  /*c4730*/  ULDC UR5, c[0x0][0x248] ;  /* 0x0000920000057ab9 */ /* 0x000fe20000000800 */
[----:B0-----:R-:W2:Y:S01]  /*c4740*/  LDL.LU R12, [R1+0xbb4] ;  /* 0x000bb400010c7983 */ /* 0x001ea20000300800 */
[----:B-1----:R-:W-:-:S02]  /*c4750*/  F2FP.SATFINITE.E5M2.F32.PACK_AB_MERGE_C R10, R19, R4, RZ ;  /* 0x00000004130a723e */ /* 0x002fc400048060ff */
[----:B------:R-:W-:-:S03]  /*c4760*/  F2FP.SATFINITE.E5M2.F32.PACK_AB_MERGE_C R4, R24, R25, RZ ;  /* 0x000000191804723e */ /* 0x000fc600048060ff */
[----:B------:R0:W-:Y:S01]  /*c4770*/  STL [R1+0x6c], R10 ;  /* 0x00006c0a01007387 */ /* 0x0001e20000100800 */
[----:B------:R-:W-:-:S03]  /*c4780*/  SHF.R.S32.HI R18, RZ, 0x1f, R17 ;  /* 0x0000001fff127819 */ /* 0x000fc60000011411 */
[----:B0-----:R-:W2:Y:S04]  /*c4790*/  LDL.LU R10, [R1+0xbb8] ;  /* 0x000bb800010a7983 */ /* 0x001ea80000300800 */
        /* <DEDUP_REMOVED lines=10> */
[----:B------:R-:W-:-:S05]  /*c4840*/  F2FP.SATFINITE.E5M2.F32.PACK_AB_MERGE_C R27, R27, R29, RZ ;  /* 0x0000001d1b1b723e */ /* 0x000fca00048060ff */
[----:B------:R0:W-:Y:S04]  /*c4850*/  STL [R1+0x5a88], R27 ;  /* 0x005a881b01007387 */ /* 0x0001e80000100800 */
[----:B0-----:R-:W2:Y:S01]  /*c4860*/  LDL.LU R27, [R1+0xbb0] ;  /* 0x000bb000011b7983 */ /* 0x001ea20000300800 */
[----:B----4-:R-:W-:-:S03]  /*c4870*/  F2FP.SATFINITE.E5M2.F32.PACK_AB_MERGE_C R29, R20, R22, RZ ;  /* 0x00000016141d723e */ /* 0x010fc600048060ff */
[----:B------:R-:W4:Y:S04]  /*c4880*/  LDL.LU R22, [R1+0xb98] ;  /* 0x000b980001167983 */ /* 0x000f280000300800 */
[----:B------:R-:W4:Y:S04]  /*c4890*/  LDL.LU R20, [R1+0xb9c] ;  /* 0x000b9c0001147983 */ /* 0x000f280000300800 */
[----:B------:R0:W-:Y:S02]  /*c48a0*/  STL.64 [R1+0x5a50], R28 ;  /* 0x005a501c01007387 */ /* 0x0001e40000100a00 */
[----:B0-----:R-:W-:-:S02]  /*c48b0*/  IADD3 R28, P1, R17, R3, RZ ;  /* 0x00000003111c7210 */ /* 0x001fc40007f3e0ff */
[----:B------:R-:W-:Y:S01]  /*c48c0*/  STL [R1+0x5ca8], R3 ;  /* 0x005ca80301007387 */ /* 0x000fe20000100800 */
[----:B---3--:R-:W-:Y:S02]  /*c48d0*/  F2FP.SATFINITE.E5M2.F32.PACK_AB_MERGE_C R26, R26, R21, RZ ;  /* 0x000000151a1a723e */ /* 0x008fe400048060ff */
[----:B--2---:R-:W-:-:S05]  /*c48e0*/  IMAD.X R29, R18, 0x1, R4, P1 ;  /* 0x00000001121d7824 */ /* 0x004fca00008e0604 */
[----:B------:R0:W-:Y:S02]  /*c48f0*/  STL.64 [R1+0x11f0], R28 ;  /* 0x0011f01c01007387 */ /* 0x0001e40000100a00 */
[----:B0-----:R-:W-:Y:S02]  /*c4900*/  F2FP.SATFINITE.E5M2.F32.PACK_AB_MERGE_C R28, R9, R8, RZ ;  /* 0x00000008091c723e */ /* 0x001fe400048060ff */
[----:B------:R-:W-:-:S03]  /*c4910*/  IADD3 R8, P1, R17, R5, RZ ;  /* 0x0000000511087210 */ /* 0x000fc60007f3e0ff */
[----:B------:R0:W-:Y:S02]  /*c4920*/  STL [R1+0x5a8c], R28 ;  /* 0x005a8c1c01007387 */ /* 0x0001e40000100800 */
[----:B------:R-:W-:Y:S02]  /*c4930*/  IMAD.X R9, R18, 0x1, R6, P1 ;  /* 0x0000000112097824 */ /* 0x000fe400008e0606 */
[----:B0-----:R-:W2:Y:S04]  /*c4940*/  LDL.LU R28, [R1+0xb80] ;  /* 0x000b8000011c7983 */ /* 0x001ea80000300800 */
[----:B------:R-:W2:Y:S04]  /*c4950*/  LDL.LU R3, [R1+0xb84] ;  /* 0x000b840001037983 */ /* 0x000ea80000300800 */
[----:B------:R-:W3:Y:S04]  /*c4960*/  LDL.LU R29, [R1+0xb88] ;  /* 0x000b8800011d7983 */ /* 0x000ee80000300800 */
[----:B------:R-:W3:Y:S04]  /*c4970*/  LDL.LU R21, [R1+0xb8c] ;  /* 0x000b8c0001157983 */ /* 0x000ee80000300800 */
[----:B------:R-:W-:Y:S04]  /*c4980*/  STL [R1+0x5a90], R26 ;  /* 0x005a901a01007387 */ /* 0x000fe80000100800 */
[----:B------:R0:W-:Y:S04]  /*c4990*/  STL.64 [R1+0x11e8], R8 ;  /* 0x0011e80801007387 */ /* 0x0001e80000100a00 */
[----:B0-----:R-:W4:Y:S01]  /*c49a0*/  LDL.LU.64 R8, [R1+0x5cc0] ;  /* 0x005cc00001087983 */ /* 0x001f220000300a00 */
[----:B------:R-:W-:-:S02]  /*c49b0*/  F2FP.SATFINITE.E5M2.F32.PACK_AB_MERGE_C R12, R12, R27, RZ ;  /* 0x0000001b0c0c723e */ /* 0x000fc400048060ff */
[----:B------:R-:W-:Y:S02]  /*c49c0*/  F2FP.SATFINITE.E5M2.F32.PACK_AB_MERGE_C R27, R11, R10, RZ ;  /* 0x0000000a0b1b723e */ /* 0x000fe400048060ff */
[----:B------:R-:W-:-:S03]  /*c49d0*/  IADD3 R10, P1, R17, R7, RZ ;  /* 0x00000007110a7210 */ /* 0x000fc60007f3e0ff */
[----:B------:R0:W-:Y:S04]  /*c49e0*/  STL [R1+0x5ae4], R27 ;  /* 0x005ae41b01007387 */ /* 0x0001e80000100800 */
[----:B------:R-:W-:Y:S04]  /*c49f0*/  STL [R1+0x28], R12 ;  /* 0x0000280c01007387 */ /* 0x000fe80000100800 */
[----:B0-----:R-:W2:Y:S01]  /*c4a00*/  LDL.LU R27, [R1+0xb74] ;  /* 0x000b7400011b7983 */ /* 0x001ea20000300800 */
[----:B------:R-:W-:Y:S02]  /*c4a10*/  F2FP.SATFINITE.E5M2.F32.PACK_AB_MERGE_C R24, R24, R13, RZ ;  /* 0x0000000d1818723e */ /* 0x000fe400048060ff */
[----:B------:R-:W-:Y:S01]  /*c4a20*/  F2FP.SATFINITE.E5M2.F32.PACK_AB_MERGE_C R25, R25, R19, RZ ;  /* 0x000000131919723e */ /* 0x000fe200048060ff */
[----:B----4-:R-:W-:-:S05]  /*c4a30*/  IMAD.X R11, R18, 0x1, R8, P1 ;  /* 0x00000001120b7824 */ /* 0x010fca00008e0608 */
[----:B------:R0:W-:Y:S04]  /*c4a40*/  STL.64 [R1+0x11e0], R10 ;  /* 0x0011e00a01007387 */ /* 0x0001e80000100a00 */
[----:B0-----:R-:W4:Y:S04]  /*c4a50*/  LDL.LU.64 R10, [R1+0x5cb8] ;  /* 0x005cb800010a7983 */ /* 0x001f280000300a00 */
[----:B------:R-:W2:Y:S04]  /*c4a60*/  LDL.LU R26, [R1+0xb78] ;  /* 0x000b7800011a7983 */ /* 0x000ea80000300800 */
[----:B------:R-:W2:Y:S04]  /*c4a70*/  LDL.LU R19, [R1+0xb7c] ;  /* 0x000b7c0001137983 */ /* 0x000ea80000300800 */
[----:B------:R0:W-:Y:S04]  /*c4a80*/  STL.64 [R1+0x5ac8], R24 ;  /* 0x005ac81801007387 */ /* 0x0001e80000100a00 */
[----:B0-----:R-:W3:Y:S04]  /*c4a90*/  LDL.LU R24, [R1+0xb90] ;  /* 0x000b900001187983 */ /* 0x001ee80000300800 */
[----:B------:R-:W3:Y:S01]  /*c4aa0*/  LDL.LU R25, [R1+0xb94] ;  /* 0x000b940001197983 */ /* 0x000ee20000300800 */
[----:B------:R-:W-:-:S03]  /*c4ab0*/  IADD3 R12, P1, R17, R9, RZ ;  /* 0x00000009110c7210 */ /* 0x000fc60007f3e0ff */
[----:B------:R-:W-:Y:S02]  /*c4ac0*/  STL [R1+0x5c90], R9 ;  /* 0x005c900901007387 */ /* 0x000fe40000100800 */
[----:B----4-:R-:W-:-:S05]  /*c4ad0*/  IMAD.X R13, R18, 0x1, R10, P1 ;  /* 0x00000001120d7824 */ /* 0x010fca00008e060a */
[----:B------:R0:W-:Y:S04]  /*c4ae0*/  STL.64 [R1+0x11d8], R12 ;  /* 0x0011d80c01007387 */ /* 0x0001e80000100a00 */
[----:B0-----:R-:W4:Y:S04]  /*c4af0*/  LDL.LU.64 R12, [R1+0x5cb0] ;  /* 0x005cb000010c7983 */ /* 0x001f280000300a00 */
[----:B------:R-:W-:Y:S01]  /*c4b00*/  STL [R1+0x5c94], R10 ;  /* 0x005c940a01007387 */ /* 0x000fe20000100800 */
[----:B---3--:R-:W-:-:S05]  /*c4b10*/  F2FP.SATFINITE.E5M2.F32.PACK_AB_MERGE_C R24, R25, R24, RZ ;  /* 0x000000181918723e */ /* 0x008fca00048060ff */
[----:B------:R0:W-:Y:S04]  /*c4b20*/  STL [R1+0x5b38], R24 ;  /* 0x005b381801007387 */ /* 0x0001e80000100800 */
[----:B0-----:R-:W3:Y:S01]  /*c4b30*/  LDL.LU R24, [R1+0xb70] ;  /* 0x000b700001187983 */ /* 0x001ee20000300800 */
[----:B------:R-:W-:-:S03]  /*c4b40*/  F2FP.SATFINITE.E5M2.F32.PACK_AB_MERGE_C R22, R20, R22, RZ ;  /* 0x000000161416723e */ /* 0x000fc600048060ff */
[----:B------:R-:W3:Y:S04]  /*c4b50*/  LDL.LU R10, [R1+0x8c0] ;  /* 0x0008c000010a7983 */ /* 0x000ee80000300800 */
[----:B------:R-:W3:Y:S04]  /*c4b60*/  LDL.LU R20, [R1+0x8c4] ;  /* 0x0008c40001147983 */ /* 0x000ee80000300800 */
[----:B------:R-:W3:Y:S04]  /*c4b70*/  LDL.LU R9, [R1+0x8c8] ;  /* 0x0008c80001097983 */ /* 0x000ee80000300800 */
[----:B------:R-:W3:Y:S04]  /*c4b80*/  LDL.LU R25, [R1+0x8cc] ;  /* 0x0008cc0001197983 */ /* 0x000ee80000300800 */
[----:B------:R0:W-:Y:S02]  /*c4b90*/  STL.64 [R1+0x5ae8], R22 ;  /* 0x005ae81601007387 */ /* 0x0001e40000100a00 */
[----:B0-----:R-:W-:-:S02]  /*c4ba0*/  IADD3 R22, P1, R17, R11, RZ ;  /* 0x0000000b11167210 */ /* 0x001fc40007f3e0ff */
[----:B------:R-:W-:-:S03]  /*c4bb0*/  F2FP.SATFINITE.E5M2.F32.PACK_AB_MERGE_C R21, R21, R29, RZ ;  /* 0x0000001d1515723e */ /* 0x000fc600048060ff */
[----:B----4-:R-:W-:-:S05]  /*c4bc0*/  IMAD.X R23, R18, 0x1, R12, P1 ;  /* 0x0000000112177824 */ /* 0x010fca00008e060c */
[----:B------:R2:W-:Y:S04]  /*c4bd0*/  STL.64 [R1+0x11d0], R22 ;  /* 0x0011d01601007387 */ /* 0x0005e80000100a00 */
[----:B------:R-:W-:Y:S01]  /*c4be0*/  STL [R1+0x5b48], R21 ;  /* 0x005b481501007387 */ /* 0x000fe20000100800 */
[----:B--2---:R-:W-:Y:S02]  /*c4bf0*/  F2FP.SATFINITE.E5M2.F32.PACK_AB_MERGE_C R22, R3, R28, RZ ;  /* 0x0000001c0316723e */ /* 0x004fe400048060ff */
[----:B------:R-:W-:Y:S01]  /*c4c00*/  IADD3 R28, P1, R17, R13, RZ ;  /* 0x0000000d111c7210 */ /* 0x000fe20007f3e0ff */
[----:B------:R0:W-:Y:S04]  /*c4c10*/  STL.64 [R1+0x5c98], R12 ;  /* 0x005c980c01007387 */ /* 0x0001e80000100a00 */
[----:B------:R-:W-:Y:S01]  /*c4c20*/  IMAD.X R29, R18, 0x1, R15, P1 ;  /* 0x00000001121d7824 */ /* 0x000fe200008e060f */
[----:B------:R-:W2:Y:S01]  /*c4c30*/  LDL.LU R3, [R1+0xb60] ;  /* 0x000b600001037983 */ /* 0x000ea20000300800 */
[----:B---3--:R-:W-:-:S03]  /*c4c40*/  F2FP.SATFINITE.E5M2.F32.PACK_AB_MERGE_C R23, R27, R24, RZ ;  /* 0x000000181b17723e */ /* 0x008fc600048060ff */
[----:B------:R1:W-:Y:S01]  /*c4c50*/  STL.64 [R1+0x11c0], R28 ;  /* 0x0011c01c01007387 */ /* 0x0003e20000100a00 */
[----:B0-----:R-:W-:-:S05]  /*c4c60*/  IADD3 R12, P1, R17, R14, RZ ;  /* 0x0000000e110c7210 */ /* 0x001fca0007f3e0ff */
[----:B------:R-:W-:Y:S01]  /*c4c70*/  IMAD.X R13, R18, 0x1, R16, P1 ;  /* 0x00000001120d7824 */ /* 0x000fe200008e0610 */
[----:B-1----:R-:W3:Y:S04]  /*c4c80*/  LDL.LU R28, [R1+0xb68] ;  /* 0x000b6800011c7983 */ /* 0x002ee80000300800 */
[----:B------:R-:W3:Y:S04]  /*c4c90*/  LDL.LU R29, [R1+0xb6c] ;  /* 0x000b6c00011d7983 */ /* 0x000ee80000300800 */
[----:B------:R0:W-:Y:S04]  /*c4ca0*/  STL.64 [R1+0x5b30], R22 ;  /* 0x005b301601007387 */ /* 0x0001e80000100a00 */
[----:B------:R-:W-:Y:S04]  /*c4cb0*/  STL.64 [R1+0x5c88], R14 ;  /* 0x005c880e01007387 */ /* 0x000fe80000100a00 */
[----:B0-----:R-:W4:Y:S04]  /*c4cc0*/  LDL.LU R22, [R1+0xb58] ;  /* 0x000b580001167983 */ /* 0x001f280000300800 */
[----:B------:R-:W4:Y:S04]  /*c4cd0*/  LDL.LU R23, [R1+0xb5c] ;  /* 0x000b5c0001177983 */ /* 0x000f280000300800 */
[----:B------:R0:W-:Y:S04]  /*c4ce0*/  STL.64 [R1+0x11c8], R12 ;  /* 0x0011c80c01007387 */ /* 0x0001e80000100a00 */
[----:B0-----:R-:W2:Y:S04]  /*c4cf0*/  LDL.LU R12, [R1+0xb40] ;  /* 0x000b4000010c7983 */ /* 0x001ea80000300800 */
[----:B------:R-:W2:Y:S01]  /*c4d00*/  LDL.LU R13, [R1+0xb44] ;  /* 0x000b4400010d7983 */ /* 0x000ea20000300800 */
[----:B------:R-:W-:-:S02]  /*c4d10*/  F2FP.SATFINITE.E5M2.F32.PACK_AB_MERGE_C R26, R19, R26, RZ ;  /* 0x0000001a131a723e */ /* 0x000fc400048060ff */
[----:B------:R-:W-:Y:S02]  /*c4d20*/  F2FP.SATFINITE.E5M2.F32.PACK_AB_MERGE_C R20, R20, R10, RZ ;  /* 0x0000000a1414723e */ /* 0x000fe400048060ff */
[----:B------:R-:W-:Y:S01]  /*c4d30*/  F2FP.SATFINITE.E5M2.F32.PACK_AB_MERGE_C R21, R25, R9, RZ ;  /* 0x000000091915723e */ /* 0x000fe200048060ff */
[----:B------:R-:W-:Y:S01]  /*c4d40*/  VIADD R17, R17, UR5 ;  /* 0x0000000511117c36 */ /* 0x000fe20008000000 */
[----:B------:R-:W-:Y:S01]  /*c4d50*/  ULDC UR5, c[0x0][0x248] ;  /* 0x0000920000057ab9 */ /* 0x000fe20000000800 */
[----:B--2---:R0:W-:Y:S04]  /*c4d60*/  STL.64 [R1+0x5ca0], R12 ;  /* 0x005ca00c01007387 */ /* 0x0041e80000100a00 */
[----:B0-----:R-:W2:Y:S04]  /*c4d70*/  LDL.LU R12, [R1+0xb50] ;  /* 0x000b5000010c7983 */ /* 0x001ea80000300800 */
[----:B------:R-:W2:Y:S04]  /*c4d80*/  LDL.LU R13, [R1+0xb54] ;  /* 0x000b5400010d7983 */ /* 0x000ea80000300800 */
[----:B------:R-:W4:Y:S04]  /*c4d90*/  LDL.LU R27, [R1+0xb48] ;  /* 0x000b4800011b7983 */ /* 0x000f280000300800 */
[----:B------:R-:W4:Y:S04]  /*c4da0*/  LDL.LU R19, [R1+0xb4c] ;  /* 0x000b4c0001137983 */ /* 0x000f280000300800 */
[----:B------:R-:W-:Y:S04]  /*c4db0*/  STL [R1+0x5b88], R26 ;  /* 0x005b881a01007387 */ /* 0x000fe80000100800 */
[----:B------:R-:W4:Y:S04]  /*c4dc0*/  LDL.LU R10, [R1+0xb30] ;  /* 0x000b3000010a7983 */ /* 0x000f280000300800 */
[----:B------:R-:W4:Y:S04]  /*c4dd0*/  LDL.LU R9, [R1+0xb34] ;  /* 0x000b340001097983 */ /* 0x000f280000300800 */
[----:B------:R-:W4:Y:S04]  /*c4de0*/  LDL.LU R14, [R1+0xb38] ;  /* 0x000b3800010e7983 */ /* 0x000f280000300800 */
[----:B------:R-:W4:Y:S04]  /*c4df0*/  LDL.LU R15, [R1+0xb3c] ;  /* 0x000b3c00010f7983 */ /* 0x000f280000300800 */
[----:B------:R0:W-:Y:S04]  /*c4e00*/  STL.64 [R1+0x5b58], R20 ;  /* 0x005b581401007387 */ /* 0x0001e80000100a00 */
[----:B0-----:R-:W3:Y:S01]  /*c4e10*/  LDL.LU R20, [R1+0xb64] ;  /* 0x000b640001147983 */ /* 0x001ee20000300800 */
[----:B------:R-:W-:-:S02]  /*c4e20*/  SHF.R.S32.HI R18, RZ, 0x1f, R17 ;  /* 0x0000001fff127819 */ /* 0x000fc40000011411 */
[----:B------:R-:W-:Y:S01]  /*c4e30*/  IADD3 R24, P1, R17, R0, RZ ;  /* 0x0000000011187210 */ /* 0x000fe20007f3e0ff */
[----:B------:R-:W4:Y:S04]  /*c4e40*/  LDL.LU R21, [R1+0xb20] ;  /* 0x000b200001157983 */ /* 0x000f280000300800 */
[----:B------:R-:W-:Y:S01]  /*c4e50*/  IMAD.X R25, R18, 0x1, R2, P1 ;  /* 0x0000000112197824 */ /* 0x000fe200008e0602 */
[----:B------:R-:W4:Y:S04]  /*c4e60*/  LDL.LU R26, [R1+0xb24] ;  /* 0x000b2400011a7983 */ /* 0x000f280000300800 */
[----:B------:R0:W-:Y:S04]  /*c4e70*/  STL.64 [R1+0x11b8], R24 ;  /* 0x0011b81801007387 */ /* 0x0001e80000100a00 */
[----:B0-----:R-:W4:Y:S04]  /*c4e80*/  LDL.LU R24, [R1+0xb28] ;  /* 0x000b280001187983 */ /* 0x001f280000300800 */
[----:B------:R-:W4:Y:S01]  /*c4e90*/  LDL.LU R25, [R1+0xb2c] ;  /* 0x000b2c0001197983 */ /* 0x000f220000300800 */
[----:B---3--:R-:W-:-:S03]  /*c4ea0*/  F2FP.SATFINITE.E5M2.F32.PACK_AB_MERGE_C R20, R20, R3, RZ ;  /* 0x000000031414723e */ /* 0x008fc600048060ff */
[----:B------:R-:W3:Y:S04]  /*c4eb0*/  LDL.LU R3, [R1+0x5ca8] ;  /* 0x005ca80001037983 */ /* 0x000ee80000300800 */
[----:B------:R0:W-:Y:S02]  /*c4ec0*/  STL [R1+0x1f68], R20 ;  /* 0x001f681401007387 */ /* 0x0001e40000100800 */
[----:B0-----:R-:W-:Y:S02]  /*c4ed0*/  F2FP.SATFINITE.E5M2.F32.PACK_AB_MERGE_C R20, R29, R28, RZ ;  /* 0x0000001c1d14723e */ /* 0x001fe400048060ff */
[----:B--2---:R-:W-:-:S03]  /*c4ee0*/  F2FP.SATFINITE.E5M2.F32.PACK_AB_MERGE_C R13, R13, R12, RZ ;  /* 0x0000000c0d0d723e */ /* 0x004fc600048060ff */
[----:B------:R-:W-:Y:S01]  /*c4ef0*/  STL [R1+0x1f5c], R20 ;  /* 0x001f5c1401007387 */ /* 0x000fe20000100800 */
[----:B----4-:R-:W-:Y:S02]  /*c4f00*/  F2FP.SATFINITE.E5M2.F32.PACK_AB_MERGE_C R12, R23, R22, RZ ;  /* 0x00000016170c723e */ /* 0x010fe400048060ff */
[----:B---3--:R-:W-:-:S05]  /*c4f10*/  IADD3 R28, P1, R17, R3, RZ ;  /* 0x00000003111c7210 */ /* 0x008fca0007f3e0ff */
[----:B------:R-:W-:-:S05]  /*c4f20*/  IMAD.X R29, R18, 0x1, R4, P1 ;  /* 0x00000001121d7824 */ /* 0x000fca00008e0604 */
[----:B------:R0:W-:Y:S04]  /*c4f30*/  STL.64 [R1+0x11b0], R28 ;  /* 0x0011b01c01007387 */ /* 0x0001e80000100a00 */
[----:B0-----:R-:W2:Y:S04]  /*c4f40*/  LDL.LU R28, [R1+0xb10] ;  /* 0x000b1000011c7983 */ /* 0x001ea80000300800 */
[----:B------:R-:W2:Y:S04]  /*c4f50*/  LDL.LU R29, [R1+0xb14] ;  /* 0x000b1400011d7983 */ /* 0x000ea80000300800 */
[----:B------:R-:W3:Y:S04]  /*c4f60*/  LDL.LU R22, [R1+0xb00] ;  /* 0x000b000001167983 */ /* 0x000ee80000300800 */
[----:B------:R-:W-:Y:S04]  /*c4f70*/  STL [R1+0x1fa8], R13 ;  /* 0x001fa80d01007387 */ /* 0x000fe80000100800 */
[----:B------:R-:W3:Y:S04]  /*c4f80*/  LDL.LU R23, [R1+0xb04] ;  /* 0x000b040001177983 */ /* 0x000ee80000300800 */
[----:B------:R0:W-:Y:S02]  /*c4f90*/  STL [R1+0x1f9c], R12 ;  /* 0x001f9c0c01007387 */ /* 0x0001e40000100800 */
[----:B0-----:R-:W-:-:S02]  /*c4fa0*/  IADD3 R12, P1, R17, R5, RZ ;  /* 0x00000005110c7210 */ /* 0x001fc40007f3e0ff */
[----:B------:R0:W-:Y:S03]  /*c4fb0*/  STL.64 [R1+0x5c80], R4 ;  /* 0x005c800401007387 */ /* 0x0001e60000100a00 */
[----:B------:R-:W-:Y:S01]  /*c4fc0*/  IMAD.X R13, R18, 0x1, R6, P1 ;  /* 0x00000001120d7824 */ /* 0x000fe200008e0606 */
[----:B0-----:R-:W4:Y:S04]  /*c4fd0*/  LDL.LU R4, [R1+0xb1c] ;  /* 0x000b1c0001047983 */ /* 0x001f280000300800 */
[----:B------:R0:W-:Y:S04]  /*c4fe0*/  STL.64 [R1+0x11a0], R12 ;  /* 0x0011a00c01007387 */ /* 0x0001e80000100a00 */
[----:B0-----:R-:W2:Y:S04]  /*c4ff0*/  LDL.LU.64 R12, [R1+0x5ca0] ;  /* 0x005ca000010c7983 */ /* 0x001ea80000300a00 */
[----:B------:R-:W3:Y:S01]  /*c5000*/  LDL.LU R5, [R1+0xb08] ;  /* 0x000b080001057983 */ /* 0x000ee20000300800 */
[----:B------:R-:W-:-:S02]  /*c5010*/  F2FP.SATFINITE.E5M2.F32.PACK_AB_MERGE_C R9, R9, R10, RZ ;  /* 0x0000000a0909723e */ /* 0x000fc400048060ff */
[----:B--2---:R-:W-:Y:S02]  /*c5020*/  F2FP.SATFINITE.E5M2.F32.PACK_AB_MERGE_C R13, R13, R12, RZ ;  /* 0x0000000c0d0d723e */ /* 0x004fe400048060ff */
[----:B------:R-:W-:-:S03]  /*c5030*/  F2FP.SATFINITE.E5M2.F32.PACK_AB_MERGE_C R12, R19, R27, RZ ;  /* 0x0000001b130c723e */ /* 0x000fc600048060ff */
[----:B------:R-:W-:Y:S04]  /*c5040*/  STL [R1+0x2088], R13 ;  /* 0x0020880d01007387 */ /* 0x000fe80000100800 */
[----:B------:R-:W3:Y:S04]  /*c5050*/  LDL.LU R20, [R1+0xb0c] ;  /* 0x000b0c0001147983 */ /* 0x000ee80000300800 */
[----:B------:R0:W-:Y:S04]  /*c5060*/  STL [R1+0x207c], R12 ;  /* 0x00207c0c01007387 */ /* 0x0001e80000100800 */
[----:B------:R-:W2:Y:S04]  /*c5070*/  LDL.LU R27, [R1+0xaf0] ;  /* 0x000af000011b7983 */ /* 0x000ea80000300800 */
[----:B------:R-:W2:Y:S01]  /*c5080*/  LDL.LU R19, [R1+0xaf4] ;  /* 0x000af40001137983 */ /* 0x000ea20000300800 */
[----:B0-----:R-:W-:-:S03]  /*c5090*/  IADD3 R12, P1, R17, R7, RZ ;  /* 0x00000007110c7210 */ /* 0x001fc60007f3e0ff */
[----:B------:R0:W-:Y:S02]  /*c50a0*/  STL [R1+0x5c70], R7 ;  /* 0x005c700701007387 */ /* 0x0001e40000100800 */
[----:B------:R-:W-:Y:S02]  /*c50b0*/  IMAD.X R13, R18, 0x1, R8, P1 ;  /* 0x00000001120d7824 */ /* 0x000fe400008e0608 */
[----:B0-----:R-:W4:Y:S04]  /*c50c0*/  LDL.LU R7, [R1+0xb18] ;  /* 0x000b180001077983 */ /* 0x001f280000300800 */
[----:B------:R0:W-:Y:S04]  /*c50d0*/  STL.64 [R1+0x11a8], R12 ;  /* 0x0011a80c01007387 */ /* 0x0001e80000100a00 */
[----:B0-----:R-:W3:Y:S04]  /*c50e0*/  LDL.LU.64 R12, [R1+0x5c98] ;  /* 0x005c9800010c7983 */ /* 0x001ee80000300a00 */
[----:B------:R-:W2:Y:S04]  /*c50f0*/  LDL.LU R10, [R1+0x5c94] ;  /* 0x005c9400010a7983 */ /* 0x000ea80000300800 */
[----:B------:R0:W-:Y:S04]  /*c5100*/  STL [R1+0x20bc], R9 ;  /* 0x0020bc0901007387 */ /* 0x0001e80000100800 */
[----:B0-----:R-:W4:Y:S01]  /*c5110*/  LDL.LU R9, [R1+0x5c90] ;  /* 0x005c900001097983 */ /* 0x001f220000300800 */
[----:B------:R-:W-:-:S05]  /*c5120*/  F2FP.SATFINITE.E5M2.F32.PACK_AB_MERGE_C R15, R15, R14, RZ ;  /* 0x0000000e0f0f723e */ /* 0x000fca00048060ff */
[----:B------:R2:W-:Y:S01]  /*c5130*/  STL [R1+0x20b8], R15 ;  /* 0x0020b80f01007387 */ /* 0x0005e20000100800 */
[----:B----4-:R-:W-:-:S03]  /*c5140*/  IADD3 R14, P1, R17, R9, RZ ;  /* 0x00000009110e7210 */ /* 0x010fc60007f3e0ff */
[----:B------:R-:W-:Y:S02]  /*c5150*/  STL.64 [R1+0x5c78], R8 ;  /* 0x005c780801007387 */ /* 0x000fe40000100a00 */
[----:B--2---:R-:W-:-:S05]  /*c5160*/  IMAD.X R15, R18, 0x1, R10, P1 ;  /* 0x00000001120f7824 */ /* 0x004fca00008e060a */
[----:B------:R0:W-:Y:S04]  /*c5170*/  STL.64 [R1+0x1198], R14 ;  /* 0x0011980e01007387 */ /* 0x0001e80000100a00 */
[----:B0-----:R-:W2:Y:S01]  /*c5180*/  LDL.LU.64 R14, [R1+0x5c88] ;  /* 0x005c8800010e7983 */ /* 0x001ea20000300a00 */
[----:B------:R-:W-:-:S03]  /*c5190*/  F2FP.SATFINITE.E5M2.F32.PACK_AB_MERGE_C R9, R26, R21, RZ ;  /* 0x000000151a09723e */ /* 0x000fc600048060ff */
[----:B------:R-:W4:Y:S04]  /*c51a0*/  LDL.LU R21, [R1+0xaf8] ;  /* 0x000af80001157983 */ /* 0x000f280000300800 */
[----:B------:R-:W-:Y:S04]  /*c51b0*/  STL [R1+0x210c], R9 ;  /* 0x00210c0901007387 */ /* 0x000fe80000100800 */
[----:B------:R-:W4:Y:S01]  /*c51c0*/  LDL.LU R26, [R1+0xafc] ;  /* 0x000afc00011a7983 */ /* 0x000f220000300800 */
[----:B------:R-:W-:-:S05]  /*c51d0*/  F2FP.SATFINITE.E5M2.F32.PACK_AB_MERGE_C R8, R25, R24, RZ ;  /* 0x000000181908723e */ /* 0x000fca00048060ff */
[----:B------:R0:W-:Y:S02]  /*c51e0*/  STL [R1+0x2108], R8 ;  /* 0x0021080801007387 */ /* 0x0001e40000100800 */
[----:B0-----:R-:W-:Y:S02]  /*c51f0*/  IADD3 R8, P1, R17, R11, RZ ;  /* 0x0000000b11087210 */ /* 0x001fe40007f3e0ff */
[----:B------:R-:W-:Y:S03]  /*c5200*/  STL.64 [R1+0x5c68], R10 ;  /* 0x005c680a01007387 */ /* 0x000fe60000100a00 */
[----:B---3--:R-:W-:-:S05]  /*c5210*/  IMAD.X R9, R18, 0x1, R12, P1 ;  /* 0x0000000112097824 */ /* 0x008fca00008e060c */
[----:B------:R0:W-:Y:S04]  /*c5220*/  STL.64 [R1+0x1190], R8 ;  /* 0x0011900801007387 */ /* 0x0001e80000100a00 */
[----:B------:R-:W3:Y:S04]  /*c5230*/  LDL.LU R24, [R1+0xae0] ;  /* 0x000ae00001187983 */ /* 0x000ee80000300800 */
[----:B------:R-:W3:Y:S01]  /*c5240*/  LDL.LU R25, [R1+0xae4] ;  /* 0x000ae40001197983 */ /* 0x000ee20000300800 */
[----:B0-----:R-:W-:Y:S02]  /*c5250*/  F2FP.SATFINITE.E5M2.F32.PACK_AB_MERGE_C R8, R29, R28, RZ ;  /* 0x0000001c1d08723e */ /* 0x001fe400048060ff */
[----:B------:R-:W-:-:S03]  /*c5260*/  F2FP.SATFINITE.E5M2.F32.PACK_AB_MERGE_C R4, R4, R7, RZ ;  /* 0x000000070404723e */ /* 0x000fc600048060ff */
[----:B------:R0:W-:Y:S04]  /*c5270*/  STL [R1+0x2148], R8 ;  /* 0x0021480801007387 */ /* 0x0001e80000100800 */
[----:B------:R-:W4:Y:S04]  /*c5280*/  LDL.LU R28, [R1+0xae8] ;  /* 0x000ae800011c7983 */ /* 0x000f280000300800 */
[----:B------:R-:W4:Y:S01]  /*c5290*/  LDL.LU R29, [R1+0xaec] ;  /* 0x000aec00011d7983 */ /* 0x000f220000300800 */
[----:B0-----:R-:W-:-:S03]  /*c52a0*/  IADD3 R8, P1, R17, R13, RZ ;  /* 0x0000000d11087210 */ /* 0x001fc60007f3e0ff */
[----:B------:R0:W-:Y:S01]  /*c52b0*/  STL [R1+0x213c], R4 ;  /* 0x00213c0401007387 */ /* 0x0001e20000100800 */
[----:B------:R-:W-:Y:S02]  /*c52c0*/  F2FP.SATFINITE.E5M2.F32.PACK_AB_MERGE_C R5, R20, R5, RZ ;  /* 0x000000051405723e */ /* 0x000fe400048060ff */
[----:B0-----:R-:W-:Y:S01]  /*c52d0*/  F2FP.SATFINITE.E5M2.F32.PACK_AB_MERGE_C R4, R23, R22, RZ ;  /* 0x000000161704723e */ /* 0x001fe200048060ff */
[----:B--2---:R-:W-:Y:S01]  /*c52e0*/  IMAD.X R9, R18, 0x1, R15, P1 ;  /* 0x0000000112097824 */ /* 0x004fe200008e060f */
[----:B------:R-:W-:-:S04]  /*c52f0*/  IADD3 R10, P1, R17, R14, RZ ;  /* 0x0000000e110a7210 */ /* 0x000fc80007f3e0ff */
[----:B------:R0:W-:Y:S01]  /*c5300*/  STL.64 [R1+0x1180], R8 ;  /* 0x0011800801007387 */ /* 0x0001e20000100a00 */
[----:B------:R-:W-:-:S03]  /*c5310*/  IMAD.X R11, R18, 0x1, R16, P1 ;  /* 0x00000001120b7824 */ /* 0x000fc600008e0610 */
[----:B0-----:R-:W2:Y:S04]  /*c5320*/  LDL.LU R8, [R1+0xad0] ;  /* 0x000ad00001087983 */ /* 0x001ea80000300800 */
[----:B------:R-:W2:Y:S04]  /*c5330*/  LDL.LU R9, [R1+0xad4] ;  /* 0x000ad40001097983 */ /* 0x000ea80000300800 */
[----:B------:R0:W-:Y:S04]  /*c5340*/  STL [R1+0x4e98], R4 ;  /* 0x004e980401007387 */ /* 0x0001e80000100800 */
[----:B------:R-:W2:Y:S04]  /*c5350*/  LDL.LU R22, [R1+0xad8] ;  /* 0x000ad80001167983 */ /* 0x000ea80000300800 */
[----:B------:R-:W2:Y:S01]  /*c5360*/  LDL.LU R23, [R1+0xadc] ;  /* 0x000adc0001177983 */ /* 0x000ea20000300800 */
[----:B0-----:R-:W-:-:S03]  /*c5370*/  F2FP.SATFINITE.E5M2.F32.PACK_AB_MERGE_C R4, R19, R27, RZ ;  /* 0x0000001b1304723e */ /* 0x001fc600048060ff */
[----:B------:R-:W-:Y:S04]  /*c5380*/  STL.64 [R1+0x5c60], R14 ;  /* 0x005c600e01007387 */ /* 0x000fe80000100a00 */
[----:B------:R-:W2:Y:S04]  /*c5390*/  LDL.LU R7, [R1+0xac0] ;  /* 0x000ac00001077983 */ /* 0x000ea80000300800 */
[----:B------:R0:W-:Y:S04]  /*c53a0*/  STL.64 [R1+0x1188], R10 ;  /* 0x0011880a01007387 */ /* 0x0001e80000100a00 */
[----:B------:R-:W-:Y:S01]  /*c53b0*/  STL [R1+0x4e94], R5 ;  /* 0x004e940501007387 */ /* 0x000fe20000100800 */
[----:B------:R-:W-:Y:S01]  /*c53c0*/  VIADD R17, R17, UR5 ;  /* 0x0000000511117c36 */ /* 0x000fe20008000000 */
[----:B---3--:R-:W-:Y:S01]  /*c53d0*/  F2FP.SATFINITE.E5M2.F32.PACK_AB_MERGE_C R25, R25, R24, RZ ;  /* 0x000000181919723e */ /* 0x008fe200048060ff */
[----:B------:R-:W-:Y:S01]  /*c53e0*/  ULDC UR5, c[0x0][0x248] ;  /* 0x0000920000057ab9 */ /* 0x000fe20000000800 */
[----:B0-----:R-:W3:Y:S04]  /*c53f0*/  LDL.LU R10, [R1+0xac8] ;  /* 0x000ac800010a7983 */ /* 0x001ee80000300800 */
[----:B------:R4:W-:Y:S04]  /*c5400*/  STL [R1+0x4eb8], R4 ;  /* 0x004eb80401007387 */ /* 0x0009e80000100800 */
[----:B------:R-:W3:Y:S04]  /*c5410*/  LDL.LU R11, [R1+0xacc] ;  /* 0x000acc00010b7983 */ /* 0x000ee80000300800 */
[----:B------:R-:W3:Y:S01]  /*c5420*/  LDL.LU R14, [R1+0xab0] ;  /* 0x000ab000010e7983 */ /* 0x000ee20000300800 */
[----:B----4-:R-:W-:-:S03]  /*c5430*/  F2FP.SATFINITE.E5M2.F32.PACK_AB_MERGE_C R4, R26, R21, RZ ;  /* 0x000000151a04723e */ /* 0x010fc600048060ff */
[----:B------:R-:W4:Y:S04]  /*c5440*/  LDL.LU R15, [R1+0xab4] ;  /* 0x000ab400010f7983 */ /* 0x000f280000300800 */
[----:B------:R-:W4:Y:S04]  /*c5450*/  LDL.LU R27, [R1+0xab8] ;  /* 0x000ab800011b7983 */ /* 0x000f280000300800 */
[----:B------:R-:W4:Y:S01]  /*c5460*/  LDL.LU R19, [R1+0xabc] ;  /* 0x000abc0001137983 */ /* 0x000f220000300800 */
[----:B------:R-:W-:-:S03]  /*c5470*/  SHF.R.S32.HI R18, RZ, 0x1f, R17 ;  /* 0x0000001fff127819 */ /* 0x000fc60000011411 */
[----:B------:R-:W4:Y:S04]  /*c5480*/  LDL.LU R20, [R1+0xaa4] ;  /* 0x000aa40001147983 */ /* 0x000f280000300800 */
[----:B------:R-:W4:Y:S04]  /*c5490*/  LDL.LU R21, [R1+0xaa8] ;  /* 0x000aa80001157983 */ /* 0x000f280000300800 */
[----:B------:R0:W-:Y:S04]  /*c54a0*/  STL [R1+0x4eb4], R4 ;  /* 0x004eb40401007387 */ /* 0x0001e80000100800 */
[----:B------:R-:W4:Y:S01]  /*c54b0*/  LDL.LU R26, [R1+0xaac] ;  /* 0x000aac00011a7983 */ /* 0x000f220000300800 */
[----:B0-----:R-:W-:-:S05]  /*c54c0*/  IADD3 R4, P1, R17, R0, RZ ;  /* 0x0000000011047210 */ /* 0x001fca0007f3e0ff */
[----:B------:R-:W-:-:S05]  /*c54d0*/  IMAD.X R5, R18, 0x1, R2, P1 ;  /* 0x0000000112057824 */ /* 0x000fca00008e0602 */
[----:B------:R0:W-:Y:S04]  /*c54e0*/  STL.64 [R1+0x1178], R4 ;  /* 0x0011780401007387 */ /* 0x0001e80000100a00 */
[----:B0-----:R-:W3:Y:S01]  /*c54f0*/  LDL.LU.64 R4, [R1+0x5c80] ;  /* 0x005c800001047983 */ /* 0x001ee20000300a00 */
[----:B------:R-:W-:-:S03]  /*c5500*/  F2FP.SATFINITE.E5M2.F32.PACK_AB_MERGE_C R28, R29, R28, RZ ;  /* 0x0000001c1d1c723e */ /* 0x000fc600048060ff */
[----:B------:R-:W4:Y:S04]  /*c5510*/  LDL.LU R24, [R1+0xa90] ;  /* 0x000a900001187983 */ /* 0x000f280000300800 */
[----:B------:R0:W-:Y:S04]  /*c5520*/  STL [R1+0x4ecc], R25 ;  /* 0x004ecc1901007387 */ /* 0x0001e80000100800 */
[----:B0-----:R-:W4:Y:S04]  /*c5530*/  LDL.LU R25, [R1+0xa94] ;  /* 0x000a940001197983 */ /* 0x001f280000300800 */
[----:B------:R0:W-:Y:S02]  /*c5540*/  STL [R1+0x4ec8], R28 ;  /* 0x004ec81c01007387 */ /* 0x0001e40000100800 */
[----:B0-----:R-:W-:-:S02]  /*c5550*/  IADD3 R28, P1, R17, R3, RZ ;  /* 0x00000003111c7210 */ /* 0x001fc40007f3e0ff */
[----:B--2---:R-:W-:Y:S02]  /*c5560*/  F2FP.SATFINITE.E5M2.F32.PACK_AB_MERGE_C R9, R9, R8, RZ ;  /* 0x000000080909723e */ /* 0x004fe400048060ff */
[----:B------:R-:W-:Y:S01]  /*c5570*/  F2FP.SATFINITE.E5M2.F32.PACK_AB_MERGE_C R8, R23, R22, RZ ;  /* 0x000000161708723e */ /* 0x000fe200048060ff */
[----:B---3--:R-:W-:-:S05]  /*c5580*/  IMAD.X R29, R18, 0x1, R4, P1 ;  /* 0x00000001121d7824 */ /* 0x008fca00008e0604 */
        /* <DEDUP_REMOVED lines=8> */
[----:B------:R0:W-:Y:S03]  /*c5610*/  STL [R1+0x5c50], R5 ;  /* 0x005c500501007387 */ /* 0x0001e60000100800 */
[----:B------:R-:W-:Y:S01]  /*c5620*/  IMAD.X R9, R18, 0x1, R6, P1 ;  /* 0x0000000112097824 */ /* 0x000fe200008e0606 */
[----:B0-----:R-:W2:Y:S04]  /*c5630*/  LDL.LU R5, [R1+0xaa0] ;  /* 0x000aa00001057983 */ /* 0x001ea80000300800 */
[----:B------:R0:W-:Y:S04]  /*c5640*/  STL.64 [R1+0x1168], R8 ;  /* 0x0011680801007387 */ /* 0x0001e80000100a00 */
[----:B0-----:R-:W4:Y:S04]  /*c5650*/  LDL.LU.64 R8, [R1+0x5c78] ;  /* 0x005c780001087983 */ /* 0x001f280000300a00 */
[----:B------:R0:W-:Y:S04]  /*c5660*/  STL [R1+0x5c54], R6 ;  /* 0x005c540601007387 */ /* 0x0001e80000100800 */
[----:B0-----:R-:W3:Y:S02]  /*c5670*/  LDL.LU R6, [R1+0xac4] ;  /* 0x000ac40001067983 */ /* 0x001ee40000300800 */
[----:B---3--:R-:W-:-:S02]  /*c5680*/  F2FP.SATFINITE.E5M2.F32.PACK_AB_MERGE_C R6, R6, R7, RZ ;  /* 0x000000070606723e */ /* 0x008fc400048060ff */
[----:B------:R-:W3:Y:S04]  /*c5690*/  LDL.LU R7, [R1+0x5c70] ;  /* 0x005c700001077983 */ /* 0x000ee80000300800 */
[----:B------:R0:W-:Y:S02]  /*c56a0*/  STL [R1+0x4f10], R6 ;  /* 0x004f100601007387 */ /* 0x0001e40000100800 */
[----:B0-----:R-:W-:-:S05]  /*c56b0*/  F2FP.SATFINITE.E5M2.F32.PACK_AB_MERGE_C R6, R11, R10, RZ ;  /* 0x0000000a0b06723e */ /* 0x001fca00048060ff */
[----:B------:R-:W-:Y:S01]  /*c56c0*/  STL [R1+0x4f0c], R6 ;  /* 0x004f0c0601007387 */ /* 0x000fe20000100800 */
[----:B---3--:R-:W-:-:S05]  /*c56d0*/  IADD3 R10, P1, R17, R7, RZ ;  /* 0x00000007110a7210 */ /* 0x008fca0007f3e0ff */
[----:B----4-:R-:W-:-:S05]  /*c56e0*/  IMAD.X R11, R18, 0x1, R8, P1 ;  /* 0x00000001120b7824 */ /* 0x010fca00008e0608 */
[----:B------:R0:W-:Y:S04]  /*c56f0*/  STL.64 [R1+0x1160], R10 ;  /* 0x0011600a01007387 */ /* 0x0001e80000100a00 */
[----:B0-----:R-:W3:Y:S01]  /*c5700*/  LDL.LU.64 R10, [R1+0x5c68] ;  /* 0x005c6800010a7983 */ /* 0x001ee20000300a00 */
[----:B------:R-:W-:Y:S02]  /*c5710*/  F2FP.SATFINITE.E5M2.F32.PACK_AB_MERGE_C R14, R15, R14, RZ ;  /* 0x0000000e0f0e723e */ /* 0x000fe400048060ff */
[----:B------:R-:W-:Y:S02]  /*c5720*/  F2FP.SATFINITE.E5M2.F32.PACK_AB_MERGE_C R6, R19, R27, RZ ;  /* 0x0000001b1306723e */ /* 0x000fe400048060ff */
[----:B------:R-:W4:Y:S04]  /*c5730*/  LDL.LU R27, [R1+0xa88] ;  /* 0x000a8800011b7983 */ /* 0x000f280000300800 */
[----:B------:R0:W-:Y:S04]  /*c5740*/  STL [R1+0x4f34], R14 ;  /* 0x004f340e01007387 */ /* 0x0001e80000100800 */
[----:B------:R-:W4:Y:S01]  /*c5750*/  LDL.LU R19, [R1+0xa8c] ;  /* 0x000a8c0001137983 */ /* 0x000f220000300800 */
[----:B0-----:R-:W-:-:S03]  /*c5760*/  IADD3 R14, P1, R17, R9, RZ ;  /* 0x00000009110e7210 */ /* 0x001fc60007f3e0ff */
[----:B------:R-:W-:Y:S04]  /*c5770*/  STL [R1+0x4f2c], R6 ;  /* 0x004f2c0601007387 */ /* 0x000fe80000100800 */
[----:B------:R-:W-:Y:S01]  /*c5780*/  STL.64 [R1+0x5c48], R8 ;  /* 0x005c480801007387 */ /* 0x000fe20000100a00 */
[----:B---3--:R-:W-:-:S05]  /*c5790*/  IMAD.X R15, R18, 0x1, R10, P1 ;  /* 0x00000001120f7824 */ /* 0x008fca00008e060a */
[----:B------:R0:W-:Y:S04]  /*c57a0*/  STL.64 [R1+0x1158], R14 ;  /* 0x0011580e01007387 */ /* 0x0001e80000100a00 */
[----:B0-----:R-:W3:Y:S01]  /*c57b0*/  LDL.LU.64 R14, [R1+0x5c60] ;  /* 0x005c6000010e7983 */ /* 0x001ee20000300a00 */
[----:B--2---:R-:W-:Y:S02]  /*c57c0*/  F2FP.SATFINITE.E5M2.F32.PACK_AB_MERGE_C R6, R20, R5, RZ ;  /* 0x000000051406723e */ /* 0x004fe400048060ff */
[----:B------:R-:W-:Y:S01]  /*c57d0*/  F2FP.SATFINITE.E5M2.F32.PACK_AB_MERGE_C R5, R26, R21, RZ ;  /* 0x000000151a05723e */ /* 0x000fe200048060ff */
[----:B------:R-:W2:Y:S01]  /*c57e0*/  LDL.LU R20, [R1+0xa7c] ;  /* 0x000a7c0001147983 */ /* 0x000ea20000300800 */
[----:B------:R-:W-:-:S03]  /*c57f0*/  IADD3 R8, P1, R17, R11, RZ ;  /* 0x0000000b11087210 */ /* 0x000fc60007f3e0ff */
[----:B------:R-:W-:Y:S02]  /*c5800*/  STL [R1+0x4f60], R6 ;  /* 0x004f600601007387 */ /* 0x000fe40000100800 */
[----:B------:R-:W-:Y:S02]  /*c5810*/  IMAD.X R9, R18, 0x1, R12, P1 ;  /* 0x0000000112097824 */ /* 0x000fe400008e060c */
[----:B------:R0:W-:Y:S04]  /*c5820*/  STL [R1+0x4f58], R5 ;  /* 0x004f580501007387 */ /* 0x0001e80000100800 */
[----:B------:R1:W-:Y:S01]  /*c5830*/  STL.64 [R1+0x5c58], R10 ;  /* 0x005c580a01007387 */ /* 0x0003e20000100a00 */
[----:B0-----:R-:W-:-:S03]  /*c5840*/  F2FP.SATFINITE.E5M2.F32.PACK_AB_MERGE_C R5, R25, R24, RZ ;  /* 0x000000181905723e */ /* 0x001fc600048060ff */
[----:B-1----:R-:W2:Y:S04]  /*c5850*/  LDL.LU R10, [R1+0xa74] ;  /* 0x000a7400010a7983 */ /* 0x002ea80000300800 */
[----:B------:R-:W2:Y:S04]  /*c5860*/  LDL.LU R11, [R1+0xa78] ;  /* 0x000a7800010b7983 */ /* 0x000ea80000300800 */
[----:B------:R-:W2:Y:S04]  /*c5870*/  LDL.LU R24, [R1+0xa60] ;  /* 0x000a600001187983 */ /* 0x000ea80000300800 */
[----:B------:R-:W2:Y:S04]  /*c5880*/  LDL.LU R25, [R1+0xa64] ;  /* 0x000a640001197983 */ /* 0x000ea80000300800 */
[----:B------:R0:W-:Y:S04]  /*c5890*/  STL.64 [R1+0x1150], R8 ;  /* 0x0011500801007387 */ /* 0x0001e80000100a00 */
[----:B------:R1:W-:Y:S01]  /*c58a0*/  STL [R1+0x4f8c], R5 ;  /* 0x004f8c0501007387 */ /* 0x0003e20000100800 */
[----:B0-----:R-:W-:-:S02]  /*c58b0*/  IADD3 R8, P1, R17, R13, RZ ;  /* 0x0000000d11087210 */ /* 0x001fc40007f3e0ff */
[----:B-1----:R-:W-:Y:S02]  /*c58c0*/  F2FP.SATFINITE.E5M2.F32.PACK_AB_MERGE_C R5, R29, R28, RZ ;  /* 0x0000001c1d05723e */ /* 0x002fe400048060ff */
[----:B------:R-:W2:Y:S04]  /*c58d0*/  LDL.LU R28, [R1+0xa68] ;  /* 0x000a6800011c7983 */ /* 0x000ea80000300800 */
[----:B------:R-:W2:Y:S04]  /*c58e0*/  LDL.LU R29, [R1+0xa6c] ;  /* 0x000a6c00011d7983 */ /* 0x000ea80000300800 */
[----:B------:R0:W-:Y:S04]  /*c58f0*/  STL [R1+0x4f88], R5 ;  /* 0x004f880501007387 */ /* 0x0001e80000100800 */
[----:B------:R-:W-:Y:S01]  /*c5900*/  STL.64 [R1+0x5c40], R12 ;  /* 0x005c400c01007387 */ /* 0x000fe20000100a00 */
[----:B---3--:R-:W-:-:S05]  /*c5910*/  IMAD.X R9, R18, 0x1, R15, P1 ;  /* 0x0000000112097824 */ /* 0x008fca00008e060f */
[----:B------:R1:W-:Y:S04]  /*c5920*/  STL.64 [R1+0x1148], R8 ;  /* 0x0011480801007387 */ /* 0x0003e80000100a00 */
[----:B------:R-:W3:Y:S04]  /*c5930*/  LDL.LU R6, [R1+0xa50] ;  /* 0x000a500001067983 */ /* 0x000ee80000300800 */
[----:B0-----:R-:W3:Y:S01]  /*c5940*/  LDL.LU R5, [R1+0xa54] ;  /* 0x000a540001057983 */ /* 0x001ee20000300800 */
[----:B-1----:R-:W-:Y:S02]  /*c5950*/  F2FP.SATFINITE.E5M2.F32.PACK_AB_MERGE_C R8, R23, R22, RZ ;  /* 0x000000161708723e */ /* 0x002fe400048060ff */
[----:B------:R-:W-:-:S03]  /*c5960*/  IADD3 R22, P1, R17, R14, RZ ;  /* 0x0000000e11167210 */ /* 0x000fc60007f3e0ff */
[----:B------:R0:W-:Y:S02]  /*c5970*/  STL [R1+0x4fac], R8 ;  /* 0x004fac0801007387 */ /* 0x0001e40000100800 */
[----:B------:R-:W-:Y:S02]  /*c5980*/  IMAD.X R23, R18, 0x1, R16, P1 ;  /* 0x0000000112177824 */ /* 0x000fe400008e0610 */
[----:B0-----:R-:W2:Y:S04]  /*c5990*/  LDL.LU R8, [R1+0xa58] ;  /* 0x000a580001087983 */ /* 0x001ea80000300800 */
[----:B------:R-:W2:Y:S04]  /*c59a0*/  LDL.LU R9, [R1+0xa5c] ;  /* 0x000a5c0001097983 */ /* 0x000ea80000300800 */
[----:B------:R-:W2:Y:S04]  /*c59b0*/  LDL.LU R12, [R1+0xa40] ;  /* 0x000a4000010c7983 */ /* 0x000ea80000300800 */
[----:B------:R-:W2:Y:S04]  /*c59c0*/  LDL.LU R13, [R1+0xa44] ;  /* 0x000a4400010d7983 */ /* 0x000ea80000300800 */
[----:B------:R-:W2:Y:S04]  /*c59d0*/  LDL.LU R21, [R1+0xa48] ;  /* 0x000a480001157983 */ /* 0x000ea80000300800 */
[----:B------:R-:W2:Y:S04]  /*c59e0*/  LDL.LU R26, [R1+0xa4c] ;  /* 0x000a4c00011a7983 */ /* 0x000ea80000300800 */
[----:B------:R-:W2:Y:S01]  /*c59f0*/  LDL.LU R18, [R1+0xa70] ;  /* 0x000a700001127983 */ /* 0x000ea20000300800 */
[----:B----4-:R-:W-:-:S03]  /*c5a00*/  F2FP.SATFINITE.E5M2.F32.PACK_AB_MERGE_C R19, R19, R27, RZ ;  /* 0x0000001b1313723e */ /* 0x010fc600048060ff */
[----:B------:R0:W-:Y:S01]  /*c5a10*/  STL.64 [R1+0x1140], R22 ;  /* 0x0011401601007387 */ /* 0x0001e20000100a00 */
[----:B------:R-:W-:Y:S01]  /*c5a20*/  VIADD R17, R17, UR5 ;  /* 0x0000000511117c36 */ /* 0x000fe20008000000 */
[----:B------:R-:W-:Y:S02]  /*c5a30*/  ULDC UR5, c[0x0][0x248] ;  /* 0x0000920000057ab9 */ /* 0x000fe40000000800 */
[----:B0-----:R-:W4:Y:S04]  /*c5a40*/  LDL.LU R22, [R1+0xa30] ;  /* 0x000a300001167983 */ /* 0x001f280000300800 */
[----:B------:R-:W4:Y:S04]  /*c5a50*/  LDL.LU R23, [R1+0xa34] ;  /* 0x000a340001177983 */ /* 0x000f280000300800 */
[----:B------:R0:W-:Y:S04]  /*c5a60*/  STL [R1+0x4fa8], R19 ;  /* 0x004fa81301007387 */ /* 0x0001e80000100800 */
[----:B------:R-:W4:Y:S04]  /*c5a70*/  LDL.LU R27, [R1+0xa38] ;  /* 0x000a3800011b7983 */ /* 0x000f280000300800 */
[----:B0-----:R-:W4:Y:S01]  /*c5a80*/  LDL.LU R19, [R1+0xa3c] ;  /* 0x000a3c0001137983 */ /* 0x001f220000300800 */
[----:B---3--:R-:W-:-:S02]  /*c5a90*/  F2FP.SATFINITE.E5M2.F32.PACK_AB_MERGE_C R5, R5, R6, RZ ;  /* 0x000000060505723e */ /* 0x008fc400048060ff */
[----:B--2---:R-:W-:-:S05]  /*c5aa0*/  F2FP.SATFINITE.E5M2.F32.PACK_AB_MERGE_C R10, R10, R18, RZ ;  /* 0x000000120a0a723e */ /* 0x004fca00048060ff */
[----:B------:R0:W-:Y:S01]  /*c5ab0*/  STL [R1+0x4fcc], R10 ;  /* 0x004fcc0a01007387 */ /* 0x0001e20000100800 */
[----:B------:R-:W-:Y:S02]  /*c5ac0*/  SHF.R.S32.HI R18, RZ, 0x1f, R17 ;  /* 0x0000001fff127819 */ /* 0x000fe40000011411 */
[----:B0-----:R-:W-:Y:S02]  /*c5ad0*/  F2FP.SATFINITE.E5M2.F32.PACK_AB_MERGE_C R10, R20, R11, RZ ;  /* 0x0000000b140a723e */ /* 0x001fe400048060ff */
[----:B------:R-:W2:Y:S04]  /*c5ae0*/  LDL.LU R20, [R1+0xa2c] ;  /* 0x000a2c0001147983 */ /* 0x000ea80000300800 */
[----:B------:R0:W-:Y:S02]  /*c5af0*/  STL [R1+0x4fc4], R10 ;  /* 0x004fc40a01007387 */ /* 0x0001e40000100800 */
[----:B0-----:R-:W-:-:S05]  /*c5b00*/  IADD3 R10, P1, R17, R0, RZ ;  /* 0x00000000110a7210 */ /* 0x001fca0007f3e0ff */
[----:B------:R-:W-:-:S05]  /*c5b10*/  IMAD.X R11, R18, 0x1, R2, P1 ;  /* 0x00000001120b7824 */ /* 0x000fca00008e0602 */
[----:B------:R0:W-:Y:S02]  /*c5b20*/  STL.64 [R1+0x1130], R10 ;  /* 0x0011300a01007387 */ /* 0x0001e40000100a00 */
[----:B0-----:R-:W-:Y:S02]  /*c5b30*/  F2FP.SATFINITE.E5M2.F32.PACK_AB_MERGE_C R10, R25, R24, RZ ;  /* 0x00000018190a723e */ /* 0x001fe400048060ff */
[----:B------:R-:W3:Y:S04]  /*c5b40*/  LDL.LU R24, [R1+0xa10] ;  /* 0x000a100001187983 */ /* 0x000ee80000300800 */
[----:B------:R-:W3:Y:S04]  /*c5b50*/  LDL.LU R25, [R1+0xa14] ;  /* 0x000a140001197983 */ /* 0x000ee80000300800 */
[----:B------:R0:W-:Y:S02]  /*c5b60*/  STL [R1+0x1d5c], R10 ;  /* 0x001d5c0a01007387 */ /* 0x0001e40000100800 */
[----:B0-----:R-:W-:-:S02]  /*c5b70*/  F2FP.SATFINITE.E5M2.F32.PACK_AB_MERGE_C R10, R29, R28, RZ ;  /* 0x0000001c1d0a723e */ /* 0x001fc400048060ff */
[----:B------:R-:W3:Y:S04]  /*c5b80*/  LDL.LU R28, [R1+0xa18] ;  /* 0x000a1800011c7983 */ /* 0x000ee80000300800 */
[----:B------:R-:W3:Y:S04]  /*c5b90*/  LDL.LU R29, [R1+0xa1c] ;  /* 0x000a1c00011d7983 */ /* 0x000ee80000300800 */
[----:B------:R0:W-:Y:S02]  /*c5ba0*/  STL [R1+0x1d58], R10 ;  /* 0x001d580a01007387 */ /* 0x0001e40000100800 */
[----:B0-----:R-:W-:-:S02]  /*c5bb0*/  IADD3 R10, P1, R17, R3, RZ ;  /* 0x00000003110a7210 */ /* 0x001fc40007f3e0ff */
[----:B------:R0:W-:Y:S03]  /*c5bc0*/  STL.64 [R1+0x5c38], R2 ;  /* 0x005c380201007387 */ /* 0x0001e60000100a00 */
[----:B------:R-:W-:Y:S01]  /*c5bd0*/  IMAD.X R11, R18, 0x1, R4, P1 ;  /* 0x00000001120b7824 */ /* 0x000fe200008e0604 */
[----:B0-----:R-:W3:Y:S04]  /*c5be0*/  LDL.LU R2, [R1+0xa24] ;  /* 0x000a240001027983 */ /* 0x001ee80000300800 */
[----:B------:R-:W2:Y:S04]  /*c5bf0*/  LDL.LU R3, [R1+0xa28] ;  /* 0x000a280001037983 */ /* 0x000ea80000300800 */
[----:B------:R0:W-:Y:S04]  /*c5c00*/  STL.64 [R1+0x1128], R10 ;  /* 0x0011280a01007387 */ /* 0x0001e80000100a00 */
[----:B0-----:R-:W3:Y:S04]  /*c5c10*/  LDL.LU.64 R10, [R1+0x5c58] ;  /* 0x005c5800010a7983 */ /* 0x001ee80000300a00 */
[----:B------:R-:W4:Y:S04]  /*c5c20*/  LDL.LU R6, [R1+0x5c54] ;  /* 0x005c540001067983 */ /* 0x000f280000300800 */
[----:B------:R0:W-:Y:S04]  /*c5c30*/  STL [R1+0x1cec], R5 ;  /* 0x001cec0501007387 */ /* 0x0001e80000100800 */
[----:B0-----:R-:W2:Y:S01]  /*c5c40*/  LDL.LU R5, [R1+0x5c50] ;  /* 0x005c500001057983 */ /* 0x001ea20000300800 */
[----:B------:R-:W-:-:S05]  /*c5c50*/  F2FP.SATFINITE.E5M2.F32.PACK_AB_MERGE_C R9, R9, R8, RZ ;  /* 0x000000080909723e */ /* 0x000fca00048060ff */
[----:B------:R4:W-:Y:S01]  /*c5c60*/  STL [R1+0x1ce8], R9 ;  /* 0x001ce80901007387 */ /* 0x0009e20000100800 */
[----:B--2---:R-:W-:-:S05]  /*c5c70*/  IADD3 R8, P1, R17, R5, RZ ;  /* 0x0000000511087210 */ /* 0x004fca0007f3e0ff */
[----:B----4-:R-:W-:-:S05]  /*c5c80*/  IMAD.X R9, R18, 0x1, R6, P1 ;  /* 0x0000000112097824 */ /* 0x010fca00008e0606 */
        /* <DEDUP_REMOVED lines=10> */
[----:B------:R0:W-:Y:S02]  /*c5d30*/  STL.64 [R1+0x1120], R12 ;  /* 0x0011200c01007387 */ /* 0x0001e40000100a00 */
[----:B0-----:R-:W-:Y:S02]  /*c5d40*/  F2FP.SATFINITE.E5M2.F32.PACK_AB_MERGE_C R13, R23, R22, RZ ;  /* 0x00000016170d723e */ /* 0x001fe400048060ff */
[----:B------:R-:W-:Y:S01]  /*c5d50*/  F2FP.SATFINITE.E5M2.F32.PACK_AB_MERGE_C R12, R19, R27, RZ ;  /* 0x0000001b130c723e */ /* 0x000fe200048060ff */
[----:B------:R-:W2:Y:S04]  /*c5d60*/  LDL.LU R22, [R1+0x9f0] ;  /* 0x0009f00001167983 */ /* 0x000ea80000300800 */
[----:B------:R-:W-:Y:S04]  /*c5d70*/  STL [R1+0x1c7c], R13 ;  /* 0x001c7c0d01007387 */ /* 0x000fe80000100800 */
[----:B------:R-:W2:Y:S04]  /*c5d80*/  LDL.LU R23, [R1+0x9f4] ;  /* 0x0009f40001177983 */ /* 0x000ea80000300800 */
[----:B------:R0:W-:Y:S04]  /*c5d90*/  STL [R1+0x1c88], R12 ;  /* 0x001c880c01007387 */ /* 0x0001e80000100800 */
[----:B------:R1:W-:Y:S01]  /*c5da0*/  STL.64 [R1+0x5c28], R8 ;  /* 0x005c280801007387 */ /* 0x0003e20000100a00 */
[----:B0-----:R-:W-:-:S05]  /*c5db0*/  IADD3 R12, P1, R17, R9, RZ ;  /* 0x00000009110c7210 */ /* 0x001fca0007f3e0ff */
[----:B---3--:R-:W-:Y:S01]  /*c5dc0*/  IMAD.X R13, R18, 0x1, R10, P1 ;  /* 0x00000001120d7824 */ /* 0x008fe200008e060a */
[----:B-1----:R-:W3:Y:S04]  /*c5dd0*/  LDL.LU R9, [R1+0xa20] ;  /* 0x000a200001097983 */ /* 0x002ee80000300800 */
[----:B------:R0:W-:Y:S04]  /*c5de0*/  STL.64 [R1+0x1118], R12 ;  /* 0x0011180c01007387 */ /* 0x0001e80000100a00 */
[----:B0-----:R-:W4:Y:S01]  /*c5df0*/  LDL.LU.64 R12, [R1+0x5c40] ;  /* 0x005c4000010c7983 */ /* 0x001f220000300a00 */
[----:B------:R-:W-:-:S03]  /*c5e00*/  F2FP.SATFINITE.E5M2.F32.PACK_AB_MERGE_C R8, R20, R3, RZ ;  /* 0x000000031408723e */ /* 0x000fc600048060ff */
[----:B------:R-:W2:Y:S04]  /*c5e10*/  LDL.LU R27, [R1+0x9f8] ;  /* 0x0009f800011b7983 */ /* 0x000ea80000300800 */
[----:B------:R-:W2:Y:S01]  /*c5e20*/  LDL.LU R19, [R1+0x9fc] ;  /* 0x0009fc0001137983 */ /* 0x000ea20000300800 */
[----:B---3--:R-:W-:Y:S02]  /*c5e30*/  F2FP.SATFINITE.E5M2.F32.PACK_AB_MERGE_C R9, R2, R9, RZ ;  /* 0x000000090209723e */ /* 0x008fe400048060ff */
[----:B------:R-:W-:-:S03]  /*c5e40*/  IADD3 R2, P1, R17, R11, RZ ;  /* 0x0000000b11027210 */ /* 0x000fc60007f3e0ff */
[----:B------:R-:W-:Y:S04]  /*c5e50*/  STL [R1+0x1c0c], R9 ;  /* 0x001c0c0901007387 */ /* 0x000fe80000100800 */
[----:B------:R-:W-:Y:S01]  /*c5e60*/  STL.64 [R1+0x5c20], R10 ;  /* 0x005c200a01007387 */ /* 0x000fe20000100a00 */
[----:B----4-:R-:W-:-:S03]  /*c5e70*/  IMAD.X R3, R18, 0x1, R12, P1 ;  /* 0x0000000112037824 */ /* 0x010fc600008e060c */
[----:B------:R-:W-:Y:S04]  /*c5e80*/  STL [R1+0x1c1c], R8 ;  /* 0x001c1c0801007387 */ /* 0x000fe80000100800 */
[----:B------:R0:W-:Y:S02]  /*c5e90*/  STL.64 [R1+0x1100], R2 ;  /* 0x0011000201007387 */ /* 0x0001e40000100a00 */
[----:B0-----:R-:W-:Y:S02]  /*c5ea0*/  F2FP.SATFINITE.E5M2.F32.PACK_AB_MERGE_C R2, R25, R24, RZ ;  /* 0x000000181902723e */ /* 0x001fe400048060ff */
[----:B------:R-:W3:Y:S04]  /*c5eb0*/  LDL.LU R24, [R1+0x9e0] ;  /* 0x0009e00001187983 */ /* 0x000ee80000300800 */
[----:B------:R-:W3:Y:S04]  /*c5ec0*/  LDL.LU R25, [R1+0x9e4] ;  /* 0x0009e40001197983 */ /* 0x000ee80000300800 */
[----:B------:R0:W-:Y:S04]  /*c5ed0*/  STL [R1+0x1bd8], R2 ;  /* 0x001bd80201007387 */ /* 0x0001e80000100800 */
[----:B------:R-:W4:Y:S04]  /*c5ee0*/  LDL.LU R10, [R1+0x9ec] ;  /* 0x0009ec00010a7983 */ /* 0x000f280000300800 */
[----:B------:R-:W4:Y:S01]  /*c5ef0*/  LDL.LU R8, [R1+0x9d0] ;  /* 0x0009d00001087983 */ /* 0x000f220000300800 */
[----:B0-----:R-:W-:-:S05]  /*c5f00*/  F2FP.SATFINITE.E5M2.F32.PACK_AB_MERGE_C R2, R29, R28, RZ ;  /* 0x0000001c1d02723e */ /* 0x001fca00048060ff */
[----:B------:R0:W-:Y:S04]  /*c5f10*/  STL [R1+0x1bdc], R2 ;  /* 0x001bdc0201007387 */ /* 0x0001e80000100800 */
[----:B------:R-:W4:Y:S04]  /*c5f20*/  LDL.LU R9, [R1+0x9d4] ;  /* 0x0009d40001097983 */ /* 0x000f280000300800 */
[----:B------:R-:W4:Y:S01]  /*c5f30*/  LDL.LU R28, [R1+0x9d8] ;  /* 0x0009d800011c7983 */ /* 0x000f220000300800 */
[----:B0-----:R-:W-:-:S03]  /*c5f40*/  IADD3 R2, P1, R17, R13, RZ ;  /* 0x0000000d11027210 */ /* 0x001fc60007f3e0ff */
[----:B------:R-:W4:Y:S04]  /*c5f50*/  LDL.LU R29, [R1+0x9dc] ;  /* 0x0009dc00011d7983 */ /* 0x000f280000300800 */
[----:B------:R0:W-:Y:S01]  /*c5f60*/  STL.64 [R1+0x5c18], R12 ;  /* 0x005c180c01007387 */ /* 0x0001e20000100a00 */
[----:B------:R-:W-:-:S03]  /*c5f70*/  IMAD.X R3, R18, 0x1, R15, P1 ;  /* 0x0000000112037824 */ /* 0x000fc600008e060f */
[----:B0-----:R-:W3:Y:S04]  /*c5f80*/  LDL.LU R12, [R1+0xa08] ;  /* 0x000a0800010c7983 */ /* 0x001ee80000300800 */
[----:B------:R-:W3:Y:S04]  /*c5f90*/  LDL.LU R13, [R1+0xa0c] ;  /* 0x000a0c00010d7983 */ /* 0x000ee80000300800 */
[----:B------:R0:W-:Y:S01]  /*c5fa0*/  STL.64 [R1+0x1110], R2 ;  /* 0x0011100201007387 */ /* 0x0001e20000100a00 */
[----:B------:R-:W-:-:S03]  /*c5fb0*/  F2FP.SATFINITE.E5M2.F32.PACK_AB_MERGE_C R11, R26, R21, RZ ;  /* 0x000000151a0b723e */ /* 0x000fc600048060ff */
[----:B0-----:R-:W4:Y:S04]  /*c5fc0*/  LDL.LU.64 R2, [R1+0x5c38] ;  /* 0x005c380001027983 */ /* 0x001f280000300a00 */
[----:B------:R0:W-:Y:S04]  /*c5fd0*/  STL.64 [R1+0x5c30], R14 ;  /* 0x005c300e01007387 */ /* 0x0001e80000100a00 */
[----:B------:R1:W-:Y:S04]  /*c5fe0*/  STL [R1+0x1b98], R11 ;  /* 0x001b980b01007387 */ /* 0x0003e80000100800 */
[----:B0-----:R-:W4:Y:S01]  /*c5ff0*/  LDL.LU R15, [R1+0x9e8] ;  /* 0x0009e800010f7983 */ /* 0x001f220000300800 */
[C---:B------:R-:W-:Y:S01]  /*c6000*/  IADD3 R20, P1, R17.reuse, R14, RZ ;  /* 0x0000000e11147210 */ /* 0x040fe20007f3e0ff */
[----:B------:R-:W-:-:S02]  /*c6010*/  VIADD R17, R17, UR5 ;  /* 0x0000000511117c36 */ /* 0x000fc40008000000 */
[----:B-1----:R-:W4:Y:S01]  /*c6020*/  LDL.LU R11, [R1+0x9c0] ;  /* 0x0009c000010b7983 */ /* 0x002f220000300800 */
[----:B--2---:R-:W-:Y:S01]  /*c6030*/  F2FP.SATFINITE.E5M2.F32.PACK_AB_MERGE_C R14, R19, R27, RZ ;  /* 0x0000001b130e723e */ /* 0x004fe200048060ff */
[----:B------:R-:W-:Y:S01]  /*c6040*/  IMAD.X R21, R18, 0x1, R16, P1 ;  /* 0x0000000112157824 */ /* 0x000fe200008e0610 */
[----:B------:R-:W-:Y:S01]  /*c6050*/  SHF.R.S32.HI R18, RZ, 0x1f, R17 ;  /* 0x0000001fff127819 */ /* 0x000fe20000011411 */
[----:B------:R-:W-:-:S03]  /*c6060*/  ULDC UR5, c[0x0][0x248] ;  /* 0x0000920000057ab9 */ /* 0x000fc60000000800 */
[----:B------:R0:W-:Y:S04]  /*c6070*/  STL.64 [R1+0x1108], R20 ;  /* 0x0011081401007387 */ /* 0x0001e80000100a00 */
[----:B0-----:R-:W2:Y:S04]  /*c6080*/  LDL.LU R20, [R1+0x9c4] ;  /* 0x0009c40001147983 */ /* 0x001ea80000300800 */
[----:B------:R-:W2:Y:S04]  /*c6090*/  LDL.LU R21, [R1+0x9c8] ;  /* 0x0009c80001157983 */ /* 0x000ea80000300800 */
[----:B------:R-:W2:Y:S01]  /*c60a0*/  LDL.LU R26, [R1+0x9cc] ;  /* 0x0009cc00011a7983 */ /* 0x000ea20000300800 */
[----:B---3--:R-:W-:-:S02]  /*c60b0*/  F2FP.SATFINITE.E5M2.F32.PACK_AB_MERGE_C R13, R13, R12, RZ ;  /* 0x0000000c0d0d723e */ /* 0x008fc400048060ff */
[----:B------:R-:W-:Y:S02]  /*c60c0*/  F2FP.SATFINITE.E5M2.F32.PACK_AB_MERGE_C R12, R23, R22, RZ ;  /* 0x00000016170c723e */ /* 0x000fe400048060ff */
[----:B------:R-:W-:Y:S01]  /*c60d0*/  IADD3 R22, P1, R17, R0, RZ ;  /* 0x0000000011167210 */ /* 0x000fe20007f3e0ff */
[----:B------:R-:W-:Y:S04]  /*c60e0*/  STL [R1+0x1b8c], R13 ;  /* 0x001b8c0d01007387 */ /* 0x000fe80000100800 */
[----:B------:R0:W-:Y:S01]  /*c60f0*/  STL [R1+0x1b78], R12 ;  /* 0x001b780c01007387 */ /* 0x0001e20000100800 */
[----:B----4-:R-:W-:-:S03]  /*c6100*/  IMAD.X R23, R18, 0x1, R2, P1 ;  /* 0x0000000112177824 */ /* 0x010fc600008e0602 */
[----:B0-----:R-:W3:Y:S04]  /*c6110*/  LDL.LU R12, [R1+0x9b0] ;  /* 0x0009b000010c7983 */ /* 0x001ee80000300800 */
[----:B------:R-:W3:Y:S04]  /*c6120*/  LDL.LU R13, [R1+0x9b4] ;  /* 0x0009b400010d7983 */ /* 0x000ee80000300800 */
[----:B------:R0:W-:Y:S04]  /*c6130*/  STL [R1+0x1b68], R14 ;  /* 0x001b680e01007387 */ /* 0x0001e80000100800 */
[----:B------:R-:W4:Y:S04]  /*c6140*/  LDL.LU R27, [R1+0x9b8] ;  /* 0x0009b800011b7983 */ /* 0x000f280000300800 */
[----:B------:R-:W4:Y:S01]  /*c6150*/  LDL.LU R19, [R1+0x9bc] ;  /* 0x0009bc0001137983 */ /* 0x000f220000300800 */
[----:B0-----:R-:W-:-:S03]  /*c6160*/  F2FP.SATFINITE.E5M2.F32.PACK_AB_MERGE_C R14, R25, R24, RZ ;  /* 0x00000018190e723e */ /* 0x001fc600048060ff */
[----:B------:R0:W-:Y:S01]  /*c6170*/  STL.64 [R1+0x10f0], R22 ;  /* 0x0010f01601007387 */ /* 0x0001e20000100a00 */
[----:B------:R-:W-:-:S03]  /*c6180*/  F2FP.SATFINITE.E5M2.F32.PACK_AB_MERGE_C R10, R10, R15, RZ ;  /* 0x0000000f0a0a723e */ /* 0x000fc600048060ff */
[----:B0-----:R-:W4:Y:S04]  /*c6190*/  LDL.LU R22, [R1+0x9a0] ;  /* 0x0009a00001167983 */ /* 0x001f280000300800 */
[----:B------:R-:W4:Y:S04]  /*c61a0*/  LDL.LU R23, [R1+0x9a4] ;  /* 0x0009a40001177983 */ /* 0x000f280000300800 */
[----:B------:R0:W-:Y:S04]  /*c61b0*/  STL [R1+0x5050], R14 ;  /* 0x0050500e01007387 */ /* 0x0001e80000100800 */
[----:B------:R-:W4:Y:S04]  /*c61c0*/  LDL.LU R24, [R1+0x9a8] ;  /* 0x0009a80001187983 */ /* 0x000f280000300800 */
[----:B------:R-:W4:Y:S01]  /*c61d0*/  LDL.LU R25, [R1+0x9ac] ;  /* 0x0009ac0001197983 */ /* 0x000f220000300800 */
[----:B0-----:R-:W-:-:S03]  /*c61e0*/  IADD3 R14, P1, R17, R3, RZ ;  /* 0x00000003110e7210 */ /* 0x001fc60007f3e0ff */
[----:B------:R0:W-:Y:S02]  /*c61f0*/  STL.64 [R1+0x5c10], R2 ;  /* 0x005c100201007387 */ /* 0x0001e40000100a00 */
[----:B------:R-:W-:Y:S02]  /*c6200*/  IMAD.X R15, R18, 0x1, R4, P1 ;  /* 0x00000001120f7824 */ /* 0x000fe400008e0604 */
[----:B------:R-:W-:Y:S04]  /*c6210*/  STL [R1+0x504c], R10 ;  /* 0x00504c0a01007387 */ /* 0x000fe80000100800 */
        /* <DEDUP_REMOVED lines=13> */
[----:B0-----:R-:W3:Y:S01]  /*c62f0*/  LDL.LU.64 R8, [R1+0x5c28] ;  /* 0x005c280001087983 */ /* 0x001ee20000300a00 */
[----:B--2---:R-:W-:Y:S02]  /*c6300*/  F2FP.SATFINITE.E5M2.F32.PACK_AB_MERGE_C R11, R20, R11, RZ ;  /* 0x0000000b140b723e */ /* 0x004fe400048060ff */
[----:B------:R-:W-:Y:S01]  /*c6310*/  F2FP.SATFINITE.E5M2.F32.PACK_AB_MERGE_C R10, R26, R21, RZ ;  /* 0x000000151a0a723e */ /* 0x000fe200048060ff */
[----:B------:R-:W2:Y:S04]  /*c6320*/  LDL.LU R20, [R1+0x98c] ;  /* 0x00098c0001147983 */ /* 0x000ea80000300800 */
[----:B------:R-:W-:Y:S04]  /*c6330*/  STL [R1+0x5090], R11 ;  /* 0x0050900b01007387 */ /* 0x000fe80000100800 */
[----:B------:R-:W2:Y:S04]  /*c6340*/  LDL.LU R21, [R1+0x8b0] ;  /* 0x0008b00001157983 */ /* 0x000ea80000300800 */
[----:B------:R0:W-:Y:S04]  /*c6350*/  STL [R1+0x508c], R10 ;  /* 0x00508c0a01007387 */ /* 0x0001e80000100800 */
[----:B------:R-:W2:Y:S01]  /*c6360*/  LDL.LU R26, [R1+0x8b4] ;  /* 0x0008b400011a7983 */ /* 0x000ea20000300800 */
[----:B0-----:R-:W-:-:S03]  /*c6370*/  IADD3 R10, P1, R17, R7, RZ ;  /* 0x00000007110a7210 */ /* 0x001fc60007f3e0ff */
[----:B------:R0:W-:Y:S04]  /*c6380*/  STL.64 [R1+0x5c08], R6 ;  /* 0x005c080601007387 */ /* 0x0001e80000100a00 */
[----:B0-----:R-:W2:Y:S04]  /*c6390*/  LDL.LU R6, [R1+0x984] ;  /* 0x0009840001067983 */ /* 0x001ea80000300800 */
[----:B------:R-:W2:Y:S01]  /*c63a0*/  LDL.LU R7, [R1+0x988] ;  /* 0x0009880001077983 */ /* 0x000ea20000300800 */
[----:B---3--:R-:W-:-:S05]  /*c63b0*/  IMAD.X R11, R18, 0x1, R8, P1 ;  /* 0x00000001120b7824 */ /* 0x008fca00008e0608 */
[----:B------:R0:W-:Y:S04]  /*c63c0*/  STL.64 [R1+0x10f8], R10 ;  /* 0x0010f80a01007387 */ /* 0x0001e80000100a00 */
[----:B0-----:R-:W3:Y:S01]  /*c63d0*/  LDL.LU.64 R10, [R1+0x5c20] ;  /* 0x005c2000010a7983 */ /* 0x001ee20000300a00 */
[----:B------:R-:W-:Y:S02]  /*c63e0*/  F2FP.SATFINITE.E5M2.F32.PACK_AB_MERGE_C R13, R13, R12, RZ ;  /* 0x0000000c0d0d723e */ /* 0x000fe400048060ff */
[----:B----4-:R-:W-:Y:S02]  /*c63f0*/  F2FP.SATFINITE.E5M2.F32.PACK_AB_MERGE_C R12, R19, R27, RZ ;  /* 0x0000001b130c723e */ /* 0x010fe400048060ff */
[----:B------:R-:W4:Y:S04]  /*c6400*/  LDL.LU R27, [R1+0x8b8] ;  /* 0x0008b800011b7983 */ /* 0x000f280000300800 */
[----:B------:R-:W-:Y:S04]  /*c6410*/  STL [R1+0x50b0], R13 ;  /* 0x0050b00d01007387 */ /* 0x000fe80000100800 */
[----:B------:R-:W4:Y:S04]  /*c6420*/  LDL.LU R19, [R1+0x8bc] ;  /* 0x0008bc0001137983 */ /* 0x000f280000300800 */
[----:B------:R0:W-:Y:S02]  /*c6430*/  STL [R1+0x50ac], R12 ;  /* 0x0050ac0c01007387 */ /* 0x0001e40000100800 */
[----:B0-----:R-:W-:-:S02]  /*c6440*/  IADD3 R12, P1, R17, R9, RZ ;  /* 0x00000009110c7210 */ /* 0x001fc40007f3e0ff */
[----:B------:R-:W-:Y:S03]  /*c6450*/  STL.64 [R1+0x5c00], R8 ;  /* 0x005c000801007387 */ /* 0x000fe60000100a00 */
[----:B---3--:R-:W-:-:S05]  /*c6460*/  IMAD.X R13, R18, 0x1, R10, P1 ;  /* 0x00000001120d7824 */ /* 0x008fca00008e060a */
[----:B------:R0:W-:Y:S04]  /*c6470*/  STL.64 [R1+0x10e0], R12 ;  /* 0x0010e00c01007387 */ /* 0x0001e80000100a00 */
[----:B0-----:R-:W3:Y:S01]  /*c6480*/  LDL.LU.64 R12, [R1+0x5c18] ;  /* 0x005c1800010c7983 */ /* 0x001ee20000300a00 */
[----:B------:R-:W-:Y:S02]  /*c6490*/  F2FP.SATFINITE.E5M2.F32.PACK_AB_MERGE_C R9, R23, R22, RZ ;  /* 0x000000161709723e */ /* 0x000fe400048060ff */
        /* <DEDUP_REMOVED lines=8> */
[----:B------:R0:W-:Y:S01]  /*c6520*/  STL.64 [R1+0x5bf8], R10 ;  /* 0x005bf80a01007387 */ /* 0x0001e20000100a00 */
[----:B------:R-:W-:Y:S02]  /*c6530*/  F2FP.SATFINITE.E5M2.F32.PACK_AB_MERGE_C R3, R3, R2, RZ ;  /* 0x000000020303723e */ /* 0x000fe400048060ff */
[----:B------:R-:W-:Y:S01]  /*c6540*/  F2FP.SATFINITE.E5M2.F32.PACK_AB_MERGE_C R2, R29, R28, RZ ;  /* 0x0000001c1d02723e */ /* 0x000fe200048060ff */
[----:B0-----:R-:W2:Y:S01]  /*c6550*/  LDL.LU R11, [R1+0x980] ;  /* 0x00098000010b7983 */ /* 0x001ea20000300800 */
[----:B---3--:R-:W-:-:S05]  /*c6560*/  IMAD.X R9, R18, 0x1, R12, P1 ;  /* 0x0000000112097824 */ /* 0x008fca00008e060c */
[----:B------:R0:W-:Y:S04]  /*c6570*/  STL.64 [R1+0x10c0], R8 ;  /* 0x0010c00801007387 */ /* 0x0001e80000100a00 */
[----:B0-----:R-:W3:Y:S04]  /*c6580*/  LDL.LU R8, [R1+0x890] ;  /* 0x0008900001087983 */ /* 0x001ee80000300800 */
        /* <DEDUP_REMOVED lines=8> */
[----:B0-----:R-:W3:Y:S01]  /*c6610*/  LDL.LU.64 R2, [R1+0x5c10] ;  /* 0x005c100001027983 */ /* 0x001ee20000300a00 */
[----:B------:R-:W-:Y:S02]  /*c6620*/  IADD3 R10, P1, R17, R14, RZ ;  /* 0x0000000e110a7210 */ /* 0x000fe40007f3e0ff */
[----:B--2---:R-:W-:Y:S02]  /*c6630*/  F2FP.SATFINITE.E5M2.F32.PACK_AB_MERGE_C R6, R6, R11, RZ ;  /* 0x0000000b0606723e */ /* 0x004fe400048060ff */
[----:B------:R-:W-:Y:S01]  /*c6640*/  F2FP.SATFINITE.E5M2.F32.PACK_AB_MERGE_C R7, R20, R7, RZ ;  /* 0x000000071407723e */ /* 0x000fe200048060ff */
[----:B------:R-:W-:-:S02]  /*c6650*/  IMAD.X R11, R18, 0x1, R16, P1 ;  /* 0x00000001120b7824 */ /* 0x000fc400008e0610 */
[----:B------:R0:W-:Y:S04]  /*c6660*/  STL [R1+0x50f4], R6 ;  /* 0x0050f40601007387 */ /* 0x0001e80000100800 */
[----:B------:R-:W2:Y:S04]  /*c6670*/  LDL.LU R20, [R1+0x884] ;  /* 0x0008840001147983 */ /* 0x000ea80000300800 */
[----:B------:R1:W-:Y:S01]  /*c6680*/  STL.64 [R1+0x10c8], R10 ;  /* 0x0010c80a01007387 */ /* 0x0003e20000100a00 */
[----:B0-----:R-:W-:-:S03]  /*c6690*/  F2FP.SATFINITE.E5M2.F32.PACK_AB_MERGE_C R6, R26, R21, RZ ;  /* 0x000000151a06723e */ /* 0x001fc600048060ff */
[----:B------:R-:W-:Y:S01]  /*c66a0*/  STL [R1+0x50f0], R7 ;  /* 0x0050f00701007387 */ /* 0x000fe20000100800 */
[----:B------:R-:W-:Y:S01]  /*c66b0*/  VIADD R17, R17, UR5 ;  /* 0x0000000511117c36 */ /* 0x000fe20008000000 */
[----:B------:R-:W-:Y:S02]  /*c66c0*/  ULDC UR5, c[0x0][0x248] ;  /* 0x0000920000057ab9 */ /* 0x000fe40000000800 */
[----:B-1----:R-:W2:Y:S04]  /*c66d0*/  LDL.LU R10, [R1+0x888] ;  /* 0x00088800010a7983 */ /* 0x002ea80000300800 */
[----:B------:R4:W-:Y:S04]  /*c66e0*/  STL [R1+0x5110], R6 ;  /* 0x0051100601007387 */ /* 0x0009e80000100800 */
[----:B------:R-:W2:Y:S01]  /*c66f0*/  LDL.LU R11, [R1+0x88c] ;  /* 0x00088c00010b7983 */ /* 0x000ea20000300800 */
[----:B------:R-:W-:-:S03]  /*c6700*/  SHF.R.S32.HI R18, RZ, 0x1f, R17 ;  /* 0x0000001fff127819 */ /* 0x000fc60000011411 */
[----:B------:R-:W2:Y:S01]  /*c6710*/  LDL.LU R21, [R1+0x870] ;  /* 0x0008700001157983 */ /* 0x000ea20000300800 */
[----:B----4-:R-:W-:-:S03]  /*c6720*/  F2FP.SATFINITE.E5M2.F32.PACK_AB_MERGE_C R6, R19, R27, RZ ;  /* 0x0000001b1306723e */ /* 0x010fc600048060ff */
[----:B------:R-:W4:Y:S04]  /*c6730*/  LDL.LU R26, [R1+0x874] ;  /* 0x00087400011a7983 */ /* 0x000f280000300800 */
        /* <DEDUP_REMOVED lines=18> */
[----:B------:R0:W-:Y:S04]  /*c6860*/  STL.64 [R1+0x10b0], R6 ;  /* 0x0010b00601007387 */ /* 0x0001e80000100a00 */
[----:B0-----:R-:W4:Y:S01]  /*c6870*/  LDL.LU.64 R6, [R1+0x5c08] ;  /* 0x005c080001067983 */ /* 0x001f220000300a00 */
[----:B------:R-:W-:-:S02]  /*c6880*/  F2FP.SATFINITE.E5M2.F32.PACK_AB_MERGE_C R8, R9, R8, RZ ;  /* 0x000000080908723e */ /* 0x000fc400048060ff */
[----:B------:R-:W-:Y:S02]  /*c6890*/  F2FP.SATFINITE.E5M2.F32.PACK_AB_MERGE_C R2, R29, R28, RZ ;  /* 0x0000001c1d02723e */ /* 0x000fe400048060ff */
[----:B------:R-:W3:Y:S04]  /*c68a0*/  LDL.LU R28, [R1+0x868] ;  /* 0x00086800011c7983 */ /* 0x000ee80000300800 */
[----:B------:R0:W-:Y:S04]  /*c68b0*/  STL [R1+0x1ecc], R8 ;  /* 0x001ecc0801007387 */ /* 0x0001e80000100800 */
[----:B------:R-:W3:Y:S01]  /*c68c0*/  LDL.LU R29, [R1+0x86c] ;  /* 0x00086c00011d7983 */ /* 0x000ee20000300800 */
[----:B0-----:R-:W-:-:S03]  /*c68d0*/  IADD3 R8, P1, R17, R5, RZ ;  /* 0x0000000511087210 */ /* 0x001fc60007f3e0ff */
[----:B------:R-:W-:Y:S04]  /*c68e0*/  STL [R1+0x1ec8], R2 ;  /* 0x001ec80201007387 */ /* 0x000fe80000100800 */
[----:B------:R-:W-:Y:S01]  /*c68f0*/  STL [R1+0x5be8], R5 ;  /* 0x005be80501007387 */ /* 0x000fe20000100800 */
[----:B----4-:R-:W-:-:S05]  /*c6900*/  IMAD.X R9, R18, 0x1, R6, P1 ;  /* 0x0000000112097824 */ /* 0x010fca00008e0606 */
[----:B------:R0:W-:Y:S04]  /*c6910*/  STL.64 [R1+0x10a0], R8 ;  /* 0x0010a00801007387 */ /* 0x0001e80000100a00 */
[----:B0-----:R-:W4:Y:S04]  /*c6920*/  LDL.LU.64 R8, [R1+0x5c00] ;  /* 0x005c000001087983 */ /* 0x001f280000300a00 */
[----:B------:R-:W3:Y:S04]  /*c6930*/  LDL.LU R5, [R1+0x850] ;  /* 0x0008500001057983 */ /* 0x000ee80000300800 */
[----:B------:R-:W3:Y:S04]  /*c6940*/  LDL.LU R2, [R1+0x854] ;  /* 0x0008540001027983 */ /* 0x000ee80000300800 */
[----:B------:R2:W-:Y:S02]  /*c6950*/  STL [R1+0x5bec], R6 ;  /* 0x005bec0601007387 */ /* 0x0005e40000100800 */
[----:B--2---:R-:W-:-:S02]  /*c6960*/  F2FP.SATFINITE.E5M2.F32.PACK_AB_MERGE_C R6, R20, R3, RZ ;  /* 0x000000031406723e */ /* 0x004fc400048060ff */
[----:B------:R-:W2:Y:S04]  /*c6970*/  LDL.LU R3, [R1+0x858] ;  /* 0x0008580001037983 */ /* 0x000ea80000300800 */
[----:B------:R-:W2:Y:S04]  /*c6980*/  LDL.LU R20, [R1+0x85c] ;  /* 0x00085c0001147983 */ /* 0x000ea80000300800 */
[----:B------:R0:W-:Y:S02]  /*c6990*/  STL [R1+0x1f08], R6 ;  /* 0x001f080601007387 */ /* 0x0001e40000100800 */
[----:B0-----:R-:W-:-:S02]  /*c69a0*/  F2FP.SATFINITE.E5M2.F32.PACK_AB_MERGE_C R6, R11, R10, RZ ;  /* 0x0000000a0b06723e */ /* 0x001fc400048060ff */
[----:B------:R-:W-:Y:S01]  /*c69b0*/  IADD3 R10, P1, R17, R7, RZ ;  /* 0x00000007110a7210 */ /* 0x000fe20007f3e0ff */
[----:B------:R-:W-:Y:S04]  /*c69c0*/  STL [R1+0x5bd8], R7 ;  /* 0x005bd80701007387 */ /* 0x000fe80000100800 */
[----:B------:R-:W-:Y:S01]  /*c69d0*/  STL [R1+0x1efc], R6 ;  /* 0x001efc0601007387 */ /* 0x000fe20000100800 */
[----:B----4-:R-:W-:-:S05]  /*c69e0*/  IMAD.X R11, R18, 0x1, R8, P1 ;  /* 0x00000001120b7824 */ /* 0x010fca00008e0608 */
[----:B------:R0:W-:Y:S04]  /*c69f0*/  STL.64 [R1+0x10a8], R10 ;  /* 0x0010a80a01007387 */ /* 0x0001e80000100a00 */
[----:B0-----:R-:W4:Y:S01]  /*c6a00*/  LDL.LU.64 R10, [R1+0x5bf8] ;  /* 0x005bf800010a7983 */ /* 0x001f220000300a00 */
[----:B------:R-:W-:Y:S02]  /*c6a10*/  F2FP.SATFINITE.E5M2.F32.PACK_AB_MERGE_C R7, R26, R21, RZ ;  /* 0x000000151a07723e */ /* 0x000fe400048060ff */
[----:B------:R-:W-:Y:S01]  /*c6a20*/  F2FP.SATFINITE.E5M2.F32.PACK_AB_MERGE_C R6, R19, R27, RZ ;  /* 0x0000001b1306723e */ /* 0x000fe200048060ff */
[----:B------:R-:W-:Y:S04]  /*c6a30*/  STL [R1+0x5bdc], R8 ;  /* 0x005bdc0801007387 */ /* 0x000fe80000100800 */
[----:B------:R-:W2:Y:S04]  /*c6a40*/  LDL.LU R21, [R1+0x840] ;  /* 0x0008400001157983 */ /* 0x000ea80000300800 */
[----:B------:R-:W-:Y:S04]  /*c6a50*/  STL [R1+0x1f3c], R7 ;  /* 0x001f3c0701007387 */ /* 0x000fe80000100800 */
[----:B------:R-:W2:Y:S04]  /*c6a60*/  LDL.LU R26, [R1+0x844] ;  /* 0x00084400011a7983 */ /* 0x000ea80000300800 */
[----:B------:R0:W-:Y:S04]  /*c6a70*/  STL [R1+0x1f38], R6 ;  /* 0x001f380601007387 */ /* 0x0001e80000100800 */
[----:B------:R-:W2:Y:S04]  /*c6a80*/  LDL.LU R27, [R1+0x848] ;  /* 0x00084800011b7983 */ /* 0x000ea80000300800 */
[----:B------:R-:W2:Y:S01]  /*c6a90*/  LDL.LU R19, [R1+0x84c] ;  /* 0x00084c0001137983 */ /* 0x000ea20000300800 */
[----:B0-----:R-:W-:-:S03]  /*c6aa0*/  IADD3 R6, P1, R17, R9, RZ ;  /* 0x0000000911067210 */ /* 0x001fc60007f3e0ff */
[----:B------:R0:W-:Y:S01]  /*c6ab0*/  STL [R1+0x5bc8], R9 ;  /* 0x005bc80901007387 */ /* 0x0001e20000100800 */
[----:B---3--:R-:W-:Y:S02]  /*c6ac0*/  F2FP.SATFINITE.E5M2.F32.PACK_AB_MERGE_C R8, R25, R24, RZ ;  /* 0x000000181908723e */ /* 0x008fe400048060ff */
[----:B0-----:R-:W-:Y:S02]  /*c6ad0*/  F2FP.SATFINITE.E5M2.F32.PACK_AB_MERGE_C R9, R23, R22, RZ ;  /* 0x000000161709723e */ /* 0x001fe400048060ff */
[----:B------:R-:W-:Y:S01]  /*c6ae0*/  F2FP.SATFINITE.E5M2.F32.PACK_AB_MERGE_C R2, R2, R5, RZ ;  /* 0x000000050202723e */ /* 0x000fe200048060ff */
[----:B----4-:R-:W-:-:S05]  /*c6af0*/  IMAD.X R7, R18, 0x1, R10, P1 ;  /* 0x0000000112077824 */ /* 0x010fca00008e060a */
[----:B------:R0:W-:Y:S04]  /*c6b00*/  STL.64 [R1+0x1098], R6 ;  /* 0x0010980601007387 */ /* 0x0001e80000100a00 */
[----:B------:R-:W-:Y:S01]  /*c6b10*/  STL [R1+0x1f7c], R9 ;  /* 0x001f7c0901007387 */ /* 0x000fe20000100800 */
[----:B0-----:R-:W-:-:S03]  /*c6b20*/  IADD3 R6, P1, R17, R11, RZ ;  /* 0x0000000b11067210 */ /* 0x001fc60007f3e0ff */
[----:B------:R-:W-:Y:S02]  /*c6b30*/  STL.64 [R1+0x5bd0], R10 ;  /* 0x005bd00a01007387 */ /* 0x000fe40000100a00 */
[----:B------:R-:W-:Y:S02]  /*c6b40*/  IMAD.X R7, R18, 0x1, R12, P1 ;  /* 0x0000000112077824 */ /* 0x000fe400008e060c */
[----:B------:R-:W-:Y:S04]  /*c6b50*/  STL [R1+0x50fc], R8 ;  /* 0x0050fc0801007387 */ /* 0x000fe80000100800 */
[----:B------:R-:W3:Y:S04]  /*c6b60*/  LDL.LU R22, [R1+0x830] ;  /* 0x0008300001167983 */ /* 0x000ee80000300800 */
[----:B------:R-:W3:Y:S04]  /*c6b70*/  LDL.LU R23, [R1+0x834] ;  /* 0x0008340001177983 */ /* 0x000ee80000300800 */
        /* <DEDUP_REMOVED lines=12> */
[----:B--2---:R-:W-:-:S03]  /*c6c40*/  F2FP.SATFINITE.E5M2.F32.PACK_AB_MERGE_C R2, R20, R3, RZ ;  /* 0x000000031402723e */ /* 0x004fc600048060ff */
[----:B0-----:R-:W2:Y:S04]  /*c6c50*/  LDL.LU R6, [R1+0x828] ;  /* 0x0008280001067983 */ /* 0x001ea80000300800 */
[----:B------:R-:W2:Y:S04]  /*c6c60*/  LDL.LU R5, [R1+0x82c] ;  /* 0x00082c0001057983 */ /* 0x000ea80000300800 */
        /* <DEDUP_REMOVED lines=10> */
[----:B0-----:R-:W4:Y:S01]  /*c6d10*/  LDL.LU.64 R2, [R1+0x5bf0] ;  /* 0x005bf00001027983 */ /* 0x001f220000300a00 */
[----:B------:R-:W-:Y:S01]  /*c6d20*/  F2FP.SATFINITE.E5M2.F32.PACK_AB_MERGE_C R20, R26, R21, RZ ;  /* 0x000000151a14723e */ /* 0x000fe200048060ff */
[----:B------:R-:W-:Y:S01]  /*c6d30*/  VIADD R17, R17, UR5 ;  /* 0x0000000511117c36 */ /* 0x000fe20008000000 */
[----:B------:R-:W-:Y:S01]  /*c6d40*/  F2FP.SATFINITE.E5M2.F32.PACK_AB_MERGE_C R18, R19, R27, RZ ;  /* 0x0000001b1312723e */ /* 0x000fe200048060ff */
[----:B------:R-:W4:Y:S01]  /*c6d50*/  LDL.LU R9, [R1+0x808] ;  /* 0x0008080001097983 */ /* 0x000f220000300800 */
[----:B------:R-:W-:-:S03]  /*c6d60*/  ULDC UR5, c[0x0][0x248] ;  /* 0x0000920000057ab9 */ /* 0x000fc60000000800 */
[----:B------:R0:W-:Y:S04]  /*c6d70*/  STL [R1+0x2098], R20 ;  /* 0x0020981401007387 */ /* 0x0001e80000100800 */
[----:B0-----:R-:W4:Y:S04]  /*c6d80*/  LDL.LU R20, [R1+0x7f4] ;  /* 0x0007f40001147983 */ /* 0x001f280000300800 */
[----:B------:R0:W-:Y:S04]  /*c6d90*/  STL [R1+0x208c], R18 ;  /* 0x00208c1201007387 */ /* 0x0001e80000100800 */
[----:B------:R-:W4:Y:S04]  /*c6da0*/  LDL.LU R21, [R1+0x7f8] ;  /* 0x0007f80001157983 */ /* 0x000f280000300800 */
[----:B------:R-:W4:Y:S01]  /*c6db0*/  LDL.LU R26, [R1+0x7fc] ;  /* 0x0007fc00011a7983 */ /* 0x000f220000300800 */
[----:B0-----:R-:W-:-:S03]  /*c6dc0*/  SHF.R.S32.HI R18, RZ, 0x1f, R17 ;  /* 0x0000001fff127819 */ /* 0x001fc60000011411 */
[----:B------:R-:W4:Y:S04]  /*c6dd0*/  LDL.LU R27, [R1+0x7e0] ;  /* 0x0007e000011b7983 */ /* 0x000f280000300800 */
[----:B------:R-:W4:Y:S01]  /*c6de0*/  LDL.LU R19, [R1+0x7e4] ;  /* 0x0007e40001137983 */ /* 0x000f220000300800 */
[----:B---3--:R-:W-:Y:S02]  /*c6df0*/  F2FP.SATFINITE.E5M2.F32.PACK_AB_MERGE_C R23, R23, R22, RZ ;  /* 0x000000161717723e */ /* 0x008fe400048060ff */
[----:B------:R-:W-:-:S03]  /*c6e00*/  IADD3 R22, P1, R17, R0, RZ ;  /* 0x0000000011167210 */ /* 0x000fc60007f3e0ff */
[----:B------:R4:W-:Y:S01]  /*c6e10*/  STL [R1+0x20ec], R23 ;  /* 0x0020ec1701007387 */ /* 0x0009e20000100800 */
[----:B--2---:R-:W-:Y:S01]  /*c6e20*/  F2FP.SATFINITE.E5M2.F32.PACK_AB_MERGE_C R5, R5, R6, RZ ;  /* 0x000000060505723e */ /* 0x004fe200048060ff */
[----:B----4-:R-:W-:-:S05]  /*c6e30*/  IMAD.X R23, R18, 0x1, R2, P1 ;  /* 0x0000000112177824 */ /* 0x010fca00008e0602 */
[----:B------:R0:W-:Y:S02]  /*c6e40*/  STL.64 [R1+0x1078], R22 ;  /* 0x0010781601007387 */ /* 0x0001e40000100a00 */
[----:B0-----:R-:W-:Y:S02]  /*c6e50*/  F2FP.SATFINITE.E5M2.F32.PACK_AB_MERGE_C R23, R25, R24, RZ ;  /* 0x000000181917723e */ /* 0x001fe400048060ff */
[----:B------:R-:W2:Y:S01]  /*c6e60*/  LDL.LU R22, [R1+0x7e8] ;  /* 0x0007e80001167983 */ /* 0x000ea20000300800 */
[----:B------:R-:W-:Y:S02]  /*c6e70*/  F2FP.SATFINITE.E5M2.F32.PACK_AB_MERGE_C R24, R29, R28, RZ ;  /* 0x0000001c1d18723e */ /* 0x000fe400048060ff */
[----:B------:R-:W-:Y:S01]  /*c6e80*/  IADD3 R28, P1, R17, R3, RZ ;  /* 0x00000003111c7210 */ /* 0x000fe20007f3e0ff */
[----:B------:R0:W-:Y:S04]  /*c6e90*/  STL [R1+0x20e8], R23 ;  /* 0x0020e81701007387 */ /* 0x0001e80000100800 */
[----:B------:R-:W-:Y:S01]  /*c6ea0*/  IMAD.X R29, R18, 0x1, R4, P1 ;  /* 0x00000001121d7824 */ /* 0x000fe200008e0604 */
[----:B0-----:R-:W2:Y:S04]  /*c6eb0*/  LDL.LU R23, [R1+0x7ec] ;  /* 0x0007ec0001177983 */ /* 0x001ea80000300800 */
[----:B------:R0:W-:Y:S04]  /*c6ec0*/  STL [R1+0x211c], R24 ;  /* 0x00211c1801007387 */ /* 0x0001e80000100800 */
[----:B0-----:R-:W3:Y:S04]  /*c6ed0*/  LDL.LU R24, [R1+0x7d0] ;  /* 0x0007d00001187983 */ /* 0x001ee80000300800 */
[----:B------:R-:W3:Y:S04]  /*c6ee0*/  LDL.LU R25, [R1+0x7d4] ;  /* 0x0007d40001197983 */ /* 0x000ee80000300800 */
[----:B------:R0:W-:Y:S04]  /*c6ef0*/  STL.64 [R1+0x1070], R28 ;  /* 0x0010701c01007387 */ /* 0x0001e80000100a00 */
[----:B0-----:R-:W4:Y:S04]  /*c6f00*/  LDL.LU R28, [R1+0x7d8] ;  /* 0x0007d800011c7983 */ /* 0x001f280000300800 */
[----:B------:R-:W4:Y:S04]  /*c6f10*/  LDL.LU R29, [R1+0x7dc] ;  /* 0x0007dc00011d7983 */ /* 0x000f280000300800 */
[----:B------:R-:W2:Y:S04]  /*c6f20*/  LDL.LU R6, [R1+0x5bec] ;  /* 0x005bec0001067983 */ /* 0x000ea80000300800 */
[----:B------:R0:W-:Y:S04]  /*c6f30*/  STL [R1+0x2118], R5 ;  /* 0x0021180501007387 */ /* 0x0001e80000100800 */
[----:B0-----:R-:W3:Y:S01]  /*c6f40*/  LDL.LU R5, [R1+0x5be8] ;  /* 0x005be80001057983 */ /* 0x001ee20000300800 */
[----:B------:R-:W-:-:S05]  /*c6f50*/  F2FP.SATFINITE.E5M2.F32.PACK_AB_MERGE_C R13, R13, R12, RZ ;  /* 0x0000000c0d0d723e */ /* 0x000fca00048060ff */
[----:B------:R2:W-:Y:S01]  /*c6f60*/  STL [R1+0x2158], R13 ;  /* 0x0021580d01007387 */ /* 0x0005e20000100800 */
[----:B------:R-:W-:Y:S02]  /*c6f70*/  F2FP.SATFINITE.E5M2.F32.PACK_AB_MERGE_C R7, R7, R8, RZ ;  /* 0x000000080707723e */ /* 0x000fe400048060ff */
[----:B---3--:R-:W-:-:S05]  /*c6f80*/  IADD3 R12, P1, R17, R5, RZ ;  /* 0x00000005110c7210 */ /* 0x008fca0007f3e0ff */
[----:B--2---:R-:W-:-:S05]  /*c6f90*/  IMAD.X R13, R18, 0x1, R6, P1 ;  /* 0x00000001120d7824 */ /* 0x004fca00008e0606 */
[----:B------:R0:W-:Y:S04]  /*c6fa0*/  STL.64 [R1+0x1068], R12 ;  /* 0x0010680c01007387 */ /* 0x0001e80000100a00 */
[----:B0-----:R-:W2:Y:S04]  /*c6fb0*/  LDL.LU.64 R12, [R1+0x5be0] ;  /* 0x005be000010c7983 */ /* 0x001ea80000300a00 */
[----:B------:R-:W3:Y:S04]  /*c6fc0*/  LDL.LU R8, [R1+0x5bdc] ;  /* 0x005bdc0001087983 */ /* 0x000ee80000300800 */
[----:B------:R0:W-:Y:S04]  /*c6fd0*/  STL [R1+0x214c], R7 ;  /* 0x00214c0701007387 */ /* 0x0001e80000100800 */
[----:B0-----:R-:W4:Y:S01]  /*c6fe0*/  LDL.LU R7, [R1+0x5bd8] ;  /* 0x005bd80001077983 */ /* 0x001f220000300800 */
[----:B------:R-:W-:-:S05]  /*c6ff0*/  F2FP.SATFINITE.E5M2.F32.PACK_AB_MERGE_C R11, R11, R10, RZ ;  /* 0x0000000a0b0b723e */ /* 0x000fca00048060ff */
[----:B------:R-:W-:Y:S04]  /*c7000*/  STL [R1+0x4ea4], R11 ;  /* 0x004ea40b01007387 */ /* 0x000fe80000100800 */
[----:B----4-:R0:W-:Y:S04]  /*c7010*/  STL.64 [R1+0x5bc0], R6 ;  /* 0x005bc00601007387 */ /* 0x0101e80000100a00 */
[----:B0-----:R-:W4:Y:S01]  /*c7020*/  LDL.LU R6, [R1+0x80c] ;  /* 0x00080c0001067983 */ /* 0x001f220000300800 */
[----:B------:R-:W-:-:S03]  /*c7030*/  IADD3 R10, P1, R17, R7, RZ ;  /* 0x00000007110a7210 */ /* 0x000fc60007f3e0ff */
[----:B------:R-:W2:Y:S02]  /*c7040*/  LDL.LU R7, [R1+0x7f0] ;  /* 0x0007f00001077983 */ /* 0x000ea40000300800 */
[----:B---3--:R-:W-:-:S05]  /*c7050*/  IMAD.X R11, R18, 0x1, R8, P1 ;  /* 0x00000001120b7824 */ /* 0x008fca00008e0608 */
[----:B------:R0:W-:Y:S04]  /*c7060*/  STL.64 [R1+0x1060], R10 ;  /* 0x0010600a01007387 */ /* 0x0001e80000100a00 */
[----:B0-----:R-:W3:Y:S01]  /*c7070*/  LDL.LU.64 R10, [R1+0x5bd0] ;  /* 0x005bd000010a7983 */ /* 0x001ee20000300a00 */
[----:B----4-:R-:W-:-:S03]  /*c7080*/  F2FP.SATFINITE.E5M2.F32.PACK_AB_MERGE_C R6, R6, R9, RZ ;  /* 0x000000090606723e */ /* 0x010fc600048060ff */
[----:B------:R-:W4:Y:S04]  /*c7090*/  LDL.LU R9, [R1+0x5bc8] ;  /* 0x005bc80001097983 */ /* 0x000f280000300800 */
[----:B------:R-:W-:Y:S01]  /*c70a0*/  STL [R1+0x4ea0], R6 ;  /* 0x004ea00601007387 */ /* 0x000fe20000100800 */
[----:B--2---:R-:W-:-:S05]  /*c70b0*/  F2FP.SATFINITE.E5M2.F32.PACK_AB_MERGE_C R20, R20, R7, RZ ;  /* 0x000000071414723e */ /* 0x004fca00048060ff */
[----:B------:R0:W-:Y:S02]  /*c70c0*/  STL [R1+0x4ec4], R20 ;  /* 0x004ec41401007387 */ /* 0x0001e40000100800 */
[----:B0-----:R-:W-:Y:S02]  /*c70d0*/  F2FP.SATFINITE.E5M2.F32.PACK_AB_MERGE_C R20, R26, R21, RZ ;  /* 0x000000151a14723e */ /* 0x001fe400048060ff */
[----:B------:R-:W-:Y:S02]  /*c70e0*/  F2FP.SATFINITE.E5M2.F32.PACK_AB_MERGE_C R26, R23, R22, RZ ;  /* 0x00000016171a723e */ /* 0x000fe400048060ff */
[----:B----4-:R-:W-:-:S05]  /*c70f0*/  IADD3 R6, P1, R17, R9, RZ ;  /* 0x0000000911067210 */ /* 0x010fca0007f3e0ff */
[----:B---3--:R-:W-:-:S05]  /*c7100*/  IMAD.X R7, R18, 0x1, R10, P1 ;  /* 0x0000000112077824 */ /* 0x008fca00008e060a */
[----:B------:R0:W-:Y:S04]  /*c7110*/  STL.64 [R1+0x1058], R6 ;  /* 0x0010580601007387 */ /* 0x0001e80000100a00 */
[----:B0-----:R-:W2:Y:S01]  /*c7120*/  LDL.LU R6, [R1+0x4d4] ;  /* 0x0004d40001067983 */ /* 0x001ea20000300800 */
[----:B------:R-:W-:-:S03]  /*c7130*/  F2FP.SATFINITE.E5M2.F32.PACK_AB_MERGE_C R7, R19, R27, RZ ;  /* 0x0000001b1307723e */ /* 0x000fc600048060ff */
[----:B------:R-:W3:Y:S04]  /*c7140*/  LDL.LU R27, [R1+0x4d8] ;  /* 0x0004d800011b7983 */ /* 0x000ee80000300800 */
[----:B------:R0:W-:Y:S04]  /*c7150*/  STL [R1+0x4ec0], R20 ;  /* 0x004ec01401007387 */ /* 0x0001e80000100800 */
[----:B------:R-:W3:Y:S01]  /*c7160*/  LDL.LU R19, [R1+0x4dc] ;  /* 0x0004dc0001137983 */ /* 0x000ee20000300800 */
[----:B0-----:R-:W-:-:S03]  /*c7170*/  IADD3 R20, P1, R17, R11, RZ ;  /* 0x0000000b11147210 */ /* 0x001fc60007f3e0ff */
[----:B------:R-:W-:Y:S02]  /*c7180*/  STL [R1+0x4ed4], R7 ;  /* 0x004ed40701007387 */ /* 0x000fe40000100800 */
[----:B------:R-:W-:Y:S02]  /*c7190*/  IMAD.X R21, R18, 0x1, R12, P1 ;  /* 0x0000000112157824 */ /* 0x000fe400008e060c */
[----:B------:R0:W-:Y:S01]  /*c71a0*/  STL [R1+0x5bb0], R11 ;  /* 0x005bb00b01007387 */ /* 0x0001e20000100800 */
[----:B------:R-:W-:-:S03]  /*c71b0*/  IADD3 R22, P1, R17, R13, RZ ;  /* 0x0000000d11167210 */ /* 0x000fc60007f3e0ff */
[----:B0-----:R-:W2:Y:S04]  /*c71c0*/  LDL.LU R11, [R1+0x4d0] ;  /* 0x0004d000010b7983 */ /* 0x001ea80000300800 */
[----:B------:R-:W4:Y:S04]  /*c71d0*/  LDL.LU R7, [R1+0x490] ;  /* 0x0004900001077983 */ /* 0x000f280000300800 */
[----:B------:R0:W-:Y:S01]  /*c71e0*/  STL.64 [R1+0x1050], R20 ;  /* 0x0010501401007387 */ /* 0x0001e20000100a00 */
[----:B------:R-:W-:Y:S01]  /*c71f0*/  IMAD.X R23, R18, 0x1, R15, P1 ;  /* 0x0000000112177824 */ /* 0x000fe200008e060f */
[----:B0-----:R-:W-:-:S02]  /*c7200*/  F2FP.SATFINITE.E5M2.F32.PACK_AB_MERGE_C R21, R25, R24, RZ ;  /* 0x000000181915723e */ /* 0x001fc400048060ff */
[----:B------:R-:W4:Y:S04]  /*c7210*/  LDL.LU R20, [R1+0x494] ;  /* 0x0004940001147983 */ /* 0x000f280000300800 */
[----:B------:R0:W-:Y:S04]  /*c7220*/  STL [R1+0x5bb4], R12 ;  /* 0x005bb40c01007387 */ /* 0x0001e80000100800 */
[----:B0-----:R-:W3:Y:S04]  /*c7230*/  LDL.LU R12, [R1+0x7cc] ;  /* 0x0007cc00010c7983 */ /* 0x001ee80000300800 */
[----:B------:R-:W-:Y:S04]  /*c7240*/  STL [R1+0x4ed0], R26 ;  /* 0x004ed01a01007387 */ /* 0x000fe80000100800 */
[----:B------:R0:W-:Y:S01]  /*c7250*/  STL [R1+0x4f04], R21 ;  /* 0x004f041501007387 */ /* 0x0001e20000100800 */
[----:B------:R-:W-:-:S02]  /*c7260*/  IADD3 R24, P1, R17, R14, RZ ;  /* 0x0000000e11187210 */ /* 0x000fc40007f3e0ff */
[----:B0-----:R-:W-:Y:S02]  /*c7270*/  F2FP.SATFINITE.E5M2.F32.PACK_AB_MERGE_C R21, R29, R28, RZ ;  /* 0x0000001c1d15723e */ /* 0x001fe400048060ff */
[----:B------:R-:W3:Y:S04]  /*c7280*/  LDL.LU R28, [R1+0x498] ;  /* 0x00049800011c7983 */ /* 0x000ee80000300800 */
[----:B------:R-:W3:Y:S04]  /*c7290*/  LDL.LU R29, [R1+0x49c] ;  /* 0x00049c00011d7983 */ /* 0x000ee80000300800 */
[----:B------:R-:W-:Y:S04]  /*c72a0*/  STL.64 [R1+0x1040], R22 ;  /* 0x0010401601007387 */ /* 0x000fe80000100a00 */
[----:B------:R0:W-:Y:S01]  /*c72b0*/  STL [R1+0x4efc], R21 ;  /* 0x004efc1501007387 */ /* 0x0001e20000100800 */
[----:B------:R-:W-:-:S03]  /*c72c0*/  IMAD.X R25, R18, 0x1, R16, P1 ;  /* 0x0000000112197824 */ /* 0x000fc600008e0610 */
[----:B0-----:R-:W3:Y:S04]  /*c72d0*/  LDL.LU R21, [R1+0x470] ;  /* 0x0004700001157983 */ /* 0x001ee80000300800 */
[----:B------:R-:W3:Y:S04]  /*c72e0*/  LDL.LU R26, [R1+0x474] ;  /* 0x00047400011a7983 */ /* 0x000ee80000300800 */
[----:B------:R-:W3:Y:S04]  /*c72f0*/  LDL.LU R22, [R1+0x478] ;  /* 0x0004780001167983 */ /* 0x000ee80000300800 */
[----:B------:R-:W3:Y:S04]  /*c7300*/  LDL.LU R23, [R1+0x47c] ;  /* 0x00047c0001177983 */ /* 0x000ee80000300800 */
[----:B------:R0:W-:Y:S04]  /*c7310*/  STL.64 [R1+0x5bb8], R14 ;  /* 0x005bb80e01007387 */ /* 0x0001e80000100a00 */
[----:B0-----:R-:W3:Y:S04]  /*c7320*/  LDL.LU R14, [R1+0x7c4] ;  /* 0x0007c400010e7983 */ /* 0x001ee80000300800 */
[----:B------:R-:W3:Y:S04]  /*c7330*/  LDL.LU R15, [R1+0x7c8] ;  /* 0x0007c800010f7983 */ /* 0x000ee80000300800 */
[----:B------:R-:W3:Y:S01]  /*c7340*/  LDL.LU R18, [R1+0x7c0] ;  /* 0x0007c00001127983 */ /* 0x000ee20000300800 */
[----:B------:R-:W-:Y:S01]  /*c7350*/  VIADD R17, R17, UR5 ;  /* 0x0000000511117c36 */ /* 0x000fe20008000000 */
[----:B------:R-:W-:-:S02]  /*c7360*/  ULDC UR5, c[0x0][0x248] ;  /* 0x0000920000057ab9 */ /* 0x000fc40000000800 */
[----:B------:R0:W-:Y:S04]  /*c7370*/  STL.64 [R1+0x1048], R24 ;  /* 0x0010481801007387 */ /* 0x0001e80000100a00 */
[----:B0-----:R-:W3:Y:S04]  /*c7380*/  LDL.LU R24, [R1+0x1b0] ;  /* 0x0001b00001187983 */ /* 0x001ee80000300800 */
[----:B------:R-:W3:Y:S01]  /*c7390*/  LDL.LU R25, [R1+0x1b4] ;  /* 0x0001b40001197983 */ /* 0x000ee20000300800 */
[----:B--2---:R-:W-:Y:S02]  /*c73a0*/  F2FP.SATFINITE.E5M2.F32.PACK_AB_MERGE_C R6, R6, R11, RZ ;  /* 0x0000000b0606723e */ /* 0x004fe400048060ff */
[----:B----4-:R-:W-:-:S02]  /*c73b0*/  F2FP.SATFINITE.E5M2.F32.PACK_AB_MERGE_C R11, R20, R7, RZ ;  /* 0x00000007140b723e */ /* 0x010fc400048060ff */
[----:B---3--:R-:W-:Y:S02]  /*c73c0*/  F2FP.SATFINITE.E5M2.F32.PACK_AB_MERGE_C R14, R14, R18, RZ ;  /* 0x000000120e0e723e */ /* 0x008fe400048060ff */
[----:B------:R-:W-:-:S03]  /*c73d0*/  SHF.R.S32.HI R18, RZ, 0x1f, R17 ;  /* 0x0000001fff127819 */ /* 0x000fc60000011411 */
[----:B------:R0:W-:Y:S01]  /*c73e0*/  STL [R1+0x4f1c], R14 ;  /* 0x004f1c0e01007387 */ /* 0x0001e20000100800 */
[----:B------:R-:W-:Y:S02]  /*c73f0*/  F2FP.SATFINITE.E5M2.F32.PACK_AB_MERGE_C R12, R12, R15, RZ ;  /* 0x0000000f0c0c723e */ /* 0x000fe400048060ff */
[----:B0-----:R-:W-:-:S03]  /*c7400*/  IADD3 R14, P1, R17, R0, RZ ;  /* 0x00000000110e7210 */ /* 0x001fc60007f3e0ff */
[----:B------:R-:W-:Y:S02]  /*c7410*/  STL [R1+0x4f18], R12 ;  /* 0x004f180c01007387 */ /* 0x000fe40000100800 */
[----:B------:R-:W-:Y:S02]  /*c7420*/  IMAD.X R15, R18, 0x1, R2, P1 ;  /* 0x00000001120f7824 */ /* 0x000fe400008e0602 */
[----:B------:R0:W-:Y:S04]  /*c7430*/  STL [R1+0x4f40], R6 ;  /* 0x004f400601007387 */ /* 0x0001e80000100800 */
[----:B------:R1:W-:Y:S01]  /*c7440*/  STL.64 [R1+0x1038], R14 ;  /* 0x0010380e01007387 */ /* 0x0003e20000100a00 */
[----:B0-----:R-:W-:-:S03]  /*c7450*/  F2FP.SATFINITE.E5M2.F32.PACK_AB_MERGE_C R6, R19, R27, RZ ;  /* 0x0000001b1306723e */ /* 0x001fc600048060ff */
[----:B-1----:R-:W2:Y:S04]  /*c7460*/  LDL.LU R14, [R1+0x450] ;  /* 0x00045000010e7983 */ /* 0x002ea80000300800 */
[----:B------:R-:W2:Y:S04]  /*c7470*/  LDL.LU R15, [R1+0x454] ;  /* 0x00045400010f7983 */ /* 0x000ea80000300800 */
[----:B------:R0:W-:Y:S04]  /*c7480*/  STL [R1+0x4f3c], R6 ;  /* 0x004f3c0601007387 */ /* 0x0001e80000100800 */
[----:B------:R-:W3:Y:S04]  /*c7490*/  LDL.LU R27, [R1+0x458] ;  /* 0x00045800011b7983 */ /* 0x000ee80000300800 */
[----:B------:R-:W3:Y:S01]  /*c74a0*/  LDL.LU R19, [R1+0x45c] ;  /* 0x00045c0001137983 */ /* 0x000ee20000300800 */
[----:B0-----:R-:W-:-:S03]  /*c74b0*/  IADD3 R6, P1, R17, R3, RZ ;  /* 0x0000000311067210 */ /* 0x001fc60007f3e0ff */
[----:B------:R-:W-:Y:S02]  /*c74c0*/  STL.64 [R1+0x5ba8], R2 ;  /* 0x005ba80201007387 */ /* 0x000fe40000100a00 */
[----:B------:R-:W-:Y:S02]  /*c74d0*/  IMAD.X R7, R18, 0x1, R4, P1 ;  /* 0x0000000112077824 */ /* 0x000fe400008e0604 */
[----:B------:R-:W-:Y:S04]  /*c74e0*/  STL [R1+0x7dc], R11 ;  /* 0x0007dc0b01007387 */ /* 0x000fe80000100800 */
[----:B------:R0:W-:Y:S04]  /*c74f0*/  STL.64 [R1+0x1030], R6 ;  /* 0x0010300601007387 */ /* 0x0001e80000100a00 */
[----:B0-----:R-:W4:Y:S04]  /*c7500*/  LDL.LU.64 R6, [R1+0x5bc0] ;  /* 0x005bc00001067983 */ /* 0x001f280000300a00 */
[----:B------:R-:W3:Y:S04]  /*c7510*/  LDL.LU R12, [R1+0x430] ;  /* 0x00043000010c7983 */ /* 0x000ee80000300800 */
[----:B------:R-:W3:Y:S01]  /*c7520*/  LDL.LU R11, [R1+0x434] ;  /* 0x00043400010b7983 */ /* 0x000ee20000300800 */
[----:B------:R-:W-:-:S03]  /*c7530*/  F2FP.SATFINITE.E5M2.F32.PACK_AB_MERGE_C R20, R29, R28, RZ ;  /* 0x0000001c1d14723e */ /* 0x000fc600048060ff */
[----:B------:R-:W3:Y:S04]  /*c7540*/  LDL.LU R2, [R1+0x438] ;  /* 0x0004380001027983 */ /* 0x000ee80000300800 */
[----:B------:R-:W3:Y:S04]  /*c7550*/  LDL.LU R3, [R1+0x43c] ;  /* 0x00043c0001037983 */ /* 0x000ee80000300800 */
[----:B------:R-:W3:Y:S04]  /*c7560*/  LDL.LU R28, [R1+0x418] ;  /* 0x00041800011c7983 */ /* 0x000ee80000300800 */
[----:B------:R-:W3:Y:S04]  /*c7570*/  LDL.LU R29, [R1+0x41c] ;  /* 0x00041c00011d7983 */ /* 0x000ee80000300800 */
[----:B------:R0:W-:Y:S01]  /*c7580*/  STL [R1+0x4f4c], R20 ;  /* 0x004f4c1401007387 */ /* 0x0001e20000100800 */
[----:B------:R-:W-:-:S02]  /*c7590*/  F2FP.SATFINITE.E5M2.F32.PACK_AB_MERGE_C R26, R26, R21, RZ ;  /* 0x000000151a1a723e */ /* 0x000fc400048060ff */
[----:B0-----:R-:W-:-:S03]  /*c75a0*/  IADD3 R20, P1, R17, R5, RZ ;  /* 0x0000000511147210 */ /* 0x001fc60007f3e0ff */
[----:B------:R-:W-:Y:S01]  /*c75b0*/  STL [R1+0x7d8], R26 ;  /* 0x0007d81a01007387 */ /* 0x000fe20000100800 */
[----:B------:R-:W-:Y:S02]  /*c75c0*/  F2FP.SATFINITE.E5M2.F32.PACK_AB_MERGE_C R24, R25, R24, RZ ;  /* 0x000000181918723e */ /* 0x000fe400048060ff */
[----:B--2---:R-:W-:Y:S01]  /*c75d0*/  F2FP.SATFINITE.E5M2.F32.PACK_AB_MERGE_C R15, R15, R14, RZ ;  /* 0x0000000e0f0f723e */ /* 0x004fe200048060ff */
[----:B----4-:R-:W-:-:S05]  /*c75e0*/  IMAD.X R21, R18, 0x1, R6, P1 ;  /* 0x0000000112157824 */ /* 0x010fca00008e0606 */
[----:B------:R0:W-:Y:S02]  /*c75f0*/  STL.64 [R1+0x1020], R20 ;  /* 0x0010201401007387 */ /* 0x0001e40000100a00 */
[----:B0-----:R-:W-:Y:S02]  /*c7600*/  F2FP.SATFINITE.E5M2.F32.PACK_AB_MERGE_C R20, R23, R22, RZ ;  /* 0x000000161714723e */ /* 0x001fe400048060ff */
[----:B------:R-:W2:Y:S04]  /*c7610*/  LDL.LU R22, [R1+0x3f0] ;  /* 0x0003f00001167983 */ /* 0x000ea80000300800 */
[----:B------:R-:W2:Y:S04]  /*c7620*/  LDL.LU R23, [R1+0x3f4] ;  /* 0x0003f40001177983 */ /* 0x000ea80000300800 */
[----:B------:R0:W-:Y:S04]  /*c7630*/  STL [R1+0x4f70], R20 ;  /* 0x004f701401007387 */ /* 0x0001e80000100800 */
[----:B0-----:R-:W4:Y:S04]  /*c7640*/  LDL.LU R20, [R1+0x3fc] ;  /* 0x0003fc0001147983 */ /* 0x001f280000300800 */
[----:B------:R-:W4:Y:S04]  /*c7650*/  LDL.LU R21, [R1+0x3d0] ;  /* 0x0003d00001157983 */ /* 0x000f280000300800 */
[----:B------:R0:W-:Y:S04]  /*c7660*/  STL [R1+0x50c4], R24 ;  /* 0x0050c41801007387 */ /* 0x0001e80000100800 */
[----:B------:R-:W4:Y:S01]  /*c7670*/  LDL.LU R26, [R1+0x3d4] ;  /* 0x0003d400011a7983 */ /* 0x000f220000300800 */
[----:B0-----:R-:W-:-:S03]  /*c7680*/  IADD3 R24, P1, R17, R7, RZ ;  /* 0x0000000711187210 */ /* 0x001fc60007f3e0ff */
[----:B------:R0:W-:Y:S02]  /*c7690*/  STL [R1+0x5b98], R7 ;  /* 0x005b980701007387 */ /* 0x0001e40000100800 */
[----:B------:R-:W-:Y:S01]  /*c76a0*/  IMAD.X R25, R18, 0x1, R8, P1 ;  /* 0x0000000112197824 */ /* 0x000fe200008e0608 */
[----:B---3--:R-:W-:Y:S01]  /*c76b0*/  F2FP.SATFINITE.E5M2.F32.PACK_AB_MERGE_C R14, R19, R27, RZ ;  /* 0x0000001b130e723e */ /* 0x008fe200048060ff */
[----:B0-----:R-:W4:Y:S04]  /*c76c0*/  LDL.LU R7, [R1+0x3f8] ;  /* 0x0003f80001077983 */ /* 0x001f280000300800 */
[----:B------:R0:W-:Y:S04]  /*c76d0*/  STL.64 [R1+0x1028], R24 ;  /* 0x0010281801007387 */ /* 0x0001e80000100a00 */
[----:B0-----:R-:W3:Y:S04]  /*c76e0*/  LDL.LU R24, [R1+0x3d8] ;  /* 0x0003d80001187983 */ /* 0x001ee80000300800 */
[----:B------:R-:W3:Y:S04]  /*c76f0*/  LDL.LU R25, [R1+0x3dc] ;  /* 0x0003dc0001197983 */ /* 0x000ee80000300800 */
[----:B------:R0:W-:Y:S04]  /*c7700*/  STL [R1+0x5b9c], R8 ;  /* 0x005b9c0801007387 */ /* 0x0001e80000100800 */
[----:B0-----:R-:W2:Y:S04]  /*c7710*/  LDL.LU R8, [R1+0x414] ;  /* 0x0004140001087983 */ /* 0x001ea80000300800 */
[----:B------:R-:W3:Y:S04]  /*c7720*/  LDL.LU R27, [R1+0x3b0] ;  /* 0x0003b000011b7983 */ /* 0x000ee80000300800 */
[----:B------:R-:W-:Y:S04]  /*c7730*/  STL [R1+0x7d4], R15 ;  /* 0x0007d40f01007387 */ /* 0x000fe80000100800 */
[----:B------:R-:W3:Y:S04]  /*c7740*/  LDL.LU R19, [R1+0x3b4] ;  /* 0x0003b40001137983 */ /* 0x000ee80000300800 */
[----:B------:R0:W-:Y:S01]  /*c7750*/  STL [R1+0x4f7c], R14 ;  /* 0x004f7c0e01007387 */ /* 0x0001e20000100800 */
[----:B------:R-:W-:-:S02]  /*c7760*/  F2FP.SATFINITE.E5M2.F32.PACK_AB_MERGE_C R11, R11, R12, RZ ;  /* 0x0000000c0b0b723e */ /* 0x000fc400048060ff */
[----:B0-----:R-:W-:Y:S01]  /*c7770*/  IADD3 R14, P1, R17, R9, RZ ;  /* 0x00000009110e7210 */ /* 0x001fe20007f3e0ff */
[----:B------:R0:W-:Y:S04]  /*c7780*/  STL [R1+0x5b8c], R9 ;  /* 0x005b8c0901007387 */ /* 0x0001e80000100800 */
[----:B------:R-:W-:Y:S01]  /*c7790*/  IMAD.X R15, R18, 0x1, R10, P1 ;  /* 0x00000001120f7824 */ /* 0x000fe200008e060a */
        /* <DEDUP_REMOVED lines=9> */
[----:B------:R-:W-:Y:S02]  /*c7830*/  STL.64 [R1+0x5b90], R10 ;  /* 0x005b900a01007387 */ /* 0x000fe40000100a00 */
[----:B---3--:R-:W-:-:S05]  /*c7840*/  IMAD.X R3, R18, 0x1, R12, P1 ;  /* 0x0000000112037824 */ /* 0x008fca00008e060c */
        /* <DEDUP_REMOVED lines=9> */
[----:B------:R-:W-:Y:S03]  /*c78e0*/  STL.64 [R1+0x5b80], R12 ;  /* 0x005b800c01007387 */ /* 0x000fe60000100a00 */
[----:B----4-:R-:W-:Y:S01]  /*c78f0*/  IMAD.X R9, R18, 0x1, R15, P1 ;  /* 0x0000000112097824 */ /* 0x010fe200008e060f */
[----:B------:R-:W-:-:S04]  /*c7900*/  F2FP.SATFINITE.E5M2.F32.PACK_AB_MERGE_C R10, R23, R22, RZ ;  /* 0x00000016170a723e */ /* 0x000fc800048060ff */
[----:B------:R0:W-:Y:S04]  /*c7910*/  STL.64 [R1+0x1000], R8 ;  /* 0x0010000801007387 */ /* 0x0001e80000100a00 */
[----:B------:R-:W-:Y:S01]  /*c7920*/  STL.64 [R1+0x5b70], R14 ;  /* 0x005b700e01007387 */ /* 0x000fe20000100a00 */
[----:B0-----:R-:W-:-:S03]  /*c7930*/  IADD3 R8, P1, R17, R14, RZ ;  /* 0x0000000e11087210 */ /* 0x001fc60007f3e0ff */
[----:B------:R-:W-:Y:S02]  /*c7940*/  STL [R1+0x7c8], R10 ;  /* 0x0007c80a01007387 */ /* 0x000fe40000100800 */
[----:B------:R-:W-:Y:S02]  /*c7950*/  IMAD.X R9, R18, 0x1, R16, P1 ;  /* 0x0000000112097824 */ /* 0x000fe400008e0610 */
[----:B------:R-:W4:Y:S01]  /*c7960*/  LDL.LU R22, [R1+0x390] ;  /* 0x0003900001167983 */ /* 0x000f220000300800 */
[----:B------:R-:W-:Y:S01]  /*c7970*/  VIADD R17, R17, UR5 ;  /* 0x0000000511117c36 */ /* 0x000fe20008000000 */
[----:B------:R-:W-:Y:S02]  /*c7980*/  ULDC UR5, c[0x0][0x248] ;  /* 0x0000920000057ab9 */ /* 0x000fe40000000800 */
[----:B------:R-:W4:Y:S04]  /*c7990*/  LDL.LU R23, [R1+0x394] ;  /* 0x0003940001177983 */ /* 0x000f280000300800 */
[----:B------:R0:W-:Y:S01]  /*c79a0*/  STL.64 [R1+0x1008], R8 ;  /* 0x0010080801007387 */ /* 0x0001e20000100a00 */
[----:B------:R-:W-:-:S02]  /*c79b0*/  SHF.R.S32.HI R18, RZ, 0x1f, R17 ;  /* 0x0000001fff127819 */ /* 0x000fc40000011411 */
[----:B0-----:R-:W-:Y:S02]  /*c79c0*/  F2FP.SATFINITE.E5M2.F32.PACK_AB_MERGE_C R8, R20, R7, RZ ;  /* 0x000000071408723e */ /* 0x001fe400048060ff */
[----:B------:R-:W-:-:S03]  /*c79d0*/  F2FP.SATFINITE.E5M2.F32.PACK_AB_MERGE_C R7, R26, R21, RZ ;  /* 0x000000151a07723e */ /* 0x000fc600048060ff */
[----:B------:R0:W-:Y:S04]  /*c79e0*/  STL [R1+0x4fb0], R8 ;  /* 0x004fb00801007387 */ /* 0x0001e80000100800 */
[----:B------:R1:W-:Y:S01]  /*c79f0*/  STL [R1+0x7c4], R7 ;  /* 0x0007c40701007387 */ /* 0x0003e20000100800 */
[----:B0-----:R-:W-:Y:S02]  /*c7a00*/  IADD3 R8, P1, R17, R0, RZ ;  /* 0x0000000011087210 */ /* 0x001fe40007f3e0ff */
[----:B-1----:R-:W-:-:S05]  /*c7a10*/  F2FP.SATFINITE.E5M2.F32.PACK_AB_MERGE_C R7, R25, R24, RZ ;  /* 0x000000181907723e */ /* 0x002fca00048060ff */
[----:B------:R-:W-:Y:S04]  /*c7a20*/  STL [R1+0x4fbc], R7 ;  /* 0x004fbc0701007387 */ /* 0x000fe80000100800 */
[----:B------:R-:W4:Y:S04]  /*c7a30*/  LDL.LU R24, [R1+0x398] ;  /* 0x0003980001187983 */ /* 0x000f280000300800 */
[----:B------:R-:W4:Y:S01]  /*c7a40*/  LDL.LU R25, [R1+0x39c] ;  /* 0x00039c0001197983 */ /* 0x000f220000300800 */
[----:B--2---:R-:W-:-:S05]  /*c7a50*/  IMAD.X R9, R18, 0x1, R2, P1 ;  /* 0x0000000112097824 */ /* 0x004fca00008e0602 */
[----:B------:R0:W-:Y:S02]  /*c7a60*/  STL.64 [R1+0xff8], R8 ;  /* 0x000ff80801007387 */ /* 0x0001e40000100a00 */
[----:B0-----:R-:W-:Y:S02]  /*c7a70*/  F2FP.SATFINITE.E5M2.F32.PACK_AB_MERGE_C R9, R19, R27, RZ ;  /* 0x0000001b1309723e */ /* 0x001fe400048060ff */
[----:B------:R-:W2:Y:S04]  /*c7a80*/  LDL.LU R8, [R1+0x1b8] ;  /* 0x0001b80001087983 */ /* 0x000ea80000300800 */
[----:B------:R-:W2:Y:S04]  /*c7a90*/  LDL.LU R7, [R1+0x1bc] ;  /* 0x0001bc0001077983 */ /* 0x000ea80000300800 */
[----:B------:R0:W-:Y:S04]  /*c7aa0*/  STL [R1+0x7c0], R9 ;  /* 0x0007c00901007387 */ /* 0x0001e80000100800 */
[----:B------:R-:W3:Y:S04]  /*c7ab0*/  LDL.LU R10, [R1+0x370] ;  /* 0x00037000010a7983 */ /* 0x000ee80000300800 */
[----:B------:R-:W3:Y:S04]  /*c7ac0*/  LDL.LU R11, [R1+0x374] ;  /* 0x00037400010b7983 */ /* 0x000ee80000300800 */
[----:B---3--:R1:W-:Y:S04]  /*c7ad0*/  STL.64 [R1+0x5ba0], R10 ;  /* 0x005ba00a01007387 */ /* 0x0083e80000100a00 */
[----:B0-----:R-:W3:Y:S04]  /*c7ae0*/  LDL.LU R9, [R1+0x378] ;  /* 0x0003780001097983 */ /* 0x001ee80000300800 */
[----:B------:R-:W3:Y:S04]  /*c7af0*/  LDL.LU R26, [R1+0x37c] ;  /* 0x00037c00011a7983 */ /* 0x000ee80000300800 */
[----:B------:R-:W3:Y:S01]  /*c7b00*/  LDL.LU R12, [R1+0x350] ;  /* 0x00035000010c7983 */ /* 0x000ee20000300800 */
[----:B-1----:R-:W-:-:S03]  /*c7b10*/  F2FP.SATFINITE.E5M2.F32.PACK_AB_MERGE_C R10, R29, R28, RZ ;  /* 0x0000001c1d0a723e */ /* 0x002fc600048060ff */
[----:B------:R-:W3:Y:S04]  /*c7b20*/  LDL.LU R13, [R1+0x354] ;  /* 0x00035400010d7983 */ /* 0x000ee80000300800 */
[----:B------:R-:W3:Y:S04]  /*c7b30*/  LDL.LU R19, [R1+0x358] ;  /* 0x0003580001137983 */ /* 0x000ee80000300800 */
[----:B------:R-:W3:Y:S04]  /*c7b40*/  LDL.LU R14, [R1+0x330] ;  /* 0x00033000010e7983 */ /* 0x000ee80000300800 */
[----:B------:R-:W3:Y:S04]  /*c7b50*/  LDL.LU R15, [R1+0x334] ;  /* 0x00033400010f7983 */ /* 0x000ee80000300800 */
[----:B------:R-:W3:Y:S04]  /*c7b60*/  LDL.LU R27, [R1+0x33c] ;  /* 0x00033c00011b7983 */ /* 0x000ee80000300800 */
[----:B------:R-:W3:Y:S04]  /*c7b70*/  LDL.LU R28, [R1+0x310] ;  /* 0x00031000011c7983 */ /* 0x000ee80000300800 */
[----:B------:R0:W-:Y:S04]  /*c7b80*/  STL [R1+0x4fc8], R10 ;  /* 0x004fc80a01007387 */ /* 0x0001e80000100800 */
[----:B------:R-:W3:Y:S01]  /*c7b90*/  LDL.LU R29, [R1+0x314] ;  /* 0x00031400011d7983 */ /* 0x000ee20000300800 */
[----:B0-----:R-:W-:-:S03]  /*c7ba0*/  IADD3 R10, P1, R17, R3, RZ ;  /* 0x00000003110a7210 */ /* 0x001fc60007f3e0ff */
[----:B------:R0:W-:Y:S02]  /*c7bb0*/  STL.64 [R1+0x5b60], R2 ;  /* 0x005b600201007387 */ /* 0x0001e40000100a00 */
[----:B------:R-:W-:-:S05]  /*c7bc0*/  IMAD.X R11, R18, 0x1, R4, P1 ;  /* 0x00000001120b7824 */ /* 0x000fca00008e0604 */
[----:B------:R4:W-:Y:S04]  /*c7bd0*/  STL.64 [R1+0xff0], R10 ;  /* 0x000ff00a01007387 */ /* 0x0009e80000100a00 */
[----:B0-----:R-:W3:Y:S04]  /*c7be0*/  LDL.LU R2, [R1+0x318] ;  /* 0x0003180001027983 */ /* 0x001ee80000300800 */
[----:B------:R-:W3:Y:S01]  /*c7bf0*/  LDL.LU R3, [R1+0x31c] ;  /* 0x00031c0001037983 */ /* 0x000ee20000300800 */
[----:B----4-:R-:W-:-:S05]  /*c7c00*/  F2FP.SATFINITE.E5M2.F32.PACK_AB_MERGE_C R10, R23, R22, RZ ;  /* 0x00000016170a723e */ /* 0x010fca00048060ff */
[----:B------:R0:W-:Y:S02]  /*c7c10*/  STL [R1+0x4fe4], R10 ;  /* 0x004fe40a01007387 */ /* 0x0001e40000100800 */
[----:B0-----:R-:W-:Y:S02]  /*c7c20*/  F2FP.SATFINITE.E5M2.F32.PACK_AB_MERGE_C R10, R25, R24, RZ ;  /* 0x00000018190a723e */ /* 0x001fe400048060ff */
[----:B--2---:R-:W-:Y:S01]  /*c7c30*/  F2FP.SATFINITE.E5M2.F32.PACK_AB_MERGE_C R7, R7, R8, RZ ;  /* 0x000000080707723e */ /* 0x004fe200048060ff */
[----:B---3--:R0:W-:Y:S04]  /*c7c40*/  STL.64 [R1+0x5b68], R2 ;  /* 0x005b680201007387 */ /* 0x0081e80000100a00 */
        /* <DEDUP_REMOVED lines=8> */
[----:B------:R0:W-:Y:S02]  /*c7cd0*/  STL [R1+0x4fe0], R10 ;  /* 0x004fe00a01007387 */ /* 0x0001e40000100800 */
[----:B0-----:R-:W-:-:S05]  /*c7ce0*/  IADD3 R10, P1, R17, R5, RZ ;  /* 0x00000005110a7210 */ /* 0x001fca0007f3e0ff */
[----:B------:R-:W-:-:S05]  /*c7cf0*/  IMAD.X R11, R18, 0x1, R6, P1 ;  /* 0x00000001120b7824 */ /* 0x000fca00008e0606 */
[----:B------:R0:W-:Y:S04]  /*c7d00*/  STL.64 [R1+0xfe8], R10 ;  /* 0x000fe80a01007387 */ /* 0x0001e80000100a00 */
[----:B0-----:R-:W2:Y:S04]  /*c7d10*/  LDL.LU.64 R10, [R1+0x5ba0] ;  /* 0x005ba000010a7983 */ /* 0x001ea80000300a00 */
[----:B------:R-:W3:Y:S04]  /*c7d20*/  LDL.LU R8, [R1+0x5b9c] ;  /* 0x005b9c0001087983 */ /* 0x000ee80000300800 */
[----:B------:R0:W-:Y:S04]  /*c7d30*/  STL [R1+0x50a8], R7 ;  /* 0x0050a80701007387 */ /* 0x0001e80000100800 */
[----:B0-----:R-:W4:Y:S01]  /*c7d40*/  LDL.LU R7, [R1+0x5b98] ;  /* 0x005b980001077983 */ /* 0x001f220000300800 */
[----:B------:R-:W-:-:S02]  /*c7d50*/  F2FP.SATFINITE.E5M2.F32.PACK_AB_MERGE_C R26, R26, R9, RZ ;  /* 0x000000091a1a723e */ /* 0x000fc400048060ff */
[----:B--2---:R-:W-:-:S05]  /*c7d60*/  F2FP.SATFINITE.E5M2.F32.PACK_AB_MERGE_C R11, R11, R10, RZ ;  /* 0x0000000a0b0b723e */ /* 0x004fca00048060ff */
[----:B------:R3:W-:Y:S01]  /*c7d70*/  STL [R1+0x5010], R11 ;  /* 0x0050100b01007387 */ /* 0x0007e20000100800 */
[----:B----4-:R-:W-:-:S05]  /*c7d80*/  IADD3 R10, P1, R17, R7, RZ ;  /* 0x00000007110a7210 */ /* 0x010fca0007f3e0ff */
[----:B---3--:R-:W-:-:S05]  /*c7d90*/  IMAD.X R11, R18, 0x1, R8, P1 ;  /* 0x00000001120b7824 */ /* 0x008fca00008e0608 */
[----:B------:R0:W-:Y:S04]  /*c7da0*/  STL.64 [R1+0xfe0], R10 ;  /* 0x000fe00a01007387 */ /* 0x0001e80000100a00 */
[----:B0-----:R-:W2:Y:S04]  /*c7db0*/  LDL.LU.64 R10, [R1+0x5b90] ;  /* 0x005b9000010a7983 */ /* 0x001ea80000300a00 */
[----:B------:R-:W3:Y:S01]  /*c7dc0*/  LDL.LU R9, [R1+0x5b8c] ;  /* 0x005b8c0001097983 */ /* 0x000ee20000300800 */
[----:B------:R-:W-:-:S03]  /*c7dd0*/  F2FP.SATFINITE.E5M2.F32.PACK_AB_MERGE_C R13, R13, R12, RZ ;  /* 0x0000000c0d0d723e */ /* 0x000fc600048060ff */
[----:B------:R0:W-:Y:S04]  /*c7de0*/  STL [R1+0x500c], R26 ;  /* 0x00500c1a01007387 */ /* 0x0001e80000100800 */
[----:B0-----:R-:W4:Y:S04]  /*c7df0*/  LDL.LU R26, [R1+0x5b88] ;  /* 0x005b8800011a7983 */ /* 0x001f280000300800 */
[----:B------:R2:W-:Y:S01]  /*c7e00*/  STL [R1+0x5024], R13 ;  /* 0x0050240d01007387 */ /* 0x0005e20000100800 */
[----:B---3--:R-:W-:-:S05]  /*c7e10*/  IADD3 R12, P1, R17, R9, RZ ;  /* 0x00000009110c7210 */ /* 0x008fca0007f3e0ff */
[----:B--2---:R-:W-:-:S05]  /*c7e20*/  IMAD.X R13, R18, 0x1, R10, P1 ;  /* 0x00000001120d7824 */ /* 0x004fca00008e060a */
[----:B------:R0:W-:Y:S04]  /*c7e30*/  STL.64 [R1+0xfd8], R12 ;  /* 0x000fd80c01007387 */ /* 0x0001e80000100a00 */
[----:B0-----:R-:W2:Y:S01]  /*c7e40*/  LDL.LU.64 R12, [R1+0x5b80] ;  /* 0x005b8000010c7983 */ /* 0x001ea20000300a00 */
[----:B------:R-:W-:-:S03]  /*c7e50*/  F2FP.SATFINITE.E5M2.F32.PACK_AB_MERGE_C R2, R2, R19, RZ ;  /* 0x000000130202723e */ /* 0x000fc600048060ff */
[----:B------:R-:W3:Y:S04]  /*c7e60*/  LDL.LU R19, [R1+0x5b78] ;  /* 0x005b780001137983 */ /* 0x000ee80000300800 */
[----:B------:R0:W-:Y:S02]  /*c7e70*/  STL [R1+0x5020], R2 ;  /* 0x0050200201007387 */ /* 0x0001e40000100800 */
[----:B0-----:R-:W-:Y:S02]  /*c7e80*/  F2FP.SATFINITE.E5M2.F32.PACK_AB_MERGE_C R2, R15, R14, RZ ;  /* 0x0000000e0f02723e */ /* 0x001fe400048060ff */
[----:B------:R-:W-:Y:S01]  /*c7e90*/  IADD3 R14, P1, R17, R11, RZ ;  /* 0x0000000b110e7210 */ /* 0x000fe20007f3e0ff */
[----:B------:R0:W-:Y:S04]  /*c7ea0*/  STL.64 [R1+0x5b50], R10 ;  /* 0x005b500a01007387 */ /* 0x0001e80000100a00 */
[----:B------:R-:W-:Y:S04]  /*c7eb0*/  STL [R1+0x503c], R2 ;  /* 0x00503c0201007387 */ /* 0x000fe80000100800 */
[----:B0-----:R-:W4:Y:S04]  /*c7ec0*/  LDL.LU R10, [R1+0x1e0] ;  /* 0x0001e000010a7983 */ /* 0x001f280000300800 */
[----:B------:R-:W4:Y:S01]  /*c7ed0*/  LDL.LU R11, [R1+0x1e4] ;  /* 0x0001e400010b7983 */ /* 0x000f220000300800 */
        /* <DEDUP_REMOVED lines=9> */
[----:B------:R-:W3:Y:S01]  /*c7f70*/  LDL.LU R29, [R1+0xe4] ;  /* 0x0000e400011d7983 */ /* 0x000ee20000300800 */
[----:B0-----:R-:W-:-:S05]  /*c7f80*/  IADD3 R2, P1, R17, R13, RZ ;  /* 0x0000000d11027210 */ /* 0x001fca0007f3e0ff */
[----:B--2---:R-:W-:-:S05]  /*c7f90*/  IMAD.X R3, R18, 0x1, R15, P1 ;  /* 0x0000000112037824 */ /* 0x004fca00008e060f */
[----:B------:R0:W-:Y:S04]  /*c7fa0*/  STL.64 [R1+0xfc0], R2 ;  /* 0x000fc00201007387 */ /* 0x0001e80000100a00 */
[----:B0-----:R-:W2:Y:S01]  /*c7fb0*/  LDL.LU.64 R2, [R1+0x5b68] ;  /* 0x005b680001027983 */ /* 0x001ea20000300a00 */
[----:B----4-:R-:W-:Y:S02]  /*c7fc0*/  F2FP.SATFINITE.E5M2.F32.PACK_AB_MERGE_C R10, R11, R10, RZ ;  /* 0x0000000a0b0a723e */ /* 0x010fe400048060ff */
[----:B------:R-:W-:Y:S02]  /*c7fd0*/  F2FP.SATFINITE.E5M2.F32.PACK_AB_MERGE_C R11, R21, R20, RZ ;  /* 0x00000014150b723e */ /* 0x000fe400048060ff */
[----:B--2---:R-:W-:Y:S02]  /*c7fe0*/  F2FP.SATFINITE.E5M2.F32.PACK_AB_MERGE_C R3, R3, R2, RZ ;  /* 0x000000020303723e */ /* 0x004fe400048060ff */
[----:B------:R-:W-:-:S03]  /*c7ff0*/  IADD3 R2, P1, R17, R14, RZ ;  /* 0x0000000e11027210 */ /* 0x000fc60007f3e0ff */
[----:B------:R0:W-:Y:S02]  /*c8000*/  STL [R1+0x5054], R3 ;  /* 0x0050540301007387 */ /* 0x0001e40000100800 */
[----:B0-----:R-:W-:-:S05]  /*c8010*/  IMAD.X R3, R18, 0x1, R16, P1 ;  /* 0x0000000112037824 */ /* 0x001fca00008e0610 */
[----:B------:R0:W-:Y:S04]  /*c8020*/  STL.64 [R1+0xfc8], R2 ;  /* 0x000fc80201007387 */ /* 0x0001e80000100a00 */
[----:B0-----:R-:W2:Y:S01]  /*c8030*/  LDL.LU.64 R2, [R1+0x5b60] ;  /* 0x005b600001027983 */ /* 0x001ea20000300a00 */
[----:B------:R-:W-:-:S03]  /*c8040*/  F2FP.SATFINITE.E5M2.F32.PACK_AB_MERGE_C R18, R23, R22, RZ ;  /* 0x000000161712723e */ /* 0x000fc600048060ff */
[----:B------:R3:W-:Y:S01]  /*c8050*/  STL [R1+0x507c], R10 ;  /* 0x00507c0a01007387 */ /* 0x0007e20000100800 */
[----:B------:R-:W-:-:S03]  /*c8060*/  LOP3.LUT R22, R25, 0xffff, RZ, 0xc0, !PT ;  /* 0x0000ffff19167812 */ /* 0x000fc600078ec0ff */
[----:B------:R0:W-:Y:S01]  /*c8070*/  STL [R1+0x5078], R11 ;  /* 0x0050780b01007387 */ /* 0x0001e20000100800 */
[----:B---3--:R-:W-:-:S03]  /*c8080*/  LOP3.LUT R10, R19, 0xffff, RZ, 0xc0, !PT ;  /* 0x0000ffff130a7812 */ /* 0x008fc600078ec0ff */
[----:B------:R1:W-:Y:S01]  /*c8090*/  STL [R1+0x50b8], R18 ;  /* 0x0050b81201007387 */ /* 0x0003e20000100800 */
[----:B0-----:R-:W-:Y:S01]  /*c80a0*/  LOP3.LUT R11, R24, 0xffff, RZ, 0xc0, !PT ;  /* 0x0000ffff180b7812 */ /* 0x001fe200078ec0ff */
[----:B------:R-:W-:Y:S02]  /*c80b0*/  VIADD R17, R17, UR5 ;  /* 0x0000000511117c36 */ /* 0x000fe40008000000 */
[----:B------:R-:W3:Y:S01]  /*c80c0*/  LDL.LU R24, [R1+0x128] ;  /* 0x0001280001187983 */ /* 0x000ee20000300800 */
[----:B------:R-:W-:Y:S01]  /*c80d0*/  ULDC UR5, c[0x0][0x248] ;  /* 0x0000920000057ab9 */ /* 0x000fe20000000800 */
[----:B------:R-:W-:Y:S02]  /*c80e0*/  PRMT R19, R11, 0x3340, R22 ;  /* 0x000033400b137816 */ /* 0x000fe40000000016 */
[----:B-1----:R-:W-:-:S04]  /*c80f0*/  PRMT R18, R10, 0x3340, R0 ;  /* 0x000033400a127816 */ /* 0x002fc80000000000 */
[----:B------:R-:W-:Y:S02]  /*c8100*/  PRMT R19, R19, 0x5410, R18 ;  /* 0x0000541013137816 */ /* 0x000fe40000000012 */
[----:B------:R-:W-:Y:S02]  /*c8110*/  SHF.R.S32.HI R18, RZ, 0x1f, R17 ;  /* 0x0000001fff127819 */ /* 0x000fe40000011411 */
[----:B------:R-:W-:Y:S01]  /*c8120*/  IADD3 R20, P1, R17, R0, RZ ;  /* 0x0000000011147210 */ /* 0x000fe20007f3e0ff */
[----:B------:R0:W-:Y:S01]  /*c8130*/  STL [R1+0x5450], R19 ;  /* 0x0054501301007387 */ /* 0x0001e20000100800 */
[----:B------:R-:W-:Y:S02]  /*c8140*/  SHF.R.U32.HI R11, RZ, 0x8, R11 ;  /* 0x00000008ff0b7819 */ /* 0x000fe4000001160b */
[----:B------:R-:W-:Y:S02]  /*c8150*/  SHF.R.U32.HI R10, RZ, 0x8, R10 ;  /* 0x00000008ff0a7819 */ /* 0x000fe4000001160a */
[----:B------:R-:W-:-:S02]  /*c8160*/  LOP3.LUT R11, R11, 0xffff, RZ, 0xc0, !PT ;  /* 0x0000ffff0b0b7812 */ /* 0x000fc400078ec0ff */
[----:B0-----:R-:W-:Y:S02]  /*c8170*/  SHF.R.U32.HI R19, RZ, 0x8, R22 ;  /* 0x00000008ff137819 */ /* 0x001fe40000011616 */
[----:B------:R-:W-:Y:S02]  /*c8180*/  LOP3.LUT R10, R10, 0xffff, RZ, 0xc0, !PT ;  /* 0x0000ffff0a0a7812 */ /* 0x000fe400078ec0ff */
[----:B------:R-:W-:-:S04]  /*c8190*/  LOP3.LUT R19, R19, 0xffff, RZ, 0xc0, !PT ;  /* 0x0000ffff13137812 */ /* 0x000fc800078ec0ff */
[----:B------:R-:W-:Y:S02]  /*c81a0*/  PRMT R19, R11, 0x3340, R19 ;  /* 0x000033400b137816 */ /* 0x000fe40000000013 */
[----:B------:R-:W-:Y:S02]  /*c81b0*/  PRMT R11, R10, 0x3340, R0 ;  /* 0x000033400a0b7816 */ /* 0x000fe40000000000 */
[----:B------:R-:W-:Y:S02]  /*c81c0*/  LOP3.LUT R22, R27, 0xffff, RZ, 0xc0, !PT ;  /* 0x0000ffff1b167812 */ /* 0x000fe400078ec0ff */
[----:B------:R-:W-:Y:S01]  /*c81d0*/  LOP3.LUT R10, R28, 0xffff, RZ, 0xc0, !PT ;  /* 0x0000ffff1c0a7812 */ /* 0x000fe200078ec0ff */
[----:B--2---:R-:W-:-:S05]  /*c81e0*/  IMAD.X R21, R18, 0x1, R2, P1 ;  /* 0x0000000112157824 */ /* 0x004fca00008e0602 */
[----:B------:R0:W-:Y:S01]  /*c81f0*/  STL.64 [R1+0xfb8], R20 ;  /* 0x000fb81401007387 */ /* 0x0001e20000100a00 */
[----:B------:R-:W-:-:S03]  /*c8200*/  IADD3 R28, P1, R17, R3, RZ ;  /* 0x00000003111c7210 */ /* 0x000fc60007f3e0ff */
[----:B0-----:R-:W2:Y:S04]  /*c8210*/  LDL.LU.64 R20, [R1+0x5b58] ;  /* 0x005b580001147983 */ /* 0x001ea80000300a00 */
[----:B------:R-:W4:Y:S04]  /*c8220*/  LDL.LU R25, [R1+0x7c] ;  /* 0x00007c0001197983 */ /* 0x000f280000300800 */
[----:B------:R0:W-:Y:S04]  /*c8230*/  STL [R1+0x430], R19 ;  /* 0x0004301301007387 */ /* 0x0001e80000100800 */
[----:B------:R1:W-:Y:S01]  /*c8240*/  STL [R1+0x1d0], R11 ;  /* 0x0001d00b01007387 */ /* 0x0003e20000100800 */
[----:B0-----:R-:W-:-:S02]  /*c8250*/  PRMT R19, R10, 0x3340, R0 ;  /* 0x000033400a137816 */ /* 0x001fc40000000000 */
[----:B-1----:R-:W-:-:S04]  /*c8260*/  LOP3.LUT R11, R29, 0xffff, RZ, 0xc0, !PT ;  /* 0x0000ffff1d0b7812 */ /* 0x002fc800078ec0ff */
[----:B------:R-:W-:Y:S01]  /*c8270*/  PRMT R23, R22, 0x3340, R11 ;  /* 0x0000334016177816 */ /* 0x000fe2000000000b */
[----:B------:R-:W-:-:S03]  /*c8280*/  IMAD.X R29, R18, 0x1, R4, P1 ;  /* 0x00000001121d7824 */ /* 0x000fc600008e0604 */
[----:B------:R-:W-:Y:S01]  /*c8290*/  PRMT R19, R23, 0x5410, R19 ;  /* 0x0000541017137816 */ /* 0x000fe20000000013 */
[----:B------:R-:W-:Y:S04]  /*c82a0*/  STL.64 [R1+0x5b40], R2 ;  /* 0x005b400201007387 */ /* 0x000fe80000100a00 */
[----:B------:R-:W-:Y:S04]  /*c82b0*/  STL [R1+0x544c], R19 ;  /* 0x00544c1301007387 */ /* 0x000fe80000100800 */
[----:B------:R-:W4:Y:S04]  /*c82c0*/  LDL.LU R27, [R1+0x4d20] ;  /* 0x004d2000011b7983 */ /* 0x000f280000300800 */
[----:B------:R0:W-:Y:S04]  /*c82d0*/  STL.64 [R1+0xfb0], R28 ;  /* 0x000fb01c01007387 */ /* 0x0001e80000100a00 */
[----:B0-----:R-:W4:Y:S04]  /*c82e0*/  LDL.LU R28, [R1+0x180] ;  /* 0x00018000011c7983 */ /* 0x001f280000300800 */
[----:B------:R-:W4:Y:S01]  /*c82f0*/  LDL.LU R29, [R1+0x198] ;  /* 0x00019800011d7983 */ /* 0x000f220000300800 */
[----:B------:R-:W-:-:S02]  /*c8300*/  SHF.R.U32.HI R2, RZ, 0x8, R22 ;  /* 0x00000008ff027819 */ /* 0x000fc40000011616 */
[----:B------:R-:W-:Y:S02]  /*c8310*/  SHF.R.U32.HI R3, RZ, 0x8, R11 ;  /* 0x00000008ff037819 */ /* 0x000fe4000001160b */
[----:B------:R-:W-:Y:S02]  /*c8320*/  SHF.R.U32.HI R19, RZ, 0x8, R10 ;  /* 0x00000008ff137819 */ /* 0x000fe4000001160a */
[----:B------:R-:W-:Y:S02]  /*c8330*/  LOP3.LUT R2, R2, 0xffff, RZ, 0xc0, !PT ;  /* 0x0000ffff02027812 */ /* 0x000fe400078ec0ff */
[----:B------:R-:W-:Y:S02]  /*c8340*/  LOP3.LUT R3, R3, 0xffff, RZ, 0xc0, !PT ;  /* 0x0000ffff03037812 */ /* 0x000fe400078ec0ff */
[----:B------:R-:W-:Y:S02]  /*c8350*/  LOP3.LUT R19, R19, 0xffff, RZ, 0xc0, !PT ;  /* 0x0000ffff13137812 */ /* 0x000fe400078ec0ff */
[----:B------:R-:W-:-:S02]  /*c8360*/  PRMT R3, R2, 0x3340, R3 ;  /* 0x0000334002037816 */ /* 0x000fc40000000003 */
[----:B------:R-:W-:-:S03]  /*c8370*/  PRMT R10, R19, 0x3340, R0 ;  /* 0x00003340130a7816 */ /* 0x000fc60000000000 */
[----:B------:R2:W-:Y:S01]  /*c8380*/  STL [R1+0xa84], R3 ;  /* 0x000a840301007387 */ /* 0x0005e20000100800 */
[----:B---3--:R-:W-:-:S03]  /*c8390*/  LOP3.LUT R2, R24, 0xffff, RZ, 0xc0, !PT ;  /* 0x0000ffff18027812 */ /* 0x008fc600078ec0ff */
[----:B------:R4:W-:Y:S01]  /*c83a0*/  STL [R1+0x1cc], R10 ;  /* 0x0001cc0a01007387 */ /* 0x0009e20000100800 */
[----:B------:R-:W-:-:S05]  /*c83b0*/  IADD3 R22, P1, R17, R5, RZ ;  /* 0x0000000511167210 */ /* 0x000fca0007f3e0ff */
[----:B------:R-:W-:Y:S01]  /*c83c0*/  IMAD.X R23, R18, 0x1, R6, P1 ;  /* 0x0000000112177824 */ /* 0x000fe200008e0606 */
[----:B--2---:R-:W-:Y:S02]  /*c83d0*/  LOP3.LUT R3, R20, 0xffff, RZ, 0xc0, !PT ;  /* 0x0000ffff14037812 */ /* 0x004fe400078ec0ff */
[----:B----4-:R-:W-:Y:S02]  /*c83e0*/  LOP3.LUT R10, R25, 0xffff, RZ, 0xc0, !PT ;  /* 0x0000ffff190a7812 */ /* 0x010fe400078ec0ff */
[----:B------:R-:W-:Y:S02]  /*c83f0*/  PRMT R19, R3, 0x3340, R0 ;  /* 0x0000334003137816 */ /* 0x000fe40000000000 */
[----:B------:R-:W-:Y:S02]  /*c8400*/  PRMT R20, R2, 0x3340, R10 ;  /* 0x0000334002147816 */ /* 0x000fe4000000000a */
[----:B------:R-:W-:Y:S02]  /*c8410*/  SHF.R.U32.HI R2, RZ, 0x8, R2 ;  /* 0x00000008ff027819 */ /* 0x000fe40000011602 */
[----:B------:R-:W-:-:S02]  /*c8420*/  PRMT R11, R20, 0x5410, R19 ;  /* 0x00005410140b7816 */ /* 0x000fc40000000013 */
[----:B------:R-:W-:Y:S02]  /*c8430*/  SHF.R.U32.HI R20, RZ, 0x8, R10 ;  /* 0x00000008ff147819 */ /* 0x000fe4000001160a */
[----:B------:R-:W-:Y:S01]  /*c8440*/  SHF.R.U32.HI R19, RZ, 0x8, R3 ;  /* 0x00000008ff137819 */ /* 0x000fe20000011603 */
[----:B------:R0:W-:Y:S01]  /*c8450*/  STL [R1+0x5448], R11 ;  /* 0x0054480b01007387 */ /* 0x0001e20000100800 */
[----:B------:R-:W-:Y:S02]  /*c8460*/  LOP3.LUT R2, R2, 0xffff, RZ, 0xc0, !PT ;  /* 0x0000ffff02027812 */ /* 0x000fe400078ec0ff */
[----:B------:R-:W-:Y:S01]  /*c8470*/  LOP3.LUT R20, R20, 0xffff, RZ, 0xc0, !PT ;  /* 0x0000ffff14147812 */ /* 0x000fe200078ec0ff */
[----:B------:R1:W-:Y:S01]  /*c8480*/  STL.64 [R1+0xfa0], R22 ;  /* 0x000fa01601007387 */ /* 0x0003e20000100a00 */
[----:B------:R-:W-:-:S04]  /*c8490*/  LOP3.LUT R19, R19, 0xffff, RZ, 0xc0, !PT ;  /* 0x0000ffff13137812 */ /* 0x000fc800078ec0ff */
[----:B------:R-:W-:Y:S02]  /*c84a0*/  PRMT R10, R19, 0x3340, R0 ;  /* 0x00003340130a7816 */ /* 0x000fe40000000000 */
[----:B0-----:R-:W-:Y:S01]  /*c84b0*/  PRMT R11, R2, 0x3340, R20 ;  /* 0x00003340020b7816 */ /* 0x001fe20000000014 */
[----:B-1----:R-:W2:Y:S04]  /*c84c0*/  LDL.LU R22, [R1+0x12c] ;  /* 0x00012c0001167983 */ /* 0x002ea80000300800 */
[----:B------:R-:W3:Y:S01]  /*c84d0*/  LDL.LU R3, [R1+0x80] ;  /* 0x0000800001037983 */ /* 0x000ee20000300800 */
[----:B------:R-:W-:-:S03]  /*c84e0*/  LOP3.LUT R2, R27, 0xffff, RZ, 0xc0, !PT ;  /* 0x0000ffff1b027812 */ /* 0x000fc600078ec0ff */
[----:B------:R-:W4:Y:S04]  /*c84f0*/  LDL.LU R23, [R1+0x4d24] ;  /* 0x004d240001177983 */ /* 0x000f280000300800 */
[----:B------:R-:W4:Y:S04]  /*c8500*/  LDL.LU R24, [R1+0x184] ;  /* 0x0001840001187983 */ /* 0x000f280000300800 */
[----:B------:R-:W4:Y:S01]  /*c8510*/  LDL.LU R25, [R1+0x1a0] ;  /* 0x0001a00001197983 */ /* 0x000f220000300800 */
[----:B------:R-:W-:-:S03]  /*c8520*/  LOP3.LUT R27, R28, 0xffff, RZ, 0xc0, !PT ;  /* 0x0000ffff1c1b7812 */ /* 0x000fc600078ec0ff */
[----:B------:R-:W-:Y:S01]  /*c8530*/  STL [R1+0xa80], R11 ;  /* 0x000a800b01007387 */ /* 0x000fe20000100800 */
[----:B------:R-:W-:-:S03]  /*c8540*/  LOP3.LUT R28, R29, 0xffff, RZ, 0xc0, !PT ;  /* 0x0000ffff1d1c7812 */ /* 0x000fc600078ec0ff */
[----:B------:R0:W-:Y:S01]  /*c8550*/  STL [R1+0x1bc], R10 ;  /* 0x0001bc0a01007387 */ /* 0x0001e20000100800 */
[----:B------:R-:W-:Y:S02]  /*c8560*/  PRMT R19, R27, 0x3340, R0 ;  /* 0x000033401b137816 */ /* 0x000fe40000000000 */
[----:B------:R-:W-:Y:S02]  /*c8570*/  PRMT R20, R2, 0x3340, R28 ;  /* 0x0000334002147816 */ /* 0x000fe4000000001c */
[----:B0-----:R-:W-:Y:S02]  /*c8580*/  IADD3 R10, P1, R17, R7, RZ ;  /* 0x00000007110a7210 */ /* 0x001fe40007f3e0ff */
[----:B------:R-:W-:-:S03]  /*c8590*/  PRMT R19, R20, 0x5410, R19 ;  /* 0x0000541014137816 */ /* 0x000fc60000000013 */
[----:B------:R-:W-:Y:S01]  /*c85a0*/  IMAD.X R11, R18, 0x1, R8, P1 ;  /* 0x00000001120b7824 */ /* 0x000fe200008e0608 */
[----:B------:R-:W-:Y:S04]  /*c85b0*/  STL.64 [R1+0x5b28], R6 ;  /* 0x005b280601007387 */ /* 0x000fe80000100a00 */
[----:B------:R-:W-:Y:S04]  /*c85c0*/  STL [R1+0x5444], R19 ;  /* 0x0054441301007387 */ /* 0x000fe80000100800 */
[----:B------:R0:W-:Y:S04]  /*c85d0*/  STL.64 [R1+0xfa8], R10 ;  /* 0x000fa80a01007387 */ /* 0x0001e80000100a00 */
[----:B0-----:R-:W4:Y:S01]  /*c85e0*/  LDL.LU.64 R10, [R1+0x5b50] ;  /* 0x005b5000010a7983 */ /* 0x001f220000300a00 */
[----:B------:R-:W-:-:S02]  /*c85f0*/  SHF.R.U32.HI R19, RZ, 0x8, R27 ;  /* 0x00000008ff137819 */ /* 0x000fc4000001161b */
[----:B------:R-:W-:Y:S01]  /*c8600*/  SHF.R.U32.HI R20, RZ, 0x8, R28 ;  /* 0x00000008ff147819 */ /* 0x000fe2000001161c */
[----:B------:R-:W4:Y:S04]  /*c8610*/  LDL.LU R27, [R1+0x704] ;  /* 0x00070400011b7983 */ /* 0x000f280000300800 */
[----:B------:R-:W4:Y:S04]  /*c8620*/  LDL.LU R28, [R1+0x178] ;  /* 0x00017800011c7983 */ /* 0x000f280000300800 */
[----:B------:R-:W4:Y:S01]  /*c8630*/  LDL.LU R29, [R1+0x190] ;  /* 0x00019000011d7983 */ /* 0x000f220000300800 */
[----:B------:R-:W-:-:S02]  /*c8640*/  SHF.R.U32.HI R2, RZ, 0x8, R2 ;  /* 0x00000008ff027819 */ /* 0x000fc40000011602 */
[----:B------:R-:W-:Y:S02]  /*c8650*/  LOP3.LUT R20, R20, 0xffff, RZ, 0xc0, !PT ;  /* 0x0000ffff14147812 */ /* 0x000fe400078ec0ff */
[----:B------:R-:W-:Y:S02]  /*c8660*/  LOP3.LUT R2, R2, 0xffff, RZ, 0xc0, !PT ;  /* 0x0000ffff02027812 */ /* 0x000fe400078ec0ff */
[----:B------:R-:W-:Y:S02]  /*c8670*/  LOP3.LUT R19, R19, 0xffff, RZ, 0xc0, !PT ;  /* 0x0000ffff13137812 */ /* 0x000fe400078ec0ff */
[----:B------:R-:W-:Y:S02]  /*c8680*/  PRMT R2, R2, 0x3340, R20 ;  /* 0x0000334002027816 */ /* 0x000fe40000000014 */
[----:B------:R-:W-:-:S03]  /*c8690*/  PRMT R6, R19, 0x3340, R0 ;  /* 0x0000334013067816 */ /* 0x000fc60000000000 */
[----:B------:R0:W-:Y:S04]  /*c86a0*/  STL [R1+0xa74], R2 ;  /* 0x000a740201007387 */ /* 0x0001e80000100800 */
[----:B------:R3:W-:Y:S01]  /*c86b0*/  STL [R1+0x1b8], R6 ;  /* 0x0001b80601007387 */ /* 0x0007e20000100800 */
[----:B0-----:R-:W-:-:S03]  /*c86c0*/  LOP3.LUT R2, R21, 0xffff, RZ, 0xc0, !PT ;  /* 0x0000ffff15027812 */ /* 0x001fc600078ec0ff */
[----:B------:R-:W4:Y:S01]  /*c86d0*/  LDL.LU R21, [R1+0x5b48] ;  /* 0x005b480001157983 */ /* 0x000f220000300800 */
[----:B------:R-:W-:-:S03]  /*c86e0*/  PRMT R19, R2, 0x3340, R0 ;  /* 0x0000334002137816 */ /* 0x000fc60000000000 */
[----:B------:R0:W-:Y:S01]  /*c86f0*/  STL [R1+0x5470], R2 ;  /* 0x0054700201007387 */ /* 0x0001e20000100800 */
[----:B--2---:R-:W-:Y:S02]  /*c8700*/  LOP3.LUT R22, R22, 0xffff, RZ, 0xc0, !PT ;  /* 0x0000ffff16167812 */ /* 0x004fe400078ec0ff */
[----:B---3--:R-:W-:-:S04]  /*c8710*/  LOP3.LUT R6, R3, 0xffff, RZ, 0xc0, !PT ;  /* 0x0000ffff03067812 */ /* 0x008fc800078ec0ff */
[----:B------:R-:W-:Y:S02]  /*c8720*/  PRMT R20, R22, 0x3340, R6 ;  /* 0x0000334016147816 */ /* 0x000fe40000000006 */
[----:B----4-:R-:W-:Y:S02]  /*c8730*/  LOP3.LUT R3, R23, 0xffff, RZ, 0xc0, !PT ;  /* 0x0000ffff17037812 */ /* 0x010fe400078ec0ff */
[----:B------:R-:W-:Y:S02]  /*c8740*/  LOP3.LUT R7, R24, 0xffff, RZ, 0xc0, !PT ;  /* 0x0000ffff18077812 */ /* 0x000fe400078ec0ff */
[----:B0-----:R-:W-:Y:S02]  /*c8750*/  LOP3.LUT R2, R25, 0xffff, RZ, 0xc0, !PT ;  /* 0x0000ffff19027812 */ /* 0x001fe400078ec0ff */
[----:B------:R-:W-:Y:S02]  /*c8760*/  PRMT R23, R20, 0x5410, R19 ;  /* 0x0000541014177816 */ /* 0x000fe40000000013 */
[----:B------:R-:W-:-:S02]  /*c8770*/  PRMT R19, R7, 0x3340, R0 ;  /* 0x0000334007137816 */ /* 0x000fc40000000000 */
[----:B------:R-:W-:Y:S02]  /*c8780*/  PRMT R20, R3, 0x3340, R2 ;  /* 0x0000334003147816 */ /* 0x000fe40000000002 */
[----:B------:R-:W-:Y:S02]  /*c8790*/  IADD3 R24, P1, R17, R9, RZ ;  /* 0x0000000911187210 */ /* 0x000fe40007f3e0ff */
[----:B------:R-:W-:Y:S01]  /*c87a0*/  PRMT R19, R20, 0x5410, R19 ;  /* 0x0000541014137816 */ /* 0x000fe20000000013 */
[----:B------:R-:W-:Y:S01]  /*c87b0*/  STL [R1+0x5440], R23 ;  /* 0x0054401701007387 */ /* 0x000fe20000100800 */
[----:B------:R-:W-:-:S03]  /*c87c0*/  SHF.R.U32.HI R20, RZ, 0x8, R22 ;  /* 0x00000008ff147819 */ /* 0x000fc60000011616 */
[----:B------:R0:W-:Y:S01]  /*c87d0*/  STL [R1+0x5438], R19 ;  /* 0x0054381301007387 */ /* 0x0001e20000100800 */
[----:B------:R-:W-:Y:S02]  /*c87e0*/  SHF.R.U32.HI R22, RZ, 0x8, R3 ;  /* 0x00000008ff167819 */ /* 0x000fe40000011603 */
[----:B0-----:R-:W-:Y:S02]  /*c87f0*/  SHF.R.U32.HI R19, RZ, 0x8, R6 ;  /* 0x00000008ff137819 */ /* 0x001fe40000011606 */
[----:B------:R-:W-:Y:S02]  /*c8800*/  SHF.R.U32.HI R6, RZ, 0x8, R2 ;  /* 0x00000008ff067819 */ /* 0x000fe40000011602 */
[----:B------:R-:W-:Y:S02]  /*c8810*/  LOP3.LUT R3, R19, 0xffff, RZ, 0xc0, !PT ;  /* 0x0000ffff13037812 */ /* 0x000fe400078ec0ff */
[----:B------:R-:W-:Y:S02]  /*c8820*/  LOP3.LUT R2, R20, 0xffff, RZ, 0xc0, !PT ;  /* 0x0000ffff14027812 */ /* 0x000fe400078ec0ff */
[----:B------:R-:W-:-:S02]  /*c8830*/  LOP3.LUT R19, R6, 0xffff, RZ, 0xc0, !PT ;  /* 0x0000ffff06137812 */ /* 0x000fc400078ec0ff */
[----:B------:R-:W-:Y:S01]  /*c8840*/  LOP3.LUT R20, R22, 0xffff, RZ, 0xc0, !PT ;  /* 0x0000ffff16147812 */ /* 0x000fe200078ec0ff */
[----:B------:R-:W-:-:S05]  /*c8850*/  IMAD.X R25, R18, 0x1, R10, P1 ;  /* 0x0000000112197824 */ /* 0x000fca00008e060a */
[----:B------:R0:W-:Y:S04]  /*c8860*/  STL.64 [R1+0xf98], R24 ;  /* 0x000f981801007387 */ /* 0x0001e80000100a00 */
[----:B------:R-:W2:Y:S04]  /*c8870*/  LDL.LU R6, [R1+0x708] ;  /* 0x0007080001067983 */ /* 0x000ea80000300800 */
[----:B------:R-:W3:Y:S01]  /*c8880*/  LDL.LU R22, [R1+0x194] ;  /* 0x0001940001167983 */ /* 0x000ee20000300800 */
[----:B------:R-:W-:Y:S02]  /*c8890*/  PRMT R2, R2, 0x3340, R3 ;  /* 0x0000334002027816 */ /* 0x000fe40000000003 */
[----:B------:R-:W-:-:S03]  /*c88a0*/  PRMT R3, R20, 0x3340, R19 ;  /* 0x0000334014037816 */ /* 0x000fc60000000013 */
[----:B------:R1:W-:Y:S01]  /*c88b0*/  STL [R1+0x534c], R2 ;  /* 0x00534c0201007387 */ /* 0x0003e20000100800 */
[----:B0-----:R-:W-:-:S03]  /*c88c0*/  LOP3.LUT R24, R28, 0xffff, RZ, 0xc0, !PT ;  /* 0x0000ffff1c187812 */ /* 0x001fc600078ec0ff */
[----:B------:R0:W-:Y:S01]  /*c88d0*/  STL [R1+0x414], R3 ;  /* 0x0004140301007387 */ /* 0x0001e20000100800 */
[----:B------:R-:W-:-:S03]  /*c88e0*/  PRMT R19, R24, 0x3340, R0 ;  /* 0x0000334018137816 */ /* 0x000fc60000000000 */
[----:B------:R-:W4:Y:S01]  /*c88f0*/  LDL.LU R25, [R1+0x160] ;  /* 0x0001600001197983 */ /* 0x000f220000300800 */
[----:B-1----:R-:W-:-:S03]  /*c8900*/  LOP3.LUT R2, R27, 0xffff, RZ, 0xc0, !PT ;  /* 0x0000ffff1b027812 */ /* 0x002fc600078ec0ff */
[----:B------:R-:W4:Y:S01]  /*c8910*/  LDL.LU R27, [R1+0x34] ;  /* 0x00003400011b7983 */ /* 0x000f220000300800 */
[----:B0-----:R-:W-:-:S03]  /*c8920*/  LOP3.LUT R3, R29, 0xffff, RZ, 0xc0, !PT ;  /* 0x0000ffff1d037812 */ /* 0x001fc600078ec0ff */
[----:B------:R-:W4:Y:S01]  /*c8930*/  LDL.LU R23, [R1+0xf4] ;  /* 0x0000f40001177983 */ /* 0x000f220000300800 */
[----:B------:R-:W-:-:S04]  /*c8940*/  PRMT R20, R2, 0x3340, R3 ;  /* 0x0000334002147816 */ /* 0x000fc80000000003 */
[----:B------:R-:W-:Y:S02]  /*c8950*/  PRMT R19, R20, 0x5410, R19 ;  /* 0x0000541014137816 */ /* 0x000fe40000000013 */
[----:B------:R-:W-:-:S03]  /*c8960*/  IADD3 R28, P1, R17, R11, RZ ;  /* 0x0000000b111c7210 */ /* 0x000fc60007f3e0ff */
[----:B------:R0:W-:Y:S01]  /*c8970*/  STL [R1+0x5434], R19 ;  /* 0x0054341301007387 */ /* 0x0001e20000100800 */
[----:B------:R-:W-:Y:S02]  /*c8980*/  SHF.R.U32.HI R2, RZ, 0x8, R2 ;  /* 0x00000008ff027819 */ /* 0x000fe40000011602 */
[----:B------:R-:W-:Y:S01]  /*c8990*/  SHF.R.U32.HI R20, RZ, 0x8, R3 ;  /* 0x00000008ff147819 */ /* 0x000fe20000011603 */
[----:B------:R-:W-:Y:S01]  /*c89a0*/  IMAD.X R29, R18, 0x1, R12, P1 ;  /* 0x00000001121d7824 */ /* 0x000fe200008e060c */
[----:B0-----:R-:W-:Y:S02]  /*c89b0*/  SHF.R.U32.HI R19, RZ, 0x8, R7 ;  /* 0x00000008ff137819 */ /* 0x001fe40000011607 */
[----:B------:R-:W-:Y:S02]  /*c89c0*/  LOP3.LUT R2, R2, 0xffff, RZ, 0xc0, !PT ;  /* 0x0000ffff02027812 */ /* 0x000fe400078ec0ff */
[----:B------:R-:W-:Y:S02]  /*c89d0*/  LOP3.LUT R19, R19, 0xffff, RZ, 0xc0, !PT ;  /* 0x0000ffff13137812 */ /* 0x000fe400078ec0ff */
[----:B------:R-:W-:-:S02]  /*c89e0*/  LOP3.LUT R20, R20, 0xffff, RZ, 0xc0, !PT ;  /* 0x0000ffff14147812 */ /* 0x000fc400078ec0ff */
[----:B------:R-:W-:Y:S01]  /*c89f0*/  PRMT R3, R19, 0x3340, R0 ;  /* 0x0000334013037816 */ /* 0x000fe20000000000 */
[----:B------:R0:W-:Y:S01]  /*c8a00*/  STL.64 [R1+0xf90], R28 ;  /* 0x000f901c01007387 */ /* 0x0001e20000100a00 */
[----:B------:R-:W-:-:S03]  /*c8a10*/  PRMT R2, R2, 0x3340, R20 ;  /* 0x0000334002027816 */ /* 0x000fc60000000014 */
[----:B------:R-:W4:Y:S04]  /*c8a20*/  LDL.LU R7, [R1+0x158] ;  /* 0x0001580001077983 */ /* 0x000f280000300800 */
[----:B------:R-:W-:Y:S04]  /*c8a30*/  STL [R1+0x1b0], R3 ;  /* 0x0001b00301007387 */ /* 0x000fe80000100800 */
[----:B0-----:R-:W4:Y:S04]  /*c8a40*/  LDL.LU R28, [R1+0x30] ;  /* 0x00003000011c7983 */ /* 0x001f280000300800 */
[----:B------:R0:W-:Y:S04]  /*c8a50*/  STL [R1+0xa70], R2 ;  /* 0x000a700201007387 */ /* 0x0001e80000100800 */
[----:B------:R-:W4:Y:S01]  /*c8a60*/  LDL.LU R29, [R1+0xf0] ;  /* 0x0000f000011d7983 */ /* 0x000f220000300800 */
[----:B------:R-:W-:-:S02]  /*c8a70*/  SHF.R.U32.HI R19, RZ, 0x8, R24 ;  /* 0x00000008ff137819 */ /* 0x000fc40000011618 */
[----:B0-----:R-:W-:Y:S02]  /*c8a80*/  IADD3 R2, P1, R17, R13, RZ ;  /* 0x0000000d11027210 */ /* 0x001fe40007f3e0ff */
[----:B------:R-:W-:Y:S01]  /*c8a90*/  LOP3.LUT R19, R19, 0xffff, RZ, 0xc0, !PT ;  /* 0x0000ffff13137812 */ /* 0x000fe200078ec0ff */
[----:B------:R0:W-:Y:S02]  /*c8aa0*/  STL.64 [R1+0x5b20], R12 ;  /* 0x005b200c01007387 */ /* 0x0001e40000100a00 */
[----:B------:R-:W-:-:S05]  /*c8ab0*/  IMAD.X R3, R18, 0x1, R15, P1 ;  /* 0x0000000112037824 */ /* 0x000fca00008e060f */
[----:B------:R1:W-:Y:S01]  /*c8ac0*/  STL.64 [R1+0xf88], R2 ;  /* 0x000f880201007387 */ /* 0x0003e20000100a00 */
[----:B0-----:R-:W-:-:S03]  /*c8ad0*/  PRMT R12, R19, 0x3340, R0 ;  /* 0x00003340130c7816 */ /* 0x001fc60000000000 */
[----:B-1----:R-:W4:Y:S04]  /*c8ae0*/  LDL.LU.64 R2, [R1+0x5b40] ;  /* 0x005b400001027983 */ /* 0x002f280000300a00 */
[----:B------:R-:W4:Y:S04]  /*c8af0*/  LDL.LU R24, [R1+0x5b38] ;  /* 0x005b380001187983 */ /* 0x000f280000300800 */
[----:B------:R0:W-:Y:S01]  /*c8b00*/  STL [R1+0x1b4], R12 ;  /* 0x0001b40c01007387 */ /* 0x0001e20000100800 */
[----:B--2---:R-:W-:Y:S02]  /*c8b10*/  LOP3.LUT R20, R6, 0xffff, RZ, 0xc0, !PT ;  /* 0x0000ffff06147812 */ /* 0x004fe400078ec0ff */
[----:B---3--:R-:W-:-:S02]  /*c8b20*/  LOP3.LUT R19, R22, 0xffff, RZ, 0xc0, !PT ;  /* 0x0000ffff16137812 */ /* 0x008fc400078ec0ff */
[----:B------:R-:W-:Y:S02]  /*c8b30*/  SHF.R.U32.HI R6, RZ, 0x8, R20 ;  /* 0x00000008ff067819 */ /* 0x000fe40000011614 */
[--C-:B0-----:R-:W-:Y:S02]  /*c8b40*/  PRMT R12, R20, 0x3340, R19.reuse ;  /* 0x00003340140c7816 */ /* 0x101fe40000000013 */
[----:B------:R-:W-:Y:S02]  /*c8b50*/  SHF.R.U32.HI R19, RZ, 0x8, R19 ;  /* 0x00000008ff137819 */ /* 0x000fe40000011613 */
[----:B------:R-:W-:Y:S02]  /*c8b60*/  LOP3.LUT R20, R6, 0xffff, RZ, 0xc0, !PT ;  /* 0x0000ffff06147812 */ /* 0x000fe400078ec0ff */
[----:B------:R-:W-:-:S04]  /*c8b70*/  LOP3.LUT R19, R19, 0xffff, RZ, 0xc0, !PT ;  /* 0x0000ffff13137812 */ /* 0x000fc800078ec0ff */
[----:B------:R-:W-:Y:S01]  /*c8b80*/  PRMT R6, R20, 0x3340, R19 ;  /* 0x0000334014067816 */ /* 0x000fe20000000013 */
[----:B------:R0:W-:Y:S01]  /*c8b90*/  STL [R1+0x53ec], R12 ;  /* 0x0053ec0c01007387 */ /* 0x0001e20000100800 */
[----:B----4-:R-:W-:-:S03]  /*c8ba0*/  LOP3.LUT R13, R25, 0xffff, RZ, 0xc0, !PT ;  /* 0x0000ffff190d7812 */ /* 0x010fc600078ec0ff */
[----:B------:R1:W-:Y:S01]  /*c8bb0*/  STL [R1+0x5338], R6 ;  /* 0x0053380601007387 */ /* 0x0003e20000100800 */
[----:B------:R-:W-:-:S03]  /*c8bc0*/  IADD3 R22, P1, R17, R14, RZ ;  /* 0x0000000e11167210 */ /* 0x000fc60007f3e0ff */
[----:B------:R-:W2:Y:S01]  /*c8bd0*/  LDL.LU R25, [R1+0x130] ;  /* 0x0001300001197983 */ /* 0x000ea20000300800 */
[----:B0-----:R-:W-:-:S03]  /*c8be0*/  LOP3.LUT R12, R27, 0xffff, RZ, 0xc0, !PT ;  /* 0x0000ffff1b0c7812 */ /* 0x001fc600078ec0ff */
[----:B------:R-:W3:Y:S01]  /*c8bf0*/  LDL.LU R27, [R1+0x90] ;  /* 0x00009000011b7983 */ /* 0x000ee20000300800 */
[----:B-1----:R-:W-:Y:S02]  /*c8c00*/  LOP3.LUT R6, R23, 0xffff, RZ, 0xc0, !PT ;  /* 0x0000ffff17067812 */ /* 0x002fe400078ec0ff */
[----:B------:R-:W-:Y:S02]  /*c8c10*/  PRMT R19, R12, 0x3340, R0 ;  /* 0x000033400c137816 */ /* 0x000fe40000000000 */
[----:B------:R-:W-:Y:S01]  /*c8c20*/  PRMT R20, R13, 0x3340, R6 ;  /* 0x000033400d147816 */ /* 0x000fe20000000006 */
[----:B------:R-:W-:-:S03]  /*c8c30*/  IMAD.X R23, R18, 0x1, R16, P1 ;  /* 0x0000000112177824 */ /* 0x000fc600008e0610 */
[----:B------:R-:W-:Y:S01]  /*c8c40*/  PRMT R19, R20, 0x5410, R19 ;  /* 0x0000541014137816 */ /* 0x000fe20000000013 */
[----:B------:R-:W-:Y:S04]  /*c8c50*/  STL.64 [R1+0x5b18], R14 ;  /* 0x005b180e01007387 */ /* 0x000fe80000100a00 */
[----:B------:R0:W-:Y:S04]  /*c8c60*/  STL [R1+0x5430], R19 ;  /* 0x0054301301007387 */ /* 0x0001e80000100800 */
[----:B------:R1:W-:Y:S01]  /*c8c70*/  STL.64 [R1+0xf80], R22 ;  /* 0x000f801601007387 */ /* 0x0003e20000100a00 */
[----:B------:R-:W-:-:S02]  /*c8c80*/  SHF.R.U32.HI R18, RZ, 0x8, R6 ;  /* 0x00000008ff127819 */ /* 0x000fc40000011606 */
[----:B0-----:R-:W-:Y:S01]  /*c8c90*/  SHF.R.U32.HI R19, RZ, 0x8, R13 ;  /* 0x00000008ff137819 */ /* 0x001fe2000001160d */
[----:B-1----:R-:W4:Y:S03]  /*c8ca0*/  LDL.LU.64 R22, [R1+0x5b30] ;  /* 0x005b300001167983 */ /* 0x002f260000300a00 */
[----:B------:R-:W-:Y:S02]  /*c8cb0*/  LOP3.LUT R19, R19, 0xffff, RZ, 0xc0, !PT ;  /* 0x0000ffff13137812 */ /* 0x000fe400078ec0ff */
[----:B------:R-:W-:Y:S02]  /*c8cc0*/  LOP3.LUT R18, R18, 0xffff, RZ, 0xc0, !PT ;  /* 0x0000ffff12127812 */ /* 0x000fe400078ec0ff */
[----:B------:R-:W-:Y:S02]  /*c8cd0*/  LOP3.LUT R6, R7, 0xffff, RZ, 0xc0, !PT ;  /* 0x0000ffff07067812 */ /* 0x000fe400078ec0ff */
[----:B------:R-:W-:-:S02]  /*c8ce0*/  LOP3.LUT R7, R28, 0xffff, RZ, 0xc0, !PT ;  /* 0x0000ffff1c077812 */ /* 0x000fc400078ec0ff */
[----:B------:R-:W-:Y:S02]  /*c8cf0*/  PRMT R13, R19, 0x3340, R18 ;  /* 0x00003340130d7816 */ /* 0x000fe40000000012 */
[----:B------:R-:W-:Y:S02]  /*c8d00*/  LOP3.LUT R20, R29, 0xffff, RZ, 0xc0, !PT ;  /* 0x0000ffff1d147812 */ /* 0x000fe400078ec0ff */
[----:B------:R-:W-:Y:S02]  /*c8d10*/  PRMT R18, R7, 0x3340, R0 ;  /* 0x0000334007127816 */ /* 0x000fe40000000000 */
[----:B------:R-:W-:Y:S01]  /*c8d20*/  PRMT R19, R6, 0x3340, R20 ;  /* 0x0000334006137816 */ /* 0x000fe20000000014 */
[----:B------:R0:W-:Y:S04]  /*c8d30*/  STL [R1+0x3fc], R13 ;  /* 0x0003fc0d01007387 */ /* 0x0001e80000100800 */
[----:B------:R-:W4:Y:S01]  /*c8d40*/  LDL.LU R28, [R1+0x138] ;  /* 0x00013800011c7983 */ /* 0x000f220000300800 */
[----:B0-----:R-:W-:-:S05]  /*c8d50*/  PRMT R13, R19, 0x5410, R18 ;  /* 0x00005410130d7816 */ /* 0x001fca0000000012 */
[----:B------:R-:W-:Y:S04]  /*c8d60*/  STL [R1+0x542c], R13 ;  /* 0x00542c0d01007387 */ /* 0x000fe80000100800 */
[----:B------:R-:W4:Y:S01]  /*c8d70*/  LDL.LU R29, [R1+0x94] ;  /* 0x00009400011d7983 */ /* 0x000f220000300800 */
[----:B------:R-:W-:Y:S02]  /*c8d80*/  SHF.R.U32.HI R18, RZ, 0x8, R12 ;  /* 0x00000008ff127819 */ /* 0x000fe4000001160c */
[----:B------:R-:W-:Y:S02]  /*c8d90*/  SHF.R.U32.HI R6, RZ, 0x8, R6 ;  /* 0x00000008ff067819 */ /* 0x000fe40000011606 */
[----:B------:R-:W-:Y:S02]  /*c8da0*/  LOP3.LUT R18, R18, 0xffff, RZ, 0xc0, !PT ;  /* 0x0000ffff12127812 */ /* 0x000fe400078ec0ff */
[----:B------:R-:W-:-:S02]  /*c8db0*/  SHF.R.U32.HI R19, RZ, 0x8, R20 ;  /* 0x00000008ff137819 */ /* 0x000fc40000011614 */
[----:B------:R-:W-:Y:S02]  /*c8dc0*/  LOP3.LUT R20, R6, 0xffff, RZ, 0xc0, !PT ;  /* 0x0000ffff06147812 */ /* 0x000fe400078ec0ff */
[----:B------:R-:W-:Y:S02]  /*c8dd0*/  PRMT R6, R18, 0x3340, R0 ;  /* 0x0000334012067816 */ /* 0x000fe40000000000 */
[----:B------:R-:W-:-:S03]  /*c8de0*/  LOP3.LUT R19, R19, 0xffff, RZ, 0xc0, !PT ;  /* 0x0000ffff13137812 */ /* 0x000fc600078ec0ff */
[----:B------:R-:W-:Y:S01]  /*c8df0*/  STL [R1+0x1a4], R6 ;  /* 0x0001a40601007387 */ /* 0x000fe20000100800 */
[----:B------:R-:W-:Y:S01]  /*c8e00*/  PRMT R12, R20, 0x3340, R19 ;  /* 0x00003340140c7816 */ /* 0x000fe20000000013 */
[----:B------:R-:W-:Y:S01]  /*c8e10*/  VIADD R17, R17, UR5 ;  /* 0x0000000511117c36 */ /* 0x000fe20008000000 */
[----:B------:R-:W-:-:S03]  /*c8e20*/  ULDC UR5, c[0x0][0x248] ;  /* 0x0000920000057ab9 */ /* 0x000fc60000000800 */
[----:B------:R0:W-:Y:S02]  /*c8e30*/  STL [R1+0x9dc], R12 ;  /* 0x0009dc0c01007387 */ /* 0x0001e40000100800 */
[----:B0-----:R-:W-:Y:S02]  /*c8e40*/  IADD3 R12, P1, R17, R0, RZ ;  /* 0x00000000110c7210 */ /* 0x001fe40007f3e0ff */
[----:B--2---:R-:W-:Y:S02]  /*c8e50*/  LOP3.LUT R6, R25, 0xffff, RZ, 0xc0, !PT ;  /* 0x0000ffff19067812 */ /* 0x004fe400078ec0ff */
[----:B---3--:R-:W-:-:S04]  /*c8e60*/  LOP3.LUT R20, R27, 0xffff, RZ, 0xc0, !PT ;  /* 0x0000ffff1b147812 */ /* 0x008fc800078ec0ff */
[----:B------:R-:W-:Y:S02]  /*c8e70*/  PRMT R19, R6, 0x3340, R20 ;  /* 0x0000334006137816 */ /* 0x000fe40000000014 */
[----:B------:R-:W-:Y:S02]  /*c8e80*/  SHF.R.U32.HI R6, RZ, 0x8, R6 ;  /* 0x00000008ff067819 */ /* 0x000fe40000011606 */
[----:B------:R-:W-:Y:S02]  /*c8e90*/  SHF.R.U32.HI R20, RZ, 0x8, R20 ;  /* 0x00000008ff147819 */ /* 0x000fe40000011614 */
[----:B------:R-:W-:Y:S02]  /*c8ea0*/  LOP3.LUT R6, R6, 0xffff, RZ, 0xc0, !PT ;  /* 0x0000ffff06067812 */ /* 0x000fe400078ec0ff */
[----:B----4-:R-:W-:-:S04]  /*c8eb0*/  LOP3.LUT R14, R23, 0xffff, RZ, 0xc0, !PT ;  /* 0x0000ffff170e7812 */ /* 0x010fc800078ec0ff */
[----:B------:R-:W-:-:S04]  /*c8ec0*/  PRMT R18, R14, 0x3340, R0 ;  /* 0x000033400e127816 */ /* 0x000fc80000000000 */
[----:B------:R-:W-:Y:S02]  /*c8ed0*/  PRMT R15, R19, 0x5410, R18 ;  /* 0x00005410130f7816 */ /* 0x000fe40000000012 */
[----:B------:R-:W-:Y:S02]  /*c8ee0*/  SHF.R.S32.HI R18, RZ, 0x1f, R17 ;  /* 0x0000001fff127819 */ /* 0x000fe40000011411 */
[----:B------:R-:W-:Y:S01]  /*c8ef0*/  SHF.R.U32.HI R19, RZ, 0x8, R7 ;  /* 0x00000008ff137819 */ /* 0x000fe20000011607 */
[----:B------:R-:W-:Y:S02]  /*c8f00*/  STL [R1+0x5428], R15 ;  /* 0x0054280f01007387 */ /* 0x000fe40000100800 */
[----:B------:R-:W-:Y:S01]  /*c8f10*/  IMAD.X R13, R18, 0x1, R2, P1 ;  /* 0x00000001120d7824 */ /* 0x000fe200008e0602 */
[----:B------:R-:W-:Y:S01]  /*c8f20*/  LOP3.LUT R19, R19, 0xffff, RZ, 0xc0, !PT ;  /* 0x0000ffff13137812 */ /* 0x000fe200078ec0ff */
[----:B------:R-:W2:Y:S04]  /*c8f30*/  LDL.LU R23, [R1+0x4d28] ;  /* 0x004d280001177983 */ /* 0x000ea80000300800 */
[----:B------:R-:W3:Y:S01]  /*c8f40*/  LDL.LU R25, [R1+0x188] ;  /* 0x0001880001197983 */ /* 0x000ee20000300800 */
[----:B------:R-:W-:-:S03]  /*c8f50*/  LOP3.LUT R20, R20, 0xffff, RZ, 0xc0, !PT ;  /* 0x0000ffff14147812 */ /* 0x000fc600078ec0ff */
[----:B------:R-:W4:Y:S04]  /*c8f60*/  LDL.LU R27, [R1+0x67c] ;  /* 0x00067c00011b7983 */ /* 0x000f280000300800 */
[----:B------:R0:W-:Y:S01]  /*c8f70*/  STL.64 [R1+0xf78], R12 ;  /* 0x000f780c01007387 */ /* 0x0001e20000100a00 */
[----:B------:R-:W-:Y:S02]  /*c8f80*/  PRMT R7, R6, 0x3340, R20 ;  /* 0x0000334006077816 */ /* 0x000fe40000000014 */
[----:B------:R-:W-:Y:S02]  /*c8f90*/  LOP3.LUT R6, R26, 0xffff, RZ, 0xc0, !PT ;  /* 0x0000ffff1a067812 */ /* 0x000fe400078ec0ff */
[----:B0-----:R-:W-:Y:S02]  /*c8fa0*/  PRMT R12, R19, 0x3340, R0 ;  /* 0x00003340130c7816 */ /* 0x001fe40000000000 */
[----:B------:R-:W-:-:S03]  /*c8fb0*/  LOP3.LUT R13, R28, 0xffff, RZ, 0xc0, !PT ;  /* 0x0000ffff1c0d7812 */ /* 0x000fc600078ec0ff */
[----:B------:R0:W-:Y:S01]  /*c8fc0*/  STL [R1+0x1a0], R12 ;  /* 0x0001a00c01007387 */ /* 0x0001e20000100800 */
[----:B------:R-:W-:-:S03]  /*c8fd0*/  PRMT R19, R6, 0x3340, R0 ;  /* 0x0000334006137816 */ /* 0x000fc60000000000 */
[----:B------:R-:W-:Y:S01]  /*c8fe0*/  STL [R1+0x9d8], R7 ;  /* 0x0009d80701007387 */ /* 0x000fe20000100800 */
[----:B0-----:R-:W-:-:S03]  /*c8ff0*/  LOP3.LUT R12, R29, 0xffff, RZ, 0xc0, !PT ;  /* 0x0000ffff1d0c7812 */ /* 0x001fc600078ec0ff */
[----:B------:R0:W-:Y:S01]  /*c9000*/  STL [R1+0x546c], R6 ;  /* 0x00546c0601007387 */ /* 0x0001e20000100800 */
[----:B------:R-:W-:-:S03]  /*c9010*/  PRMT R20, R13, 0x3340, R12 ;  /* 0x000033400d147816 */ /* 0x000fc6000000000c */
[----:B------:R-:W4:Y:S04]  /*c9020*/  LDL.LU R26, [R1+0x4d2c] ;  /* 0x004d2c00011a7983 */ /* 0x000f280000300800 */
[----:B------:R-:W4:Y:S01]  /*c9030*/  LDL.LU R28, [R1+0x18c] ;  /* 0x00018c00011c7983 */ /* 0x000f220000300800 */
[----:B0-----:R-:W-:-:S05]  /*c9040*/  PRMT R6, R20, 0x5410, R19 ;  /* 0x0000541014067816 */ /* 0x001fca0000000013 */
[----:B------:R0:W-:Y:S04]  /*c9050*/  STL [R1+0x5424], R6 ;  /* 0x0054240601007387 */ /* 0x0001e80000100800 */
[----:B------:R-:W4:Y:S01]  /*c9060*/  LDL.LU R29, [R1+0x684] ;  /* 0x00068400011d7983 */ /* 0x000f220000300800 */
[----:B0-----:R-:W-:-:S03]  /*c9070*/  IADD3 R6, P1, R17, R3, RZ ;  /* 0x0000000311067210 */ /* 0x001fc60007f3e0ff */
[----:B------:R-:W-:Y:S02]  /*c9080*/  STL.64 [R1+0x5b10], R2 ;  /* 0x005b100201007387 */ /* 0x000fe40000100a00 */
[----:B------:R-:W-:-:S05]  /*c9090*/  IMAD.X R7, R18, 0x1, R4, P1 ;  /* 0x0000000112077824 */ /* 0x000fca00008e0604 */
[----:B------:R0:W-:Y:S04]  /*c90a0*/  STL.64 [R1+0xf70], R6 ;  /* 0x000f700601007387 */ /* 0x0001e80000100a00 */
[----:B0-----:R-:W4:Y:S01]  /*c90b0*/  LDL.LU.64 R6, [R1+0x5b28] ;  /* 0x005b280001067983 */ /* 0x001f220000300a00 */
[----:B------:R-:W-:Y:S02]  /*c90c0*/  SHF.R.U32.HI R19, RZ, 0x8, R14 ;  /* 0x00000008ff137819 */ /* 0x000fe4000001160e */
[----:B------:R-:W-:Y:S02]  /*c90d0*/  SHF.R.U32.HI R2, RZ, 0x8, R13 ;  /* 0x00000008ff027819 */ /* 0x000fe4000001160d */
[----:B------:R-:W-:Y:S02]  /*c90e0*/  SHF.R.U32.HI R20, RZ, 0x8, R12 ;  /* 0x00000008ff147819 */ /* 0x000fe4000001160c */
[----:B------:R-:W-:-:S02]  /*c90f0*/  LOP3.LUT R19, R19, 0xffff, RZ, 0xc0, !PT ;  /* 0x0000ffff13137812 */ /* 0x000fc400078ec0ff */
[----:B------:R-:W-:Y:S02]  /*c9100*/  LOP3.LUT R2, R2, 0xffff, RZ, 0xc0, !PT ;  /* 0x0000ffff02027812 */ /* 0x000fe400078ec0ff */
[----:B------:R-:W-:Y:S02]  /*c9110*/  LOP3.LUT R20, R20, 0xffff, RZ, 0xc0, !PT ;  /* 0x0000ffff14147812 */ /* 0x000fe400078ec0ff */
[----:B------:R-:W-:Y:S02]  /*c9120*/  PRMT R3, R19, 0x3340, R0 ;  /* 0x0000334013037816 */ /* 0x000fe40000000000 */
[----:B------:R-:W-:-:S03]  /*c9130*/  PRMT R12, R2, 0x3340, R20 ;  /* 0x00003340020c7816 */ /* 0x000fc60000000014 */
[----:B------:R-:W-:Y:S04]  /*c9140*/  STL [R1+0x198], R3 ;  /* 0x0001980301007387 */ /* 0x000fe80000100800 */
[----:B------:R0:W-:Y:S02]  /*c9150*/  STL [R1+0x5318], R12 ;  /* 0x0053180c01007387 */ /* 0x0001e40000100800 */
[----:B0-----:R-:W-:Y:S02]  /*c9160*/  IADD3 R12, P1, R17, R5, RZ ;  /* 0x00000005110c7210 */ /* 0x001fe40007f3e0ff */
[----:B--2---:R-:W-:Y:S02]  /*c9170*/  LOP3.LUT R2, R23, 0xffff, RZ, 0xc0, !PT ;  /* 0x0000ffff17027812 */ /* 0x004fe400078ec0ff */
[----:B---3--:R-:W-:-:S02]  /*c9180*/  LOP3.LUT R3, R25, 0xffff, RZ, 0xc0, !PT ;  /* 0x0000ffff19037812 */ /* 0x008fc400078ec0ff */
[----:B----4-:R-:W-:Y:S02]  /*c9190*/  LOP3.LUT R14, R27, 0xffff, RZ, 0xc0, !PT ;  /* 0x0000ffff1b0e7812 */ /* 0x010fe400078ec0ff */
[----:B------:R-:W-:Y:S02]  /*c91a0*/  PRMT R19, R3, 0x3340, R0 ;  /* 0x0000334003137816 */ /* 0x000fe40000000000 */
[----:B------:R-:W-:-:S04]  /*c91b0*/  PRMT R20, R2, 0x3340, R14 ;  /* 0x0000334002147816 */ /* 0x000fc8000000000e */
[----:B------:R-:W-:-:S05]  /*c91c0*/  PRMT R15, R20, 0x5410, R19 ;  /* 0x00005410140f7816 */ /* 0x000fca0000000013 */
[----:B------:R-:W-:Y:S01]  /*c91d0*/  STL [R1+0x5420], R15 ;  /* 0x0054200f01007387 */ /* 0x000fe20000100800 */
[----:B------:R-:W-:-:S05]  /*c91e0*/  IMAD.X R13, R18, 0x1, R6, P1 ;  /* 0x00000001120d7824 */ /* 0x000fca00008e0606 */
[----:B------:R0:W-:Y:S04]  /*c91f0*/  STL.64 [R1+0xf68], R12 ;  /* 0x000f680c01007387 */ /* 0x0001e80000100a00 */
[----:B0-----:R-:W2:Y:S04]  /*c9200*/  LDL.LU R12, [R1+0x70c] ;  /* 0x00070c00010c7983 */ /* 0x001ea80000300800 */
[----:B------:R-:W3:Y:S04]  /*c9210*/  LDL.LU R13, [R1+0x17c] ;  /* 0x00017c00010d7983 */ /* 0x000ee80000300800 */
        /* <DEDUP_REMOVED lines=10> */
[----:B------:R-:W-:-:S03]  /*c92c0*/  LOP3.LUT R2, R26, 0xffff, RZ, 0xc0, !PT ;  /* 0x0000ffff1a027812 */ /* 0x000fc600078ec0ff */
[----:B------:R1:W-:Y:S01]  /*c92d0*/  STL [R1+0x194], R14 ;  /* 0x0001940e01007387 */ /* 0x0003e20000100800 */
[----:B0-----:R-:W-:Y:S02]  /*c92e0*/  LOP3.LUT R3, R28, 0xffff, RZ, 0xc0, !PT ;  /* 0x0000ffff1c037812 */ /* 0x001fe400078ec0ff */
[----:B------:R-:W-:Y:S01]  /*c92f0*/  IADD3 R26, P1, R17, R7, RZ ;  /* 0x00000007111a7210 */ /* 0x000fe20007f3e0ff */
[----:B------:R-:W4:Y:S01]  /*c9300*/  LDL.LU R28, [R1+0x710] ;  /* 0x00071000011c7983 */ /* 0x000f220000300800 */
[----:B-1----:R-:W-:Y:S02]  /*c9310*/  LOP3.LUT R14, R29, 0xffff, RZ, 0xc0, !PT ;  /* 0x0000ffff1d0e7812 */ /* 0x002fe400078ec0ff */
[----:B------:R-:W-:Y:S01]  /*c9320*/  PRMT R19, R3, 0x3340, R0 ;  /* 0x0000334003137816 */ /* 0x000fe20000000000 */
[----:B------:R-:W4:Y:S01]  /*c9330*/  LDL.LU R29, [R1+0x634] ;  /* 0x00063400011d7983 */ /* 0x000f220000300800 */
[----:B------:R-:W-:Y:S02]  /*c9340*/  PRMT R20, R2, 0x3340, R14 ;  /* 0x0000334002147816 */ /* 0x000fe4000000000e */
[----:B------:R-:W-:-:S02]  /*c9350*/  SHF.R.U32.HI R2, RZ, 0x8, R2 ;  /* 0x00000008ff027819 */ /* 0x000fc40000011602 */
[----:B------:R-:W-:Y:S02]  /*c9360*/  PRMT R15, R20, 0x5410, R19 ;  /* 0x00005410140f7816 */ /* 0x000fe40000000013 */
[----:B------:R-:W-:Y:S02]  /*c9370*/  SHF.R.U32.HI R20, RZ, 0x8, R14 ;  /* 0x00000008ff147819 */ /* 0x000fe4000001160e */
[----:B------:R-:W-:Y:S02]  /*c9380*/  SHF.R.U32.HI R19, RZ, 0x8, R3 ;  /* 0x00000008ff137819 */ /* 0x000fe40000011603 */
[----:B------:R-:W-:Y:S02]  /*c9390*/  LOP3.LUT R2, R2, 0xffff, RZ, 0xc0, !PT ;  /* 0x0000ffff02027812 */ /* 0x000fe400078ec0ff */
[----:B------:R-:W-:Y:S01]  /*c93a0*/  LOP3.LUT R20, R20, 0xffff, RZ, 0xc0, !PT ;  /* 0x0000ffff14147812 */ /* 0x000fe200078ec0ff */
[----:B------:R-:W-:Y:S01]  /*c93b0*/  IMAD.X R27, R18, 0x1, R8, P1 ;  /* 0x00000001121b7824 */ /* 0x000fe200008e0608 */
[----:B------:R-:W-:-:S02]  /*c93c0*/  LOP3.LUT R19, R19, 0xffff, RZ, 0xc0, !PT ;  /* 0x0000ffff13137812 */ /* 0x000fc400078ec0ff */
[----:B------:R-:W-:Y:S01]  /*c93d0*/  PRMT R3, R2, 0x3340, R20 ;  /* 0x0000334002037816 */ /* 0x000fe20000000014 */
[----:B------:R-:W-:Y:S01]  /*c93e0*/  STL [R1+0x541c], R15 ;  /* 0x00541c0f01007387 */ /* 0x000fe20000100800 */
[----:B------:R-:W-:-:S03]  /*c93f0*/  PRMT R2, R19, 0x3340, R0 ;  /* 0x0000334013027816 */ /* 0x000fc60000000000 */
[----:B------:R0:W-:Y:S04]  /*c9400*/  STL.64 [R1+0xf60], R26 ;  /* 0x000f601a01007387 */ /* 0x0001e80000100a00 */
[----:B------:R-:W4:Y:S04]  /*c9410*/  LDL.LU R25, [R1+0x164] ;  /* 0x0001640001197983 */ /* 0x000f280000300800 */
[----:B------:R-:W-:Y:S04]  /*c9420*/  STL [R1+0x890], R3 ;  /* 0x0008900301007387 */ /* 0x000fe80000100800 */
[----:B0-----:R-:W4:Y:S04]  /*c9430*/  LDL.LU R27, [R1+0x40] ;  /* 0x00004000011b7983 */ /* 0x001f280000300800 */
[----:B------:R3:W-:Y:S04]  /*c9440*/  STL [R1+0x190], R2 ;  /* 0x0001900201007387 */ /* 0x0007e80000100800 */
[----:B------:R-:W4:Y:S04]  /*c9450*/  LDL.LU R26, [R1+0x10c] ;  /* 0x00010c00011a7983 */ /* 0x000f280000300800 */
[----:B------:R-:W-:Y:S01]  /*c9460*/  STL.64 [R1+0x5b00], R8 ;  /* 0x005b000801007387 */ /* 0x000fe20000100a00 */
[----:B--2---:R-:W-:-:S02]  /*c9470*/  LOP3.LUT R14, R12, 0xffff, RZ, 0xc0, !PT ;  /* 0x0000ffff0c0e7812 */ /* 0x004fc400078ec0ff */
[----:B---3--:R-:W-:Y:S02]  /*c9480*/  LOP3.LUT R2, R13, 0xffff, RZ, 0xc0, !PT ;  /* 0x0000ffff0d027812 */ /* 0x008fe400078ec0ff */
[----:B----4-:R-:W-:Y:S02]  /*c9490*/  LOP3.LUT R3, R23, 0xffff, RZ, 0xc0, !PT ;  /* 0x0000ffff17037812 */ /* 0x010fe400078ec0ff */
[----:B------:R-:W-:Y:S02]  /*c94a0*/  PRMT R19, R2, 0x3340, R0 ;  /* 0x0000334002137816 */ /* 0x000fe40000000000 */
[----:B------:R-:W-:Y:S02]  /*c94b0*/  PRMT R20, R14, 0x3340, R3 ;  /* 0x000033400e147816 */ /* 0x000fe40000000003 */
[----:B------:R-:W-:Y:S02]  /*c94c0*/  IADD3 R12, P1, R17, R9, RZ ;  /* 0x00000009110c7210 */ /* 0x000fe40007f3e0ff */
[----:B------:R-:W-:-:S03]  /*c94d0*/  PRMT R15, R20, 0x5410, R19 ;  /* 0x00005410140f7816 */ /* 0x000fc60000000013 */
[----:B------:R-:W-:Y:S02]  /*c94e0*/  IMAD.X R13, R18, 0x1, R10, P1 ;  /* 0x00000001120d7824 */ /* 0x000fe400008e060a */
[----:B------:R-:W-:Y:S04]  /*c94f0*/  STL [R1+0x5414], R15 ;  /* 0x0054140f01007387 */ /* 0x000fe80000100800 */
[----:B------:R0:W-:Y:S04]  /*c9500*/  STL.64 [R1+0xf58], R12 ;  /* 0x000f580c01007387 */ /* 0x0001e80000100a00 */
[----:B0-----:R-:W2:Y:S01]  /*c9510*/  LDL.LU.64 R12, [R1+0x5b20] ;  /* 0x005b2000010c7983 */ /* 0x001ea20000300a00 */
[----:B------:R-:W-:-:S02]  /*c9520*/  SHF.R.U32.HI R20, RZ, 0x8, R14 ;  /* 0x00000008ff147819 */ /* 0x000fc4000001160e */
[----:B------:R-:W-:Y:S02]  /*c9530*/  SHF.R.U32.HI R19, RZ, 0x8, R3 ;  /* 0x00000008ff137819 */ /* 0x000fe40000011603 */
[----:B------:R-:W-:Y:S02]  /*c9540*/  LOP3.LUT R20, R20, 0xffff, RZ, 0xc0, !PT ;  /* 0x0000ffff14147812 */ /* 0x000fe400078ec0ff */
[----:B------:R-:W-:-:S04]  /*c9550*/  LOP3.LUT R19, R19, 0xffff, RZ, 0xc0, !PT ;  /* 0x0000ffff13137812 */ /* 0x000fc800078ec0ff */
[----:B------:R-:W-:Y:S02]  /*c9560*/  PRMT R3, R20, 0x3340, R19 ;  /* 0x0000334014037816 */ /* 0x000fe40000000013 */
[----:B------:R-:W-:Y:S02]  /*c9570*/  LOP3.LUT R20, R28, 0xffff, RZ, 0xc0, !PT ;  /* 0x0000ffff1c147812 */ /* 0x000fe400078ec0ff */
[----:B------:R-:W-:Y:S01]  /*c9580*/  LOP3.LUT R19, R29, 0xffff, RZ, 0xc0, !PT ;  /* 0x0000ffff1d137812 */ /* 0x000fe200078ec0ff */
[----:B------:R0:W-:Y:S03]  /*c9590*/  STL [R1+0x88c], R3 ;  /* 0x00088c0301007387 */ /* 0x0001e60000100800 */
[----:B------:R-:W-:Y:S01]  /*c95a0*/  PRMT R8, R20, 0x3340, R19 ;  /* 0x0000334014087816 */ /* 0x000fe20000000013 */
[----:B------:R-:W3:Y:S04]  /*c95b0*/  LDL.LU R23, [R1+0x168] ;  /* 0x0001680001177983 */ /* 0x000ee80000300800 */
[----:B------:R-:W4:Y:S01]  /*c95c0*/  LDL.LU R28, [R1+0x44] ;  /* 0x00004400011c7983 */ /* 0x000f220000300800 */
[----:B0-----:R-:W-:-:S02]  /*c95d0*/  SHF.R.U32.HI R3, RZ, 0x8, R2 ;  /* 0x00000008ff037819 */ /* 0x001fc40000011602 */
[----:B------:R-:W-:Y:S01]  /*c95e0*/  SHF.R.U32.HI R2, RZ, 0x8, R20 ;  /* 0x00000008ff027819 */ /* 0x000fe20000011614 */
[----:B------:R-:W4:Y:S01]  /*c95f0*/  LDL.LU R29, [R1+0x110] ;  /* 0x00011000011d7983 */ /* 0x000f220000300800 */
[----:B------:R-:W-:Y:S02]  /*c9600*/  SHF.R.U32.HI R20, RZ, 0x8, R19 ;  /* 0x00000008ff147819 */ /* 0x000fe40000011613 */
[----:B------:R-:W-:Y:S02]  /*c9610*/  LOP3.LUT R19, R3, 0xffff, RZ, 0xc0, !PT ;  /* 0x0000ffff03137812 */ /* 0x000fe400078ec0ff */
[----:B------:R-:W-:Y:S02]  /*c9620*/  LOP3.LUT R2, R2, 0xffff, RZ, 0xc0, !PT ;  /* 0x0000ffff02027812 */ /* 0x000fe400078ec0ff */
[----:B------:R-:W-:Y:S01]  /*c9630*/  LOP3.LUT R20, R20, 0xffff, RZ, 0xc0, !PT ;  /* 0x0000ffff14147812 */ /* 0x000fe200078ec0ff */
[----:B------:R0:W-:Y:S01]  /*c9640*/  STL [R1+0x53c8], R8 ;  /* 0x0053c80801007387 */ /* 0x0001e20000100800 */
[----:B------:R-:W-:-:S05]  /*c9650*/  PRMT R3, R19, 0x3340, R0 ;  /* 0x0000334013037816 */ /* 0x000fca0000000000 */
[----:B------:R1:W-:Y:S01]  /*c9660*/  STL [R1+0x18c], R3 ;  /* 0x00018c0301007387 */ /* 0x0003e20000100800 */
[----:B0-----:R-:W-:Y:S02]  /*c9670*/  PRMT R8, R2, 0x3340, R20 ;  /* 0x0000334002087816 */ /* 0x001fe40000000014 */
[----:B------:R-:W-:-:S03]  /*c9680*/  LOP3.LUT R2, R25, 0xffff, RZ, 0xc0, !PT ;  /* 0x0000ffff19027812 */ /* 0x000fc600078ec0ff */
[----:B------:R0:W-:Y:S01]  /*c9690*/  STL [R1+0x52f0], R8 ;  /* 0x0052f00801007387 */ /* 0x0001e20000100800 */
[----:B-1----:R-:W-:Y:S02]  /*c96a0*/  LOP3.LUT R3, R27, 0xffff, RZ, 0xc0, !PT ;  /* 0x0000ffff1b037812 */ /* 0x002fe400078ec0ff */
[----:B------:R-:W-:Y:S01]  /*c96b0*/  IADD3 R14, P1, R17, R11, RZ ;  /* 0x0000000b110e7210 */ /* 0x000fe20007f3e0ff */
[----:B------:R-:W4:Y:S01]  /*c96c0*/  LDL.LU R25, [R1+0x4d30] ;  /* 0x004d300001197983 */ /* 0x000f220000300800 */
[----:B------:R-:W-:-:S03]  /*c96d0*/  PRMT R19, R3, 0x3340, R0 ;  /* 0x0000334003137816 */ /* 0x000fc60000000000 */
[----:B------:R-:W4:Y:S01]  /*c96e0*/  LDL.LU R27, [R1+0x5f8] ;  /* 0x0005f800011b7983 */ /* 0x000f220000300800 */
[----:B0-----:R-:W-:-:S03]  /*c96f0*/  LOP3.LUT R8, R26, 0xffff, RZ, 0xc0, !PT ;  /* 0x0000ffff1a087812 */ /* 0x001fc600078ec0ff */
[----:B------:R-:W4:Y:S01]  /*c9700*/  LDL.LU R26, [R1+0x698] ;  /* 0x00069800011a7983 */ /* 0x000f220000300800 */
[----:B------:R-:W-:-:S04]  /*c9710*/  PRMT R20, R2, 0x3340, R8 ;  /* 0x0000334002147816 */ /* 0x000fc80000000008 */
[----:B------:R-:W-:-:S05]  /*c9720*/  PRMT R9, R20, 0x5410, R19 ;  /* 0x0000541014097816 */ /* 0x000fca0000000013 */
[----:B------:R-:W-:Y:S01]  /*c9730*/  STL [R1+0x5410], R9 ;  /* 0x0054100901007387 */ /* 0x000fe20000100800 */
[----:B--2---:R-:W-:-:S05]  /*c9740*/  IMAD.X R15, R18, 0x1, R12, P1 ;  /* 0x00000001120f7824 */ /* 0x004fca00008e060c */
[----:B------:R0:W-:Y:S04]  /*c9750*/  STL.64 [R1+0xf50], R14 ;  /* 0x000f500e01007387 */ /* 0x0001e80000100a00 */
[----:B0-----:R-:W2:Y:S01]  /*c9760*/  LDL.LU.64 R14, [R1+0x5b18] ;  /* 0x005b1800010e7983 */ /* 0x001ea20000300a00 */
[----:B------:R-:W-:Y:S02]  /*c9770*/  SHF.R.U32.HI R2, RZ, 0x8, R2 ;  /* 0x00000008ff027819 */ /* 0x000fe40000011602 */
[----:B------:R-:W-:Y:S02]  /*c9780*/  SHF.R.U32.HI R20, RZ, 0x8, R8 ;  /* 0x00000008ff147819 */ /* 0x000fe40000011608 */
[----:B------:R-:W-:Y:S02]  /*c9790*/  SHF.R.U32.HI R19, RZ, 0x8, R3 ;  /* 0x00000008ff137819 */ /* 0x000fe40000011603 */
[----:B------:R-:W-:-:S02]  /*c97a0*/  LOP3.LUT R2, R2, 0xffff, RZ, 0xc0, !PT ;  /* 0x0000ffff02027812 */ /* 0x000fc400078ec0ff */
[----:B------:R-:W-:Y:S02]  /*c97b0*/  LOP3.LUT R20, R20, 0xffff, RZ, 0xc0, !PT ;  /* 0x0000ffff14147812 */ /* 0x000fe400078ec0ff */
[----:B------:R-:W-:Y:S02]  /*c97c0*/  LOP3.LUT R19, R19, 0xffff, RZ, 0xc0, !PT ;  /* 0x0000ffff13137812 */ /* 0x000fe400078ec0ff */
[----:B------:R-:W-:Y:S02]  /*c97d0*/  PRMT R3, R2, 0x3340, R20 ;  /* 0x0000334002037816 */ /* 0x000fe40000000014 */
[----:B------:R-:W-:Y:S02]  /*c97e0*/  PRMT R2, R19, 0x3340, R0 ;  /* 0x0000334013027816 */ /* 0x000fe40000000000 */
[----:B---3--:R-:W-:Y:S01]  /*c97f0*/  LOP3.LUT R9, R23, 0xffff, RZ, 0xc0, !PT ;  /* 0x0000ffff17097812 */ /* 0x008fe200078ec0ff */
[----:B------:R-:W-:Y:S01]  /*c9800*/  STL [R1+0x3f4], R3 ;  /* 0x0003f40301007387 */ /* 0x000fe20000100800 */
[----:B----4-:R-:W-:-:S02]  /*c9810*/  LOP3.LUT R23, R28, 0xffff, RZ, 0xc0, !PT ;  /* 0x0000ffff1c177812 */ /* 0x010fc400078ec0ff */
[----:B------:R-:W-:Y:S01]  /*c9820*/  LOP3.LUT R8, R29, 0xffff, RZ, 0xc0, !PT ;  /* 0x0000ffff1d087812 */ /* 0x000fe200078ec0ff */
[----:B------:R0:W-:Y:S04]  /*c9830*/  STL [R1+0x188], R2 ;  /* 0x0001880201007387 */ /* 0x0001e80000100800 */
[----:B------:R-:W3:Y:S04]  /*c9840*/  LDL.LU R28, [R1+0x13c] ;  /* 0x00013c00011c7983 */ /* 0x000ee80000300800 */
[----:B------:R-:W4:Y:S01]  /*c9850*/  LDL.LU R29, [R1+0xb8] ;  /* 0x0000b800011d7983 */ /* 0x000f220000300800 */
[----:B------:R-:W-:-:S02]  /*c9860*/  PRMT R19, R23, 0x3340, R0 ;  /* 0x0000334017137816 */ /* 0x000fc40000000000 */
[----:B------:R-:W-:Y:S02]  /*c9870*/  PRMT R20, R9, 0x3340, R8 ;  /* 0x0000334009147816 */ /* 0x000fe40000000008 */
[----:B0-----:R-:W-:Y:S02]  /*c9880*/  IADD3 R2, P1, R17, R13, RZ ;  /* 0x0000000d11027210 */ /* 0x001fe40007f3e0ff */
[----:B------:R-:W-:-:S05]  /*c9890*/  PRMT R19, R20, 0x5410, R19 ;  /* 0x0000541014137816 */ /* 0x000fca0000000013 */
[----:B------:R0:W-:Y:S01]  /*c98a0*/  STL [R1+0x540c], R19 ;  /* 0x00540c1301007387 */ /* 0x0001e20000100800 */
[----:B------:R-:W-:-:S04]  /*c98b0*/  SHF.R.U32.HI R20, RZ, 0x8, R9 ;  /* 0x00000008ff147819 */ /* 0x000fc80000011609 */
[----:B------:R-:W-:Y:S02]  /*c98c0*/  LOP3.LUT R20, R20, 0xffff, RZ, 0xc0, !PT ;  /* 0x0000ffff14147812 */ /* 0x000fe400078ec0ff */
[----:B0-----:R-:W-:Y:S01]  /*c98d0*/  SHF.R.U32.HI R19, RZ, 0x8, R8 ;  /* 0x00000008ff137819 */ /* 0x001fe20000011608 */
[----:B--2---:R-:W-:-:S05]  /*c98e0*/  IMAD.X R3, R18, 0x1, R15, P1 ;  /* 0x0000000112037824 */ /* 0x004fca00008e060f */
[----:B------:R0:W-:Y:S04]  /*c98f0*/  STL.64 [R1+0xf48], R2 ;  /* 0x000f480201007387 */ /* 0x0001e80000100a00 */
[----:B0-----:R-:W2:Y:S01]  /*c9900*/  LDL.LU.64 R2, [R1+0x5b10] ;  /* 0x005b100001027983 */ /* 0x001ea20000300a00 */
[----:B------:R-:W-:-:S04]  /*c9910*/  LOP3.LUT R19, R19, 0xffff, RZ, 0xc0, !PT ;  /* 0x0000ffff13137812 */ /* 0x000fc800078ec0ff */
[----:B------:R-:W-:Y:S02]  /*c9920*/  PRMT R9, R20, 0x3340, R19 ;  /* 0x0000334014097816 */ /* 0x000fe40000000013 */
[----:B------:R-:W-:Y:S02]  /*c9930*/  LOP3.LUT R25, R25, 0xffff, RZ, 0xc0, !PT ;  /* 0x0000ffff19197812 */ /* 0x000fe400078ec0ff */
[----:B------:R-:W-:Y:S01]  /*c9940*/  LOP3.LUT R8, R27, 0xffff, RZ, 0xc0, !PT ;  /* 0x0000ffff1b087812 */ /* 0x000fe200078ec0ff */
[----:B------:R0:W-:Y:S03]  /*c9950*/  STL [R1+0x3f0], R9 ;  /* 0x0003f00901007387 */ /* 0x0001e60000100800 */
[----:B------:R-:W-:Y:S02]  /*c9960*/  PRMT R19, R8, 0x3340, R0 ;  /* 0x0000334008137816 */ /* 0x000fe40000000000 */
[----:B0-----:R-:W-:-:S02]  /*c9970*/  LOP3.LUT R9, R26, 0xffff, RZ, 0xc0, !PT ;  /* 0x0000ffff1a097812 */ /* 0x001fc400078ec0ff */
[----:B------:R-:W-:Y:S02]  /*c9980*/  IADD3 R26, P1, R17, R14, RZ ;  /* 0x0000000e111a7210 */ /* 0x000fe40007f3e0ff */
[----:B------:R-:W-:-:S04]  /*c9990*/  PRMT R20, R25, 0x3340, R9 ;  /* 0x0000334019147816 */ /* 0x000fc80000000009 */
[----:B------:R-:W-:Y:S01]  /*c99a0*/  PRMT R19, R20, 0x5410, R19 ;  /* 0x0000541014137816 */ /* 0x000fe20000000013 */
[----:B------:R-:W-:Y:S01]  /*c99b0*/  IMAD.X R27, R18, 0x1, R16, P1 ;  /* 0x00000001121b7824 */ /* 0x000fe200008e0610 */
[----:B------:R-:W-:Y:S01]  /*c99c0*/  SHF.R.U32.HI R18, RZ, 0x8, R23 ;  /* 0x00000008ff127819 */ /* 0x000fe20000011617 */
[----:B------:R-:W-:Y:S01]  /*c99d0*/  STL.64 [R1+0x5af0], R14 ;  /* 0x005af00e01007387 */ /* 0x000fe20000100a00 */
[----:B------:R-:W-:-:S03]  /*c99e0*/  SHF.R.U32.HI R20, RZ, 0x8, R25 ;  /* 0x00000008ff147819 */ /* 0x000fc60000011619 */
[----:B------:R0:W-:Y:S01]  /*c99f0*/  STL [R1+0x5404], R19 ;  /* 0x0054041301007387 */ /* 0x0001e20000100800 */
[----:B------:R-:W-:Y:S02]  /*c9a00*/  LOP3.LUT R18, R18, 0xffff, RZ, 0xc0, !PT ;  /* 0x0000ffff12127812 */ /* 0x000fe400078ec0ff */
[----:B------:R-:W-:Y:S02]  /*c9a10*/  LOP3.LUT R20, R20, 0xffff, RZ, 0xc0, !PT ;  /* 0x0000ffff14147812 */ /* 0x000fe400078ec0ff */
[----:B0-----:R-:W-:Y:S02]  /*c9a20*/  SHF.R.U32.HI R19, RZ, 0x8, R9 ;  /* 0x00000008ff137819 */ /* 0x001fe40000011609 */
[----:B------:R-:W-:Y:S02]  /*c9a30*/  PRMT R15, R18, 0x3340, R0 ;  /* 0x00003340120f7816 */ /* 0x000fe40000000000 */
[----:B------:R-:W-:Y:S01]  /*c9a40*/  LOP3.LUT R19, R19, 0xffff, RZ, 0xc0, !PT ;  /* 0x0000ffff13137812 */ /* 0x000fe200078ec0ff */
[----:B------:R-:W-:Y:S03]  /*c9a50*/  STL.64 [R1+0xf40], R26 ;  /* 0x000f401a01007387 */ /* 0x000fe60000100a00 */
[----:B------:R-:W-:Y:S01]  /*c9a60*/  PRMT R14, R20, 0x3340, R19 ;  /* 0x00003340140e7816 */ /* 0x000fe20000000013 */
[----:B------:R-:W2:Y:S04]  /*c9a70*/  LDL.LU R9, [R1+0x140] ;  /* 0x0001400001097983 */ /* 0x000ea80000300800 */
[----:B------:R3:W-:Y:S01]  /*c9a80*/  STL [R1+0x17c], R15 ;  /* 0x00017c0f01007387 */ /* 0x0007e20000100800 */
[----:B----4-:R-:W-:-:S03]  /*c9a90*/  LOP3.LUT R20, R29, 0xffff, RZ, 0xc0, !PT ;  /* 0x0000ffff1d147812 */ /* 0x010fc600078ec0ff */
[----:B------:R-:W4:Y:S04]  /*c9aa0*/  LDL.LU R23, [R1+0xbc] ;  /* 0x0000bc0001177983 */ /* 0x000f280000300800 */
[----:B------:R-:W4:Y:S01]  /*c9ab0*/  LDL.LU R25, [R1+0x4d34] ;  /* 0x004d340001197983 */ /* 0x000f220000300800 */
[----:B---3--:R-:W-:-:S03]  /*c9ac0*/  LOP3.LUT R15, R28, 0xffff, RZ, 0xc0, !PT ;  /* 0x0000ffff1c0f7812 */ /* 0x008fc600078ec0ff */
[----:B------:R0:W-:Y:S01]  /*c9ad0*/  STL [R1+0x888], R14 ;  /* 0x0008880e01007387 */ /* 0x0001e20000100800 */
[----:B------:R-:W-:-:S03]  /*c9ae0*/  PRMT R19, R15, 0x3340, R20 ;  /* 0x000033400f137816 */ /* 0x000fc60000000014 */
[----:B------:R-:W3:Y:S04]  /*c9af0*/  LDL.LU R27, [R1+0x5fc] ;  /* 0x0005fc00011b7983 */ /* 0x000ee80000300800 */
[----:B------:R-:W3:Y:S01]  /*c9b00*/  LDL.LU R26, [R1+0x69c] ;  /* 0x00069c00011a7983 */ /* 0x000ee20000300800 */
[----:B0-----:R-:W-:-:S04]  /*c9b10*/  LOP3.LUT R14, R22, 0xffff, RZ, 0xc0, !PT ;  /* 0x0000ffff160e7812 */ /* 0x001fc800078ec0ff */
[----:B------:R-:W-:-:S04]  /*c9b20*/  PRMT R18, R14, 0x3340, R0 ;  /* 0x000033400e127816 */ /* 0x000fc80000000000 */
[----:B------:R-:W-:Y:S02]  /*c9b30*/  PRMT R22, R19, 0x5410, R18 ;  /* 0x0000541013167816 */ /* 0x000fe40000000012 */
[----:B------:R-:W-:Y:S02]  /*c9b40*/  SHF.R.U32.HI R19, RZ, 0x8, R15 ;  /* 0x00000008ff137819 */ /* 0x000fe4000001160f */
[----:B------:R-:W-:Y:S01]  /*c9b50*/  SHF.R.U32.HI R18, RZ, 0x8, R20 ;  /* 0x00000008ff127819 */ /* 0x000fe20000011614 */
[----:B------:R-:W-:Y:S01]  /*c9b60*/  VIADD R17, R17, UR5 ;  /* 0x0000000511117c36 */ /* 0x000fe20008000000 */
[----:B------:R-:W-:Y:S01]  /*c9b70*/  LOP3.LUT R19, R19, 0xffff, RZ, 0xc0, !PT ;  /* 0x0000ffff13137812 */ /* 0x000fe200078ec0ff */
[----:B------:R0:W-:Y:S01]  /*c9b80*/  STL [R1+0x5400], R22 ;  /* 0x0054001601007387 */ /* 0x0001e20000100800 */
[----:B------:R-:W-:Y:S01]  /*c9b90*/  LOP3.LUT R18, R18, 0xffff, RZ, 0xc0, !PT ;  /* 0x0000ffff12127812 */ /* 0x000fe200078ec0ff */
[----:B------:R-:W-:Y:S01]  /*c9ba0*/  ULDC UR5, c[0x0][0x248] ;  /* 0x0000920000057ab9 */ /* 0x000fe20000000800 */
[----:B------:R-:W-:-:S02]  /*c9bb0*/  IADD3 R28, P1, R17, R0, RZ ;  /* 0x00000000111c7210 */ /* 0x000fc40007f3e0ff */
[----:B------:R-:W-:Y:S02]  /*c9bc0*/  PRMT R15, R19, 0x3340, R18 ;  /* 0x00003340130f7816 */ /* 0x000fe40000000012 */
[----:B------:R-:W-:Y:S02]  /*c9bd0*/  SHF.R.S32.HI R18, RZ, 0x1f, R17 ;  /* 0x0000001fff127819 */ /* 0x000fe40000011411 */
[----:B------:R-:W-:-:S04]  /*c9be0*/  SHF.R.U32.HI R19, RZ, 0x8, R14 ;  /* 0x00000008ff137819 */ /* 0x000fc8000001160e */
[----:B------:R-:W-:Y:S02]  /*c9bf0*/  LOP3.LUT R19, R19, 0xffff, RZ, 0xc0, !PT ;  /* 0x0000ffff13137812 */ /* 0x000fe400078ec0ff */
[----:B------:R-:W-:Y:S01]  /*c9c00*/  SHF.R.U32.HI R20, RZ, 0x8, R8 ;  /* 0x00000008ff147819 */ /* 0x000fe20000011608 */
[----:B------:R-:W-:Y:S01]  /*c9c10*/  STL [R1+0x884], R15 ;  /* 0x0008840f01007387 */ /* 0x000fe20000100800 */
[----:B------:R-:W-:Y:S01]  /*c9c20*/  PRMT R8, R19, 0x3340, R0 ;  /* 0x0000334013087816 */ /* 0x000fe20000000000 */
[----:B--2---:R-:W-:-:S05]  /*c9c30*/  IMAD.X R29, R18, 0x1, R2, P1 ;  /* 0x00000001121d7824 */ /* 0x004fca00008e0602 */
[----:B------:R1:W-:Y:S04]  /*c9c40*/  STL.64 [R1+0xf38], R28 ;  /* 0x000f381c01007387 */ /* 0x0003e80000100a00 */
[----:B0-----:R-:W2:Y:S04]  /*c9c50*/  LDL.LU R22, [R1+0x714] ;  /* 0x0007140001167983 */ /* 0x001ea80000300800 */
[----:B-1----:R-:W2:Y:S04]  /*c9c60*/  LDL.LU R28, [R1+0x5b8] ;  /* 0x0005b800011c7983 */ /* 0x002ea80000300800 */
[----:B------:R0:W-:Y:S04]  /*c9c70*/  STL [R1+0x184], R8 ;  /* 0x0001840801007387 */ /* 0x0001e80000100800 */
[----:B------:R-:W2:Y:S01]  /*c9c80*/  LDL.LU R29, [R1+0x64c] ;  /* 0x00064c00011d7983 */ /* 0x000ea20000300800 */
[----:B------:R-:W-:-:S04]  /*c9c90*/  LOP3.LUT R20, R20, 0xffff, RZ, 0xc0, !PT ;  /* 0x0000ffff14147812 */ /* 0x000fc800078ec0ff */
[----:B------:R-:W-:Y:S02]  /*c9ca0*/  PRMT R14, R20, 0x3340, R0 ;  /* 0x00003340140e7816 */ /* 0x000fe40000000000 */
[----:B0-----:R-:W-:-:S03]  /*c9cb0*/  LOP3.LUT R8, R21, 0xffff, RZ, 0xc0, !PT ;  /* 0x0000ffff15087812 */ /* 0x001fc600078ec0ff */
[----:B------:R4:W-:Y:S01]  /*c9cc0*/  STL [R1+0x180], R14 ;  /* 0x0001800e01007387 */ /* 0x0009e20000100800 */
[----:B------:R-:W-:-:S03]  /*c9cd0*/  PRMT R19, R8, 0x3340, R0 ;  /* 0x0000334008137816 */ /* 0x000fc60000000000 */
[----:B------:R-:W2:Y:S04]  /*c9ce0*/  LDL.LU R21, [R1+0x5b08] ;  /* 0x005b080001157983 */ /* 0x000ea80000300800 */
[----:B------:R0:W-:Y:S01]  /*c9cf0*/  STL [R1+0x5468], R8 ;  /* 0x0054680801007387 */ /* 0x0001e20000100800 */
[----:B------:R-:W-:Y:S02]  /*c9d00*/  LOP3.LUT R15, R9, 0xffff, RZ, 0xc0, !PT ;  /* 0x0000ffff090f7812 */ /* 0x000fe400078ec0ff */
[----:B----4-:R-:W-:-:S04]  /*c9d10*/  LOP3.LUT R14, R23, 0xffff, RZ, 0xc0, !PT ;  /* 0x0000ffff170e7812 */ /* 0x010fc800078ec0ff */
[----:B------:R-:W-:Y:S02]  /*c9d20*/  PRMT R20, R15, 0x3340, R14 ;  /* 0x000033400f147816 */ /* 0x000fe4000000000e */
[----:B------:R-:W-:Y:S02]  /*c9d30*/  LOP3.LUT R9, R25, 0xffff, RZ, 0xc0, !PT ;  /* 0x0000ffff19097812 */ /* 0x000fe400078ec0ff */
[----:B------:R-:W-:Y:S02]  /*c9d40*/  PRMT R25, R20, 0x5410, R19 ;  /* 0x0000541014197816 */ /* 0x000fe40000000013 */
[----:B---3--:R-:W-:Y:S02]  /*c9d50*/  LOP3.LUT R23, R27, 0xffff, RZ, 0xc0, !PT ;  /* 0x0000ffff1b177812 */ /* 0x008fe400078ec0ff */
[----:B0-----:R-:W-:Y:S02]  /*c9d60*/  LOP3.LUT R8, R26, 0xffff, RZ, 0xc0, !PT ;  /* 0x0000ffff1a087812 */ /* 0x001fe400078ec0ff */
[----:B------:R-:W-:-:S02]  /*c9d70*/  PRMT R19, R23, 0x3340, R0 ;  /* 0x0000334017137816 */ /* 0x000fc40000000000 */
[----:B------:R-:W-:-:S04]  /*c9d80*/  PRMT R20, R9, 0x3340, R8 ;  /* 0x0000334009147816 */ /* 0x000fc80000000008 */
[----:B------:R-:W-:Y:S01]  /*c9d90*/  PRMT R19, R20, 0x5410, R19 ;  /* 0x0000541014137816 */ /* 0x000fe20000000013 */
[----:B------:R0:W-:Y:S01]  /*c9da0*/  STL [R1+0x53fc], R25 ;  /* 0x0053fc1901007387 */ /* 0x0001e20000100800 */
[----:B------:R-:W-:Y:S02]  /*c9db0*/  IADD3 R26, P1, R17, R3, RZ ;  /* 0x00000003111a7210 */ /* 0x000fe40007f3e0ff */
[----:B------:R-:W-:Y:S01]  /*c9dc0*/  SHF.R.U32.HI R20, RZ, 0x8, R15 ;  /* 0x00000008ff147819 */ /* 0x000fe2000001160f */
[----:B------:R1:W-:Y:S01]  /*c9dd0*/  STL [R1+0x53f8], R19 ;  /* 0x0053f81301007387 */ /* 0x0003e20000100800 */
[----:B------:R-:W-:Y:S01]  /*c9de0*/  SHF.R.U32.HI R15, RZ, 0x8, R9 ;  /* 0x00000008ff0f7819 */ /* 0x000fe20000011609 */
[----:B------:R-:W-:Y:S02]  /*c9df0*/  IMAD.X R27, R18, 0x1, R4, P1 ;  /* 0x00000001121b7824 */ /* 0x000fe400008e0604 */
[----:B0-----:R-:W3:Y:S01]  /*c9e00*/  LDL.LU R25, [R1+0x170] ;  /* 0x0001700001197983 */ /* 0x001ee20000300800 */
[----:B-1----:R-:W-:-:S02]  /*c9e10*/  SHF.R.U32.HI R19, RZ, 0x8, R14 ;  /* 0x00000008ff137819 */ /* 0x002fc4000001160e */
[----:B------:R-:W-:Y:S02]  /*c9e20*/  SHF.R.U32.HI R14, RZ, 0x8, R8 ;  /* 0x00000008ff0e7819 */ /* 0x000fe40000011608 */
[----:B------:R-:W-:Y:S02]  /*c9e30*/  LOP3.LUT R8, R20, 0xffff, RZ, 0xc0, !PT ;  /* 0x0000ffff14087812 */ /* 0x000fe400078ec0ff */
[----:B------:R-:W-:Y:S02]  /*c9e40*/  LOP3.LUT R9, R19, 0xffff, RZ, 0xc0, !PT ;  /* 0x0000ffff13097812 */ /* 0x000fe400078ec0ff */
[----:B------:R-:W-:Y:S02]  /*c9e50*/  LOP3.LUT R20, R15, 0xffff, RZ, 0xc0, !PT ;  /* 0x0000ffff0f147812 */ /* 0x000fe400078ec0ff */
[----:B------:R-:W-:Y:S02]  /*c9e60*/  LOP3.LUT R19, R14, 0xffff, RZ, 0xc0, !PT ;  /* 0x0000ffff0e137812 */ /* 0x000fe400078ec0ff */
[----:B------:R-:W-:Y:S01]  /*c9e70*/  PRMT R9, R8, 0x3340, R9 ;  /* 0x0000334008097816 */ /* 0x000fe20000000009 */
[----:B------:R0:W-:Y:S01]  /*c9e80*/  STL.64 [R1+0xf28], R26 ;  /* 0x000f281a01007387 */ /* 0x0001e20000100a00 */
[----:B------:R-:W-:-:S03]  /*c9e90*/  PRMT R8, R20, 0x3340, R19 ;  /* 0x0000334014087816 */ /* 0x000fc60000000013 */
[----:B0-----:R-:W4:Y:S04]  /*c9ea0*/  LDL.LU R27, [R1+0x50] ;  /* 0x00005000011b7983 */ /* 0x001f280000300800 */
[----:B------:R-:W4:Y:S04]  /*c9eb0*/  LDL.LU R26, [R1+0x114] ;  /* 0x00011400011a7983 */ /* 0x000f280000300800 */
[----:B------:R-:W-:Y:S04]  /*c9ec0*/  STL [R1+0x52b8], R9 ;  /* 0x0052b80901007387 */ /* 0x000fe80000100800 */
[----:B------:R0:W-:Y:S02]  /*c9ed0*/  STL [R1+0x880], R8 ;  /* 0x0008800801007387 */ /* 0x0001e40000100800 */
[----:B0-----:R-:W-:-:S05]  /*c9ee0*/  IADD3 R8, P1, R17, R5, RZ ;  /* 0x0000000511087210 */ /* 0x001fca0007f3e0ff */
[----:B------:R-:W-:Y:S01]  /*c9ef0*/  IMAD.X R9, R18, 0x1, R6, P1 ;  /* 0x0000000112097824 */ /* 0x000fe200008e0606 */
[----:B--2---:R-:W-:Y:S02]  /*c9f00*/  LOP3.LUT R14, R22, 0xffff, RZ, 0xc0, !PT ;  /* 0x0000ffff160e7812 */ /* 0x004fe400078ec0ff */
[----:B------:R-:W-:Y:S02]  /*c9f10*/  LOP3.LUT R15, R28, 0xffff, RZ, 0xc0, !PT ;  /* 0x0000ffff1c0f7812 */ /* 0x000fe400078ec0ff */
[----:B------:R-:W2:Y:S02]  /*c9f20*/  LDL.LU R28, [R1+0x144] ;  /* 0x00014400011c7983 */ /* 0x000ea40000300800 */
[----:B------:R-:W-:Y:S02]  /*c9f30*/  PRMT R19, R15, 0x3340, R0 ;  /* 0x000033400f137816 */ /* 0x000fe40000000000 */
[----:B------:R-:W-:Y:S02]  /*c9f40*/  LOP3.LUT R22, R29, 0xffff, RZ, 0xc0, !PT ;  /* 0x0000ffff1d167812 */ /* 0x000fe400078ec0ff */
[----:B------:R-:W2:Y:S02]  /*c9f50*/  LDL.LU R29, [R1+0xc0] ;  /* 0x0000c000011d7983 */ /* 0x000ea40000300800 */
[----:B------:R-:W-:-:S04]  /*c9f60*/  PRMT R20, R14, 0x3340, R22 ;  /* 0x000033400e147816 */ /* 0x000fc80000000016 */
[----:B------:R-:W-:-:S05]  /*c9f70*/  PRMT R19, R20, 0x5410, R19 ;  /* 0x0000541014137816 */ /* 0x000fca0000000013 */
[----:B------:R-:W-:Y:S04]  /*c9f80*/  STL [R1+0x53f0], R19 ;  /* 0x0053f01301007387 */ /* 0x000fe80000100800 */
[----:B------:R0:W-:Y:S04]  /*c9f90*/  STL.64 [R1+0xf30], R8 ;  /* 0x000f300801007387 */ /* 0x0001e80000100a00 */
[----:B0-----:R-:W2:Y:S01]  /*c9fa0*/  LDL.LU.64 R8, [R1+0x5b00] ;  /* 0x005b000001087983 */ /* 0x001ea20000300a00 */
[----:B------:R-:W-:Y:S02]  /*c9fb0*/  SHF.R.U32.HI R14, RZ, 0x8, R14 ;  /* 0x00000008ff0e7819 */ /* 0x000fe4000001160e */
[----:B------:R-:W-:-:S02]  /*c9fc0*/  SHF.R.U32.HI R20, RZ, 0x8, R22 ;  /* 0x00000008ff147819 */ /* 0x000fc40000011616 */
[----:B------:R-:W-:Y:S02]  /*c9fd0*/  SHF.R.U32.HI R19, RZ, 0x8, R15 ;  /* 0x00000008ff137819 */ /* 0x000fe4000001160f */
[----:B------:R-:W-:Y:S02]  /*c9fe0*/  LOP3.LUT R14, R14, 0xffff, RZ, 0xc0, !PT ;  /* 0x0000ffff0e0e7812 */ /* 0x000fe400078ec0ff */
[----:B------:R-:W-:Y:S02]  /*c9ff0*/  LOP3.LUT R20, R20, 0xffff, RZ, 0xc0, !PT ;  /* 0x0000ffff14147812 */ /* 0x000fe400078ec0ff */
[----:B------:R-:W-:Y:S02]  /*ca000*/  LOP3.LUT R19, R19, 0xffff, RZ, 0xc0, !PT ;  /* 0x0000ffff13137812 */ /* 0x000fe400078ec0ff */
[----:B------:R-:W-:Y:S02]  /*ca010*/  PRMT R20, R14, 0x3340, R20 ;  /* 0x000033400e147816 */ /* 0x000fe40000000014 */
[----:B------:R-:W-:-:S03]  /*ca020*/  PRMT R15, R19, 0x3340, R0 ;  /* 0x00003340130f7816 */ /* 0x000fc60000000000 */
[----:B------:R-:W-:Y:S04]  /*ca030*/  STL [R1+0x3dc], R20 ;  /* 0x0003dc1401007387 */ /* 0x000fe80000100800 */
[----:B------:R0:W-:Y:S01]  /*ca040*/  STL [R1+0x178], R15 ;  /* 0x0001780f01007387 */ /* 0x0001e20000100800 */
[----:B---3--:R-:W-:-:S03]  /*ca050*/  LOP3.LUT R14, R25, 0xffff, RZ, 0xc0, !PT ;  /* 0x0000ffff190e7812 */ /* 0x008fc600078ec0ff */
[----:B------:R-:W3:Y:S01]  /*ca060*/  LDL.LU R25, [R1+0x2d8] ;  /* 0x0002d80001197983 */ /* 0x000ee20000300800 */
[----:B----4-:R-:W-:Y:S02]  /*ca070*/  LOP3.LUT R22, R27, 0xffff, RZ, 0xc0, !PT ;  /* 0x0000ffff1b167812 */ /* 0x010fe400078ec0ff */
[----:B0-----:R-:W-:Y:S02]  /*ca080*/  LOP3.LUT R15, R26, 0xffff, RZ, 0xc0, !PT ;  /* 0x0000ffff1a0f7812 */ /* 0x001fe400078ec0ff */
[----:B------:R-:W-:Y:S02]  /*ca090*/  PRMT R19, R22, 0x3340, R0 ;  /* 0x0000334016137816 */ /* 0x000fe40000000000 */
[----:B------:R-:W-:Y:S02]  /*ca0a0*/  PRMT R20, R14, 0x3340, R15 ;  /* 0x000033400e147816 */ /* 0x000fe4000000000f */
[----:B------:R-:W-:Y:S02]  /*ca0b0*/  IADD3 R26, P1, R17, R7, RZ ;  /* 0x00000007111a7210 */ /* 0x000fe40007f3e0ff */
[----:B------:R-:W-:-:S05]  /*ca0c0*/  PRMT R19, R20, 0x5410, R19 ;  /* 0x0000541014137816 */ /* 0x000fca0000000013 */
[----:B------:R-:W-:Y:S01]  /*ca0d0*/  STL [R1+0x53e8], R19 ;  /* 0x0053e81301007387 */ /* 0x000fe20000100800 */
[----:B--2---:R-:W-:-:S05]  /*ca0e0*/  IMAD.X R27, R18, 0x1, R8, P1 ;  /* 0x00000001121b7824 */ /* 0x004fca00008e0608 */
[----:B------:R0:W-:Y:S04]  /*ca0f0*/  STL.64 [R1+0xf20], R26 ;  /* 0x000f201a01007387 */ /* 0x0001e80000100a00 */
[----:B0-----:R-:W2:Y:S01]  /*ca100*/  LDL.LU R27, [R1+0x118] ;  /* 0x00011800011b7983 */ /* 0x001ea20000300800 */
        /* <DEDUP_REMOVED lines=8> */
[----:B------:R0:W-:Y:S01]  /*ca190*/  STL [R1+0x170], R19 ;  /* 0x0001701301007387 */ /* 0x0001e20000100800 */
[----:B------:R-:W-:Y:S02]  /*ca1a0*/  LOP3.LUT R15, R28, 0xffff, RZ, 0xc0, !PT ;  /* 0x0000ffff1c0f7812 */ /* 0x000fe400078ec0ff */
[----:B------:R-:W-:Y:S01]  /*ca1b0*/  LOP3.LUT R24, R24, 0xffff, RZ, 0xc0, !PT ;  /* 0x0000ffff18187812 */ /* 0x000fe200078ec0ff */
[----:B------:R1:W-:Y:S03]  /*ca1c0*/  STL [R1+0x878], R14 ;  /* 0x0008780e01007387 */ /* 0x0003e60000100800 */
[----:B0-----:R-:W-:Y:S02]  /*ca1d0*/  PRMT R19, R24, 0x3340, R0 ;  /* 0x0000334018137816 */ /* 0x001fe40000000000 */
[----:B-1----:R-:W-:-:S04]  /*ca1e0*/  LOP3.LUT R14, R29, 0xffff, RZ, 0xc0, !PT ;  /* 0x0000ffff1d0e7812 */ /* 0x002fc800078ec0ff */
[----:B------:R-:W-:-:S04]  /*ca1f0*/  PRMT R20, R15, 0x3340, R14 ;  /* 0x000033400f147816 */ /* 0x000fc8000000000e */
[----:B------:R-:W-:Y:S01]  /*ca200*/  PRMT R19, R20, 0x5410, R19 ;  /* 0x0000541014137816 */ /* 0x000fe20000000013 */
[----:B------:R0:W-:Y:S01]  /*ca210*/  STL.64 [R1+0x5ad8], R8 ;  /* 0x005ad80801007387 */ /* 0x0001e20000100a00 */
[----:B------:R-:W-:-:S03]  /*ca220*/  IADD3 R28, P1, R17, R9, RZ ;  /* 0x00000009111c7210 */ /* 0x000fc60007f3e0ff */
[----:B------:R1:W-:Y:S01]  /*ca230*/  STL [R1+0x53e4], R19 ;  /* 0x0053e41301007387 */ /* 0x0003e20000100800 */
[----:B------:R-:W-:Y:S01]  /*ca240*/  SHF.R.U32.HI R20, RZ, 0x8, R14 ;  /* 0x00000008ff147819 */ /* 0x000fe2000001160e */
[----:B------:R-:W-:Y:S01]  /*ca250*/  IMAD.X R29, R18, 0x1, R10, P1 ;  /* 0x00000001121d7824 */ /* 0x000fe200008e060a */
[----:B0-----:R-:W-:Y:S02]  /*ca260*/  SHF.R.U32.HI R8, RZ, 0x8, R15 ;  /* 0x00000008ff087819 */ /* 0x001fe4000001160f */
[----:B-1----:R-:W-:Y:S02]  /*ca270*/  SHF.R.U32.HI R19, RZ, 0x8, R22 ;  /* 0x00000008ff137819 */ /* 0x002fe40000011616 */
[----:B------:R-:W-:Y:S02]  /*ca280*/  LOP3.LUT R8, R8, 0xffff, RZ, 0xc0, !PT ;  /* 0x0000ffff08087812 */ /* 0x000fe400078ec0ff */
[----:B------:R-:W-:Y:S02]  /*ca290*/  LOP3.LUT R19, R19, 0xffff, RZ, 0xc0, !PT ;  /* 0x0000ffff13137812 */ /* 0x000fe400078ec0ff */
[----:B------:R-:W-:Y:S01]  /*ca2a0*/  LOP3.LUT R20, R20, 0xffff, RZ, 0xc0, !PT ;  /* 0x0000ffff14147812 */ /* 0x000fe200078ec0ff */
[----:B------:R0:W-:Y:S01]  /*ca2b0*/  STL.64 [R1+0xf10], R28 ;  /* 0x000f101c01007387 */ /* 0x0001e20000100a00 */
[----:B------:R-:W-:-:S02]  /*ca2c0*/  PRMT R15, R19, 0x3340, R0 ;  /* 0x00003340130f7816 */ /* 0x000fc40000000000 */
[----:B------:R-:W-:Y:S01]  /*ca2d0*/  PRMT R14, R8, 0x3340, R20 ;  /* 0x00003340080e7816 */ /* 0x000fe20000000014 */
[----:B------:R-:W4:Y:S01]  /*ca2e0*/  LDL.LU R26, [R1+0x4d38] ;  /* 0x004d3800011a7983 */ /* 0x000f220000300800 */
[----:B---3--:R-:W-:Y:S02]  /*ca2f0*/  LOP3.LUT R9, R25, 0xffff, RZ, 0xc0, !PT ;  /* 0x0000ffff19097812 */ /* 0x008fe400078ec0ff */
[----:B------:R-:W-:Y:S01]  /*ca300*/  LOP3.LUT R8, R21, 0xffff, RZ, 0xc0, !PT ;  /* 0x0000ffff15087812 */ /* 0x000fe200078ec0ff */
[----:B0-----:R-:W3:Y:S03]  /*ca310*/  LDL.LU R28, [R1+0x608] ;  /* 0x00060800011c7983 */ /* 0x001ee60000300800 */
[----:B------:R-:W-:Y:S01]  /*ca320*/  PRMT R19, R8, 0x3340, R0 ;  /* 0x0000334008137816 */ /* 0x000fe20000000000 */
[----:B------:R-:W3:Y:S04]  /*ca330*/  LDL.LU R29, [R1+0x6b4] ;  /* 0x0006b400011d7983 */ /* 0x000ee80000300800 */
[----:B------:R-:W-:Y:S04]  /*ca340*/  STL [R1+0x168], R15 ;  /* 0x0001680f01007387 */ /* 0x000fe80000100800 */
[----:B------:R0:W-:Y:S04]  /*ca350*/  STL [R1+0x874], R14 ;  /* 0x0008740e01007387 */ /* 0x0001e80000100800 */
[----:B------:R-:W3:Y:S01]  /*ca360*/  LDL.LU R21, [R1+0x5af8] ;  /* 0x005af80001157983 */ /* 0x000ee20000300800 */
[----:B0-----:R-:W-:-:S05]  /*ca370*/  IADD3 R14, P1, R17, R11, RZ ;  /* 0x0000000b110e7210 */ /* 0x001fca0007f3e0ff */
[----:B------:R-:W-:Y:S01]  /*ca380*/  IMAD.X R15, R18, 0x1, R12, P1 ;  /* 0x00000001120f7824 */ /* 0x000fe200008e060c */
[----:B--2---:R-:W-:-:S04]  /*ca390*/  LOP3.LUT R22, R27, 0xffff, RZ, 0xc0, !PT ;  /* 0x0000ffff1b167812 */ /* 0x004fc800078ec0ff */
        /* <DEDUP_REMOVED lines=8> */
[----:B------:R-:W-:Y:S01]  /*ca420*/  LOP3.LUT R9, R9, 0xffff, RZ, 0xc0, !PT ;  /* 0x0000ffff09097812 */ /* 0x000fe200078ec0ff */
[----:B------:R-:W2:Y:S01]  /*ca430*/  LDL.LU R8, [R1+0x148] ;  /* 0x0001480001087983 */ /* 0x000ea20000300800 */
[----:B------:R-:W-:Y:S02]  /*ca440*/  LOP3.LUT R20, R20, 0xffff, RZ, 0xc0, !PT ;  /* 0x0000ffff14147812 */ /* 0x000fe400078ec0ff */
[----:B------:R-:W-:Y:S02]  /*ca450*/  LOP3.LUT R19, R19, 0xffff, RZ, 0xc0, !PT ;  /* 0x0000ffff13137812 */ /* 0x000fe400078ec0ff */
[----:B------:R-:W-:Y:S02]  /*ca460*/  IADD3 R22, P1, R17, R13, RZ ;  /* 0x0000000d11167210 */ /* 0x000fe40007f3e0ff */
[----:B------:R-:W-:-:S02]  /*ca470*/  PRMT R20, R9, 0x3340, R20 ;  /* 0x0000334009147816 */ /* 0x000fc40000000014 */
[----:B------:R-:W-:-:S03]  /*ca480*/  PRMT R9, R19, 0x3340, R0 ;  /* 0x0000334013097816 */ /* 0x000fc60000000000 */
[----:B------:R-:W-:Y:S04]  /*ca490*/  STL [R1+0x3d0], R20 ;  /* 0x0003d01401007387 */ /* 0x000fe80000100800 */
[----:B------:R-:W-:Y:S04]  /*ca4a0*/  STL.64 [R1+0x5ac0], R12 ;  /* 0x005ac00c01007387 */ /* 0x000fe80000100a00 */
[----:B------:R0:W-:Y:S01]  /*ca4b0*/  STL [R1+0x160], R9 ;  /* 0x0001600901007387 */ /* 0x0001e20000100800 */
[----:B------:R-:W-:-:S04]  /*ca4c0*/  SHF.R.U32.HI R19, RZ, 0x8, R24 ;  /* 0x00000008ff137819 */ /* 0x000fc80000011618 */
[----:B------:R-:W-:-:S04]  /*ca4d0*/  LOP3.LUT R19, R19, 0xffff, RZ, 0xc0, !PT ;  /* 0x0000ffff13137812 */ /* 0x000fc800078ec0ff */
[--C-:B0-----:R-:W-:Y:S02]  /*ca4e0*/  PRMT R9, R19, 0x3340, R0.reuse ;  /* 0x0000334013097816 */ /* 0x101fe40000000000 */
[----:B----4-:R-:W-:Y:S02]  /*ca4f0*/  LOP3.LUT R26, R26, 0xffff, RZ, 0xc0, !PT ;  /* 0x0000ffff1a1a7812 */ /* 0x010fe400078ec0ff */
[----:B---3--:R-:W-:Y:S02]  /*ca500*/  LOP3.LUT R12, R28, 0xffff, RZ, 0xc0, !PT ;  /* 0x0000ffff1c0c7812 */ /* 0x008fe400078ec0ff */
[----:B------:R-:W-:Y:S02]  /*ca510*/  LOP3.LUT R13, R29, 0xffff, RZ, 0xc0, !PT ;  /* 0x0000ffff1d0d7812 */ /* 0x000fe400078ec0ff */
[----:B------:R-:W-:Y:S02]  /*ca520*/  PRMT R19, R12, 0x3340, R0 ;  /* 0x000033400c137816 */ /* 0x000fe40000000000 */
[----:B------:R-:W-:-:S04]  /*ca530*/  PRMT R20, R26, 0x3340, R13 ;  /* 0x000033401a147816 */ /* 0x000fc8000000000d */
[----:B------:R-:W-:Y:S01]  /*ca540*/  PRMT R20, R20, 0x5410, R19 ;  /* 0x0000541014147816 */ /* 0x000fe20000000013 */
[----:B--2---:R-:W-:-:S05]  /*ca550*/  IMAD.X R23, R18, 0x1, R15, P1 ;  /* 0x0000000112177824 */ /* 0x004fca00008e060f */
[----:B------:R0:W-:Y:S04]  /*ca560*/  STL.64 [R1+0xf18], R22 ;  /* 0x000f181601007387 */ /* 0x0001e80000100a00 */
[----:B0-----:R-:W2:Y:S04]  /*ca570*/  LDL.LU.64 R22, [R1+0x5ae8] ;  /* 0x005ae80001167983 */ /* 0x001ea80000300a00 */
[----:B------:R0:W-:Y:S04]  /*ca580*/  STL [R1+0x164], R9 ;  /* 0x0001640901007387 */ /* 0x0001e80000100800 */
[----:B0-----:R-:W3:Y:S04]  /*ca590*/  LDL.LU R9, [R1+0x4d3c] ;  /* 0x004d3c0001097983 */ /* 0x001ee80000300800 */
[----:B------:R-:W4:Y:S04]  /*ca5a0*/  LDL.LU R24, [R1+0x60c] ;  /* 0x00060c0001187983 */ /* 0x000f280000300800 */
[----:B------:R-:W4:Y:S04]  /*ca5b0*/  LDL.LU R25, [R1+0x6b8] ;  /* 0x0006b80001197983 */ /* 0x000f280000300800 */
[----:B------:R-:W4:Y:S04]  /*ca5c0*/  LDL.LU R28, [R1+0x5cc] ;  /* 0x0005cc00011c7983 */ /* 0x000f280000300800 */
[----:B------:R0:W-:Y:S04]  /*ca5d0*/  STL [R1+0x53d8], R20 ;  /* 0x0053d81401007387 */ /* 0x0001e80000100800 */
[----:B------:R-:W4:Y:S01]  /*ca5e0*/  LDL.LU R29, [R1+0x718] ;  /* 0x00071800011d7983 */ /* 0x000f220000300800 */
[----:B------:R-:W-:Y:S01]  /*ca5f0*/  IMAD.MOV.U32 R19, RZ, RZ, R26 ;  /* 0x000000ffff137224 */ /* 0x000fe200078e001a */
[----:B------:R-:W-:-:S04]  /*ca600*/  IADD3 R26, P1, R17, R14, RZ ;  /* 0x0000000e111a7210 */ /* 0x000fc80007f3e0ff */
[----:B------:R-:W-:Y:S01]  /*ca610*/  SHF.R.U32.HI R19, RZ, 0x8, R19 ;  /* 0x00000008ff137819 */ /* 0x000fe20000011613 */
[----:B------:R-:W-:Y:S01]  /*ca620*/  IMAD.X R27, R18, 0x1, R16, P1 ;  /* 0x00000001121b7824 */ /* 0x000fe200008e0610 */
[----:B------:R-:W-:Y:S02]  /*ca630*/  SHF.R.U32.HI R18, RZ, 0x8, R13 ;  /* 0x00000008ff127819 */ /* 0x000fe4000001160d */
[----:B------:R-:W-:Y:S02]  /*ca640*/  LOP3.LUT R19, R19, 0xffff, RZ, 0xc0, !PT ;  /* 0x0000ffff13137812 */ /* 0x000fe400078ec0ff */
[----:B------:R-:W-:Y:S01]  /*ca650*/  LOP3.LUT R18, R18, 0xffff, RZ, 0xc0, !PT ;  /* 0x0000ffff12127812 */ /* 0x000fe200078ec0ff */
[----:B------:R1:W-:Y:S01]  /*ca660*/  STL.64 [R1+0xf08], R26 ;  /* 0x000f081a01007387 */ /* 0x0003e20000100a00 */
[----:B------:R-:W-:Y:S02]  /*ca670*/  LOP3.LUT R8, R8, 0xffff, RZ, 0xc0, !PT ;  /* 0x0000ffff08087812 */ /* 0x000fe400078ec0ff */
[----:B------:R-:W-:-:S02]  /*ca680*/  PRMT R18, R19, 0x3340, R18 ;  /* 0x0000334013127816 */ /* 0x000fc40000000012 */
[----:B0-----:R-:W-:Y:S01]  /*ca690*/  LOP3.LUT R20, R21, 0xffff, RZ, 0xc0, !PT ;  /* 0x0000ffff15147812 */ /* 0x001fe200078ec0ff */
[----:B-1----:R-:W4:Y:S04]  /*ca6a0*/  LDL.LU R27, [R1+0x5ae4] ;  /* 0x005ae400011b7983 */ /* 0x002f280000300800 */
[----:B------:R-:W4:Y:S01]  /*ca6b0*/  LDL.LU R26, [R1+0x654] ;  /* 0x00065400011a7983 */ /* 0x000f220000300800 */
[----:B------:R-:W-:-:S03]  /*ca6c0*/  PRMT R19, R8, 0x3340, R20 ;  /* 0x0000334008137816 */ /* 0x000fc60000000014 */
[----:B------:R0:W-:Y:S01]  /*ca6d0*/  STL [R1+0x86c], R18 ;  /* 0x00086c1201007387 */ /* 0x0001e20000100800 */
[----:B------:R-:W-:Y:S02]  /*ca6e0*/  SHF.R.U32.HI R8, RZ, 0x8, R8 ;  /* 0x00000008ff087819 */ /* 0x000fe40000011608 */
[----:B--2---:R-:W-:Y:S02]  /*ca6f0*/  LOP3.LUT R13, R22, 0xffff, RZ, 0xc0, !PT ;  /* 0x0000ffff160d7812 */ /* 0x004fe400078ec0ff */
[----:B------:R-:W2:Y:S02]  /*ca700*/  LDL.LU R22, [R1+0x5ae0] ;  /* 0x005ae00001167983 */ /* 0x000ea40000300800 */
[----:B0-----:R-:W-:Y:S02]  /*ca710*/  PRMT R18, R13, 0x3340, R0 ;  /* 0x000033400d127816 */ /* 0x001fe40000000000 */
[----:B------:R0:W-:Y:S02]  /*ca720*/  STL [R1+0x5464], R13 ;  /* 0x0054640d01007387 */ /* 0x0001e40000100800 */
[----:B0-----:R-:W-:-:S02]  /*ca730*/  PRMT R13, R19, 0x5410, R18 ;  /* 0x00005410130d7816 */ /* 0x001fc40000000012 */
[----:B------:R-:W-:Y:S02]  /*ca740*/  SHF.R.U32.HI R19, RZ, 0x8, R20 ;  /* 0x00000008ff137819 */ /* 0x000fe40000011614 */
[----:B------:R-:W-:Y:S02]  /*ca750*/  SHF.R.U32.HI R18, RZ, 0x8, R12 ;  /* 0x00000008ff127819 */ /* 0x000fe4000001160c */
[----:B------:R-:W-:Y:S02]  /*ca760*/  LOP3.LUT R20, R8, 0xffff, RZ, 0xc0, !PT ;  /* 0x0000ffff08147812 */ /* 0x000fe400078ec0ff */
[----:B------:R-:W-:Y:S02]  /*ca770*/  LOP3.LUT R19, R19, 0xffff, RZ, 0xc0, !PT ;  /* 0x0000ffff13137812 */ /* 0x000fe400078ec0ff */
[----:B------:R-:W-:Y:S02]  /*ca780*/  LOP3.LUT R18, R18, 0xffff, RZ, 0xc0, !PT ;  /* 0x0000ffff12127812 */ /* 0x000fe400078ec0ff */
[----:B------:R-:W-:-:S02]  /*ca790*/  PRMT R21, R20, 0x3340, R19 ;  /* 0x0000334014157816 */ /* 0x000fc40000000013 */
[----:B------:R-:W-:Y:S01]  /*ca7a0*/  PRMT R8, R18, 0x3340, R0 ;  /* 0x0000334012087816 */ /* 0x000fe20000000000 */
[----:B------:R3:W-:Y:S04]  /*ca7b0*/  STL [R1+0x53d4], R13 ;  /* 0x0053d40d01007387 */ /* 0x0007e80000100800 */
[----:B------:R4:W-:Y:S04]  /*ca7c0*/  STL [R1+0x54c0], R21 ;  /* 0x0054c01501007387 */ /* 0x0009e80000100800 */
[----:B------:R0:W-:Y:S01]  /*ca7d0*/  STL [R1+0x158], R8 ;  /* 0x0001580801007387 */ /* 0x0001e20000100800 */
[----:B---3--:R-:W-:-:S02]  /*ca7e0*/  LOP3.LUT R13, R9, 0xffff, RZ, 0xc0, !PT ;  /* 0x0000ffff090d7812 */ /* 0x008fc400078ec0ff */
[----:B----4-:R-:W-:Y:S02]  /*ca7f0*/  LOP3.LUT R21, R25, 0xffff, RZ, 0xc0, !PT ;  /* 0x0000ffff19157812 */ /* 0x010fe400078ec0ff */
[----:B0-----:R-:W-:Y:S02]  /*ca800*/  LOP3.LUT R8, R24, 0xffff, RZ, 0xc0, !PT ;  /* 0x0000ffff18087812 */ /* 0x001fe400078ec0ff */
[----:B------:R-:W-:Y:S02]  /*ca810*/  PRMT R19, R13, 0x3340, R21 ;  /* 0x000033400d137816 */ /* 0x000fe40000000015 */
[----:B------:R-:W-:-:S04]  /*ca820*/  PRMT R18, R8, 0x3340, R0 ;  /* 0x0000334008127816 */ /* 0x000fc80000000000 */
[----:B------:R-:W-:Y:S02]  /*ca830*/  PRMT R18, R19, 0x5410, R18 ;  /* 0x0000541013127816 */ /* 0x000fe40000000012 */
[----:B------:R-:W-:Y:S02]  /*ca840*/  LOP3.LUT R9, R28, 0xffff, RZ, 0xc0, !PT ;  /* 0x0000ffff1c097812 */ /* 0x000fe400078ec0ff */
[----:B------:R-:W-:Y:S01]  /*ca850*/  LOP3.LUT R12, R29, 0xffff, RZ, 0xc0, !PT ;  /* 0x0000ffff1d0c7812 */ /* 0x000fe200078ec0ff */
[----:B------:R0:W-:Y:S04]  /*ca860*/  STL [R1+0x53d0], R18 ;  /* 0x0053d01201007387 */ /* 0x0001e80000100800 */
[----:B------:R-:W3:Y:S04]  /*ca870*/  LDL.LU R28, [R1+0x2f0] ;  /* 0x0002f000011c7983 */ /* 0x000ee80000300800 */
[----:B------:R-:W4:Y:S01]  /*ca880*/  LDL.LU R29, [R1+0x60] ;  /* 0x00006000011d7983 */ /* 0x000f220000300800 */
[----:B------:R-:W-:-:S02]  /*ca890*/  LOP3.LUT R20, R26, 0xffff, RZ, 0xc0, !PT ;  /* 0x0000ffff1a147812 */ /* 0x000fc400078ec0ff */
[----:B0-----:R-:W-:Y:S02]  /*ca8a0*/  PRMT R18, R9, 0x3340, R0 ;  /* 0x0000334009127816 */ /* 0x001fe40000000000 */
[----:B------:R-:W-:Y:S01]  /*ca8b0*/  PRMT R19, R12, 0x3340, R20 ;  /* 0x000033400c137816 */ /* 0x000fe20000000014 */
[----:B------:R-:W-:Y:S01]  /*ca8c0*/  VIADD R17, R17, UR5 ;  /* 0x0000000511117c36 */ /* 0x000fe20008000000 */
[----:B------:R-:W-:Y:S01]  /*ca8d0*/  SHF.R.U32.HI R13, RZ, 0x8, R13 ;  /* 0x00000008ff0d7819 */ /* 0x000fe2000001160d */
[----:B------:R-:W-:Y:S01]  /*ca8e0*/  ULDC UR5, c[0x0][0x248] ;  /* 0x0000920000057ab9 */ /* 0x000fe20000000800 */
[----:B------:R-:W-:Y:S02]  /*ca8f0*/  PRMT R19, R19, 0x5410, R18 ;  /* 0x0000541013137816 */ /* 0x000fe40000000012 */
[----:B------:R-:W-:Y:S02]  /*ca900*/  SHF.R.U32.HI R21, RZ, 0x8, R21 ;  /* 0x00000008ff157819 */ /* 0x000fe40000011615 */
[----:B------:R-:W-:Y:S01]  /*ca910*/  SHF.R.S32.HI R18, RZ, 0x1f, R17 ;  /* 0x0000001fff127819 */ /* 0x000fe20000011411 */
[----:B------:R0:W-:Y:S01]  /*ca920*/  STL [R1+0x53cc], R19 ;  /* 0x0053cc1301007387 */ /* 0x0001e20000100800 */
[----:B------:R-:W-:-:S02]  /*ca930*/  IADD3 R24, P1, R17, R0, RZ ;  /* 0x0000000011187210 */ /* 0x000fc40007f3e0ff */
[----:B------:R-:W-:Y:S02]  /*ca940*/  SHF.R.U32.HI R12, RZ, 0x8, R12 ;  /* 0x00000008ff0c7819 */ /* 0x000fe4000001160c */
[----:B------:R-:W-:Y:S01]  /*ca950*/  LOP3.LUT R13, R13, 0xffff, RZ, 0xc0, !PT ;  /* 0x0000ffff0d0d7812 */ /* 0x000fe200078ec0ff */
[----:B------:R-:W-:Y:S01]  /*ca960*/  IMAD.X R25, R18, 0x1, R2, P1 ;  /* 0x0000000112197824 */ /* 0x000fe200008e0602 */
[----:B0-----:R-:W-:Y:S02]  /*ca970*/  SHF.R.U32.HI R19, RZ, 0x8, R20 ;  /* 0x00000008ff137819 */ /* 0x001fe40000011614 */
[----:B------:R-:W-:Y:S02]  /*ca980*/  LOP3.LUT R20, R21, 0xffff, RZ, 0xc0, !PT ;  /* 0x0000ffff15147812 */ /* 0x000fe400078ec0ff */
[----:B------:R-:W-:Y:S02]  /*ca990*/  LOP3.LUT R12, R12, 0xffff, RZ, 0xc0, !PT ;  /* 0x0000ffff0c0c7812 */ /* 0x000fe400078ec0ff */
[----:B------:R-:W-:-:S02]  /*ca9a0*/  LOP3.LUT R19, R19, 0xffff, RZ, 0xc0, !PT ;  /* 0x0000ffff13137812 */ /* 0x000fc400078ec0ff */
[----:B------:R-:W-:Y:S01]  /*ca9b0*/  PRMT R13, R13, 0x3340, R20 ;  /* 0x000033400d0d7816 */ /* 0x000fe20000000014 */
[----:B------:R0:W-:Y:S01]  /*ca9c0*/  STL.64 [R1+0xef0], R24 ;  /* 0x000ef01801007387 */ /* 0x0001e20000100a00 */
[----:B------:R-:W-:Y:S02]  /*ca9d0*/  PRMT R12, R12, 0x3340, R19 ;  /* 0x000033400c0c7816 */ /* 0x000fe40000000013 */
[----:B------:R-:W-:Y:S02]  /*ca9e0*/  SHF.R.U32.HI R19, RZ, 0x8, R9 ;  /* 0x00000008ff137819 */ /* 0x000fe40000011609 */
[----:B------:R-:W-:Y:S01]  /*ca9f0*/  SHF.R.U32.HI R20, RZ, 0x8, R8 ;  /* 0x00000008ff147819 */ /* 0x000fe20000011608 */
[----:B0-----:R-:W4:Y:S04]  /*caa00*/  LDL.LU R24, [R1+0x2f4] ;  /* 0x0002f40001187983 */ /* 0x001f280000300800 */
[----:B------:R-:W-:Y:S04]  /*caa10*/  STL [R1+0x868], R13 ;  /* 0x0008680d01007387 */ /* 0x000fe80000100800 */
[----:B------:R-:W4:Y:S01]  /*caa20*/  LDL.LU R25, [R1+0x120] ;  /* 0x0001200001197983 */ /* 0x000f220000300800 */
[----:B------:R-:W-:-:S03]  /*caa30*/  LOP3.LUT R19, R19, 0xffff, RZ, 0xc0, !PT ;  /* 0x0000ffff13137812 */ /* 0x000fc600078ec0ff */
[----:B------:R0:W-:Y:S01]  /*caa40*/  STL [R1+0x864], R12 ;  /* 0x0008640c01007387 */ /* 0x0001e20000100800 */
[----:B------:R-:W-:Y:S02]  /*caa50*/  LOP3.LUT R20, R20, 0xffff, RZ, 0xc0, !PT ;  /* 0x0000ffff14147812 */ /* 0x000fe400078ec0ff */
[--C-:B------:R-:W-:Y:S02]  /*caa60*/  PRMT R9, R19, 0x3340, R0.reuse ;  /* 0x0000334013097816 */ /* 0x100fe40000000000 */
[----:B0-----:R-:W-:Y:S02]  /*caa70*/  IADD3 R12, P1, R17, R3, RZ ;  /* 0x00000003110c7210 */ /* 0x001fe40007f3e0ff */
[----:B------:R-:W-:-:S03]  /*caa80*/  PRMT R8, R20, 0x3340, R0 ;  /* 0x0000334014087816 */ /* 0x000fc60000000000 */
[----:B------:R-:W-:-:S05]  /*caa90*/  IMAD.X R13, R18, 0x1, R4, P1 ;  /* 0x00000001120d7824 */ /* 0x000fca00008e0604 */
[----:B------:R-:W-:Y:S04]  /*caaa0*/  STL.64 [R1+0xee8], R12 ;  /* 0x000ee80c01007387 */ /* 0x000fe80000100a00 */
[----:B------:R-:W-:Y:S04]  /*caab0*/  STL [R1+0x14c], R9 ;  /* 0x00014c0901007387 */ /* 0x000fe80000100800 */
[----:B------:R2:W-:Y:S04]  /*caac0*/  STL [R1+0x150], R8 ;  /* 0x0001500801007387 */ /* 0x0005e80000100800 */
[----:B------:R-:W4:Y:S01]  /*caad0*/  LDL.LU R26, [R1+0x26c] ;  /* 0x00026c00011a7983 */ /* 0x000f220000300800 */
[----:B--2---:R-:W-:-:S02]  /*caae0*/  LOP3.LUT R8, R22, 0xffff, RZ, 0xc0, !PT ;  /* 0x0000ffff16087812 */ /* 0x004fc400078ec0ff */
[----:B---3--:R-:W-:Y:S02]  /*caaf0*/  LOP3.LUT R12, R28, 0xffff, RZ, 0xc0, !PT ;  /* 0x0000ffff1c0c7812 */ /* 0x008fe400078ec0ff */
[----:B----4-:R-:W-:Y:S02]  /*cab00*/  LOP3.LUT R21, R29, 0xffff, RZ, 0xc0, !PT ;  /* 0x0000ffff1d157812 */ /* 0x010fe400078ec0ff */
[----:B------:R-:W-:Y:S02]  /*cab10*/  PRMT R20, R12, 0x3340, R8 ;  /* 0x000033400c147816 */ /* 0x000fe40000000008 */
[----:B------:R-:W-:-:S04]  /*cab20*/  PRMT R19, R21, 0x3340, R0 ;  /* 0x0000334015137816 */ /* 0x000fc80000000000 */
[----:B------:R-:W-:Y:S01]  /*cab30*/  PRMT R9, R20, 0x5410, R19 ;  /* 0x0000541014097816 */ /* 0x000fe20000000013 */
[----:B------:R-:W-:Y:S01]  /*cab40*/  IMAD.MOV.U32 R19, RZ, RZ, R8 ;  /* 0x000000ffff137224 */ /* 0x000fe200078e0008 */
[----:B------:R-:W-:-:S03]  /*cab50*/  IADD3 R8, P1, R17, R5, RZ ;  /* 0x0000000511087210 */ /* 0x000fc60007f3e0ff */
[----:B------:R0:W-:Y:S04]  /*cab60*/  STL [R1+0x53c4], R9 ;  /* 0x0053c40901007387 */ /* 0x0001e80000100800 */
[----:B------:R-:W2:Y:S04]  /*cab70*/  LDL.LU R13, [R1+0xd8] ;  /* 0x0000d800010d7983 */ /* 0x000ea80000300800 */
[----:B------:R-:W3:Y:S01]  /*cab80*/  LDL.LU R22, [R1+0x4d40] ;  /* 0x004d400001167983 */ /* 0x000ee20000300800 */
[----:B0-----:R-:W-:-:S03]  /*cab90*/  IMAD.X R9, R18, 0x1, R6, P1 ;  /* 0x0000000112097824 */ /* 0x001fc600008e0606 */
[----:B------:R-:W4:Y:S04]  /*caba0*/  LDL.LU R29, [R1+0x618] ;  /* 0x00061800011d7983 */ /* 0x000f280000300800 */
[----:B------:R0:W-:Y:S04]  /*cabb0*/  STL.64 [R1+0xee0], R8 ;  /* 0x000ee00801007387 */ /* 0x0001e80000100a00 */
[----:B0-----:R-:W2:Y:S01]  /*cabc0*/  LDL.LU.64 R8, [R1+0x5ad8] ;  /* 0x005ad80001087983 */ /* 0x001ea20000300a00 */
[----:B------:R-:W-:Y:S02]  /*cabd0*/  SHF.R.U32.HI R12, RZ, 0x8, R12 ;  /* 0x00000008ff0c7819 */ /* 0x000fe4000001160c */
[----:B------:R-:W-:Y:S01]  /*cabe0*/  SHF.R.U32.HI R20, RZ, 0x8, R19 ;  /* 0x00000008ff147819 */ /* 0x000fe20000011613 */
[----:B------:R-:W4:Y:S01]  /*cabf0*/  LDL.LU R28, [R1+0x6c8] ;  /* 0x0006c800011c7983 */ /* 0x000f220000300800 */
[----:B------:R-:W-:-:S02]  /*cac00*/  SHF.R.U32.HI R19, RZ, 0x8, R21 ;  /* 0x00000008ff137819 */ /* 0x000fc40000011615 */
[----:B------:R-:W-:Y:S02]  /*cac10*/  LOP3.LUT R12, R12, 0xffff, RZ, 0xc0, !PT ;  /* 0x0000ffff0c0c7812 */ /* 0x000fe400078ec0ff */
[----:B------:R-:W-:Y:S02]  /*cac20*/  LOP3.LUT R20, R20, 0xffff, RZ, 0xc0, !PT ;  /* 0x0000ffff14147812 */ /* 0x000fe400078ec0ff */
[----:B------:R-:W-:Y:S02]  /*cac30*/  LOP3.LUT R19, R19, 0xffff, RZ, 0xc0, !PT ;  /* 0x0000ffff13137812 */ /* 0x000fe400078ec0ff */
[----:B------:R-:W-:Y:S02]  /*cac40*/  PRMT R20, R12, 0x3340, R20 ;  /* 0x000033400c147816 */ /* 0x000fe40000000014 */
[----:B------:R-:W-:Y:S02]  /*cac50*/  PRMT R19, R19, 0x3340, R0 ;  /* 0x0000334013137816 */ /* 0x000fe40000000000 */
[----:B------:R-:W-:-:S02]  /*cac60*/  LOP3.LUT R12, R24, 0xffff, RZ, 0xc0, !PT ;  /* 0x0000ffff180c7812 */ /* 0x000fc400078ec0ff */
[----:B------:R-:W-:Y:S02]  /*cac70*/  LOP3.LUT R21, R23, 0xffff, RZ, 0xc0, !PT ;  /* 0x0000ffff17157812 */ /* 0x000fe400078ec0ff */
[----:B------:R-:W-:Y:S01]  /*cac80*/  LOP3.LUT R24, R25, 0xffff, RZ, 0xc0, !PT ;  /* 0x0000ffff19187812 */ /* 0x000fe200078ec0ff */
[----:B------:R0:W-:Y:S04]  /*cac90*/  STL [R1+0x418], R20 ;  /* 0x0004181401007387 */ /* 0x0001e80000100800 */
[----:B------:R1:W-:Y:S04]  /*caca0*/  STL [R1+0x144], R19 ;  /* 0x0001441301007387 */ /* 0x0003e80000100800 */
[----:B------:R-:W4:Y:S01]  /*cacb0*/  LDL.LU R23, [R1+0x5ad0] ;  /* 0x005ad00001177983 */ /* 0x000f220000300800 */
[----:B0-----:R-:W-:-:S02]  /*cacc0*/  PRMT R20, R12, 0x3340, R24 ;  /* 0x000033400c147816 */ /* 0x001fc40000000018 */
[----:B-1----:R-:W-:-:S04]  /*cacd0*/  PRMT R19, R21, 0x3340, R0 ;  /* 0x0000334015137816 */ /* 0x002fc80000000000 */
[----:B------:R-:W-:Y:S01]  /*cace0*/  PRMT R20, R20, 0x5410, R19 ;  /* 0x0000541014147816 */ /* 0x000fe20000000013 */
[----:B------:R-:W-:Y:S01]  /*cacf0*/  IMAD.MOV.U32 R19, RZ, RZ, R24 ;  /* 0x000000ffff137224 */ /* 0x000fe200078e0018 */
[----:B------:R-:W-:-:S03]  /*cad00*/  IADD3 R24, P1, R17, R7, RZ ;  /* 0x0000000711187210 */ /* 0x000fc60007f3e0ff */
[----:B------:R-:W-:Y:S02]  /*cad10*/  STL [R1+0x53c0], R20 ;  /* 0x0053c01401007387 */ /* 0x000fe40000100800 */
        /* <DEDUP_REMOVED lines=10> */
[----:B------:R-:W-:Y:S02]  /*cadc0*/  LOP3.LUT R26, R26, 0xffff, RZ, 0xc0, !PT ;  /* 0x0000ffff1a1a7812 */ /* 0x000fe400078ec0ff */
[----:B------:R-:W-:Y:S01]  /*cadd0*/  LOP3.LUT R21, R13, 0xffff, RZ, 0xc0, !PT ;  /* 0x0000ffff0d157812 */ /* 0x000fe200078ec0ff */
[----:B------:R0:W-:Y:S01]  /*cade0*/  STL [R1+0x860], R20 ;  /* 0x0008601401007387 */ /* 0x0001e20000100800 */
[----:B------:R-:W-:-:S02]  /*cadf0*/  PRMT R12, R19, 0x3340, R0 ;  /* 0x00003340130c7816 */ /* 0x000fc40000000000 */
[----:B---3--:R-:W-:-:S03]  /*cae00*/  LOP3.LUT R22, R22, 0xffff, RZ, 0xc0, !PT ;  /* 0x0000ffff16167812 */ /* 0x008fc600078ec0ff */
[----:B------:R1:W-:Y:S01]  /*cae10*/  STL [R1+0x148], R12 ;  /* 0x0001480c01007387 */ /* 0x0003e20000100800 */
[----:B0-----:R-:W-:Y:S02]  /*cae20*/  PRMT R20, R26, 0x3340, R21 ;  /* 0x000033401a147816 */ /* 0x001fe40000000015 */
[----:B----4-:R-:W-:Y:S02]  /*cae30*/  LOP3.LUT R29, R29, 0xffff, RZ, 0xc0, !PT ;  /* 0x0000ffff1d1d7812 */ /* 0x010fe400078ec0ff */
[----:B------:R-:W-:Y:S02]  /*cae40*/  LOP3.LUT R28, R28, 0xffff, RZ, 0xc0, !PT ;  /* 0x0000ffff1c1c7812 */ /* 0x000fe400078ec0ff */
[----:B--2---:R-:W-:-:S04]  /*cae50*/  LOP3.LUT R24, R24, 0xffff, RZ, 0xc0, !PT ;  /* 0x0000ffff18187812 */ /* 0x004fc800078ec0ff */
[----:B------:R-:W-:-:S04]  /*cae60*/  PRMT R19, R24, 0x3340, R0 ;  /* 0x0000334018137816 */ /* 0x000fc80000000000 */
[----:B-1----:R-:W-:Y:S02]  /*cae70*/  PRMT R12, R20, 0x5410, R19 ;  /* 0x00005410140c7816 */ /* 0x002fe40000000013 */
[----:B------:R-:W-:Y:S02]  /*cae80*/  PRMT R19, R29, 0x3340, R0 ;  /* 0x000033401d137816 */ /* 0x000fe40000000000 */
[----:B------:R-:W-:Y:S01]  /*cae90*/  PRMT R20, R22, 0x3340, R28 ;  /* 0x0000334016147816 */ /* 0x000fe2000000001c */
[----:B------:R0:W-:Y:S03]  /*caea0*/  STL [R1+0x53bc], R12 ;  /* 0x0053bc0c01007387 */ /* 0x0001e60000100800 */
[----:B------:R-:W-:Y:S02]  /*caeb0*/  PRMT R19, R20, 0x5410, R19 ;  /* 0x0000541014137816 */ /* 0x000fe40000000013 */
[----:B0-----:R-:W-:Y:S01]  /*caec0*/  IADD3 R12, P1, R17, R9, RZ ;  /* 0x00000009110c7210 */ /* 0x001fe20007f3e0ff */
[----:B------:R0:W-:Y:S04]  /*caed0*/  STL.64 [R1+0x5aa8], R8 ;  /* 0x005aa80801007387 */ /* 0x0001e80000100a00 */
[----:B------:R-:W-:Y:S01]  /*caee0*/  IMAD.X R13, R18, 0x1, R10, P1 ;  /* 0x00000001120d7824 */ /* 0x000fe200008e060a */
[----:B------:R-:W-:Y:S04]  /*caef0*/  STL [R1+0x53b8], R19 ;  /* 0x0053b81301007387 */ /* 0x000fe80000100800 */
[----:B------:R1:W-:Y:S01]  /*caf00*/  STL.64 [R1+0xed0], R12 ;  /* 0x000ed00c01007387 */ /* 0x0003e20000100a00 */
[----:B0-----:R-:W-:-:S03]  /*caf10*/  SHF.R.U32.HI R8, RZ, 0x8, R22 ;  /* 0x00000008ff087819 */ /* 0x001fc60000011616 */
[----:B-1----:R-:W2:Y:S04]  /*caf20*/  LDL.LU.64 R12, [R1+0x5ac0] ;  /* 0x005ac000010c7983 */ /* 0x002ea80000300a00 */
[----:B------:R-:W3:Y:S01]  /*caf30*/  LDL.LU R22, [R1+0x5abc] ;  /* 0x005abc0001167983 */ /* 0x000ee20000300800 */
[----:B------:R-:W-:Y:S02]  /*caf40*/  SHF.R.U32.HI R9, RZ, 0x8, R28 ;  /* 0x00000008ff097819 */ /* 0x000fe4000001161c */
[----:B------:R-:W-:Y:S02]  /*caf50*/  SHF.R.U32.HI R20, RZ, 0x8, R26 ;  /* 0x00000008ff147819 */ /* 0x000fe4000001161a */
[----:B------:R-:W-:Y:S02]  /*caf60*/  SHF.R.U32.HI R19, RZ, 0x8, R21 ;  /* 0x00000008ff137819 */ /* 0x000fe40000011615 */
[----:B------:R-:W-:Y:S01]  /*caf70*/  LOP3.LUT R8, R8, 0xffff, RZ, 0xc0, !PT ;  /* 0x0000ffff08087812 */ /* 0x000fe200078ec0ff */
[----:B------:R-:W4:Y:S01]  /*caf80*/  LDL.LU R21, [R1+0x4d44] ;  /* 0x004d440001157983 */ /* 0x000f220000300800 */
[----:B------:R-:W-:-:S02]  /*caf90*/  LOP3.LUT R9, R9, 0xffff, RZ, 0xc0, !PT ;  /* 0x0000ffff09097812 */ /* 0x000fc400078ec0ff */
[----:B------:R-:W-:Y:S01]  /*cafa0*/  LOP3.LUT R20, R20, 0xffff, RZ, 0xc0, !PT ;  /* 0x0000ffff14147812 */ /* 0x000fe200078ec0ff */
[----:B------:R-:W4:Y:S01]  /*cafb0*/  LDL.LU R26, [R1+0x61c] ;  /* 0x00061c00011a7983 */ /* 0x000f220000300800 */
[----:B------:R-:W-:Y:S02]  /*cafc0*/  LOP3.LUT R19, R19, 0xffff, RZ, 0xc0, !PT ;  /* 0x0000ffff13137812 */ /* 0x000fe400078ec0ff */
[----:B------:R-:W-:Y:S02]  /*cafd0*/  PRMT R8, R8, 0x3340, R9 ;  /* 0x0000334008087816 */ /* 0x000fe40000000009 */
[----:B------:R-:W-:-:S03]  /*cafe0*/  PRMT R19, R20, 0x3340, R19 ;  /* 0x0000334014137816 */ /* 0x000fc60000000013 */
[----:B------:R0:W-:Y:S04]  /*caff0*/  STL [R1+0x85c], R8 ;  /* 0x00085c0801007387 */ /* 0x0001e80000100800 */
[----:B------:R-:W4:Y:S04]  /*cb000*/  LDL.LU R28, [R1+0x6cc] ;  /* 0x0006cc00011c7983 */ /* 0x000f280000300800 */
[----:B------:R-:W-:Y:S04]  /*cb010*/  STL.64 [R1+0x5aa0], R10 ;  /* 0x005aa00a01007387 */ /* 0x000fe80000100a00 */
[----:B------:R1:W-:Y:S01]  /*cb020*/  STL [R1+0x858], R19 ;  /* 0x0008581301007387 */ /* 0x0003e20000100800 */
[----:B0-----:R-:W-:-:S02]  /*cb030*/  IADD3 R8, P1, R17, R11, RZ ;  /* 0x0000000b11087210 */ /* 0x001fc40007f3e0ff */
[----:B-1----:R-:W-:Y:S02]  /*cb040*/  SHF.R.U32.HI R19, RZ, 0x8, R24 ;  /* 0x00000008ff137819 */ /* 0x002fe40000011618 */
[----:B------:R-:W4:Y:S02]  /*cb050*/  LDL.LU R24, [R1+0x5ab8] ;  /* 0x005ab80001187983 */ /* 0x000f240000300800 */
[----:B------:R-:W-:-:S04]  /*cb060*/  LOP3.LUT R19, R19, 0xffff, RZ, 0xc0, !PT ;  /* 0x0000ffff13137812 */ /* 0x000fc800078ec0ff */
[----:B------:R-:W-:Y:S02]  /*cb070*/  PRMT R10, R19, 0x3340, R0 ;  /* 0x00003340130a7816 */ /* 0x000fe40000000000 */
[----:B------:R-:W-:-:S04]  /*cb080*/  SHF.R.U32.HI R20, RZ, 0x8, R29 ;  /* 0x00000008ff147819 */ /* 0x000fc8000001161d */
[----:B------:R-:W-:Y:S01]  /*cb090*/  LOP3.LUT R20, R20, 0xffff, RZ, 0xc0, !PT ;  /* 0x0000ffff14147812 */ /* 0x000fe200078ec0ff */
[----:B--2---:R-:W-:-:S05]  /*cb0a0*/  IMAD.X R9, R18, 0x1, R12, P1 ;  /* 0x0000000112097824 */ /* 0x004fca00008e060c */
[----:B------:R3:W-:Y:S04]  /*cb0b0*/  STL.64 [R1+0xec8], R8 ;  /* 0x000ec80801007387 */ /* 0x0007e80000100a00 */
[----:B------:R0:W-:Y:S01]  /*cb0c0*/  STL [R1+0x13c], R10 ;  /* 0x00013c0a01007387 */ /* 0x0001e20000100800 */
[----:B---3--:R-:W-:-:S03]  /*cb0d0*/  LOP3.LUT R9, R22, 0xffff, RZ, 0xc0, !PT ;  /* 0x0000ffff16097812 */ /* 0x008fc600078ec0ff */
[----:B------:R-:W2:Y:S01]  /*cb0e0*/  LDL.LU R22, [R1+0x5ab4] ;  /* 0x005ab40001167983 */ /* 0x000ea20000300800 */
[----:B------:R-:W-:Y:S02]  /*cb0f0*/  PRMT R8, R20, 0x3340, R0 ;  /* 0x0000334014087816 */ /* 0x000fe40000000000 */
[----:B0-----:R-:W-:-:S03]  /*cb100*/  LOP3.LUT R10, R25, 0xffff, RZ, 0xc0, !PT ;  /* 0x0000ffff190a7812 */ /* 0x001fc600078ec0ff */
[----:B------:R0:W-:Y:S04]  /*cb110*/  STL [R1+0x140], R8 ;  /* 0x0001400801007387 */ /* 0x0001e80000100800 */
[----:B------:R-:W3:Y:S04]  /*cb120*/  LDL.LU R29, [R1+0x71c] ;  /* 0x00071c00011d7983 */ /* 0x000ee80000300800 */
[----:B------:R-:W3:Y:S01]  /*cb130*/  LDL.LU R25, [R1+0x66c] ;  /* 0x00066c0001197983 */ /* 0x000ee20000300800 */
[----:B0-----:R-:W-:Y:S02]  /*cb140*/  LOP3.LUT R8, R23, 0xffff, RZ, 0xc0, !PT ;  /* 0x0000ffff17087812 */ /* 0x001fe400078ec0ff */
[----:B------:R-:W-:-:S02]  /*cb150*/  PRMT R19, R10, 0x3340, R0 ;  /* 0x000033400a137816 */ /* 0x000fc40000000000 */
[----:B------:R-:W-:Y:S01]  /*cb160*/  PRMT R20, R9, 0x3340, R8 ;  /* 0x0000334009147816 */ /* 0x000fe20000000008 */
[----:B------:R0:W-:Y:S03]  /*cb170*/  STL [R1+0x5460], R10 ;  /* 0x0054600a01007387 */ /* 0x0001e60000100800 */
[----:B------:R-:W-:Y:S01]  /*cb180*/  PRMT R19, R20, 0x5410, R19 ;  /* 0x0000541014137816 */ /* 0x000fe20000000013 */
[----:B------:R-:W-:Y:S01]  /*cb190*/  STL.64 [R1+0x5a98], R12 ;  /* 0x005a980c01007387 */ /* 0x000fe20000100a00 */
[----:B------:R-:W-:-:S03]  /*cb1a0*/  SHF.R.U32.HI R20, RZ, 0x8, R9 ;  /* 0x00000008ff147819 */ /* 0x000fc60000011609 */
[----:B------:R1:W-:Y:S01]  /*cb1b0*/  STL [R1+0x53b0], R19 ;  /* 0x0053b01301007387 */ /* 0x0003e20000100800 */
[----:B0-----:R-:W-:Y:S02]  /*cb1c0*/  IADD3 R10, P1, R17, R13, RZ ;  /* 0x0000000d110a7210 */ /* 0x001fe40007f3e0ff */
[----:B------:R-:W-:Y:S02]  /*cb1d0*/  LOP3.LUT R20, R20, 0xffff, RZ, 0xc0, !PT ;  /* 0x0000ffff14147812 */ /* 0x000fe400078ec0ff */
[----:B-1----:R-:W-:Y:S01]  /*cb1e0*/  SHF.R.U32.HI R19, RZ, 0x8, R8 ;  /* 0x00000008ff137819 */ /* 0x002fe20000011608 */
[----:B------:R-:W-:-:S03]  /*cb1f0*/  IMAD.X R11, R18, 0x1, R15, P1 ;  /* 0x00000001120b7824 */ /* 0x000fc600008e060f */
[----:B------:R-:W-:-:S04]  /*cb200*/  LOP3.LUT R19, R19, 0xffff, RZ, 0xc0, !PT ;  /* 0x0000ffff13137812 */ /* 0x000fc800078ec0ff */
[----:B------:R-:W-:Y:S01]  /*cb210*/  PRMT R23, R20, 0x3340, R19 ;  /* 0x0000334014177816 */ /* 0x000fe20000000013 */
[----:B------:R0:W-:Y:S01]  /*cb220*/  STL.64 [R1+0xed8], R10 ;  /* 0x000ed80a01007387 */ /* 0x0001e20000100a00 */
[----:B----4-:R-:W-:Y:S02]  /*cb230*/  LOP3.LUT R12, R21, 0xffff, RZ, 0xc0, !PT ;  /* 0x0000ffff150c7812 */ /* 0x010fe400078ec0ff */
[----:B------:R-:W-:Y:S01]  /*cb240*/  LOP3.LUT R9, R28, 0xffff, RZ, 0xc0, !PT ;  /* 0x0000ffff1c097812 */ /* 0x000fe200078ec0ff */
[----:B------:R-:W-:Y:S03]  /*cb250*/  STL [R1+0x54c4], R23 ;  /* 0x0054c41701007387 */ /* 0x000fe60000100800 */
[----:B------:R-:W-:Y:S02]  /*cb260*/  PRMT R20, R12, 0x3340, R9 ;  /* 0x000033400c147816 */ /* 0x000fe40000000009 */
[----:B0-----:R-:W-:-:S04]  /*cb270*/  LOP3.LUT R10, R26, 0xffff, RZ, 0xc0, !PT ;  /* 0x0000ffff1a0a7812 */ /* 0x001fc800078ec0ff */
[----:B------:R-:W-:-:S04]  /*cb280*/  PRMT R19, R10, 0x3340, R0 ;  /* 0x000033400a137816 */ /* 0x000fc80000000000 */
[----:B------:R-:W-:Y:S02]  /*cb290*/  PRMT R13, R20, 0x5410, R19 ;  /* 0x00005410140d7816 */ /* 0x000fe40000000013 */
[----:B------:R-:W-:-:S04]  /*cb2a0*/  SHF.R.U32.HI R19, RZ, 0x8, R12 ;  /* 0x00000008ff137819 */ /* 0x000fc8000001160c */
[----:B------:R-:W-:Y:S01]  /*cb2b0*/  LOP3.LUT R19, R19, 0xffff, RZ, 0xc0, !PT ;  /* 0x0000ffff13137812 */ /* 0x000fe200078ec0ff */
[----:B--2---:R0:W-:Y:S04]  /*cb2c0*/  STL [R1+0x5a00], R22 ;  /* 0x005a001601007387 */ /* 0x0041e80000100800 */
[----:B------:R-:W2:Y:S04]  /*cb2d0*/  LDL.LU R11, [R1+0x5d8] ;  /* 0x0005d800010b7983 */ /* 0x000ea80000300800 */
[----:B------:R-:W4:Y:S01]  /*cb2e0*/  LDL.LU R8, [R1+0x720] ;  /* 0x0007200001087983 */ /* 0x000f220000300800 */
[----:B0-----:R-:W-:-:S05]  /*cb2f0*/  IADD3 R22, P1, R17, R14, RZ ;  /* 0x0000000e11167210 */ /* 0x001fca0007f3e0ff */
[----:B------:R-:W-:Y:S01]  /*cb300*/  IMAD.X R23, R18, 0x1, R16, P1 ;  /* 0x0000000112177824 */ /* 0x000fe200008e0610 */
[----:B------:R-:W-:Y:S01]  /*cb310*/  SHF.R.U32.HI R18, RZ, 0x8, R9 ;  /* 0x00000008ff127819 */ /* 0x000fe20000011609 */
[----:B------:R0:W-:Y:S03]  /*cb320*/  STL [R1+0x53ac], R13 ;  /* 0x0053ac0d01007387 */ /* 0x0001e60000100800 */
[----:B------:R-:W-:Y:S01]  /*cb330*/  LOP3.LUT R18, R18, 0xffff, RZ, 0xc0, !PT ;  /* 0x0000ffff12127812 */ /* 0x000fe200078ec0ff */
[----:B------:R-:W-:Y:S01]  /*cb340*/  STL.64 [R1+0xec0], R22 ;  /* 0x000ec01601007387 */ /* 0x000fe20000100a00 */
[----:B------:R-:W-:Y:S02]  /*cb350*/  LOP3.LUT R9, R24, 0xffff, RZ, 0xc0, !PT ;  /* 0x0000ffff18097812 */ /* 0x000fe400078ec0ff */
[----:B0-----:R-:W-:-:S05]  /*cb360*/  PRMT R13, R19, 0x3340, R18 ;  /* 0x00003340130d7816 */ /* 0x001fca0000000012 */
[----:B------:R0:W-:Y:S04]  /*cb370*/  STL [R1+0x854], R13 ;  /* 0x0008540d01007387 */ /* 0x0001e80000100800 */
[----:B------:R-:W4:Y:S01]  /*cb380*/  LDL.LU R24, [R1+0x5ab0] ;  /* 0x005ab00001187983 */ /* 0x000f220000300800 */
[----:B---3--:R-:W-:Y:S02]  /*cb390*/  LOP3.LUT R12, R29, 0xffff, RZ, 0xc0, !PT ;  /* 0x0000ffff1d0c7812 */ /* 0x008fe400078ec0ff */
[----:B------:R-:W-:Y:S02]  /*cb3a0*/  LOP3.LUT R20, R25, 0xffff, RZ, 0xc0, !PT ;  /* 0x0000ffff19147812 */ /* 0x000fe400078ec0ff */
[----:B------:R-:W-:Y:S02]  /*cb3b0*/  PRMT R18, R9, 0x3340, R0 ;  /* 0x0000334009127816 */ /* 0x000fe40000000000 */
[----:B------:R-:W-:-:S04]  /*cb3c0*/  PRMT R19, R12, 0x3340, R20 ;  /* 0x000033400c137816 */ /* 0x000fc80000000014 */
[----:B0-----:R-:W-:Y:S02]  /*cb3d0*/  PRMT R13, R19, 0x5410, R18 ;  /* 0x00005410130d7816 */ /* 0x001fe40000000012 */
[----:B------:R-:W-:-:S03]  /*cb3e0*/  SHF.R.U32.HI R18, RZ, 0x8, R9 ;  /* 0x00000008ff127819 */ /* 0x000fc60000011609 */
[----:B------:R0:W-:Y:S04]  /*cb3f0*/  STL [R1+0x53a8], R13 ;  /* 0x0053a80d01007387 */ /* 0x0001e80000100800 */
[----:B------:R-:W3:Y:S04]  /*cb400*/  LDL.LU R9, [R1+0x324] ;  /* 0x0003240001097983 */ /* 0x000ee80000300800 */
[----:B------:R-:W3:Y:S04]  /*cb410*/  LDL.LU R21, [R1+0x74] ;  /* 0x0000740001157983 */ /* 0x000ee80000300800 */
[----:B------:R-:W3:Y:S04]  /*cb420*/  LDL.LU R26, [R1+0x1fc] ;  /* 0x0001fc00011a7983 */ /* 0x000ee80000300800 */
[----:B------:R-:W3:Y:S04]  /*cb430*/  LDL.LU R28, [R1+0x320] ;  /* 0x00032000011c7983 */ /* 0x000ee80000300800 */
[----:B------:R-:W3:Y:S04]  /*cb440*/  LDL.LU R29, [R1+0x70] ;  /* 0x00007000011d7983 */ /* 0x000ee80000300800 */
[----:B------:R-:W3:Y:S01]  /*cb450*/  LDL.LU R25, [R1+0x134] ;  /* 0x0001340001197983 */ /* 0x000ee20000300800 */
[----:B------:R-:W-:-:S02]  /*cb460*/  SHF.R.U32.HI R12, RZ, 0x8, R12 ;  /* 0x00000008ff0c7819 */ /* 0x000fc4000001160c */
[----:B------:R-:W-:Y:S02]  /*cb470*/  SHF.R.U32.HI R19, RZ, 0x8, R20 ;  /* 0x00000008ff137819 */ /* 0x000fe40000011614 */
[----:B------:R-:W-:Y:S02]  /*cb480*/  LOP3.LUT R20, R12, 0xffff, RZ, 0xc0, !PT ;  /* 0x0000ffff0c147812 */ /* 0x000fe400078ec0ff */
[----:B------:R-:W-:Y:S02]  /*cb490*/  LOP3.LUT R19, R19, 0xffff, RZ, 0xc0, !PT ;  /* 0x0000ffff13137812 */ /* 0x000fe400078ec0ff */
[----:B------:R-:W-:Y:S02]  /*cb4a0*/  LOP3.LUT R18, R18, 0xffff, RZ, 0xc0, !PT ;  /* 0x0000ffff12127812 */ /* 0x000fe400078ec0ff */
[----:B0-----:R-:W-:Y:S02]  /*cb4b0*/  PRMT R13, R20, 0x3340, R19 ;  /* 0x00003340140d7816 */ /* 0x001fe40000000013 */
[----:B------:R-:W-:Y:S01]  /*cb4c0*/  PRMT R12, R18, 0x3340, R0 ;  /* 0x00003340120c7816 */ /* 0x000fe20000000000 */
[----:B------:R-:W-:Y:S01]  /*cb4d0*/  VIADD R17, R17, UR5 ;  /* 0x0000000511117c36 */ /* 0x000fe20008000000 */
[----:B------:R-:W-:Y:S01]  /*cb4e0*/  LOP3.LUT R27, R27, 0xffff, RZ, 0xc0, !PT ;  /* 0x0000ffff1b1b7812 */ /* 0x000fe200078ec0ff */
[----:B------:R-:W-:Y:S01]  /*cb4f0*/  STL [R1+0x850], R13 ;  /* 0x0008500d01007387 */ /* 0x000fe20000100800 */
[----:B------:R-:W-:-:S03]  /*cb500*/  ULDC UR5, c[0x0][0x248] ;  /* 0x0000920000057ab9 */ /* 0x000fc60000000800 */
[----:B------:R0:W-:Y:S02]  /*cb510*/  STL [R1+0x138], R12 ;  /* 0x0001380c01007387 */ /* 0x0001e40000100800 */
[----:B0-----:R-:W-:Y:S02]  /*cb520*/  IADD3 R12, P1, R17, R0, RZ ;  /* 0x00000000110c7210 */ /* 0x001fe40007f3e0ff */
[----:B--2---:R-:W-:Y:S02]  /*cb530*/  LOP3.LUT R11, R11, 0xffff, RZ, 0xc0, !PT ;  /* 0x0000ffff0b0b7812 */ /* 0x004fe400078ec0ff */
[----:B----4-:R-:W-:Y:S02]  /*cb540*/  LOP3.LUT R8, R8, 0xffff, RZ, 0xc0, !PT ;  /* 0x0000ffff08087812 */ /* 0x010fe400078ec0ff */
[----:B------:R-:W-:Y:S01]  /*cb550*/  PRMT R18, R11, 0x3340, R0 ;  /* 0x000033400b127816 */ /* 0x000fe20000000000 */
[----:B------:R0:W-:Y:S01]  /*cb560*/  STL [R1+0x545c], R11 ;  /* 0x00545c0b01007387 */ /* 0x0001e20000100800 */
[----:B------:R-:W-:-:S04]  /*cb570*/  LOP3.LUT R20, R24, 0xffff, RZ, 0xc0, !PT ;  /* 0x0000ffff18147812 */ /* 0x000fc800078ec0ff */
[----:B------:R-:W-:-:S04]  /*cb580*/  PRMT R19, R8, 0x3340, R20 ;  /* 0x0000334008137816 */ /* 0x000fc80000000014 */
[----:B0-----:R-:W-:Y:S02]  /*cb590*/  PRMT R11, R19, 0x5410, R18 ;  /* 0x00005410130b7816 */ /* 0x001fe40000000012 */
[----:B------:R-:W-:Y:S02]  /*cb5a0*/  SHF.R.S32.HI R18, RZ, 0x1f, R17 ;  /* 0x0000001fff127819 */ /* 0x000fe40000011411 */
[----:B------:R-:W-:Y:S02]  /*cb5b0*/  SHF.R.U32.HI R19, RZ, 0x8, R10 ;  /* 0x00000008ff137819 */ /* 0x000fe4000001160a */
[----:B------:R-:W-:Y:S01]  /*cb5c0*/  SHF.R.U32.HI R8, RZ, 0x8, R8 ;  /* 0x00000008ff087819 */ /* 0x000fe20000011608 */
[----:B------:R-:W-:Y:S01]  /*cb5d0*/  IMAD.X R13, R18, 0x1, R2, P1 ;  /* 0x00000001120d7824 */ /* 0x000fe200008e0602 */
[----:B------:R-:W-:Y:S01]  /*cb5e0*/  SHF.R.U32.HI R20, RZ, 0x8, R20 ;  /* 0x00000008ff147819 */ /* 0x000fe20000011614 */
[----:B------:R-:W-:Y:S01]  /*cb5f0*/  STL [R1+0x53a4], R11 ;  /* 0x0053a40b01007387 */ /* 0x000fe20000100800 */
[----:B------:R-:W-:-:S02]  /*cb600*/  LOP3.LUT R19, R19, 0xffff, RZ, 0xc0, !PT ;  /* 0x0000ffff13137812 */ /* 0x000fc400078ec0ff */
[----:B------:R-:W-:Y:S01]  /*cb610*/  LOP3.LUT R8, R8, 0xffff, RZ, 0xc0, !PT ;  /* 0x0000ffff08087812 */ /* 0x000fe200078ec0ff */
[----:B------:R0:W-:Y:S01]  /*cb620*/  STL.64 [R1+0xeb8], R12 ;  /* 0x000eb80c01007387 */ /* 0x0001e20000100a00 */
[----:B------:R-:W-:Y:S02]  /*cb630*/  LOP3.LUT R20, R20, 0xffff, RZ, 0xc0, !PT ;  /* 0x0000ffff14147812 */ /* 0x000fe400078ec0ff */
[----:B---3--:R-:W-:Y:S02]  /*cb640*/  LOP3.LUT R9, R9, 0xffff, RZ, 0xc0, !PT ;  /* 0x0000ffff09097812 */ /* 0x008fe400078ec0ff */
[----:B------:R-:W-:Y:S02]  /*cb650*/  LOP3.LUT R23, R26, 0xffff, RZ, 0xc0, !PT ;  /* 0x0000ffff1a177812 */ /* 0x000fe400078ec0ff */
[----:B------:R-:W-:Y:S02]  /*cb660*/  PRMT R10, R19, 0x3340, R0 ;  /* 0x00003340130a7816 */ /* 0x000fe40000000000 */
[----:B0-----:R-:W-:-:S02]  /*cb670*/  LOP3.LUT R12, R21, 0xffff, RZ, 0xc0, !PT ;  /* 0x0000ffff150c7812 */ /* 0x001fc400078ec0ff */
[----:B------:R-:W-:Y:S02]  /*cb680*/  PRMT R24, R8, 0x3340, R20 ;  /* 0x0000334008187816 */ /* 0x000fe40000000014 */
[----:B------:R-:W-:Y:S02]  /*cb690*/  PRMT R19, R12, 0x3340, R0 ;  /* 0x000033400c137816 */ /* 0x000fe40000000000 */
[----:B------:R-:W-:Y:S02]  /*cb6a0*/  PRMT R20, R9, 0x3340, R23 ;  /* 0x0000334009147816 */ /* 0x000fe40000000017 */
[----:B------:R-:W-:Y:S02]  /*cb6b0*/  LOP3.LUT R8, R28, 0xffff, RZ, 0xc0, !PT ;  /* 0x0000ffff1c087812 */ /* 0x000fe400078ec0ff */
[----:B------:R-:W-:Y:S02]  /*cb6c0*/  LOP3.LUT R22, R29, 0xffff, RZ, 0xc0, !PT ;  /* 0x0000ffff1d167812 */ /* 0x000fe400078ec0ff */
[----:B------:R-:W-:-:S02]  /*cb6d0*/  LOP3.LUT R21, R25, 0xffff, RZ, 0xc0, !PT ;  /* 0x0000ffff19157812 */ /* 0x000fc400078ec0ff */
[----:B------:R-:W-:Y:S02]  /*cb6e0*/  PRMT R11, R20, 0x5410, R19 ;  /* 0x00005410140b7816 */ /* 0x000fe40000000013 */
[----:B------:R-:W-:Y:S02]  /*cb6f0*/  PRMT R19, R22, 0x3340, R0 ;  /* 0x0000334016137816 */ /* 0x000fe40000000000 */
[----:B------:R-:W-:Y:S01]  /*cb700*/  PRMT R20, R8, 0x3340, R21 ;  /* 0x0000334008147816 */ /* 0x000fe20000000015 */
[----:B------:R0:W-:Y:S03]  /*cb710*/  STL [R1+0x54c8], R24 ;  /* 0x0054c81801007387 */ /* 0x0001e60000100800 */
[----:B------:R-:W-:Y:S01]  /*cb720*/  PRMT R19, R20, 0x5410, R19 ;  /* 0x0000541014137816 */ /* 0x000fe20000000013 */
[----:B------:R1:W-:Y:S04]  /*cb730*/  STL [R1+0x130], R10 ;  /* 0x0001300a01007387 */ /* 0x0003e80000100800 */
[----:B------:R-:W2:Y:S01]  /*cb740*/  LDL.LU R13, [R1+0x28c] ;  /* 0x00028c00010d7983 */ /* 0x000ea20000300800 */
[----:B0-----:R-:W-:-:S03]  /*cb750*/  IADD3 R24, P1, R17, R3, RZ ;  /* 0x0000000311187210 */ /* 0x001fc60007f3e0ff */
[----:B-1----:R-:W3:Y:S01]  /*cb760*/  LDL.LU R10, [R1+0x28] ;  /* 0x00002800010a7983 */ /* 0x002ee20000300800 */
[----:B------:R-:W-:-:S03]  /*cb770*/  SHF.R.U32.HI R8, RZ, 0x8, R8 ;  /* 0x00000008ff087819 */ /* 0x000fc60000011608 */
[----:B------:R0:W-:Y:S01]  /*cb780*/  STL [R1+0x53a0], R11 ;  /* 0x0053a00b01007387 */ /* 0x0001e20000100800 */
[----:B------:R-:W-:Y:S02]  /*cb790*/  SHF.R.U32.HI R9, RZ, 0x8, R9 ;  /* 0x00000008ff097819 */ /* 0x000fe40000011609 */
[----:B------:R-:W-:Y:S01]  /*cb7a0*/  SHF.R.U32.HI R20, RZ, 0x8, R23 ;  /* 0x00000008ff147819 */ /* 0x000fe20000011617 */
[----:B------:R-:W-:Y:S01]  /*cb7b0*/  IMAD.X R25, R18, 0x1, R4, P1 ;  /* 0x0000000112197824 */ /* 0x000fe200008e0604 */
[----:B0-----:R-:W4:Y:S04]  /*cb7c0*/  LDL.LU R11, [R1+0xe8] ;  /* 0x0000e800010b7983 */ /* 0x001f280000300800 */
[----:B------:R0:W-:Y:S01]  /*cb7d0*/  STL [R1+0x539c], R19 ;  /* 0x00539c1301007387 */ /* 0x0001e20000100800 */
[----:B------:R-:W-:-:S02]  /*cb7e0*/  LOP3.LUT R8, R8, 0xffff, RZ, 0xc0, !PT ;  /* 0x0000ffff08087812 */ /* 0x000fc400078ec0ff */
[----:B------:R-:W-:Y:S02]  /*cb7f0*/  LOP3.LUT R9, R9, 0xffff, RZ, 0xc0, !PT ;  /* 0x0000ffff09097812 */ /* 0x000fe400078ec0ff */
[----:B------:R-:W-:Y:S02]  /*cb800*/  LOP3.LUT R20, R20, 0xffff, RZ, 0xc0, !PT ;  /* 0x0000ffff14147812 */ /* 0x000fe400078ec0ff */
[----:B0-----:R-:W-:Y:S01]  /*cb810*/  SHF.R.U32.HI R19, RZ, 0x8, R21 ;  /* 0x00000008ff137819 */ /* 0x001fe20000011615 */
[----:B------:R0:W-:Y:S03]  /*cb820*/  STL.64 [R1+0xea8], R24 ;  /* 0x000ea81801007387 */ /* 0x0001e60000100a00 */
[----:B------:R-:W-:Y:S01]  /*cb830*/  LOP3.LUT R19, R19, 0xffff, RZ, 0xc0, !PT ;  /* 0x0000ffff13137812 */ /* 0x000fe200078ec0ff */
[----:B------:R-:W4:Y:S01]  /*cb840*/  LDL.LU R26, [R1+0x4d48] ;  /* 0x004d4800011a7983 */ /* 0x000f220000300800 */
[----:B------:R-:W-:-:S02]  /*cb850*/  PRMT R9, R9, 0x3340, R20 ;  /* 0x0000334009097816 */ /* 0x000fc40000000014 */
[----:B------:R-:W-:Y:S02]  /*cb860*/  PRMT R19, R8, 0x3340, R19 ;  /* 0x0000334008137816 */ /* 0x000fe40000000013 */
[----:B------:R-:W-:Y:S01]  /*cb870*/  IADD3 R8, P1, R17, R5, RZ ;  /* 0x0000000511087210 */ /* 0x000fe20007f3e0ff */
[----:B0-----:R-:W4:Y:S04]  /*cb880*/  LDL.LU R25, [R1+0x628] ;  /* 0x0006280001197983 */ /* 0x001f280000300800 */
[----:B------:R-:W4:Y:S04]  /*cb890*/  LDL.LU R28, [R1+0x6d8] ;  /* 0x0006d800011c7983 */ /* 0x000f280000300800 */
[----:B------:R-:W4:Y:S04]  /*cb8a0*/  LDL.LU R21, [R1+0x29c] ;  /* 0x00029c0001157983 */ /* 0x000f280000300800 */
[----:B------:R-:W4:Y:S04]  /*cb8b0*/  LDL.LU R29, [R1+0xec] ;  /* 0x0000ec00011d7983 */ /* 0x000f280000300800 */
[----:B------:R0:W-:Y:S04]  /*cb8c0*/  STL [R1+0x84c], R9 ;  /* 0x00084c0901007387 */ /* 0x0001e80000100800 */
[----:B------:R-:W-:Y:S01]  /*cb8d0*/  STL [R1+0x848], R19 ;  /* 0x0008481301007387 */ /* 0x000fe20000100800 */
[----:B0-----:R-:W-:-:S05]  /*cb8e0*/  IMAD.X R9, R18, 0x1, R6, P1 ;  /* 0x0000000112097824 */ /* 0x001fca00008e0606 */
[----:B------:R0:W-:Y:S04]  /*cb8f0*/  STL.64 [R1+0xea0], R8 ;  /* 0x000ea00801007387 */ /* 0x0001e80000100a00 */
[----:B0-----:R-:W4:Y:S01]  /*cb900*/  LDL.LU.64 R8, [R1+0x5aa8] ;  /* 0x005aa80001087983 */ /* 0x001f220000300a00 */
[----:B------:R-:W-:Y:S02]  /*cb910*/  SHF.R.U32.HI R19, RZ, 0x8, R22 ;  /* 0x00000008ff137819 */ /* 0x000fe40000011616 */
[----:B------:R-:W-:Y:S02]  /*cb920*/  SHF.R.U32.HI R20, RZ, 0x8, R12 ;  /* 0x00000008ff147819 */ /* 0x000fe4000001160c */
[----:B------:R-:W-:Y:S02]  /*cb930*/  LOP3.LUT R19, R19, 0xffff, RZ, 0xc0, !PT ;  /* 0x0000ffff13137812 */ /* 0x000fe400078ec0ff */
[----:B------:R-:W-:-:S02]  /*cb940*/  LOP3.LUT R20, R20, 0xffff, RZ, 0xc0, !PT ;  /* 0x0000ffff14147812 */ /* 0x000fc400078ec0ff */
[--C-:B------:R-:W-:Y:S02]  /*cb950*/  PRMT R22, R19, 0x3340, R0.reuse ;  /* 0x0000334013167816 */ /* 0x100fe40000000000 */
[----:B------:R-:W-:-:S03]  /*cb960*/  PRMT R19, R20, 0x3340, R0 ;  /* 0x0000334014137816 */ /* 0x000fc60000000000 */
[----:B------:R-:W-:Y:S04]  /*cb970*/  STL [R1+0x12c], R22 ;  /* 0x00012c1601007387 */ /* 0x000fe80000100800 */
[----:B------:R0:W-:Y:S01]  /*cb980*/  STL [R1+0x134], R19 ;  /* 0x0001341301007387 */ /* 0x0001e20000100800 */
[----:B--2---:R-:W-:Y:S02]  /*cb990*/  LOP3.LUT R12, R13, 0xffff, RZ, 0xc0, !PT ;  /* 0x0000ffff0d0c7812 */ /* 0x004fe400078ec0ff */
[----:B---3--:R-:W-:Y:S02]  /*cb9a0*/  LOP3.LUT R13, R10, 0xffff, RZ, 0xc0, !PT ;  /* 0x0000ffff0a0d7812 */ /* 0x008fe400078ec0ff */
[----:B------:R-:W-:Y:S02]  /*cb9b0*/  IADD3 R10, P1, R17, R7, RZ ;  /* 0x00000007110a7210 */ /* 0x000fe40007f3e0ff */
[----:B0-----:R-:W-:-:S02]  /*cb9c0*/  PRMT R19, R13, 0x3340, R0 ;  /* 0x000033400d137816 */ /* 0x001fc40000000000 */
[----:B----4-:R-:W-:-:S04]  /*cb9d0*/  LOP3.LUT R22, R11, 0xffff, RZ, 0xc0, !PT ;  /* 0x0000ffff0b167812 */ /* 0x010fc800078ec0ff */
[----:B------:R-:W-:-:S04]  /*cb9e0*/  PRMT R20, R12, 0x3340, R22 ;  /* 0x000033400c147816 */ /* 0x000fc80000000016 */
[----:B------:R-:W-:-:S05]  /*cb9f0*/  PRMT R19, R20, 0x5410, R19 ;  /* 0x0000541014137816 */ /* 0x000fca0000000013 */
[----:B------:R-:W-:Y:S01]  /*cba00*/  STL [R1+0x5398], R19 ;  /* 0x0053981301007387 */ /* 0x000fe20000100800 */
[----:B------:R-:W-:-:S05]  /*cba10*/  IMAD.X R11, R18, 0x1, R8, P1 ;  /* 0x00000001120b7824 */ /* 0x000fca00008e0608 */
        /* <DEDUP_REMOVED lines=8> */
[----:B------:R-:W-:Y:S02]  /*cbaa0*/  LOP3.LUT R26, R26, 0xffff, RZ, 0xc0, !PT ;  /* 0x0000ffff1a1a7812 */ /* 0x000fe400078ec0ff */
[----:B------:R-:W-:Y:S02]  /*cbab0*/  LOP3.LUT R25, R25, 0xffff, RZ, 0xc0, !PT ;  /* 0x0000ffff19197812 */ /* 0x000fe400078ec0ff */
[----:B------:R-:W-:Y:S02]  /*cbac0*/  LOP3.LUT R28, R28, 0xffff, RZ, 0xc0, !PT ;  /* 0x0000ffff1c1c7812 */ /* 0x000fe400078ec0ff */
[----:B------:R-:W-:-:S02]  /*cbad0*/  PRMT R13, R12, 0x3340, R20 ;  /* 0x000033400c0d7816 */ /* 0x000fc40000000014 */
[--C-:B------:R-:W-:Y:S02]  /*cbae0*/  PRMT R12, R19, 0x3340, R0.reuse ;  /* 0x00003340130c7816 */ /* 0x100fe40000000000 */
[----:B------:R-:W-:Y:S02]  /*cbaf0*/  PRMT R19, R25, 0x3340, R0 ;  /* 0x0000334019137816 */ /* 0x000fe40000000000 */
[----:B------:R-:W-:Y:S01]  /*cbb00*/  PRMT R20, R26, 0x3340, R28 ;  /* 0x000033401a147816 */ /* 0x000fe2000000001c */
[----:B------:R-:W-:Y:S01]  /*cbb10*/  STL [R1+0x83c], R13 ;  /* 0x00083c0d01007387 */ /* 0x000fe20000100800 */
[----:B------:R-:W-:-:S03]  /*cbb20*/  LOP3.LUT R24, R21, 0xffff, RZ, 0xc0, !PT ;  /* 0x0000ffff15187812 */ /* 0x000fc600078ec0ff */
[----:B------:R0:W-:Y:S01]  /*cbb30*/  STL [R1+0x128], R12 ;  /* 0x0001280c01007387 */ /* 0x0001e20000100800 */
[----:B------:R-:W-:-:S03]  /*cbb40*/  LOP3.LUT R21, R29, 0xffff, RZ, 0xc0, !PT ;  /* 0x0000ffff1d157812 */ /* 0x000fc600078ec0ff */
[----:B------:R-:W3:Y:S04]  /*cbb50*/  LDL.LU R22, [R1+0x4d4c] ;  /* 0x004d4c0001167983 */ /* 0x000ee80000300800 */
[----:B------:R-:W4:Y:S01]  /*cbb60*/  LDL.LU R23, [R1+0x62c] ;  /* 0x00062c0001177983 */ /* 0x000f220000300800 */
[----:B0-----:R-:W-:Y:S02]  /*cbb70*/  PRMT R12, R20, 0x5410, R19 ;  /* 0x00005410140c7816 */ /* 0x001fe40000000013 */
[----:B------:R-:W-:Y:S02]  /*cbb80*/  PRMT R19, R27, 0x3340, R0 ;  /* 0x000033401b137816 */ /* 0x000fe40000000000 */
[----:B------:R-:W-:Y:S01]  /*cbb90*/  PRMT R20, R24, 0x3340, R21 ;  /* 0x0000334018147816 */ /* 0x000fe20000000015 */
[----:B------:R0:W-:Y:S03]  /*cbba0*/  STL [R1+0x5390], R12 ;  /* 0x0053900c01007387 */ /* 0x0001e60000100800 */
[----:B------:R-:W-:Y:S01]  /*cbbb0*/  PRMT R19, R20, 0x5410, R19 ;  /* 0x0000541014137816 */ /* 0x000fe20000000013 */
[----:B------:R-:W4:Y:S01]  /*cbbc0*/  LDL.LU R29, [R1+0x6dc] ;  /* 0x0006dc00011d7983 */ /* 0x000f220000300800 */
[----:B0-----:R-:W-:-:S03]  /*cbbd0*/  IADD3 R12, P1, R17, R9, RZ ;  /* 0x00000009110c7210 */ /* 0x001fc60007f3e0ff */
[----:B------:R-:W-:Y:S04]  /*cbbe0*/  STL.64 [R1+0x5a78], R8 ;  /* 0x005a780801007387 */ /* 0x000fe80000100a00 */
[----:B------:R-:W-:Y:S01]  /*cbbf0*/  STL [R1+0x5394], R19 ;  /* 0x0053941301007387 */ /* 0x000fe20000100800 */
[----:B--2---:R-:W-:-:S05]  /*cbc00*/  IMAD.X R13, R18, 0x1, R10, P1 ;  /* 0x00000001120d7824 */ /* 0x004fca00008e060a */
[----:B------:R0:W-:Y:S04]  /*cbc10*/  STL.64 [R1+0xe98], R12 ;  /* 0x000e980c01007387 */ /* 0x0001e80000100a00 */
[----:B0-----:R-:W2:Y:S01]  /*cbc20*/  LDL.LU.64 R12, [R1+0x5a98] ;  /* 0x005a9800010c7983 */ /* 0x001ea20000300a00 */
[----:B------:R-:W-:Y:S02]  /*cbc30*/  SHF.R.U32.HI R8, RZ, 0x8, R26 ;  /* 0x00000008ff087819 */ /* 0x000fe4000001161a */
[----:B------:R-:W-:Y:S01]  /*cbc40*/  SHF.R.U32.HI R9, RZ, 0x8, R28 ;  /* 0x00000008ff097819 */ /* 0x000fe2000001161c */
[----:B------:R-:W4:Y:S01]  /*cbc50*/  LDL.LU R26, [R1+0x5a90] ;  /* 0x005a9000011a7983 */ /* 0x000f220000300800 */
[----:B------:R-:W-:Y:S02]  /*cbc60*/  SHF.R.U32.HI R20, RZ, 0x8, R24 ;  /* 0x00000008ff147819 */ /* 0x000fe40000011618 */
[----:B------:R-:W-:Y:S01]  /*cbc70*/  SHF.R.U32.HI R19, RZ, 0x8, R21 ;  /* 0x00000008ff137819 */ /* 0x000fe20000011615 */
[----:B------:R-:W4:Y:S01]  /*cbc80*/  LDL.LU R28, [R1+0x5a8c] ;  /* 0x005a8c00011c7983 */ /* 0x000f220000300800 */
[----:B------:R-:W-:-:S02]  /*cbc90*/  LOP3.LUT R8, R8, 0xffff, RZ, 0xc0, !PT ;  /* 0x0000ffff08087812 */ /* 0x000fc400078ec0ff */
[----:B------:R-:W-:Y:S01]  /*cbca0*/  LOP3.LUT R9, R9, 0xffff, RZ, 0xc0, !PT ;  /* 0x0000ffff09097812 */ /* 0x000fe200078ec0ff */
[----:B------:R-:W4:Y:S01]  /*cbcb0*/  LDL.LU R24, [R1+0x5e8] ;  /* 0x0005e80001187983 */ /* 0x000f220000300800 */
[----:B------:R-:W-:Y:S02]  /*cbcc0*/  LOP3.LUT R20, R20, 0xffff, RZ, 0xc0, !PT ;  /* 0x0000ffff14147812 */ /* 0x000fe400078ec0ff */
[----:B------:R-:W-:Y:S02]  /*cbcd0*/  LOP3.LUT R19, R19, 0xffff, RZ, 0xc0, !PT ;  /* 0x0000ffff13137812 */ /* 0x000fe400078ec0ff */
[----:B------:R-:W-:Y:S02]  /*cbce0*/  PRMT R9, R8, 0x3340, R9 ;  /* 0x0000334008097816 */ /* 0x000fe40000000009 */
[----:B------:R-:W-:-:S03]  /*cbcf0*/  PRMT R8, R20, 0x3340, R19 ;  /* 0x0000334014087816 */ /* 0x000fc60000000013 */
[----:B------:R-:W-:Y:S04]  /*cbd00*/  STL [R1+0x830], R9 ;  /* 0x0008300901007387 */ /* 0x000fe80000100800 */
[----:B------:R-:W4:Y:S04]  /*cbd10*/  LDL.LU R21, [R1+0x680] ;  /* 0x0006800001157983 */ /* 0x000f280000300800 */
[----:B------:R0:W-:Y:S04]  /*cbd20*/  STL [R1+0x3d8], R8 ;  /* 0x0003d80801007387 */ /* 0x0001e80000100800 */
[----:B------:R1:W-:Y:S01]  /*cbd30*/  STL.64 [R1+0x5a70], R10 ;  /* 0x005a700a01007387 */ /* 0x0003e20000100a00 */
[----:B0-----:R-:W-:-:S03]  /*cbd40*/  IADD3 R8, P1, R17, R11, RZ ;  /* 0x0000000b11087210 */ /* 0x001fc60007f3e0ff */
[----:B-1----:R-:W4:Y:S01]  /*cbd50*/  LDL.LU R11, [R1+0x72c] ;  /* 0x00072c00010b7983 */ /* 0x002f220000300800 */
[----:B------:R-:W-:Y:S02]  /*cbd60*/  SHF.R.U32.HI R19, RZ, 0x8, R27 ;  /* 0x00000008ff137819 */ /* 0x000fe4000001161b */
[----:B------:R-:W-:Y:S01]  /*cbd70*/  SHF.R.U32.HI R20, RZ, 0x8, R25 ;  /* 0x00000008ff147819 */ /* 0x000fe20000011619 */
[----:B------:R-:W4:Y:S01]  /*cbd80*/  LDL.LU R27, [R1+0x5a88] ;  /* 0x005a8800011b7983 */ /* 0x000f220000300800 */
[----:B------:R-:W-:Y:S02]  /*cbd90*/  LOP3.LUT R19, R19, 0xffff, RZ, 0xc0, !PT ;  /* 0x0000ffff13137812 */ /* 0x000fe400078ec0ff */
[----:B------:R-:W-:-:S04]  /*cbda0*/  LOP3.LUT R20, R20, 0xffff, RZ, 0xc0, !PT ;  /* 0x0000ffff14147812 */ /* 0x000fc800078ec0ff */
[----:B------:R-:W-:Y:S01]  /*cbdb0*/  PRMT R20, R20, 0x3340, R0 ;  /* 0x0000334014147816 */ /* 0x000fe20000000000 */
[----:B--2---:R-:W-:-:S05]  /*cbdc0*/  IMAD.X R9, R18, 0x1, R12, P1 ;  /* 0x0000000112097824 */ /* 0x004fca00008e060c */
[----:B------:R0:W-:Y:S04]  /*cbdd0*/  STL.64 [R1+0xe90], R8 ;  /* 0x000e900801007387 */ /* 0x0001e80000100a00 */
[----:B------:R-:W2:Y:S04]  /*cbde0*/  LDL.LU R25, [R1+0x5a84] ;  /* 0x005a840001197983 */ /* 0x000ea80000300800 */
[----:B------:R4:W-:Y:S01]  /*cbdf0*/  STL [R1+0x5858], R20 ;  /* 0x0058581401007387 */ /* 0x0009e20000100800 */
[----:B0-----:R-:W-:Y:S02]  /*cbe00*/  PRMT R8, R19, 0x3340, R0 ;  /* 0x0000334013087816 */ /* 0x001fe40000000000 */
[----:B---3--:R-:W-:-:S03]  /*cbe10*/  LOP3.LUT R9, R22, 0xffff, RZ, 0xc0, !PT ;  /* 0x0000ffff16097812 */ /* 0x008fc600078ec0ff */
[----:B------:R0:W-:Y:S01]  /*cbe20*/  STL [R1+0x118], R8 ;  /* 0x0001180801007387 */ /* 0x0001e20000100800 */
[----:B----4-:R-:W-:-:S03]  /*cbe30*/  LOP3.LUT R20, R29, 0xffff, RZ, 0xc0, !PT ;  /* 0x0000ffff1d147812 */ /* 0x010fc600078ec0ff */
[----:B------:R-:W3:Y:S01]  /*cbe40*/  LDL.LU R29, [R1+0x3a8] ;  /* 0x0003a800011d7983 */ /* 0x000ee20000300800 */
[----:B------:R-:W-:Y:S02]  /*cbe50*/  PRMT R10, R9, 0x3340, R20 ;  /* 0x00003340090a7816 */ /* 0x000fe40000000014 */
[----:B0-----:R-:W-:-:S04]  /*cbe60*/  LOP3.LUT R8, R23, 0xffff, RZ, 0xc0, !PT ;  /* 0x0000ffff17087812 */ /* 0x001fc800078ec0ff */
[----:B------:R-:W-:-:S04]  /*cbe70*/  PRMT R19, R8, 0x3340, R0 ;  /* 0x0000334008137816 */ /* 0x000fc80000000000 */
[----:B------:R-:W-:Y:S02]  /*cbe80*/  PRMT R10, R10, 0x5410, R19 ;  /* 0x000054100a0a7816 */ /* 0x000fe40000000013 */
[----:B------:R-:W-:Y:S02]  /*cbe90*/  IADD3 R22, P1, R17, R13, RZ ;  /* 0x0000000d11167210 */ /* 0x000fe40007f3e0ff */
[----:B------:R-:W-:Y:S01]  /*cbea0*/  SHF.R.U32.HI R19, RZ, 0x8, R20 ;  /* 0x00000008ff137819 */ /* 0x000fe20000011614 */
[----:B------:R0:W-:Y:S02]  /*cbeb0*/  STL [R1+0x538c], R10 ;  /* 0x00538c0a01007387 */ /* 0x0001e40000100800 */
[----:B------:R-:W-:Y:S01]  /*cbec0*/  IMAD.X R23, R18, 0x1, R15, P1 ;  /* 0x0000000112177824 */ /* 0x000fe200008e060f */
[----:B------:R-:W-:Y:S02]  /*cbed0*/  LOP3.LUT R19, R19, 0xffff, RZ, 0xc0, !PT ;  /* 0x0000ffff13137812 */ /* 0x000fe400078ec0ff */
[----:B0-----:R-:W-:Y:S01]  /*cbee0*/  SHF.R.U32.HI R10, RZ, 0x8, R9 ;  /* 0x00000008ff0a7819 */ /* 0x001fe20000011609 */
[----:B------:R0:W-:Y:S03]  /*cbef0*/  STL.64 [R1+0x5a68], R12 ;  /* 0x005a680c01007387 */ /* 0x0001e60000100a00 */
[----:B------:R-:W-:Y:S01]  /*cbf00*/  LOP3.LUT R10, R10, 0xffff, RZ, 0xc0, !PT ;  /* 0x0000ffff0a0a7812 */ /* 0x000fe200078ec0ff */
[----:B------:R-:W4:Y:S01]  /*cbf10*/  LDL.LU R9, [R1+0x218] ;  /* 0x0002180001097983 */ /* 0x000f220000300800 */
[----:B------:R-:W-:-:S03]  /*cbf20*/  IADD3 R20, P1, R17, R14, RZ ;  /* 0x0000000e11147210 */ /* 0x000fc60007f3e0ff */
[----:B------:R1:W-:Y:S01]  /*cbf30*/  STL.64 [R1+0xe88], R22 ;  /* 0x000e881601007387 */ /* 0x0003e20000100a00 */
[----:B0-----:R-:W-:Y:S02]  /*cbf40*/  PRMT R13, R10, 0x3340, R19 ;  /* 0x000033400a0d7816 */ /* 0x001fe40000000013 */
[----:B------:R-:W-:Y:S02]  /*cbf50*/  LOP3.LUT R12, R11, 0xffff, RZ, 0xc0, !PT ;  /* 0x0000ffff0b0c7812 */ /* 0x000fe400078ec0ff */
[----:B------:R-:W-:Y:S02]  /*cbf60*/  LOP3.LUT R10, R24, 0xffff, RZ, 0xc0, !PT ;  /* 0x0000ffff180a7812 */ /* 0x000fe400078ec0ff */
[----:B------:R-:W-:Y:S01]  /*cbf70*/  LOP3.LUT R11, R21, 0xffff, RZ, 0xc0, !PT ;  /* 0x0000ffff150b7812 */ /* 0x000fe200078ec0ff */
[----:B-1----:R-:W4:Y:S01]  /*cbf80*/  LDL.LU R22, [R1+0x5ec] ;  /* 0x0005ec0001167983 */ /* 0x002f220000300800 */
[----:B------:R-:W-:-:S03]  /*cbf90*/  PRMT R19, R10, 0x3340, R0 ;  /* 0x000033400a137816 */ /* 0x000fc60000000000 */
[----:B------:R-:W4:Y:S04]  /*cbfa0*/  LDL.LU R23, [R1+0x734] ;  /* 0x0007340001177983 */ /* 0x000f280000300800 */
[----:B------:R0:W-:Y:S01]  /*cbfb0*/  STL [R1+0x82c], R13 ;  /* 0x00082c0d01007387 */ /* 0x0001e20000100800 */
[----:B------:R-:W-:Y:S01]  /*cbfc0*/  IMAD.X R21, R18, 0x1, R16, P1 ;  /* 0x0000000112157824 */ /* 0x000fe200008e0610 */
[--C-:B------:R-:W-:Y:S02]  /*cbfd0*/  SHF.R.U32.HI R18, RZ, 0x8, R11.reuse ;  /* 0x00000008ff127819 */ /* 0x100fe4000001160b */
[----:B0-----:R-:W-:-:S04]  /*cbfe0*/  PRMT R13, R12, 0x3340, R11 ;  /* 0x000033400c0d7816 */ /* 0x001fc8000000000b */
[----:B------:R-:W-:Y:S02]  /*cbff0*/  PRMT R13, R13, 0x5410, R19 ;  /* 0x000054100d0d7816 */ /* 0x000fe40000000013 */
[----:B------:R-:W-:Y:S02]  /*cc000*/  SHF.R.U32.HI R19, RZ, 0x8, R12 ;  /* 0x00000008ff137819 */ /* 0x000fe4000001160c */
[----:B------:R-:W-:Y:S02]  /*cc010*/  LOP3.LUT R18, R18, 0xffff, RZ, 0xc0, !PT ;  /* 0x0000ffff12127812 */ /* 0x000fe400078ec0ff */
[----:B------:R-:W-:-:S04]  /*cc020*/  LOP3.LUT R19, R19, 0xffff, RZ, 0xc0, !PT ;  /* 0x0000ffff13137812 */ /* 0x000fc800078ec0ff */
[----:B------:R-:W-:Y:S02]  /*cc030*/  PRMT R11, R19, 0x3340, R18 ;  /* 0x00003340130b7816 */ /* 0x000fe40000000012 */
[----:B------:R-:W-:Y:S02]  /*cc040*/  SHF.R.U32.HI R18, RZ, 0x8, R10 ;  /* 0x00000008ff127819 */ /* 0x000fe4000001160a */
[----:B------:R-:W-:Y:S02]  /*cc050*/  SHF.R.U32.HI R19, RZ, 0x8, R8 ;  /* 0x00000008ff137819 */ /* 0x000fe40000011608 */
[----:B------:R-:W-:Y:S01]  /*cc060*/  LOP3.LUT R18, R18, 0xffff, RZ, 0xc0, !PT ;  /* 0x0000ffff12127812 */ /* 0x000fe200078ec0ff */
[----:B------:R-:W-:Y:S01]  /*cc070*/  STL [R1+0x5388], R13 ;  /* 0x0053880d01007387 */ /* 0x000fe20000100800 */
[----:B------:R-:W-:Y:S02]  /*cc080*/  LOP3.LUT R19, R19, 0xffff, RZ, 0xc0, !PT ;  /* 0x0000ffff13137812 */ /* 0x000fe400078ec0ff */
[--C-:B------:R-:W-:Y:S01]  /*cc090*/  PRMT R10, R18, 0x3340, R0.reuse ;  /* 0x00003340120a7816 */ /* 0x100fe20000000000 */
[----:B------:R-:W-:Y:S04]  /*cc0a0*/  STL.64 [R1+0xe80], R20 ;  /* 0x000e801401007387 */ /* 0x000fe80000100a00 */
[----:B------:R0:W-:Y:S04]  /*cc0b0*/  STL [R1+0x81c], R11 ;  /* 0x00081c0b01007387 */ /* 0x0001e80000100800 */
[----:B------:R2:W-:Y:S01]  /*cc0c0*/  STL [R1+0x110], R10 ;  /* 0x0001100a01007387 */ /* 0x0005e20000100800 */
[----:B0-----:R-:W-:-:S05]  /*cc0d0*/  PRMT R11, R19, 0x3340, R0 ;  /* 0x00003340130b7816 */ /* 0x001fca0000000000 */
[----:B------:R0:W-:Y:S01]  /*cc0e0*/  STL [R1+0x11c], R11 ;  /* 0x00011c0b01007387 */ /* 0x0001e20000100800 */
[----:B--2---:R-:W-:-:S03]  /*cc0f0*/  LOP3.LUT R10, R25, 0xffff, RZ, 0xc0, !PT ;  /* 0x0000ffff190a7812 */ /* 0x004fc600078ec0ff */
[----:B------:R-:W2:Y:S01]  /*cc100*/  LDL.LU R25, [R1+0x5a80] ;  /* 0x005a800001197983 */ /* 0x000ea20000300800 */
[----:B------:R-:W-:-:S03]  /*cc110*/  PRMT R18, R10, 0x3340, R0 ;  /* 0x000033400a127816 */ /* 0x000fc60000000000 */
[----:B------:R-:W2:Y:S04]  /*cc120*/  LDL.LU R24, [R1+0x3c0] ;  /* 0x0003c00001187983 */ /* 0x000ea80000300800 */
[----:B------:R-:W2:Y:S01]  /*cc130*/  LDL.LU R21, [R1+0x8c] ;  /* 0x00008c0001157983 */ /* 0x000ea20000300800 */
[----:B---3--:R-:W-:-:S03]  /*cc140*/  LOP3.LUT R8, R29, 0xffff, RZ, 0xc0, !PT ;  /* 0x0000ffff1d087812 */ /* 0x008fc600078ec0ff */
[----:B------:R-:W3:Y:S01]  /*cc150*/  LDL.LU R29, [R1+0x21c] ;  /* 0x00021c00011d7983 */ /* 0x000ee20000300800 */
[----:B------:R-:W-:Y:S01]  /*cc160*/  VIADD R17, R17, UR5 ;  /* 0x0000000511117c36 */ /* 0x000fe20008000000 */
[----:B----4-:R-:W-:Y:S01]  /*cc170*/  LOP3.LUT R12, R9, 0xffff, RZ, 0xc0, !PT ;  /* 0x0000ffff090c7812 */ /* 0x010fe200078ec0ff */
[----:B------:R-:W-:-:S03]  /*cc180*/  ULDC UR5, c[0x0][0x248] ;  /* 0x0000920000057ab9 */ /* 0x000fc60000000800 */
[----:B------:R-:W-:-:S04]  /*cc190*/  PRMT R19, R8, 0x3340, R12 ;  /* 0x0000334008137816 */ /* 0x000fc8000000000c */
[----:B0-----:R-:W-:-:S05]  /*cc1a0*/  PRMT R11, R19, 0x5410, R18 ;  /* 0x00005410130b7816 */ /* 0x001fca0000000012 */
[----:B------:R2:W-:Y:S01]  /*cc1b0*/  STL [R1+0x5380], R11 ;  /* 0x0053800b01007387 */ /* 0x0005e20000100800 */
[----:B------:R-:W-:Y:S02]  /*cc1c0*/  LOP3.LUT R13, R22, 0xffff, RZ, 0xc0, !PT ;  /* 0x0000ffff160d7812 */ /* 0x000fe400078ec0ff */
[----:B------:R-:W-:Y:S02]  /*cc1d0*/  LOP3.LUT R9, R23, 0xffff, RZ, 0xc0, !PT ;  /* 0x0000ffff17097812 */ /* 0x000fe400078ec0ff */
[----:B------:R-:W-:Y:S01]  /*cc1e0*/  PRMT R18, R13, 0x3340, R0 ;  /* 0x000033400d127816 */ /* 0x000fe20000000000 */
[----:B------:R0:W-:Y:S01]  /*cc1f0*/  STL [R1+0x5458], R13 ;  /* 0x0054580d01007387 */ /* 0x0001e20000100800 */
[----:B------:R-:W-:Y:S02]  /*cc200*/  IADD3 R22, P1, R17, R0, RZ ;  /* 0x0000000011167210 */ /* 0x000fe40007f3e0ff */
[----:B--2---:R-:W-:-:S04]  /*cc210*/  LOP3.LUT R11, R25, 0xffff, RZ, 0xc0, !PT ;  /* 0x0000ffff190b7812 */ /* 0x004fc800078ec0ff */
[----:B------:R-:W-:-:S04]  /*cc220*/  PRMT R19, R9, 0x3340, R11 ;  /* 0x0000334009137816 */ /* 0x000fc8000000000b */
[----:B0-----:R-:W-:Y:S02]  /*cc230*/  PRMT R13, R19, 0x5410, R18 ;  /* 0x00005410130d7816 */ /* 0x001fe40000000012 */
[----:B------:R-:W-:-:S05]  /*cc240*/  SHF.R.S32.HI R18, RZ, 0x1f, R17 ;  /* 0x0000001fff127819 */ /* 0x000fca0000011411 */
[----:B------:R-:W-:Y:S01]  /*cc250*/  IMAD.X R23, R18, 0x1, R2, P1 ;  /* 0x0000000112177824 */ /* 0x000fe200008e0602 */
[----:B------:R-:W-:Y:S04]  /*cc260*/  STL [R1+0x5384], R13 ;  /* 0x0053840d01007387 */ /* 0x000fe80000100800 */
[----:B------:R0:W-:Y:S04]  /*cc270*/  STL.64 [R1+0xe78], R22 ;  /* 0x000e781601007387 */ /* 0x0001e80000100a00 */
[----:B0-----:R-:W2:Y:S04]  /*cc280*/  LDL.LU R22, [R1+0x2b4] ;  /* 0x0002b40001167983 */ /* 0x001ea80000300800 */
[----:B------:R-:W4:Y:S01]  /*cc290*/  LDL.LU R23, [R1+0xfc] ;  /* 0x0000fc0001177983 */ /* 0x000f220000300800 */
[----:B------:R-:W-:-:S02]  /*cc2a0*/  SHF.R.U32.HI R9, RZ, 0x8, R9 ;  /* 0x00000008ff097819 */ /* 0x000fc40000011609 */
[----:B------:R-:W-:Y:S02]  /*cc2b0*/  SHF.R.U32.HI R11, RZ, 0x8, R11 ;  /* 0x00000008ff0b7819 */ /* 0x000fe4000001160b */
[----:B------:R-:W-:Y:S02]  /*cc2c0*/  SHF.R.U32.HI R8, RZ, 0x8, R8 ;  /* 0x00000008ff087819 */ /* 0x000fe40000011608 */
[----:B------:R-:W-:Y:S02]  /*cc2d0*/  SHF.R.U32.HI R19, RZ, 0x8, R12 ;  /* 0x00000008ff137819 */ /* 0x000fe4000001160c */
[----:B------:R-:W-:Y:S02]  /*cc2e0*/  LOP3.LUT R9, R9, 0xffff, RZ, 0xc0, !PT ;  /* 0x0000ffff09097812 */ /* 0x000fe400078ec0ff */
[----:B------:R-:W-:Y:S02]  /*cc2f0*/  LOP3.LUT R11, R11, 0xffff, RZ, 0xc0, !PT ;  /* 0x0000ffff0b0b7812 */ /* 0x000fe400078ec0ff */
[----:B------:R-:W-:-:S02]  /*cc300*/  LOP3.LUT R8, R8, 0xffff, RZ, 0xc0, !PT ;  /* 0x0000ffff08087812 */ /* 0x000fc400078ec0ff */
[----:B------:R-:W-:Y:S02]  /*cc310*/  LOP3.LUT R19, R19, 0xffff, RZ, 0xc0, !PT ;  /* 0x0000ffff13137812 */ /* 0x000fe400078ec0ff */
[----:B------:R-:W-:Y:S02]  /*cc320*/  PRMT R25, R9, 0x3340, R11 ;  /* 0x0000334009197816 */ /* 0x000fe4000000000b */
[----:B------:R-:W-:-:S03]  /*cc330*/  PRMT R9, R8, 0x3340, R19 ;  /* 0x0000334008097816 */ /* 0x000fc60000000013 */
[----:B------:R-:W-:Y:S01]  /*cc340*/  STL [R1+0x54cc], R25 ;  /* 0x0054cc1901007387 */ /* 0x000fe20000100800 */
[----:B------:R-:W-:Y:S02]  /*cc350*/  LOP3.LUT R8, R24, 0xffff, RZ, 0xc0, !PT ;  /* 0x0000ffff18087812 */ /* 0x000fe400078ec0ff */
[----:B------:R-:W-:Y:S01]  /*cc360*/  LOP3.LUT R12, R21, 0xffff, RZ, 0xc0, !PT ;  /* 0x0000ffff150c7812 */ /* 0x000fe200078ec0ff */
[----:B------:R3:W-:Y:S03]  /*cc370*/  STL [R1+0x3bc], R9 ;  /* 0x0003bc0901007387 */ /* 0x0007e60000100800 */
[----:B------:R-:W-:Y:S01]  /*cc380*/  PRMT R19, R12, 0x3340, R0 ;  /* 0x000033400c137816 */ /* 0x000fe20000000000 */
[----:B------:R-:W4:Y:S01]  /*cc390*/  LDL.LU R21, [R1+0x2c0] ;  /* 0x0002c00001157983 */ /* 0x000f220000300800 */
[----:B---3--:R-:W-:Y:S02]  /*cc3a0*/  LOP3.LUT R9, R29, 0xffff, RZ, 0xc0, !PT ;  /* 0x0000ffff1d097812 */ /* 0x008fe400078ec0ff */
[----:B------:R-:W-:Y:S01]  /*cc3b0*/  IADD3 R24, P1, R17, R3, RZ ;  /* 0x0000000311187210 */ /* 0x000fe20007f3e0ff */
[----:B------:R-:W3:Y:S01]  /*cc3c0*/  LDL.LU R29, [R1+0x108] ;  /* 0x00010800011d7983 */ /* 0x000ee20000300800 */
[----:B------:R-:W-:-:S04]  /*cc3d0*/  PRMT R11, R8, 0x3340, R9 ;  /* 0x00003340080b7816 */ /* 0x000fc80000000009 */
[----:B------:R-:W-:Y:S02]  /*cc3e0*/  PRMT R11, R11, 0x5410, R19 ;  /* 0x000054100b0b7816 */ /* 0x000fe40000000013 */
[----:B------:R-:W-:Y:S02]  /*cc3f0*/  SHF.R.U32.HI R19, RZ, 0x8, R10 ;  /* 0x00000008ff137819 */ /* 0x000fe4000001160a */
[----:B------:R-:W-:Y:S02]  /*cc400*/  SHF.R.U32.HI R8, RZ, 0x8, R8 ;  /* 0x00000008ff087819 */ /* 0x000fe40000011608 */
[----:B------:R-:W-:Y:S02]  /*cc410*/  SHF.R.U32.HI R9, RZ, 0x8, R9 ;  /* 0x00000008ff097819 */ /* 0x000fe40000011609 */
[----:B------:R-:W-:Y:S01]  /*cc420*/  LOP3.LUT R19, R19, 0xffff, RZ, 0xc0, !PT ;  /* 0x0000ffff13137812 */ /* 0x000fe200078ec0ff */
[----:B------:R0:W-:Y:S01]  /*cc430*/  STL [R1+0x537c], R11 ;  /* 0x00537c0b01007387 */ /* 0x0001e20000100800 */
[----:B------:R-:W-:Y:S01]  /*cc440*/  IMAD.X R25, R18, 0x1, R4, P1 ;  /* 0x0000000112197824 */ /* 0x000fe200008e0604 */
[----:B------:R-:W-:-:S02]  /*cc450*/  LOP3.LUT R8, R8, 0xffff, RZ, 0xc0, !PT ;  /* 0x0000ffff08087812 */ /* 0x000fc400078ec0ff */
[----:B------:R-:W-:Y:S02]  /*cc460*/  LOP3.LUT R9, R9, 0xffff, RZ, 0xc0, !PT ;  /* 0x0000ffff09097812 */ /* 0x000fe400078ec0ff */
[----:B------:R1:W-:Y:S01]  /*cc470*/  STL.64 [R1+0xe70], R24 ;  /* 0x000e701801007387 */ /* 0x0003e20000100a00 */
[--C-:B0-----:R-:W-:Y:S02]  /*cc480*/  PRMT R11, R19, 0x3340, R0.reuse ;  /* 0x00003340130b7816 */ /* 0x101fe40000000000 */
[----:B------:R-:W-:Y:S02]  /*cc490*/  PRMT R8, R8, 0x3340, R9 ;  /* 0x0000334008087816 */ /* 0x000fe40000000009 */
[----:B------:R-:W-:Y:S01]  /*cc4a0*/  LOP3.LUT R26, R26, 0xffff, RZ, 0xc0, !PT ;  /* 0x0000ffff1a1a7812 */ /* 0x000fe200078ec0ff */
[----:B------:R4:W-:Y:S03]  /*cc4b0*/  STL [R1+0xf0], R11 ;  /* 0x0000f00b01007387 */ /* 0x0009e60000100800 */
[----:B------:R-:W-:Y:S01]  /*cc4c0*/  PRMT R19, R26, 0x3340, R0 ;  /* 0x000033401a137816 */ /* 0x000fe20000000000 */
[----:B------:R0:W-:Y:S04]  /*cc4d0*/  STL [R1+0x818], R8 ;  /* 0x0008180801007387 */ /* 0x0001e80000100800 */
[----:B-1----:R-:W3:Y:S01]  /*cc4e0*/  LDL.LU R24, [R1+0x4d50] ;  /* 0x004d500001187983 */ /* 0x002ee20000300800 */
[----:B--2---:R-:W-:-:S03]  /*cc4f0*/  LOP3.LUT R10, R22, 0xffff, RZ, 0xc0, !PT ;  /* 0x0000ffff160a7812 */ /* 0x004fc600078ec0ff */
[----:B------:R-:W2:Y:S01]  /*cc500*/  LDL.LU R22, [R1+0x640] ;  /* 0x0006400001167983 */ /* 0x000ea20000300800 */
[----:B----4-:R-:W-:-:S04]  /*cc510*/  LOP3.LUT R11, R23, 0xffff, RZ, 0xc0, !PT ;  /* 0x0000ffff170b7812 */ /* 0x010fc800078ec0ff */
[----:B0-----:R-:W-:-:S04]  /*cc520*/  PRMT R8, R10, 0x3340, R11 ;  /* 0x000033400a087816 */ /* 0x001fc8000000000b */
[----:B------:R-:W-:-:S05]  /*cc530*/  PRMT R8, R8, 0x5410, R19 ;  /* 0x0000541008087816 */ /* 0x000fca0000000013 */
[----:B------:R0:W-:Y:S04]  /*cc540*/  STL [R1+0x5378], R8 ;  /* 0x0053780801007387 */ /* 0x0001e80000100800 */
[----:B------:R-:W4:Y:S01]  /*cc550*/  LDL.LU R23, [R1+0x6e8] ;  /* 0x0006e80001177983 */ /* 0x000f220000300800 */
[----:B0-----:R-:W-:-:S05]  /*cc560*/  IADD3 R8, P1, R17, R5, RZ ;  /* 0x0000000511087210 */ /* 0x001fca0007f3e0ff */
        /* <DEDUP_REMOVED lines=11> */
[----:B------:R-:W-:Y:S01]  /*cc620*/  LOP3.LUT R12, R21, 0xffff, RZ, 0xc0, !PT ;  /* 0x0000ffff150c7812 */ /* 0x000fe200078ec0ff */
[----:B------:R3:W-:Y:S01]  /*cc630*/  STL [R1+0x10c], R13 ;  /* 0x00010c0d01007387 */ /* 0x0007e20000100800 */
[----:B------:R-:W-:-:S03]  /*cc640*/  LOP3.LUT R20, R28, 0xffff, RZ, 0xc0, !PT ;  /* 0x0000ffff1c147812 */ /* 0x000fc600078ec0ff */
[----:B------:R0:W-:Y:S01]  /*cc650*/  STL [R1+0x808], R10 ;  /* 0x0008080a01007387 */ /* 0x0001e20000100800 */
[----:B------:R-:W-:-:S03]  /*cc660*/  PRMT R19, R20, 0x3340, R0 ;  /* 0x0000334014137816 */ /* 0x000fc60000000000 */
[----:B------:R-:W4:Y:S01]  /*cc670*/  LDL.LU R21, [R1+0x4d54] ;  /* 0x004d540001157983 */ /* 0x000f220000300800 */
[----:B---3--:R-:W-:-:S03]  /*cc680*/  LOP3.LUT R13, R29, 0xffff, RZ, 0xc0, !PT ;  /* 0x0000ffff1d0d7812 */ /* 0x008fc600078ec0ff */
[----:B------:R-:W3:Y:S01]  /*cc690*/  LDL.LU R28, [R1+0x644] ;  /* 0x00064400011c7983 */ /* 0x000ee20000300800 */
[----:B0-----:R-:W-:-:S04]  /*cc6a0*/  PRMT R10, R12, 0x3340, R13 ;  /* 0x000033400c0a7816 */ /* 0x001fc8000000000d */
[----:B------:R-:W-:-:S05]  /*cc6b0*/  PRMT R10, R10, 0x5410, R19 ;  /* 0x000054100a0a7816 */ /* 0x000fca0000000013 */
[----:B------:R0:W-:Y:S04]  /*cc6c0*/  STL [R1+0x5374], R10 ;  /* 0x0053740a01007387 */ /* 0x0001e80000100800 */
[----:B------:R-:W3:Y:S01]  /*cc6d0*/  LDL.LU R29, [R1+0x6ec] ;  /* 0x0006ec00011d7983 */ /* 0x000ee20000300800 */
[----:B0-----:R-:W-:-:S05]  /*cc6e0*/  IADD3 R10, P1, R17, R7, RZ ;  /* 0x00000007110a7210 */ /* 0x001fca0007f3e0ff */
        /* <DEDUP_REMOVED lines=11> */
[----:B------:R-:W-:Y:S02]  /*cc7a0*/  LOP3.LUT R20, R24, 0xffff, RZ, 0xc0, !PT ;  /* 0x0000ffff18147812 */ /* 0x000fe400078ec0ff */
[----:B------:R-:W-:-:S02]  /*cc7b0*/  LOP3.LUT R25, R22, 0xffff, RZ, 0xc0, !PT ;  /* 0x0000ffff16197812 */ /* 0x000fc400078ec0ff */
[----:B----4-:R-:W-:Y:S01]  /*cc7c0*/  LOP3.LUT R24, R23, 0xffff, RZ, 0xc0, !PT ;  /* 0x0000ffff17187812 */ /* 0x010fe200078ec0ff */
[----:B------:R-:W-:Y:S01]  /*cc7d0*/  STL [R1+0x7fc], R13 ;  /* 0x0007fc0d01007387 */ /* 0x000fe20000100800 */
[----:B------:R-:W-:-:S03]  /*cc7e0*/  PRMT R19, R25, 0x3340, R0 ;  /* 0x0000334019137816 */ /* 0x000fc60000000000 */
[----:B------:R0:W-:Y:S04]  /*cc7f0*/  STL [R1+0xf4], R12 ;  /* 0x0000f40c01007387 */ /* 0x0001e80000100800 */
[----:B------:R-:W4:Y:S04]  /*cc800*/  LDL.LU R22, [R1+0x740] ;  /* 0x0007400001167983 */ /* 0x000f280000300800 */
[----:B------:R-:W4:Y:S01]  /*cc810*/  LDL.LU R23, [R1+0x6a4] ;  /* 0x0006a40001177983 */ /* 0x000f220000300800 */
[----:B0-----:R-:W-:-:S04]  /*cc820*/  PRMT R12, R20, 0x3340, R24 ;  /* 0x00003340140c7816 */ /* 0x001fc80000000018 */
[----:B------:R-:W-:-:S05]  /*cc830*/  PRMT R12, R12, 0x5410, R19 ;  /* 0x000054100c0c7816 */ /* 0x000fca0000000013 */
[----:B------:R0:W-:Y:S02]  /*cc840*/  STL [R1+0x5370], R12 ;  /* 0x0053700c01007387 */ /* 0x0001e40000100800 */
[----:B0-----:R-:W-:Y:S02]  /*cc850*/  IADD3 R12, P1, R17, R9, RZ ;  /* 0x00000009110c7210 */ /* 0x001fe40007f3e0ff */
[----:B------:R-:W-:-:S03]  /*cc860*/  SHF.R.U32.HI R19, RZ, 0x8, R26 ;  /* 0x00000008ff137819 */ /* 0x000fc6000001161a */
[----:B--2---:R-:W-:-:S05]  /*cc870*/  IMAD.X R13, R18, 0x1, R10, P1 ;  /* 0x00000001120d7824 */ /* 0x004fca00008e060a */
[----:B------:R0:W-:Y:S04]  /*cc880*/  STL.64 [R1+0xe58], R12 ;  /* 0x000e580c01007387 */ /* 0x0001e80000100a00 */
[----:B0-----:R-:W2:Y:S04]  /*cc890*/  LDL.LU.64 R12, [R1+0x5a68] ;  /* 0x005a6800010c7983 */ /* 0x001ea80000300a00 */
[----:B------:R-:W4:Y:S01]  /*cc8a0*/  LDL.LU R26, [R1+0x5a60] ;  /* 0x005a6000011a7983 */ /* 0x000f220000300800 */
[----:B------:R-:W-:Y:S02]  /*cc8b0*/  LOP3.LUT R19, R19, 0xffff, RZ, 0xc0, !PT ;  /* 0x0000ffff13137812 */ /* 0x000fe400078ec0ff */
[----:B------:R-:W-:-:S02]  /*cc8c0*/  SHF.R.U32.HI R20, RZ, 0x8, R20 ;  /* 0x00000008ff147819 */ /* 0x000fc40000011614 */
[----:B------:R-:W-:Y:S02]  /*cc8d0*/  SHF.R.U32.HI R24, RZ, 0x8, R24 ;  /* 0x00000008ff187819 */ /* 0x000fe40000011618 */
[----:B------:R-:W-:Y:S02]  /*cc8e0*/  PRMT R19, R19, 0x3340, R0 ;  /* 0x0000334013137816 */ /* 0x000fe40000000000 */
[----:B------:R-:W-:Y:S02]  /*cc8f0*/  LOP3.LUT R20, R20, 0xffff, RZ, 0xc0, !PT ;  /* 0x0000ffff14147812 */ /* 0x000fe400078ec0ff */
[----:B------:R-:W-:Y:S01]  /*cc900*/  LOP3.LUT R24, R24, 0xffff, RZ, 0xc0, !PT ;  /* 0x0000ffff18187812 */ /* 0x000fe200078ec0ff */
[----:B------:R0:W-:Y:S03]  /*cc910*/  STL [R1+0xfc], R19 ;  /* 0x0000fc1301007387 */ /* 0x0001e60000100800 */
[----:B0-----:R-:W-:-:S02]  /*cc920*/  PRMT R19, R20, 0x3340, R24 ;  /* 0x0000334014137816 */ /* 0x001fc40000000018 */
[----:B------:R-:W-:Y:S02]  /*cc930*/  LOP3.LUT R24, R21, 0xffff, RZ, 0xc0, !PT ;  /* 0x0000ffff15187812 */ /* 0x000fe400078ec0ff */
[----:B---3--:R-:W-:Y:S02]  /*cc940*/  LOP3.LUT R21, R28, 0xffff, RZ, 0xc0, !PT ;  /* 0x0000ffff1c157812 */ /* 0x008fe400078ec0ff */
[----:B------:R-:W-:Y:S01]  /*cc950*/  LOP3.LUT R20, R29, 0xffff, RZ, 0xc0, !PT ;  /* 0x0000ffff1d147812 */ /* 0x000fe200078ec0ff */
[----:B------:R0:W-:Y:S03]  /*cc960*/  STL [R1+0x3b4], R19 ;  /* 0x0003b41301007387 */ /* 0x0001e60000100800 */
[----:B------:R-:W-:Y:S02]  /*cc970*/  PRMT R28, R24, 0x3340, R20 ;  /* 0x00003340181c7816 */ /* 0x000fe40000000014 */
[----:B0-----:R-:W-:-:S04]  /*cc980*/  PRMT R19, R21, 0x3340, R0 ;  /* 0x0000334015137816 */ /* 0x001fc80000000000 */
[----:B------:R-:W-:Y:S01]  /*cc990*/  PRMT R19, R28, 0x5410, R19 ;  /* 0x000054101c137816 */ /* 0x000fe20000000013 */
[----:B------:R0:W-:Y:S01]  /*cc9a0*/  STL.64 [R1+0x5a40], R10 ;  /* 0x005a400a01007387 */ /* 0x0001e20000100a00 */
[----:B------:R-:W-:-:S03]  /*cc9b0*/  IADD3 R28, P1, R17, R11, RZ ;  /* 0x0000000b111c7210 */ /* 0x000fc60007f3e0ff */
[----:B------:R1:W-:Y:S01]  /*cc9c0*/  STL [R1+0x536c], R19 ;  /* 0x00536c1301007387 */ /* 0x0003e20000100800 */
[----:B0-----:R-:W-:Y:S02]  /*cc9d0*/  SHF.R.U32.HI R10, RZ, 0x8, R24 ;  /* 0x00000008ff0a7819 */ /* 0x001fe40000011618 */
[----:B-1----:R-:W-:Y:S02]  /*cc9e0*/  SHF.R.U32.HI R19, RZ, 0x8, R25 ;  /* 0x00000008ff137819 */ /* 0x002fe40000011619 */
[----:B------:R-:W-:Y:S02]  /*cc9f0*/  SHF.R.U32.HI R11, RZ, 0x8, R20 ;  /* 0x00000008ff0b7819 */ /* 0x000fe40000011614 */
[----:B------:R-:W-:Y:S02]  /*cca00*/  LOP3.LUT R19, R19, 0xffff, RZ, 0xc0, !PT ;  /* 0x0000ffff13137812 */ /* 0x000fe400078ec0ff */
[----:B------:R-:W-:Y:S02]  /*cca10*/  LOP3.LUT R10, R10, 0xffff, RZ, 0xc0, !PT ;  /* 0x0000ffff0a0a7812 */ /* 0x000fe400078ec0ff */
[----:B------:R-:W-:-:S02]  /*cca20*/  LOP3.LUT R11, R11, 0xffff, RZ, 0xc0, !PT ;  /* 0x0000ffff0b0b7812 */ /* 0x000fc400078ec0ff */
[----:B------:R-:W-:Y:S02]  /*cca30*/  PRMT R20, R19, 0x3340, R0 ;  /* 0x0000334013147816 */ /* 0x000fe40000000000 */
[----:B------:R-:W-:Y:S01]  /*cca40*/  PRMT R19, R10, 0x3340, R11 ;  /* 0x000033400a137816 */ /* 0x000fe2000000000b */
[----:B--2---:R-:W-:-:S05]  /*cca50*/  IMAD.X R29, R18, 0x1, R12, P1 ;  /* 0x00000001121d7824 */ /* 0x004fca00008e060c */
[----:B------:R0:W-:Y:S01]  /*cca60*/  STL.64 [R1+0xe50], R28 ;  /* 0x000e501c01007387 */ /* 0x0001e20000100a00 */
[----:B----4-:R-:W-:-:S03]  /*cca70*/  LOP3.LUT R10, R26, 0xffff, RZ, 0xc0, !PT ;  /* 0x0000ffff1a0a7812 */ /* 0x010fc600078ec0ff */
[----:B0-----:R-:W2:Y:S04]  /*cca80*/  LDL.LU R28, [R1+0x748] ;  /* 0x00074800011c7983 */ /* 0x001ea80000300800 */
[----:B------:R-:W3:Y:S04]  /*cca90*/  LDL.LU R29, [R1+0x604] ;  /* 0x00060400011d7983 */ /* 0x000ee80000300800 */
[----:B------:R0:W-:Y:S04]  /*ccaa0*/  STL [R1+0xec], R20 ;  /* 0x0000ec1401007387 */ /* 0x0001e80000100800 */
[----:B------:R1:W-:Y:S04]  /*ccab0*/  STL [R1+0x804], R19 ;  /* 0x0008041301007387 */ /* 0x0003e80000100800 */
[----:B------:R-:W4:Y:S01]  /*ccac0*/  LDL.LU R26, [R1+0x5a5c] ;  /* 0x005a5c00011a7983 */ /* 0x000f220000300800 */
[----:B------:R-:W-:-:S02]  /*ccad0*/  LOP3.LUT R11, R22, 0xffff, RZ, 0xc0, !PT ;  /* 0x0000ffff160b7812 */ /* 0x000fc400078ec0ff */
[----:B0-----:R-:W-:Y:S02]  /*ccae0*/  LOP3.LUT R20, R23, 0xffff, RZ, 0xc0, !PT ;  /* 0x0000ffff17147812 */ /* 0x001fe400078ec0ff */
[----:B-1----:R-:W-:Y:S02]  /*ccaf0*/  PRMT R19, R10, 0x3340, R0 ;  /* 0x000033400a137816 */ /* 0x002fe40000000000 */
[----:B------:R-:W-:-:S04]  /*ccb00*/  PRMT R22, R11, 0x3340, R20 ;  /* 0x000033400b167816 */ /* 0x000fc80000000014 */
[----:B------:R-:W-:Y:S02]  /*ccb10*/  PRMT R19, R22, 0x5410, R19 ;  /* 0x0000541016137816 */ /* 0x000fe40000000013 */
[----:B------:R-:W-:-:S05]  /*ccb20*/  IADD3 R22, P1, R17, R13, RZ ;  /* 0x0000000d11167210 */ /* 0x000fca0007f3e0ff */
[----:B------:R-:W-:Y:S01]  /*ccb30*/  IMAD.X R23, R18, 0x1, R15, P1 ;  /* 0x0000000112177824 */ /* 0x000fe200008e060f */
[----:B------:R0:W-:Y:S01]  /*ccb40*/  STL [R1+0x5368], R19 ;  /* 0x0053681301007387 */ /* 0x0001e20000100800 */
[----:B------:R-:W-:-:S03]  /*ccb50*/  SHF.R.U32.HI R11, RZ, 0x8, R11 ;  /* 0x00000008ff0b7819 */ /* 0x000fc6000001160b */
[----:B------:R1:W-:Y:S01]  /*ccb60*/  STL.64 [R1+0xe40], R22 ;  /* 0x000e401601007387 */ /* 0x0003e20000100a00 */
[----:B------:R-:W-:-:S03]  /*ccb70*/  LOP3.LUT R11, R11, 0xffff, RZ, 0xc0, !PT ;  /* 0x0000ffff0b0b7812 */ /* 0x000fc600078ec0ff */
[----:B------:R-:W4:Y:S01]  /*ccb80*/  LDL.LU R25, [R1+0xb0] ;  /* 0x0000b00001197983 */ /* 0x000f220000300800 */
[----:B0-----:R-:W-:-:S03]  /*ccb90*/  SHF.R.U32.HI R19, RZ, 0x8, R20 ;  /* 0x00000008ff137819 */ /* 0x001fc60000011614 */
[----:B------:R-:W4:Y:S01]  /*ccba0*/  LDL.LU R20, [R1+0x4f0] ;  /* 0x0004f00001147983 */ /* 0x000f220000300800 */
[----:B-1----:R-:W-:-:S03]  /*ccbb0*/  IADD3 R22, P1, R17, R14, RZ ;  /* 0x0000000e11167210 */ /* 0x002fc60007f3e0ff */
[----:B------:R-:W4:Y:S01]  /*ccbc0*/  LDL.LU R24, [R1+0x23c] ;  /* 0x00023c0001187983 */ /* 0x000f220000300800 */
[----:B------:R-:W-:Y:S01]  /*ccbd0*/  LOP3.LUT R19, R19, 0xffff, RZ, 0xc0, !PT ;  /* 0x0000ffff13137812 */ /* 0x000fe200078ec0ff */
[----:B------:R-:W-:Y:S01]  /*ccbe0*/  IMAD.X R23, R18, 0x1, R16, P1 ;  /* 0x0000000112177824 */ /* 0x000fe200008e0610 */
[----:B------:R-:W-:Y:S02]  /*ccbf0*/  SHF.R.U32.HI R18, RZ, 0x8, R10 ;  /* 0x00000008ff127819 */ /* 0x000fe4000001160a */
[----:B------:R-:W-:Y:S02]  /*ccc00*/  PRMT R11, R11, 0x3340, R19 ;  /* 0x000033400b0b7816 */ /* 0x000fe40000000013 */
[----:B------:R-:W-:Y:S01]  /*ccc10*/  LOP3.LUT R18, R18, 0xffff, RZ, 0xc0, !PT ;  /* 0x0000ffff12127812 */ /* 0x000fe200078ec0ff */
[----:B------:R-:W-:Y:S04]  /*ccc20*/  STL.64 [R1+0x5a30], R14 ;  /* 0x005a300e01007387 */ /* 0x000fe80000100a00 */
[----:B------:R0:W-:Y:S04]  /*ccc30*/  STL [R1+0x800], R11 ;  /* 0x0008000b01007387 */ /* 0x0001e80000100800 */
[----:B------:R-:W-:Y:S01]  /*ccc40*/  STL.64 [R1+0xe48], R22 ;  /* 0x000e481601007387 */ /* 0x000fe20000100a00 */
[----:B0-----:R-:W-:-:S05]  /*ccc50*/  PRMT R11, R18, 0x3340, R0 ;  /* 0x00003340120b7816 */ /* 0x001fca0000000000 */
[----:B------:R4:W-:Y:S01]  /*ccc60*/  STL [R1+0x120], R11 ;  /* 0x0001200b01007387 */ /* 0x0009e20000100800 */
[----:B--2---:R-:W-:Y:S02]  /*ccc70*/  LOP3.LUT R10, R28, 0xffff, RZ, 0xc0, !PT ;  /* 0x0000ffff1c0a7812 */ /* 0x004fe400078ec0ff */
[----:B---3--:R-:W-:-:S04]  /*ccc80*/  LOP3.LUT R14, R29, 0xffff, RZ, 0xc0, !PT ;  /* 0x0000ffff1d0e7812 */ /* 0x008fc800078ec0ff */
[----:B------:R-:W-:Y:S01]  /*ccc90*/  PRMT R18, R14, 0x3340, R0 ;  /* 0x000033400e127816 */ /* 0x000fe20000000000 */
[----:B------:R0:W-:Y:S01]  /*ccca0*/  STL [R1+0x5454], R14 ;  /* 0x0054540e01007387 */ /* 0x0001e20000100800 */
[----:B----4-:R-:W-:-:S04]  /*cccb0*/  LOP3.LUT R11, R26, 0xffff, RZ, 0xc0, !PT ;  /* 0x0000ffff1a0b7812 */ /* 0x010fc800078ec0ff */
[----:B------:R-:W-:-:S04]  /*cccc0*/  PRMT R19, R10, 0x3340, R11 ;  /* 0x000033400a137816 */ /* 0x000fc8000000000b */
[----:B0-----:R-:W-:Y:S02]  /*cccd0*/  PRMT R14, R19, 0x5410, R18 ;  /* 0x00005410130e7816 */ /* 0x001fe40000000012 */
[----:B------:R-:W-:-:S03]  /*ccce0*/  SHF.R.U32.HI R18, RZ, 0x8, R21 ;  /* 0x00000008ff127819 */ /* 0x000fc60000011615 */
[----:B------:R0:W-:Y:S04]  /*cccf0*/  STL [R1+0x5364], R14 ;  /* 0x0053640e01007387 */ /* 0x0001e80000100800 */
[----:B------:R-:W2:Y:S04]  /*ccd00*/  LDL.LU R22, [R1+0x4fc] ;  /* 0x0004fc0001167983 */ /* 0x000ea80000300800 */
[----:B------:R-:W3:Y:S04]  /*ccd10*/  LDL.LU R23, [R1+0xb4] ;  /* 0x0000b40001177983 */ /* 0x000ee80000300800 */
[----:B------:R-:W4:Y:S04]  /*ccd20*/  LDL.LU R21, [R1+0x244] ;  /* 0x0002440001157983 */ /* 0x000f280000300800 */
[----:B------:R-:W4:Y:S04]  /*ccd30*/  LDL.LU R28, [R1+0x2e0] ;  /* 0x0002e000011c7983 */ /* 0x000f280000300800 */
[----:B------:R-:W4:Y:S01]  /*ccd40*/  LDL.LU R29, [R1+0x1ac] ;  /* 0x0001ac00011d7983 */ /* 0x000f220000300800 */
[----:B------:R-:W-:-:S02]  /*ccd50*/  LOP3.LUT R18, R18, 0xffff, RZ, 0xc0, !PT ;  /* 0x0000ffff12127812 */ /* 0x000fc400078ec0ff */
[----:B------:R-:W-:Y:S02]  /*ccd60*/  SHF.R.U32.HI R10, RZ, 0x8, R10 ;  /* 0x00000008ff0a7819 */ /* 0x000fe4000001160a */
[----:B------:R-:W-:Y:S02]  /*ccd70*/  SHF.R.U32.HI R19, RZ, 0x8, R11 ;  /* 0x00000008ff137819 */ /* 0x000fe4000001160b */
[----:B------:R-:W-:Y:S02]  /*ccd80*/  PRMT R11, R18, 0x3340, R0 ;  /* 0x00003340120b7816 */ /* 0x000fe40000000000 */
[----:B------:R-:W-:Y:S02]  /*ccd90*/  LOP3.LUT R10, R10, 0xffff, RZ, 0xc0, !PT ;  /* 0x0000ffff0a0a7812 */ /* 0x000fe400078ec0ff */
[----:B------:R-:W-:Y:S01]  /*ccda0*/  LOP3.LUT R19, R19, 0xffff, RZ, 0xc0, !PT ;  /* 0x0000ffff13137812 */ /* 0x000fe200078ec0ff */
[----:B------:R1:W-:Y:S01]  /*ccdb0*/  STL [R1+0x114], R11 ;  /* 0x0001140b01007387 */ /* 0x0003e20000100800 */
[----:B0-----:R-:W-:-:S02]  /*ccdc0*/  LOP3.LUT R14, R25, 0xffff, RZ, 0xc0, !PT ;  /* 0x0000ffff190e7812 */ /* 0x001fc400078ec0ff */
[----:B------:R-:W-:Y:S02]  /*ccdd0*/  PRMT R26, R10, 0x3340, R19 ;  /* 0x000033400a1a7816 */ /* 0x000fe40000000013 */
[----:B------:R-:W-:Y:S01]  /*ccde0*/  LOP3.LUT R10, R20, 0xffff, RZ, 0xc0, !PT ;  /* 0x0000ffff140a7812 */ /* 0x000fe200078ec0ff */
[----:B------:R-:W-:Y:S01]  /*ccdf0*/  VIADD R17, R17, UR5 ;  /* 0x0000000511117c36 */ /* 0x000fe20008000000 */
[----:B-1----:R-:W-:Y:S02]  /*cce00*/  LOP3.LUT R11, R24, 0xffff, RZ, 0xc0, !PT ;  /* 0x0000ffff180b7812 */ /* 0x002fe400078ec0ff */
[----:B------:R-:W-:Y:S01]  /*cce10*/  PRMT R18, R14, 0x3340, R0 ;  /* 0x000033400e127816 */ /* 0x000fe20000000000 */
[----:B------:R-:W-:Y:S01]  /*cce20*/  STL [R1+0x54d0], R26 ;  /* 0x0054d01a01007387 */ /* 0x000fe20000100800 */
[----:B------:R-:W-:Y:S01]  /*cce30*/  PRMT R19, R10, 0x3340, R11 ;  /* 0x000033400a137816 */ /* 0x000fe2000000000b */
[----:B------:R-:W-:Y:S01]  /*cce40*/  ULDC UR5, c[0x0][0x248] ;  /* 0x0000920000057ab9 */ /* 0x000fe20000000800 */
[----:B------:R-:W-:-:S02]  /*cce50*/  SHF.R.U32.HI R10, RZ, 0x8, R10 ;  /* 0x00000008ff0a7819 */ /* 0x000fc4000001160a */
[----:B------:R-:W-:Y:S02]  /*cce60*/  SHF.R.U32.HI R11, RZ, 0x8, R11 ;  /* 0x00000008ff0b7819 */ /* 0x000fe4000001160b */
[----:B------:R-:W-:Y:S02]  /*cce70*/  PRMT R15, R19, 0x5410, R18 ;  /* 0x00005410130f7816 */ /* 0x000fe40000000012 */
[----:B------:R-:W-:Y:S02]  /*cce80*/  SHF.R.S32.HI R18, RZ, 0x1f, R17 ;  /* 0x0000001fff127819 */ /* 0x000fe40000011411 */
[----:B------:R-:W-:Y:S02]  /*cce90*/  IADD3 R24, P1, R17, R0, RZ ;  /* 0x0000000011187210 */ /* 0x000fe40007f3e0ff */
[----:B------:R-:W-:Y:S02]  /*ccea0*/  LOP3.LUT R10, R10, 0xffff, RZ, 0xc0, !PT ;  /* 0x0000ffff0a0a7812 */ /* 0x000fe400078ec0ff */
[----:B------:R-:W-:Y:S01]  /*cceb0*/  LOP3.LUT R11, R11, 0xffff, RZ, 0xc0, !PT ;  /* 0x0000ffff0b0b7812 */ /* 0x000fe200078ec0ff */
[----:B------:R-:W-:Y:S01]  /*ccec0*/  IMAD.X R25, R18, 0x1, R2, P1 ;  /* 0x0000000112197824 */ /* 0x000fe200008e0602 */
[----:B------:R-:W-:-:S02]  /*cced0*/  SHF.R.U32.HI R19, RZ, 0x8, R14 ;  /* 0x00000008ff137819 */ /* 0x000fc4000001160e */
[----:B------:R-:W-:Y:S01]  /*ccee0*/  PRMT R10, R10, 0x3340, R11 ;  /* 0x000033400a0a7816 */ /* 0x000fe2000000000b */
[----:B------:R-:W-:Y:S01]  /*ccef0*/  STL [R1+0x5360], R15 ;  /* 0x0053600f01007387 */ /* 0x000fe20000100800 */
[----:B------:R-:W-:-:S03]  /*ccf00*/  LOP3.LUT R19, R19, 0xffff, RZ, 0xc0, !PT ;  /* 0x0000ffff13137812 */ /* 0x000fc600078ec0ff */
[----:B------:R-:W-:Y:S01]  /*ccf10*/  STL.64 [R1+0xe38], R24 ;  /* 0x000e381801007387 */ /* 0x000fe20000100a00 */
[----:B------:R-:W-:-:S03]  /*ccf20*/  PRMT R11, R19, 0x3340, R0 ;  /* 0x00003340130b7816 */ /* 0x000fc60000000000 */
[----:B------:R-:W-:Y:S04]  /*ccf30*/  STL [R1+0x7f4], R10 ;  /* 0x0007f40a01007387 */ /* 0x000fe80000100800 */
[----:B------:R0:W-:Y:S02]  /*ccf40*/  STL [R1+0x108], R11 ;  /* 0x0001080b01007387 */ /* 0x0001e40000100800 */
[----:B0-----:R-:W-:Y:S02]  /*ccf50*/  LOP3.LUT R11, R27, 0xffff, RZ, 0xc0, !PT ;  /* 0x0000ffff1b0b7812 */ /* 0x001fe400078ec0ff */
[----:B------:R-:W4:Y:S04]  /*ccf60*/  LDL.LU R27, [R1+0x5a58] ;  /* 0x005a5800011b7983 */ /* 0x000f280000300800 */
[----:B------:R-:W4:Y:S01]  /*ccf70*/  LDL.LU R24, [R1+0x4d58] ;  /* 0x004d580001187983 */ /* 0x000f220000300800 */
[----:B--2---:R-:W-:-:S03]  /*ccf80*/  LOP3.LUT R15, R22, 0xffff, RZ, 0xc0, !PT ;  /* 0x0000ffff160f7812 */ /* 0x004fc600078ec0ff */
[----:B------:R-:W2:Y:S01]  /*ccf90*/  LDL.LU R22, [R1+0x650] ;  /* 0x0006500001167983 */ /* 0x000ea20000300800 */
[----:B---3--:R-:W-:-:S03]  /*ccfa0*/  LOP3.LUT R10, R23, 0xffff, RZ, 0xc0, !PT ;  /* 0x0000ffff170a7812 */ /* 0x008fc600078ec0ff */
[----:B------:R-:W3:Y:S01]  /*ccfb0*/  LDL.LU R23, [R1+0x6f4] ;  /* 0x0006f40001177983 */ /* 0x000ee20000300800 */
[----:B----4-:R-:W-:Y:S02]  /*ccfc0*/  LOP3.LUT R20, R21, 0xffff, RZ, 0xc0, !PT ;  /* 0x0000ffff15147812 */ /* 0x010fe400078ec0ff */
[----:B------:R-:W-:Y:S01]  /*ccfd0*/  PRMT R19, R10, 0x3340, R0 ;  /* 0x000033400a137816 */ /* 0x000fe20000000000 */
[----:B------:R-:W4:Y:S01]  /*ccfe0*/  LDL.LU R21, [R1+0x2e8] ;  /* 0x0002e80001157983 */ /* 0x000f220000300800 */
[----:B------:R-:W-:Y:S02]  /*ccff0*/  PRMT R26, R15, 0x3340, R20 ;  /* 0x000033400f1a7816 */ /* 0x000fe40000000014 */
[----:B------:R-:W-:Y:S02]  /*cd000*/  LOP3.LUT R14, R28, 0xffff, RZ, 0xc0, !PT ;  /* 0x0000ffff1c0e7812 */ /* 0x000fe400078ec0ff */
[----:B------:R-:W-:Y:S02]  /*cd010*/  PRMT R28, R26, 0x5410, R19 ;  /* 0x000054101a1c7816 */ /* 0x000fe40000000013 */
[----:B------:R-:W-:-:S02]  /*cd020*/  LOP3.LUT R25, R29, 0xffff, RZ, 0xc0, !PT ;  /* 0x0000ffff1d197812 */ /* 0x000fc400078ec0ff */
[----:B------:R-:W-:Y:S01]  /*cd030*/  PRMT R19, R11, 0x3340, R0 ;  /* 0x000033400b137816 */ /* 0x000fe20000000000 */
[----:B------:R0:W-:Y:S01]  /*cd040*/  STL [R1+0x535c], R28 ;  /* 0x00535c1c01007387 */ /* 0x0001e20000100800 */
[----:B------:R-:W-:-:S04]  /*cd050*/  PRMT R26, R14, 0x3340, R25 ;  /* 0x000033400e1a7816 */ /* 0x000fc80000000019 */
[----:B------:R-:W-:Y:S02]  /*cd060*/  PRMT R19, R26, 0x5410, R19 ;  /* 0x000054101a137816 */ /* 0x000fe40000000013 */
[----:B0-----:R-:W-:-:S03]  /*cd070*/  IADD3 R28, P1, R17, R3, RZ ;  /* 0x00000003111c7210 */ /* 0x001fc60007f3e0ff */
[----:B------:R-:W-:Y:S02]  /*cd080*/  STL [R1+0x5358], R19 ;  /* 0x0053581301007387 */ /* 0x000fe40000100800 */
[----:B------:R-:W-:-:S05]  /*cd090*/  IMAD.X R29, R18, 0x1, R4, P1 ;  /* 0x00000001121d7824 */ /* 0x000fca00008e0604 */
[----:B------:R0:W-:Y:S04]  /*cd0a0*/  STL.64 [R1+0xe30], R28 ;  /* 0x000e301c01007387 */ /* 0x0001e80000100a00 */
[----:B0-----:R-:W4:Y:S01]  /*cd0b0*/  LDL.LU.64 R28, [R1+0x5a50] ;  /* 0x005a5000011c7983 */ /* 0x001f220000300a00 */
[----:B------:R-:W-:Y:S02]  /*cd0c0*/  SHF.R.U32.HI R15, RZ, 0x8, R15 ;  /* 0x00000008ff0f7819 */ /* 0x000fe4000001160f */
[----:B------:R-:W-:Y:S02]  /*cd0d0*/  SHF.R.U32.HI R20, RZ, 0x8, R20 ;  /* 0x00000008ff147819 */ /* 0x000fe40000011614 */
[----:B------:R-:W-:Y:S02]  /*cd0e0*/  SHF.R.U32.HI R14, RZ, 0x8, R14 ;  /* 0x00000008ff0e7819 */ /* 0x000fe4000001160e */
[----:B------:R-:W-:-:S02]  /*cd0f0*/  SHF.R.U32.HI R19, RZ, 0x8, R25 ;  /* 0x00000008ff137819 */ /* 0x000fc40000011619 */
[----:B------:R-:W-:Y:S02]  /*cd100*/  LOP3.LUT R15, R15, 0xffff, RZ, 0xc0, !PT ;  /* 0x0000ffff0f0f7812 */ /* 0x000fe400078ec0ff */
[----:B------:R-:W-:Y:S02]  /*cd110*/  LOP3.LUT R20, R20, 0xffff, RZ, 0xc0, !PT ;  /* 0x0000ffff14147812 */ /* 0x000fe400078ec0ff */
[----:B------:R-:W-:Y:S02]  /*cd120*/  LOP3.LUT R14, R14, 0xffff, RZ, 0xc0, !PT ;  /* 0x0000ffff0e0e7812 */ /* 0x000fe400078ec0ff */
[----:B------:R-:W-:Y:S02]  /*cd130*/  LOP3.LUT R19, R19, 0xffff, RZ, 0xc0, !PT ;  /* 0x0000ffff13137812 */ /* 0x000fe400078ec0ff */
[----:B------:R-:W-:Y:S02]  /*cd140*/  PRMT R20, R15, 0x3340, R20 ;  /* 0x000033400f147816 */ /* 0x000fe40000000014 */
[----:B------:R-:W-:-:S03]  /*cd150*/  PRMT R19, R14, 0x3340, R19 ;  /* 0x000033400e137816 */ /* 0x000fc60000000013 */
[----:B------:R-:W-:Y:S01]  /*cd160*/  STL [R1+0x734], R20 ;  /* 0x0007341401007387 */ /* 0x000fe20000100800 */
[----:B------:R-:W-:-:S03]  /*cd170*/  IADD3 R14, P1, R17, R5, RZ ;  /* 0x00000005110e7210 */ /* 0x000fc60007f3e0ff */
[----:B------:R0:W-:Y:S04]  /*cd180*/  STL.64 [R1+0x5a28], R4 ;  /* 0x005a280401007387 */ /* 0x0001e80000100a00 */
[----:B------:R1:W-:Y:S01]  /*cd190*/  STL [R1+0x3a8], R19 ;  /* 0x0003a81301007387 */ /* 0x0003e20000100800 */
[----:B------:R-:W-:Y:S01]  /*cd1a0*/  IMAD.X R15, R18, 0x1, R6, P1 ;  /* 0x00000001120f7824 */ /* 0x000fe200008e0606 */
[----:B0-----:R-:W-:Y:S02]  /*cd1b0*/  SHF.R.U32.HI R4, RZ, 0x8, R10 ;  /* 0x00000008ff047819 */ /* 0x001fe4000001160a */
[----:B-1----:R-:W-:Y:S02]  /*cd1c0*/  SHF.R.U32.HI R19, RZ, 0x8, R11 ;  /* 0x00000008ff137819 */ /* 0x002fe4000001160b */
[----:B------:R-:W-:-:S02]  /*cd1d0*/  LOP3.LUT R4, R4, 0xffff, RZ, 0xc0, !PT ;  /* 0x0000ffff04047812 */ /* 0x000fc400078ec0ff */
[----:B------:R-:W-:Y:S01]  /*cd1e0*/  LOP3.LUT R19, R19, 0xffff, RZ, 0xc0, !PT ;  /* 0x0000ffff13137812 */ /* 0x000fe200078ec0ff */
[----:B------:R0:W-:Y:S01]  /*cd1f0*/  STL.64 [R1+0xe28], R14 ;  /* 0x000e280e01007387 */ /* 0x0001e20000100a00 */
[--C-:B------:R-:W-:Y:S02]  /*cd200*/  PRMT R5, R4, 0x3340, R0.reuse ;  /* 0x0000334004057816 */ /* 0x100fe40000000000 */
[----:B------:R-:W-:-:S05]  /*cd210*/  PRMT R10, R19, 0x3340, R0 ;  /* 0x00003340130a7816 */ /* 0x000fca0000000000 */
[----:B------:R1:W-:Y:S01]  /*cd220*/  STL [R1+0xe8], R10 ;  /* 0x0000e80a01007387 */ /* 0x0003e20000100800 */
[----:B0-----:R-:W-:-:S03]  /*cd230*/  LOP3.LUT R15, R24, 0xffff, RZ, 0xc0, !PT ;  /* 0x0000ffff180f7812 */ /* 0x001fc600078ec0ff */
[----:B------:R0:W-:Y:S01]  /*cd240*/  STL [R1+0xe4], R5 ;  /* 0x0000e40501007387 */ /* 0x0001e20000100800 */
[----:B------:R-:W-:-:S03]  /*cd250*/  LOP3.LUT R25, R27, 0xffff, RZ, 0xc0, !PT ;  /* 0x0000ffff1b197812 */ /* 0x000fc600078ec0ff */
[----:B------:R-:W4:Y:S01]  /*cd260*/  LDL.LU R24, [R1+0x4d5c] ;  /* 0x004d5c0001187983 */ /* 0x000f220000300800 */
[----:B--2---:R-:W-:-:S03]  /*cd270*/  LOP3.LUT R4, R22, 0xffff, RZ, 0xc0, !PT ;  /* 0x0000ffff16047812 */ /* 0x004fc600078ec0ff */
[----:B------:R-:W2:Y:S01]  /*cd280*/  LDL.LU R22, [R1+0x658] ;  /* 0x0006580001167983 */ /* 0x000ea20000300800 */
[----:B---3--:R-:W-:Y:S02]  /*cd290*/  LOP3.LUT R20, R23, 0xffff, RZ, 0xc0, !PT ;  /* 0x0000ffff17147812 */ /* 0x008fe400078ec0ff */
[----:B------:R-:W-:Y:S02]  /*cd2a0*/  PRMT R19, R4, 0x3340, R0 ;  /* 0x0000334004137816 */ /* 0x000fe40000000000 */
[----:B-1----:R-:W-:Y:S02]  /*cd2b0*/  PRMT R10, R15, 0x3340, R20 ;  /* 0x000033400f0a7816 */ /* 0x002fe40000000014 */
[----:B----4-:R-:W-:Y:S02]  /*cd2c0*/  LOP3.LUT R14, R21, 0xffff, RZ, 0xc0, !PT ;  /* 0x0000ffff150e7812 */ /* 0x010fe400078ec0ff */
[----:B------:R-:W-:Y:S01]  /*cd2d0*/  PRMT R10, R10, 0x5410, R19 ;  /* 0x000054100a0a7816 */ /* 0x000fe20000000013 */
[----:B------:R-:W3:Y:S04]  /*cd2e0*/  LDL.LU R21, [R1+0x6f8] ;  /* 0x0006f80001157983 */ /* 0x000ee80000300800 */
[----:B------:R-:W4:Y:S04]  /*cd2f0*/  LDL.LU R23, [R1+0x750] ;  /* 0x0007500001177983 */ /* 0x000f280000300800 */
[----:B------:R-:W4:Y:S01]  /*cd300*/  LDL.LU R27, [R1+0x5a48] ;  /* 0x005a4800011b7983 */ /* 0x000f220000300800 */
[----:B0-----:R-:W-:-:S03]  /*cd310*/  LOP3.LUT R5, R29, 0xffff, RZ, 0xc0, !PT ;  /* 0x0000ffff1d057812 */ /* 0x001fc600078ec0ff */
[----:B------:R-:W4:Y:S01]  /*cd320*/  LDL.LU R29, [R1+0x6c0] ;  /* 0x0006c000011d7983 */ /* 0x000f220000300800 */
[----:B------:R-:W-:-:S03]  /*cd330*/  PRMT R19, R5, 0x3340, R0 ;  /* 0x0000334005137816 */ /* 0x000fc60000000000 */
[----:B------:R0:W-:Y:S02]  /*cd340*/  STL [R1+0x5350], R10 ;  /* 0x0053500a01007387 */ /* 0x0001e40000100800 */
[----:B0-----:R-:W-:-:S04]  /*cd350*/  PRMT R10, R14, 0x3340, R25 ;  /* 0x000033400e0a7816 */ /* 0x001fc80000000019 */
[----:B------:R-:W-:Y:S02]  /*cd360*/  PRMT R19, R10, 0x5410, R19 ;  /* 0x000054100a137816 */ /* 0x000fe40000000013 */
[----:B------:R-:W-:-:S05]  /*cd370*/  IADD3 R10, P1, R17, R7, RZ ;  /* 0x00000007110a7210 */ /* 0x000fca0007f3e0ff */
[----:B------:R-:W-:Y:S01]  /*cd380*/  IMAD.X R11, R18, 0x1, R8, P1 ;  /* 0x00000001120b7824 */ /* 0x000fe200008e0608 */
[----:B------:R-:W-:Y:S04]  /*cd390*/  STL [R1+0x5354], R19 ;  /* 0x0053541301007387 */ /* 0x000fe80000100800 */
[----:B------:R0:W-:Y:S04]  /*cd3a0*/  STL.64 [R1+0xe20], R10 ;  /* 0x000e200a01007387 */ /* 0x0001e80000100a00 */
[----:B0-----:R-:W4:Y:S01]  /*cd3b0*/  LDL.LU.64 R10, [R1+0x5a40] ;  /* 0x005a4000010a7983 */ /* 0x001f220000300a00 */
        /* <DEDUP_REMOVED lines=9> */
[----:B------:R-:W-:Y:S02]  /*cd450*/  PRMT R19, R14, 0x3340, R19 ;  /* 0x000033400e137816 */ /* 0x000fe40000000013 */
[----:B------:R-:W-:Y:S01]  /*cd460*/  IADD3 R14, P1, R17, R9, RZ ;  /* 0x00000009110e7210 */ /* 0x000fe20007f3e0ff */
[----:B------:R-:W-:Y:S01]  /*cd470*/  STL [R1+0x720], R20 ;  /* 0x0007201401007387 */ /* 0x000fe20000100800 */
[----:B------:R-:W-:-:S03]  /*cd480*/  SHF.R.U32.HI R4, RZ, 0x8, R4 ;  /* 0x00000008ff047819 */ /* 0x000fc60000011604 */
[----:B------:R0:W-:Y:S01]  /*cd490*/  STL [R1+0x718], R19 ;  /* 0x0007181301007387 */ /* 0x0001e20000100800 */
[----:B------:R-:W-:Y:S02]  /*cd4a0*/  LOP3.LUT R4, R4, 0xffff, RZ, 0xc0, !PT ;  /* 0x0000ffff04047812 */ /* 0x000fe400078ec0ff */
[----:B0-----:R-:W-:-:S04]  /*cd4b0*/  SHF.R.U32.HI R19, RZ, 0x8, R5 ;  /* 0x00000008ff137819 */ /* 0x001fc80000011605 */
[----:B------:R-:W-:Y:S02]  /*cd4c0*/  LOP3.LUT R19, R19, 0xffff, RZ, 0xc0, !PT ;  /* 0x0000ffff13137812 */ /* 0x000fe400078ec0ff */
[----:B------:R-:W-:Y:S02]  /*cd4d0*/  PRMT R5, R4, 0x3340, R0 ;  /* 0x0000334004057816 */ /* 0x000fe40000000000 */
[----:B------:R-:W-:Y:S02]  /*cd4e0*/  LOP3.LUT R24, R24, 0xffff, RZ, 0xc0, !PT ;  /* 0x0000ffff18187812 */ /* 0x000fe400078ec0ff */
[----:B--2---:R-:W-:Y:S02]  /*cd4f0*/  LOP3.LUT R4, R22, 0xffff, RZ, 0xc0, !PT ;  /* 0x0000ffff16047812 */ /* 0x004fe400078ec0ff */
[----:B---3--:R-:W-:Y:S01]  /*cd500*/  LOP3.LUT R21, R21, 0xffff, RZ, 0xc0, !PT ;  /* 0x0000ffff15157812 */ /* 0x008fe200078ec0ff */
[----:B----4-:R-:W-:-:S05]  /*cd510*/  IMAD.X R15, R18, 0x1, R10, P1 ;  /* 0x00000001120f7824 */ /* 0x010fca00008e060a */
[----:B------:R0:W-:Y:S02]  /*cd520*/  STL.64 [R1+0xe18], R14 ;  /* 0x000e180e01007387 */ /* 0x0001e40000100a00 */
[--C-:B0-----:R-:W-:Y:S02]  /*cd530*/  PRMT R14, R19, 0x3340, R0.reuse ;  /* 0x00003340130e7816 */ /* 0x101fe40000000000 */
[----:B------:R-:W-:Y:S02]  /*cd540*/  PRMT R19, R4, 0x3340, R0 ;  /* 0x0000334004137816 */ /* 0x000fe40000000000 */
[----:B------:R-:W-:Y:S01]  /*cd550*/  PRMT R15, R24, 0x3340, R21 ;  /* 0x00003340180f7816 */ /* 0x000fe20000000015 */
[----:B------:R0:W-:Y:S04]  /*cd560*/  STL [R1+0xe0], R14 ;  /* 0x0000e00e01007387 */ /* 0x0001e80000100800 */
[----:B------:R1:W-:Y:S01]  /*cd570*/  STL [R1+0xdc], R5 ;  /* 0x0000dc0501007387 */ /* 0x0003e20000100800 */
[----:B------:R-:W-:-:S02]  /*cd580*/  PRMT R20, R15, 0x5410, R19 ;  /* 0x000054100f147816 */ /* 0x000fc40000000013 */
[----:B0-----:R-:W-:Y:S02]  /*cd590*/  LOP3.LUT R14, R23, 0xffff, RZ, 0xc0, !PT ;  /* 0x0000ffff170e7812 */ /* 0x001fe400078ec0ff */
[----:B------:R-:W-:Y:S02]  /*cd5a0*/  LOP3.LUT R23, R29, 0xffff, RZ, 0xc0, !PT ;  /* 0x0000ffff1d177812 */ /* 0x000fe400078ec0ff */
[----:B-1----:R-:W-:Y:S02]  /*cd5b0*/  LOP3.LUT R5, R27, 0xffff, RZ, 0xc0, !PT ;  /* 0x0000ffff1b057812 */ /* 0x002fe400078ec0ff */
[----:B------:R-:W-:Y:S01]  /*cd5c0*/  PRMT R15, R14, 0x3340, R23 ;  /* 0x000033400e0f7816 */ /* 0x000fe20000000017 */
[----:B------:R-:W2:Y:S01]  /*cd5d0*/  LDL.LU R27, [R1+0x5a38] ;  /* 0x005a3800011b7983 */ /* 0x000ea20000300800 */
[----:B------:R-:W-:-:S04]  /*cd5e0*/  PRMT R19, R5, 0x3340, R0 ;  /* 0x0000334005137816 */ /* 0x000fc80000000000 */
[----:B------:R-:W-:Y:S01]  /*cd5f0*/  PRMT R15, R15, 0x5410, R19 ;  /* 0x000054100f0f7816 */ /* 0x000fe20000000013 */
[----:B------:R-:W-:Y:S01]  /*cd600*/  IMAD.MOV.U32 R19, RZ, RZ, R14 ;  /* 0x000000ffff137224 */ /* 0x000fe200078e000e */
[----:B------:R-:W-:Y:S01]  /*cd610*/  IADD3 R14, P1, R17, R11, RZ ;  /* 0x0000000b110e7210 */ /* 0x000fe20007f3e0ff */
[----:B------:R0:W-:Y:S04]  /*cd620*/  STL [R1+0x5340], R20 ;  /* 0x0053401401007387 */ /* 0x0001e80000100800 */
[----:B------:R-:W3:Y:S04]  /*cd630*/  LDL.LU R26, [R1+0x520] ;  /* 0x00052000011a7983 */ /* 0x000ee80000300800 */
[----:B------:R1:W-:Y:S04]  /*cd640*/  STL [R1+0x533c], R15 ;  /* 0x00533c0f01007387 */ /* 0x0003e80000100800 */
[----:B0-----:R-:W4:Y:S04]  /*cd650*/  LDL.LU R20, [R1+0xc8] ;  /* 0x0000c80001147983 */ /* 0x001f280000300800 */
[----:B------:R-:W2:Y:S01]  /*cd660*/  LDL.LU R25, [R1+0x268] ;  /* 0x0002680001197983 */ /* 0x000ea20000300800 */
[----:B-1----:R-:W-:-:S03]  /*cd670*/  IMAD.X R15, R18, 0x1, R12, P1 ;  /* 0x00000001120f7824 */ /* 0x002fc600008e060c */
[----:B------:R-:W2:Y:S04]  /*cd680*/  LDL.LU R22, [R1+0x768] ;  /* 0x0007680001167983 */ /* 0x000ea80000300800 */
[----:B------:R-:W2:Y:S04]  /*cd690*/  LDL.LU R29, [R1+0x614] ;  /* 0x00061400011d7983 */ /* 0x000ea80000300800 */
[----:B------:R-:W-:Y:S04]  /*cd6a0*/  STL.64 [R1+0x5a20], R10 ;  /* 0x005a200a01007387 */ /* 0x000fe80000100a00 */
[----:B------:R0:W-:Y:S04]  /*cd6b0*/  STL.64 [R1+0xe08], R14 ;  /* 0x000e080e01007387 */ /* 0x0001e80000100a00 */
[----:B0-----:R-:W3:Y:S01]  /*cd6c0*/  LDL.LU.64 R14, [R1+0x5a30] ;  /* 0x005a3000010e7983 */ /* 0x001ee20000300a00 */
        /* <DEDUP_REMOVED lines=11> */
[----:B------:R-:W-:Y:S04]  /*cd780*/  STL [R1+0x714], R21 ;  /* 0x0007141501007387 */ /* 0x000fe80000100800 */
[----:B------:R0:W-:Y:S02]  /*cd790*/  STL [R1+0x3b8], R19 ;  /* 0x0003b81301007387 */ /* 0x0001e40000100800 */
[----:B0-----:R-:W-:-:S04]  /*cd7a0*/  SHF.R.U32.HI R19, RZ, 0x8, R5 ;  /* 0x00000008ff137819 */ /* 0x001fc80000011605 */
[----:B------:R-:W-:-:S04]  /*cd7b0*/  LOP3.LUT R19, R19, 0xffff, RZ, 0xc0, !PT ;  /* 0x0000ffff13137812 */ /* 0x000fc800078ec0ff */
[----:B------:R-:W-:Y:S01]  /*cd7c0*/  PRMT R5, R19, 0x3340, R0 ;  /* 0x0000334013057816 */ /* 0x000fe20000000000 */
[----:B---3--:R-:W-:-:S05]  /*cd7d0*/  IMAD.X R11, R18, 0x1, R15, P1 ;  /* 0x00000001120b7824 */ /* 0x008fca00008e060f */
[----:B------:R0:W-:Y:S04]  /*cd7e0*/  STL.64 [R1+0xe00], R10 ;  /* 0x000e000a01007387 */ /* 0x0001e80000100a00 */
[----:B------:R-:W-:Y:S04]  /*cd7f0*/  STL [R1+0xd8], R5 ;  /* 0x0000d80501007387 */ /* 0x000fe80000100800 */
[----:B------:R-:W3:Y:S01]  /*cd800*/  LDL.LU R24, [R1+0xc4] ;  /* 0x0000c40001187983 */ /* 0x000ee20000300800 */
[----:B0-----:R-:W-:-:S03]  /*cd810*/  IADD3 R10, P1, R17, R14, RZ ;  /* 0x0000000e110a7210 */ /* 0x001fc60007f3e0ff */
[----:B------:R-:W3:Y:S02]  /*cd820*/  LDL.LU R23, [R1+0x518] ;  /* 0x0005180001177983 */ /* 0x000ee40000300800 */
[----:B------:R-:W-:-:S05]  /*cd830*/  IMAD.X R11, R18, 0x1, R16, P1 ;  /* 0x00000001120b7824 */ /* 0x000fca00008e0610 */
[----:B------:R0:W-:Y:S04]  /*cd840*/  STL.64 [R1+0xe10], R10 ;  /* 0x000e100a01007387 */ /* 0x0001e80000100a00 */
[----:B------:R-:W3:Y:S01]  /*cd850*/  LDL.LU R21, [R1+0x264] ;  /* 0x0002640001157983 */ /* 0x000ee20000300800 */
[----:B------:R-:W-:-:S04]  /*cd860*/  SHF.R.U32.HI R18, RZ, 0x8, R4 ;  /* 0x00000008ff127819 */ /* 0x000fc80000011604 */
[----:B------:R-:W-:Y:S02]  /*cd870*/  LOP3.LUT R18, R18, 0xffff, RZ, 0xc0, !PT ;  /* 0x0000ffff12127812 */ /* 0x000fe400078ec0ff */
[----:B----4-:R-:W-:Y:S02]  /*cd880*/  LOP3.LUT R20, R20, 0xffff, RZ, 0xc0, !PT ;  /* 0x0000ffff14147812 */ /* 0x010fe400078ec0ff */
[--C-:B------:R-:W-:Y:S02]  /*cd890*/  PRMT R4, R18, 0x3340, R0.reuse ;  /* 0x0000334012047816 */ /* 0x100fe40000000000 */
[----:B0-----:R-:W-:Y:S02]  /*cd8a0*/  LOP3.LUT R11, R26, 0xffff, RZ, 0xc0, !PT ;  /* 0x0000ffff1a0b7812 */ /* 0x001fe400078ec0ff */
[----:B--2---:R-:W-:Y:S01]  /*cd8b0*/  LOP3.LUT R10, R25, 0xffff, RZ, 0xc0, !PT ;  /* 0x0000ffff190a7812 */ /* 0x004fe200078ec0ff */
[----:B------:R0:W-:Y:S01]  /*cd8c0*/  STL [R1+0xd0], R4 ;  /* 0x0000d00401007387 */ /* 0x0001e20000100800 */
[----:B------:R-:W-:-:S02]  /*cd8d0*/  PRMT R18, R20, 0x3340, R0 ;  /* 0x0000334014127816 */ /* 0x000fc40000000000 */
[----:B------:R-:W-:Y:S02]  /*cd8e0*/  PRMT R19, R11, 0x3340, R10 ;  /* 0x000033400b137816 */ /* 0x000fe4000000000a */
[----:B------:R-:W-:Y:S02]  /*cd8f0*/  LOP3.LUT R5, R27, 0xffff, RZ, 0xc0, !PT ;  /* 0x0000ffff1b057812 */ /* 0x000fe400078ec0ff */
[----:B0-----:R-:W-:Y:S02]  /*cd900*/  LOP3.LUT R4, R22, 0xffff, RZ, 0xc0, !PT ;  /* 0x0000ffff16047812 */ /* 0x001fe400078ec0ff */
[----:B------:R-:W-:Y:S02]  /*cd910*/  LOP3.LUT R22, R29, 0xffff, RZ, 0xc0, !PT ;  /* 0x0000ffff1d167812 */ /* 0x000fe400078ec0ff */
[----:B------:R-:W-:Y:S02]  /*cd920*/  PRMT R25, R19, 0x5410, R18 ;  /* 0x0000541013197816 */ /* 0x000fe40000000012 */
[----:B------:R-:W-:-:S02]  /*cd930*/  PRMT R18, R22, 0x3340, R0 ;  /* 0x0000334016127816 */ /* 0x000fc40000000000 */
[----:B------:R-:W-:Y:S01]  /*cd940*/  PRMT R19, R4, 0x3340, R5 ;  /* 0x0000334004137816 */ /* 0x000fe20000000005 */
[----:B------:R-:W-:Y:S03]  /*cd950*/  STL [R1+0x543c], R22 ;  /* 0x00543c1601007387 */ /* 0x000fe60000100800 */
[----:B------:R-:W-:Y:S01]  /*cd960*/  PRMT R18, R19, 0x5410, R18 ;  /* 0x0000541013127816 */ /* 0x000fe20000000012 */
[----:B------:R0:W-:Y:S04]  /*cd970*/  STL [R1+0x203c], R25 ;  /* 0x00203c1901007387 */ /* 0x0001e80000100800 */
[----:B------:R1:W-:Y:S04]  /*cd980*/  STL [R1+0x532c], R18 ;  /* 0x00532c1201007387 */ /* 0x0003e80000100800 */
[----:B0-----:R-:W2:Y:S04]  /*cd990*/  LDL.LU R25, [R1+0x308] ;  /* 0x0003080001197983 */ /* 0x001ea80000300800 */
[----:B------:R-:W4:Y:S04]  /*cd9a0*/  LDL.LU R22, [R1+0x58] ;  /* 0x0000580001167983 */ /* 0x000f280000300800 */
[----:B------:R-:W4:Y:S01]  /*cd9b0*/  LDL.LU R29, [R1+0x1f4] ;  /* 0x0001f400011d7983 */ /* 0x000f220000300800 */
[----:B------:R-:W-:-:S02]  /*cd9c0*/  SHF.R.U32.HI R4, RZ, 0x8, R4 ;  /* 0x00000008ff047819 */ /* 0x000fc40000011604 */
[----:B------:R-:W-:Y:S02]  /*cd9d0*/  SHF.R.U32.HI R5, RZ, 0x8, R5 ;  /* 0x00000008ff057819 */ /* 0x000fe40000011605 */
[----:B------:R-:W-:Y:S02]  /*cd9e0*/  SHF.R.U32.HI R19, RZ, 0x8, R11 ;  /* 0x00000008ff137819 */ /* 0x000fe4000001160b */
[----:B-1----:R-:W-:Y:S02]  /*cd9f0*/  SHF.R.U32.HI R18, RZ, 0x8, R10 ;  /* 0x00000008ff127819 */ /* 0x002fe4000001160a */
[----:B------:R-:W-:Y:S02]  /*cda00*/  LOP3.LUT R4, R4, 0xffff, RZ, 0xc0, !PT ;  /* 0x0000ffff04047812 */ /* 0x000fe400078ec0ff */
[----:B------:R-:W-:Y:S02]  /*cda10*/  LOP3.LUT R5, R5, 0xffff, RZ, 0xc0, !PT ;  /* 0x0000ffff05057812 */ /* 0x000fe400078ec0ff */
[----:B------:R-:W-:-:S02]  /*cda20*/  LOP3.LUT R19, R19, 0xffff, RZ, 0xc0, !PT ;  /* 0x0000ffff13137812 */ /* 0x000fc400078ec0ff */
[----:B------:R-:W-:Y:S02]  /*cda30*/  LOP3.LUT R18, R18, 0xffff, RZ, 0xc0, !PT ;  /* 0x0000ffff12127812 */ /* 0x000fe400078ec0ff */
[----:B------:R-:W-:Y:S02]  /*cda40*/  PRMT R27, R4, 0x3340, R5 ;  /* 0x00003340041b7816 */ /* 0x000fe40000000005 */
[----:B------:R-:W-:-:S03]  /*cda50*/  PRMT R4, R19, 0x3340, R18 ;  /* 0x0000334013047816 */ /* 0x000fc60000000012 */
[----:B------:R-:W-:Y:S01]  /*cda60*/  STL [R1+0x54d4], R27 ;  /* 0x0054d41b01007387 */ /* 0x000fe20000100800 */
[----:B------:R-:W-:Y:S01]  /*cda70*/  VIADD R17, R17, UR5 ;  /* 0x0000000511117c36 */ /* 0x000fe20008000000 */
[----:B------:R-:W-:Y:S02]  /*cda80*/  ULDC UR5, c[0x0][0x248] ;  /* 0x0000920000057ab9 */ /* 0x000fe40000000800 */
[----:B------:R0:W-:Y:S01]  /*cda90*/  STL [R1+0x710], R4 ;  /* 0x0007100401007387 */ /* 0x0001e20000100800 */
[----:B---3--:R-:W-:-:S03]  /*cdaa0*/  LOP3.LUT R26, R24, 0xffff, RZ, 0xc0, !PT ;  /* 0x0000ffff181a7812 */ /* 0x008fc600078ec0ff */
[----:B------:R-:W3:Y:S01]  /*cdab0*/  LDL.LU R24, [R1+0x4d60] ;  /* 0x004d600001187983 */ /* 0x000ee20000300800 */
[----:B------:R-:W-:Y:S02]  /*cdac0*/  LOP3.LUT R10, R23, 0xffff, RZ, 0xc0, !PT ;  /* 0x0000ffff170a7812 */ /* 0x000fe400078ec0ff */
[----:B------:R-:W-:Y:S02]  /*cdad0*/  PRMT R18, R26, 0x3340, R0 ;  /* 0x000033401a127816 */ /* 0x000fe40000000000 */
[----:B------:R-:W-:Y:S02]  /*cdae0*/  LOP3.LUT R11, R21, 0xffff, RZ, 0xc0, !PT ;  /* 0x0000ffff150b7812 */ /* 0x000fe400078ec0ff */
[----:B------:R-:W3:Y:S02]  /*cdaf0*/  LDL.LU R21, [R1+0x660] ;  /* 0x0006600001157983 */ /* 0x000ee40000300800 */
[----:B------:R-:W-:-:S04]  /*cdb00*/  PRMT R19, R10, 0x3340, R11 ;  /* 0x000033400a137816 */ /* 0x000fc8000000000b */
[----:B0-----:R-:W-:Y:S02]  /*cdb10*/  PRMT R4, R19, 0x5410, R18 ;  /* 0x0000541013047816 */ /* 0x001fe40000000012 */
[----:B------:R-:W-:-:S03]  /*cdb20*/  SHF.R.S32.HI R18, RZ, 0x1f, R17 ;  /* 0x0000001fff127819 */ /* 0x000fc60000011411 */
[----:B------:R0:W-:Y:S04]  /*cdb30*/  STL [R1+0x1f98], R4 ;  /* 0x001f980401007387 */ /* 0x0001e80000100800 */
[----:B------:R-:W3:Y:S01]  /*cdb40*/  LDL.LU R23, [R1+0x6fc] ;  /* 0x0006fc0001177983 */ /* 0x000ee20000300800 */
[----:B0-----:R-:W-:-:S05]  /*cdb50*/  IADD3 R4, P1, R17, R0, RZ ;  /* 0x0000000011047210 */ /* 0x001fca0007f3e0ff */
[----:B------:R-:W-:-:S05]  /*cdb60*/  IMAD.X R5, R18, 0x1, R2, P1 ;  /* 0x0000000112057824 */ /* 0x000fca00008e0602 */
[----:B------:R0:W-:Y:S01]  /*cdb70*/  STL.64 [R1+0xdf8], R4 ;  /* 0x000df80401007387 */ /* 0x0001e20000100a00 */
[----:B------:R-:W-:Y:S02]  /*cdb80*/  SHF.R.U32.HI R10, RZ, 0x8, R10 ;  /* 0x00000008ff0a7819 */ /* 0x000fe4000001160a */
[----:B------:R-:W-:Y:S01]  /*cdb90*/  SHF.R.U32.HI R11, RZ, 0x8, R11 ;  /* 0x00000008ff0b7819 */ /* 0x000fe2000001160b */
[----:B0-----:R-:W3:Y:S01]  /*cdba0*/  LDL.LU.64 R4, [R1+0x5a28] ;  /* 0x005a280001047983 */ /* 0x001ee20000300a00 */
[----:B------:R-:W-:Y:S02]  /*cdbb0*/  SHF.R.U32.HI R19, RZ, 0x8, R26 ;  /* 0x00000008ff137819 */ /* 0x000fe4000001161a */
[----:B------:R-:W-:Y:S02]  /*cdbc0*/  LOP3.LUT R10, R10, 0xffff, RZ, 0xc0, !PT ;  /* 0x0000ffff0a0a7812 */ /* 0x000fe400078ec0ff */
[----:B------:R-:W-:Y:S02]  /*cdbd0*/  LOP3.LUT R11, R11, 0xffff, RZ, 0xc0, !PT ;  /* 0x0000ffff0b0b7812 */ /* 0x000fe400078ec0ff */
[----:B------:R-:W-:-:S02]  /*cdbe0*/  LOP3.LUT R19, R19, 0xffff, RZ, 0xc0, !PT ;  /* 0x0000ffff13137812 */ /* 0x000fc400078ec0ff */
[----:B------:R-:W-:Y:S02]  /*cdbf0*/  PRMT R26, R10, 0x3340, R11 ;  /* 0x000033400a1a7816 */ /* 0x000fe4000000000b */
[----:B------:R-:W-:-:S03]  /*cdc00*/  PRMT R11, R19, 0x3340, R0 ;  /* 0x00003340130b7816 */ /* 0x000fc60000000000 */
[----:B------:R-:W-:Y:S01]  /*cdc10*/  STL [R1+0x708], R26 ;  /* 0x0007081a01007387 */ /* 0x000fe20000100800 */
[----:B--2---:R-:W-:-:S03]  /*cdc20*/  LOP3.LUT R10, R25, 0xffff, RZ, 0xc0, !PT ;  /* 0x0000ffff190a7812 */ /* 0x004fc600078ec0ff */
[----:B------:R0:W-:Y:S01]  /*cdc30*/  STL [R1+0xc4], R11 ;  /* 0x0000c40b01007387 */ /* 0x0001e20000100800 */
[----:B----4-:R-:W-:-:S04]  /*cdc40*/  LOP3.LUT R25, R22, 0xffff, RZ, 0xc0, !PT ;  /* 0x0000ffff16197812 */ /* 0x010fc800078ec0ff */
[----:B------:R-:W-:Y:S02]  /*cdc50*/  PRMT R19, R25, 0x3340, R0 ;  /* 0x0000334019137816 */ /* 0x000fe40000000000 */
[----:B0-----:R-:W-:-:S04]  /*cdc60*/  LOP3.LUT R11, R29, 0xffff, RZ, 0xc0, !PT ;  /* 0x0000ffff1d0b7812 */ /* 0x001fc800078ec0ff */
[----:B------:R-:W-:-:S04]  /*cdc70*/  PRMT R22, R10, 0x3340, R11 ;  /* 0x000033400a167816 */ /* 0x000fc8000000000b */
[----:B------:R-:W-:Y:S02]  /*cdc80*/  PRMT R19, R22, 0x5410, R19 ;  /* 0x0000541016137816 */ /* 0x000fe40000000013 */
[----:B------:R-:W2:Y:S04]  /*cdc90*/  LDL.LU R22, [R1+0x30c] ;  /* 0x00030c0001167983 */ /* 0x000ea80000300800 */
[----:B------:R-:W4:Y:S01]  /*cdca0*/  LDL.LU R29, [R1+0x1f8] ;  /* 0x0001f800011d7983 */ /* 0x000f220000300800 */
[----:B------:R-:W-:-:S03]  /*cdcb0*/  SHF.R.U32.HI R10, RZ, 0x8, R10 ;  /* 0x00000008ff0a7819 */ /* 0x000fc6000001160a */
[----:B------:R0:W-:Y:S01]  /*cdcc0*/  STL [R1+0x1f8c], R19 ;  /* 0x001f8c1301007387 */ /* 0x0001e20000100800 */
[----:B------:R-:W-:Y:S02]  /*cdcd0*/  SHF.R.U32.HI R11, RZ, 0x8, R11 ;  /* 0x00000008ff0b7819 */ /* 0x000fe4000001160b */
[----:B------:R-:W-:Y:S02]  /*cdce0*/  IADD3 R26, P1, R17, R3, RZ ;  /* 0x00000003111a7210 */ /* 0x000fe40007f3e0ff */
[----:B------:R-:W-:Y:S02]  /*cdcf0*/  LOP3.LUT R10, R10, 0xffff, RZ, 0xc0, !PT ;  /* 0x0000ffff0a0a7812 */ /* 0x000fe400078ec0ff */
[----:B0-----:R-:W-:Y:S02]  /*cdd00*/  SHF.R.U32.HI R19, RZ, 0x8, R20 ;  /* 0x00000008ff137819 */ /* 0x001fe40000011614 */
[----:B------:R-:W-:Y:S02]  /*cdd10*/  LOP3.LUT R11, R11, 0xffff, RZ, 0xc0, !PT ;  /* 0x0000ffff0b0b7812 */ /* 0x000fe400078ec0ff */
[----:B------:R-:W-:-:S02]  /*cdd20*/  LOP3.LUT R19, R19, 0xffff, RZ, 0xc0, !PT ;  /* 0x0000ffff13137812 */ /* 0x000fc400078ec0ff */
[----:B------:R-:W-:Y:S02]  /*cdd30*/  PRMT R11, R10, 0x3340, R11 ;  /* 0x000033400a0b7816 */ /* 0x000fe4000000000b */
[----:B------:R-:W-:Y:S02]  /*cdd40*/  PRMT R19, R19, 0x3340, R0 ;  /* 0x0000334013137816 */ /* 0x000fe40000000000 */
[----:B---3--:R-:W-:Y:S02]  /*cdd50*/  LOP3.LUT R10, R24, 0xffff, RZ, 0xc0, !PT ;  /* 0x0000ffff180a7812 */ /* 0x008fe400078ec0ff */
[----:B------:R-:W-:Y:S01]  /*cdd60*/  LOP3.LUT R21, R21, 0xffff, RZ, 0xc0, !PT ;  /* 0x0000ffff15157812 */ /* 0x000fe200078ec0ff */
[----:B------:R-:W-:-:S05]  /*cdd70*/  IMAD.X R27, R18, 0x1, R4, P1 ;  /* 0x00000001121b7824 */ /* 0x000fca00008e0604 */
[----:B------:R-:W-:Y:S04]  /*cdd80*/  STL.64 [R1+0xdf0], R26 ;  /* 0x000df01a01007387 */ /* 0x000fe80000100a00 */
[----:B------:R0:W-:Y:S04]  /*cdd90*/  STL [R1+0xc0], R19 ;  /* 0x0000c01301007387 */ /* 0x0001e80000100800 */
[----:B------:R1:W-:Y:S01]  /*cdda0*/  STL [R1+0x1fc], R11 ;  /* 0x0001fc0b01007387 */ /* 0x0003e20000100800 */
[----:B0-----:R-:W-:Y:S02]  /*cddb0*/  PRMT R19, R21, 0x3340, R0 ;  /* 0x0000334015137816 */ /* 0x001fe40000000000 */
[----:B-1----:R-:W-:-:S04]  /*cddc0*/  LOP3.LUT R11, R23, 0xffff, RZ, 0xc0, !PT ;  /* 0x0000ffff170b7812 */ /* 0x002fc800078ec0ff */
[----:B------:R-:W-:-:S04]  /*cddd0*/  PRMT R20, R10, 0x3340, R11 ;  /* 0x000033400a147816 */ /* 0x000fc8000000000b */
[----:B------:R-:W-:Y:S02]  /*cdde0*/  PRMT R19, R20, 0x5410, R19 ;  /* 0x0000541014137816 */ /* 0x000fe40000000013 */
[----:B------:R-:W-:-:S03]  /*cddf0*/  IADD3 R26, P1, R17, R5, RZ ;  /* 0x00000005111a7210 */ /* 0x000fc60007f3e0ff */
[----:B------:R0:W-:Y:S01]  /*cde00*/  STL [R1+0x1f6c], R19 ;  /* 0x001f6c1301007387 */ /* 0x0001e20000100800 */
[----:B------:R-:W-:Y:S02]  /*cde10*/  SHF.R.U32.HI R10, RZ, 0x8, R10 ;  /* 0x00000008ff0a7819 */ /* 0x000fe4000001160a */
[----:B------:R-:W-:Y:S01]  /*cde20*/  SHF.R.U32.HI R11, RZ, 0x8, R11 ;  /* 0x00000008ff0b7819 */ /* 0x000fe2000001160b */
[----:B------:R-:W-:Y:S01]  /*cde30*/  IMAD.X R27, R18, 0x1, R6, P1 ;  /* 0x00000001121b7824 */ /* 0x000fe200008e0606 */
[----:B------:R-:W-:Y:S01]  /*cde40*/  LOP3.LUT R10, R10, 0xffff, RZ, 0xc0, !PT ;  /* 0x0000ffff0a0a7812 */ /* 0x000fe200078ec0ff */
[----:B------:R-:W3:Y:S01]  /*cde50*/  LDL.LU R20, [R1+0x4d68] ;  /* 0x004d680001147983 */ /* 0x000ee20000300800 */
[----:B0-----:R-:W-:-:S03]  /*cde60*/  SHF.R.U32.HI R19, RZ, 0x8, R25 ;  /* 0x00000008ff137819 */ /* 0x001fc60000011619 */
[----:B------:R-:W3:Y:S01]  /*cde70*/  LDL.LU R24, [R1+0x664] ;  /* 0x0006640001187983 */ /* 0x000ee20000300800 */
[----:B------:R-:W-:Y:S02]  /*cde80*/  LOP3.LUT R11, R11, 0xffff, RZ, 0xc0, !PT ;  /* 0x0000ffff0b0b7812 */ /* 0x000fe400078ec0ff */
[----:B------:R-:W-:Y:S01]  /*cde90*/  LOP3.LUT R19, R19, 0xffff, RZ, 0xc0, !PT ;  /* 0x0000ffff13137812 */ /* 0x000fe200078ec0ff */
[----:B------:R-:W3:Y:S01]  /*cdea0*/  LDL.LU R23, [R1+0x700] ;  /* 0x0007000001177983 */ /* 0x000ee20000300800 */
[----:B------:R-:W-:Y:S02]  /*cdeb0*/  PRMT R10, R10, 0x3340, R11 ;  /* 0x000033400a0a7816 */ /* 0x000fe4000000000b */
[----:B------:R-:W-:Y:S01]  /*cdec0*/  PRMT R19, R19, 0x3340, R0 ;  /* 0x0000334013137816 */ /* 0x000fe20000000000 */
[----:B------:R2:W-:Y:S01]  /*cded0*/  STL.64 [R1+0xde8], R26 ;  /* 0x000de81a01007387 */ /* 0x0005e20000100a00 */
[----:B------:R-:W-:-:S03]  /*cdee0*/  LOP3.LUT R25, R28, 0xffff, RZ, 0xc0, !PT ;  /* 0x0000ffff1c197812 */ /* 0x000fc600078ec0ff */
[----:B------:R0:W-:Y:S04]  /*cdef0*/  STL [R1+0xbc], R19 ;  /* 0x0000bc1301007387 */ /* 0x0001e80000100800 */
[----:B------:R1:W-:Y:S01]  /*cdf00*/  STL [R1+0x704], R10 ;  /* 0x0007040a01007387 */ /* 0x0003e20000100800 */
[----:B--2---:R-:W-:Y:S02]  /*cdf10*/  LOP3.LUT R27, R22, 0xffff, RZ, 0xc0, !PT ;  /* 0x0000ffff161b7812 */ /* 0x004fe400078ec0ff */
[----:B----4-:R-:W-:Y:S01]  /*cdf20*/  LOP3.LUT R26, R29, 0xffff, RZ, 0xc0, !PT ;  /* 0x0000ffff1d1a7812 */ /* 0x010fe200078ec0ff */
[----:B------:R-:W2:Y:S01]  /*cdf30*/  LDL.LU R22, [R1+0x7b4] ;  /* 0x0007b40001167983 */ /* 0x000ea20000300800 */
[----:B0-----:R-:W-:Y:S02]  /*cdf40*/  PRMT R19, R25, 0x3340, R0 ;  /* 0x0000334019137816 */ /* 0x001fe40000000000 */
[----:B-1----:R-:W-:Y:S01]  /*cdf50*/  PRMT R10, R27, 0x3340, R26 ;  /* 0x000033401b0a7816 */ /* 0x002fe2000000001a */
[----:B------:R-:W4:Y:S03]  /*cdf60*/  LDL.LU R28, [R1+0x620] ;  /* 0x00062000011c7983 */ /* 0x000f260000300800 */
[----:B------:R-:W-:-:S05]  /*cdf70*/  PRMT R10, R10, 0x5410, R19 ;  /* 0x000054100a0a7816 */ /* 0x000fca0000000013 */
[----:B------:R0:W-:Y:S04]  /*cdf80*/  STL [R1+0x52f4], R10 ;  /* 0x0052f40a01007387 */ /* 0x0001e80000100800 */
[----:B------:R-:W4:Y:S01]  /*cdf90*/  LDL.LU R29, [R1+0x6d0] ;  /* 0x0006d000011d7983 */ /* 0x000f220000300800 */
[----:B0-----:R-:W-:-:S03]  /*cdfa0*/  IADD3 R10, P1, R17, R7, RZ ;  /* 0x00000007110a7210 */ /* 0x001fc60007f3e0ff */
[----:B------:R-:W-:Y:S02]  /*cdfb0*/  STL.64 [R1+0x5a08], R6 ;  /* 0x005a080601007387 */ /* 0x000fe40000100a00 */
        /* <DEDUP_REMOVED lines=11> */
[----:B------:R0:W-:Y:S04]  /*ce070*/  STL [R1+0x3b0], R6 ;  /* 0x0003b00601007387 */ /* 0x0001e80000100800 */
[----:B------:R1:W-:Y:S01]  /*ce080*/  STL [R1+0xb8], R19 ;  /* 0x0000b81301007387 */ /* 0x0003e20000100800 */
[----:B---3--:R-:W-:Y:S02]  /*ce090*/  LOP3.LUT R7, R20, 0xffff, RZ, 0xc0, !PT ;  /* 0x0000ffff14077812 */ /* 0x008fe400078ec0ff */
[----:B0-----:R-:W-:Y:S02]  /*ce0a0*/  LOP3.LUT R6, R24, 0xffff, RZ, 0xc0, !PT ;  /* 0x0000ffff18067812 */ /* 0x001fe400078ec0ff */
[----:B------:R-:W-:Y:S02]  /*ce0b0*/  LOP3.LUT R20, R23, 0xffff, RZ, 0xc0, !PT ;  /* 0x0000ffff17147812 */ /* 0x000fe400078ec0ff */
[----:B-1----:R-:W-:-:S02]  /*ce0c0*/  PRMT R19, R6, 0x3340, R0 ;  /* 0x0000334006137816 */ /* 0x002fc40000000000 */
[----:B------:R-:W-:-:S04]  /*ce0d0*/  PRMT R23, R7, 0x3340, R20 ;  /* 0x0000334007177816 */ /* 0x000fc80000000014 */
[----:B------:R-:W-:Y:S02]  /*ce0e0*/  PRMT R19, R23, 0x5410, R19 ;  /* 0x0000541017137816 */ /* 0x000fe40000000013 */
[----:B------:R-:W-:-:S03]  /*ce0f0*/  IADD3 R24, P1, R17, R9, RZ ;  /* 0x0000000911187210 */ /* 0x000fc60007f3e0ff */
[----:B------:R0:W-:Y:S01]  /*ce100*/  STL [R1+0x87c], R19 ;  /* 0x00087c1301007387 */ /* 0x0001e20000100800 */
[----:B------:R-:W-:Y:S02]  /*ce110*/  SHF.R.U32.HI R7, RZ, 0x8, R7 ;  /* 0x00000008ff077819 */ /* 0x000fe40000011607 */
[----:B------:R-:W-:Y:S02]  /*ce120*/  SHF.R.U32.HI R20, RZ, 0x8, R20 ;  /* 0x00000008ff147819 */ /* 0x000fe40000011614 */
[----:B------:R-:W-:Y:S02]  /*ce130*/  LOP3.LUT R7, R7, 0xffff, RZ, 0xc0, !PT ;  /* 0x0000ffff07077812 */ /* 0x000fe400078ec0ff */
[----:B0-----:R-:W-:Y:S02]  /*ce140*/  SHF.R.U32.HI R19, RZ, 0x8, R21 ;  /* 0x00000008ff137819 */ /* 0x001fe40000011615 */
[----:B------:R-:W-:Y:S02]  /*ce150*/  LOP3.LUT R20, R20, 0xffff, RZ, 0xc0, !PT ;  /* 0x0000ffff14147812 */ /* 0x000fe400078ec0ff */
[----:B------:R-:W-:Y:S01]  /*ce160*/  LOP3.LUT R19, R19, 0xffff, RZ, 0xc0, !PT ;  /* 0x0000ffff13137812 */ /* 0x000fe200078ec0ff */
[----:B--2---:R-:W-:-:S05]  /*ce170*/  IMAD.X R25, R18, 0x1, R10, P1 ;  /* 0x0000000112197824 */ /* 0x004fca00008e060a */
[----:B------:R0:W-:Y:S04]  /*ce180*/  STL.64 [R1+0xdd8], R24 ;  /* 0x000dd81801007387 */ /* 0x0001e80000100a00 */
[----:B------:R-:W2:Y:S04]  /*ce190*/  LDL.LU R23, [R1+0x7bc] ;  /* 0x0007bc0001177983 */ /* 0x000ea80000300800 */
[----:B------:R-:W3:Y:S01]  /*ce1a0*/  LDL.LU R21, [R1+0x624] ;  /* 0x0006240001157983 */ /* 0x000ee20000300800 */
[----:B0-----:R-:W-:Y:S02]  /*ce1b0*/  PRMT R24, R19, 0x3340, R0 ;  /* 0x0000334013187816 */ /* 0x001fe40000000000 */
[----:B------:R-:W-:-:S02]  /*ce1c0*/  PRMT R19, R7, 0x3340, R20 ;  /* 0x0000334007137816 */ /* 0x000fc40000000014 */
[----:B------:R-:W-:Y:S02]  /*ce1d0*/  LOP3.LUT R7, R22, 0xffff, RZ, 0xc0, !PT ;  /* 0x0000ffff16077812 */ /* 0x000fe400078ec0ff */
[----:B----4-:R-:W-:Y:S02]  /*ce1e0*/  LOP3.LUT R22, R28, 0xffff, RZ, 0xc0, !PT ;  /* 0x0000ffff1c167812 */ /* 0x010fe400078ec0ff */
[----:B------:R-:W-:Y:S01]  /*ce1f0*/  LOP3.LUT R20, R29, 0xffff, RZ, 0xc0, !PT ;  /* 0x0000ffff1d147812 */ /* 0x000fe200078ec0ff */
[----:B------:R0:W-:Y:S04]  /*ce200*/  STL [R1+0xb4], R24 ;  /* 0x0000b41801007387 */ /* 0x0001e80000100800 */
[----:B------:R1:W-:Y:S01]  /*ce210*/  STL [R1+0x700], R19 ;  /* 0x0007001301007387 */ /* 0x0003e20000100800 */
[----:B0-----:R-:W-:-:S02]  /*ce220*/  PRMT R24, R7, 0x3340, R20 ;  /* 0x0000334007187816 */ /* 0x001fc40000000014 */
[----:B-1----:R-:W-:-:S04]  /*ce230*/  PRMT R19, R22, 0x3340, R0 ;  /* 0x0000334016137816 */ /* 0x002fc80000000000 */
[----:B------:R-:W-:Y:S02]  /*ce240*/  PRMT R19, R24, 0x5410, R19 ;  /* 0x0000541018137816 */ /* 0x000fe40000000013 */
[----:B------:R-:W-:Y:S02]  /*ce250*/  IADD3 R24, P1, R17, R11, RZ ;  /* 0x0000000b11187210 */ /* 0x000fe40007f3e0ff */
[----:B------:R-:W-:Y:S01]  /*ce260*/  SHF.R.U32.HI R7, RZ, 0x8, R7 ;  /* 0x00000008ff077819 */ /* 0x000fe20000011607 */
[----:B------:R0:W-:Y:S01]  /*ce270*/  STL [R1+0x870], R19 ;  /* 0x0008701301007387 */ /* 0x0001e20000100800 */
[----:B------:R-:W-:Y:S01]  /*ce280*/  SHF.R.U32.HI R20, RZ, 0x8, R20 ;  /* 0x00000008ff147819 */ /* 0x000fe20000011614 */
[----:B------:R-:W-:Y:S01]  /*ce290*/  IMAD.X R25, R18, 0x1, R12, P1 ;  /* 0x0000000112197824 */ /* 0x000fe200008e060c */
[----:B------:R-:W-:Y:S02]  /*ce2a0*/  LOP3.LUT R7, R7, 0xffff, RZ, 0xc0, !PT ;  /* 0x0000ffff07077812 */ /* 0x000fe400078ec0ff */
[----:B------:R-:W-:-:S02]  /*ce2b0*/  LOP3.LUT R20, R20, 0xffff, RZ, 0xc0, !PT ;  /* 0x0000ffff14147812 */ /* 0x000fc400078ec0ff */
[----:B0-----:R-:W-:Y:S02]  /*ce2c0*/  SHF.R.U32.HI R19, RZ, 0x8, R22 ;  /* 0x00000008ff137819 */ /* 0x001fe40000011616 */
[----:B------:R-:W-:Y:S02]  /*ce2d0*/  IADD3 R28, P1, R17, R13, RZ ;  /* 0x0000000d111c7210 */ /* 0x000fe40007f3e0ff */
[----:B------:R-:W-:Y:S02]  /*ce2e0*/  LOP3.LUT R19, R19, 0xffff, RZ, 0xc0, !PT ;  /* 0x0000ffff13137812 */ /* 0x000fe400078ec0ff */
[----:B------:R-:W-:Y:S01]  /*ce2f0*/  PRMT R20, R7, 0x3340, R20 ;  /* 0x0000334007147816 */ /* 0x000fe20000000014 */
[----:B------:R0:W-:Y:S01]  /*ce300*/  STL.64 [R1+0xdd0], R24 ;  /* 0x000dd01801007387 */ /* 0x0001e20000100a00 */
[----:B------:R-:W-:Y:S01]  /*ce310*/  PRMT R7, R19, 0x3340, R0 ;  /* 0x0000334013077816 */ /* 0x000fe20000000000 */
[----:B------:R-:W-:Y:S02]  /*ce320*/  IMAD.X R29, R18, 0x1, R15, P1 ;  /* 0x00000001121d7824 */ /* 0x000fe400008e060f */
[----:B------:R-:W4:Y:S04]  /*ce330*/  LDL.LU R26, [R1+0x544] ;  /* 0x00054400011a7983 */ /* 0x000f280000300800 */
[----:B0-----:R-:W4:Y:S04]  /*ce340*/  LDL.LU R25, [R1+0x298] ;  /* 0x0002980001197983 */ /* 0x001f280000300800 */
[----:B------:R-:W-:Y:S04]  /*ce350*/  STL [R1+0x1f8], R20 ;  /* 0x0001f81401007387 */ /* 0x000fe80000100800 */
[----:B------:R-:W-:Y:S04]  /*ce360*/  STL.64 [R1+0x59f0], R12 ;  /* 0x0059f00c01007387 */ /* 0x000fe80000100a00 */
[----:B------:R-:W-:Y:S04]  /*ce370*/  STL [R1+0xac], R7 ;  /* 0x0000ac0701007387 */ /* 0x000fe80000100800 */
[----:B------:R0:W-:Y:S04]  /*ce380*/  STL.64 [R1+0xdc0], R28 ;  /* 0x000dc01c01007387 */ /* 0x0001e80000100a00 */
[----:B0-----:R-:W4:Y:S01]  /*ce390*/  LDL.LU.64 R28, [R1+0x5a18] ;  /* 0x005a1800011c7983 */ /* 0x001f220000300a00 */
[----:B------:R-:W-:-:S04]  /*ce3a0*/  SHF.R.U32.HI R19, RZ, 0x8, R6 ;  /* 0x00000008ff137819 */ /* 0x000fc80000011606 */
[----:B------:R-:W-:-:S04]  /*ce3b0*/  LOP3.LUT R19, R19, 0xffff, RZ, 0xc0, !PT ;  /* 0x0000ffff13137812 */ /* 0x000fc800078ec0ff */
[----:B------:R-:W-:-:S05]  /*ce3c0*/  PRMT R6, R19, 0x3340, R0 ;  /* 0x0000334013067816 */ /* 0x000fca0000000000 */
[----:B------:R4:W-:Y:S04]  /*ce3d0*/  STL [R1+0xb0], R6 ;  /* 0x0000b00601007387 */ /* 0x0009e80000100800 */
[----:B------:R-:W4:Y:S04]  /*ce3e0*/  LDL.LU R20, [R1+0x540] ;  /* 0x0005400001147983 */ /* 0x000f280000300800 */
[----:B------:R-:W4:Y:S04]  /*ce3f0*/  LDL.LU R24, [R1+0x100] ;  /* 0x0001000001187983 */ /* 0x000f280000300800 */
[----:B------:R-:W4:Y:S01]  /*ce400*/  LDL.LU R22, [R1+0x294] ;  /* 0x0002940001167983 */ /* 0x000f220000300800 */
[----:B--2---:R-:W-:-:S02]  /*ce410*/  LOP3.LUT R7, R23, 0xffff, RZ, 0xc0, !PT ;  /* 0x0000ffff17077812 */ /* 0x004fc400078ec0ff */
[----:B---3--:R-:W-:-:S04]  /*ce420*/  LOP3.LUT R12, R21, 0xffff, RZ, 0xc0, !PT ;  /* 0x0000ffff150c7812 */ /* 0x008fc800078ec0ff */
[----:B------:R-:W-:Y:S01]  /*ce430*/  PRMT R19, R12, 0x3340, R0 ;  /* 0x000033400c137816 */ /* 0x000fe20000000000 */
[----:B------:R0:W-:Y:S04]  /*ce440*/  STL [R1+0x5418], R12 ;  /* 0x0054180c01007387 */ /* 0x0001e80000100800 */
[----:B------:R-:W2:Y:S04]  /*ce450*/  LDL.LU R23, [R1+0x68] ;  /* 0x0000680001177983 */ /* 0x000ea80000300800 */
[----:B------:R-:W3:Y:S01]  /*ce460*/  LDL.LU R21, [R1+0x340] ;  /* 0x0003400001157983 */ /* 0x000ee20000300800 */
[----:B----4-:R-:W-:-:S04]  /*ce470*/  LOP3.LUT R6, R28, 0xffff, RZ, 0xc0, !PT ;  /* 0x0000ffff1c067812 */ /* 0x010fc800078ec0ff */
[----:B0-----:R-:W-:-:S04]  /*ce480*/  PRMT R12, R7, 0x3340, R6 ;  /* 0x00003340070c7816 */ /* 0x001fc80000000006 */
[----:B------:R-:W-:Y:S02]  /*ce490*/  PRMT R19, R12, 0x5410, R19 ;  /* 0x000054100c137816 */ /* 0x000fe40000000013 */
[----:B------:R-:W-:-:S03]  /*ce4a0*/  IADD3 R12, P1, R17, R14, RZ ;  /* 0x0000000e110c7210 */ /* 0x000fc60007f3e0ff */
[----:B------:R0:W-:Y:S02]  /*ce4b0*/  STL [R1+0x52cc], R19 ;  /* 0x0052cc1301007387 */ /* 0x0001e40000100800 */
[----:B------:R-:W-:Y:S01]  /*ce4c0*/  IMAD.X R13, R18, 0x1, R16, P1 ;  /* 0x00000001120d7824 */ /* 0x000fe200008e0610 */
[----:B------:R-:W-:Y:S02]  /*ce4d0*/  SHF.R.U32.HI R18, RZ, 0x8, R6 ;  /* 0x00000008ff127819 */ /* 0x000fe40000011606 */
[----:B0-----:R-:W-:Y:S02]  /*ce4e0*/  SHF.R.U32.HI R19, RZ, 0x8, R7 ;  /* 0x00000008ff137819 */ /* 0x001fe40000011607 */
[----:B------:R-:W-:Y:S02]  /*ce4f0*/  LOP3.LUT R18, R18, 0xffff, RZ, 0xc0, !PT ;  /* 0x0000ffff12127812 */ /* 0x000fe400078ec0ff */
[----:B------:R-:W-:-:S04]  /*ce500*/  LOP3.LUT R19, R19, 0xffff, RZ, 0xc0, !PT ;  /* 0x0000ffff13137812 */ /* 0x000fc800078ec0ff */
[----:B------:R-:W-:Y:S01]  /*ce510*/  PRMT R28, R19, 0x3340, R18 ;  /* 0x00003340131c7816 */ /* 0x000fe20000000012 */
[----:B------:R0:W-:Y:S01]  /*ce520*/  STL.64 [R1+0xdc8], R12 ;  /* 0x000dc80c01007387 */ /* 0x0001e20000100a00 */
[----:B------:R-:W-:-:S03]  /*ce530*/  LOP3.LUT R7, R29, 0xffff, RZ, 0xc0, !PT ;  /* 0x0000ffff1d077812 */ /* 0x000fc600078ec0ff */
[----:B------:R-:W-:Y:S04]  /*ce540*/  STL [R1+0x54d8], R28 ;  /* 0x0054d81c01007387 */ /* 0x000fe80000100800 */
[----:B------:R-:W4:Y:S01]  /*ce550*/  LDL.LU R29, [R1+0x5a14] ;  /* 0x005a1400011d7983 */ /* 0x000f220000300800 */
[----:B------:R-:W-:Y:S02]  /*ce560*/  LOP3.LUT R6, R26, 0xffff, RZ, 0xc0, !PT ;  /* 0x0000ffff1a067812 */ /* 0x000fe400078ec0ff */
[----:B0-----:R-:W-:Y:S02]  /*ce570*/  LOP3.LUT R12, R25, 0xffff, RZ, 0xc0, !PT ;  /* 0x0000ffff190c7812 */ /* 0x001fe400078ec0ff */
[----:B------:R-:W-:Y:S02]  /*ce580*/  PRMT R18, R7, 0x3340, R0 ;  /* 0x0000334007127816 */ /* 0x000fe40000000000 */
[----:B------:R-:W-:-:S02]  /*ce590*/  PRMT R19, R6, 0x3340, R12 ;  /* 0x0000334006137816 */ /* 0x000fc4000000000c */
[----:B------:R-:W-:Y:S02]  /*ce5a0*/  SHF.R.U32.HI R6, RZ, 0x8, R6 ;  /* 0x00000008ff067819 */ /* 0x000fe40000011606 */
[----:B------:R-:W-:Y:S02]  /*ce5b0*/  PRMT R13, R19, 0x5410, R18 ;  /* 0x00005410130d7816 */ /* 0x000fe40000000012 */
[----:B------:R-:W-:Y:S02]  /*ce5c0*/  SHF.R.U32.HI R19, RZ, 0x8, R12 ;  /* 0x00000008ff137819 */ /* 0x000fe4000001160c */
[----:B------:R-:W-:Y:S02]  /*ce5d0*/  LOP3.LUT R6, R6, 0xffff, RZ, 0xc0, !PT ;  /* 0x0000ffff06067812 */ /* 0x000fe400078ec0ff */
[----:B------:R-:W-:Y:S02]  /*ce5e0*/  LOP3.LUT R19, R19, 0xffff, RZ, 0xc0, !PT ;  /* 0x0000ffff13137812 */ /* 0x000fe400078ec0ff */
[----:B------:R-:W-:-:S02]  /*ce5f0*/  SHF.R.U32.HI R18, RZ, 0x8, R7 ;  /* 0x00000008ff127819 */ /* 0x000fc40000011607 */
[----:B------:R-:W-:Y:S01]  /*ce600*/  PRMT R12, R6, 0x3340, R19 ;  /* 0x00003340060c7816 */ /* 0x000fe20000000013 */
[----:B------:R-:W-:Y:S01]  /*ce610*/  STL [R1+0x844], R13 ;  /* 0x0008440d01007387 */ /* 0x000fe20000100800 */
[----:B------:R-:W-:Y:S02]  /*ce620*/  LOP3.LUT R18, R18, 0xffff, RZ, 0xc0, !PT ;  /* 0x0000ffff12127812 */ /* 0x000fe400078ec0ff */
[----:B------:R-:W-:Y:S01]  /*ce630*/  LOP3.LUT R7, R20, 0xffff, RZ, 0xc0, !PT ;  /* 0x0000ffff14077812 */ /* 0x000fe200078ec0ff */
[----:B------:R0:W-:Y:S01]  /*ce640*/  STL [R1+0x398], R12 ;  /* 0x0003980c01007387 */ /* 0x0001e20000100800 */
[----:B------:R-:W-:Y:S02]  /*ce650*/  LOP3.LUT R20, R22, 0xffff, RZ, 0xc0, !PT ;  /* 0x0000ffff16147812 */ /* 0x000fe400078ec0ff */
[----:B------:R-:W-:Y:S02]  /*ce660*/  PRMT R6, R18, 0x3340, R0 ;  /* 0x0000334012067816 */ /* 0x000fe40000000000 */
[----:B------:R-:W-:-:S02]  /*ce670*/  PRMT R19, R7, 0x3340, R20 ;  /* 0x0000334007137816 */ /* 0x000fc40000000014 */
[----:B0-----:R-:W-:-:S04]  /*ce680*/  LOP3.LUT R12, R24, 0xffff, RZ, 0xc0, !PT ;  /* 0x0000ffff180c7812 */ /* 0x001fc800078ec0ff */
[----:B------:R-:W-:Y:S01]  /*ce690*/  PRMT R18, R12, 0x3340, R0 ;  /* 0x000033400c127816 */ /* 0x000fe20000000000 */
[----:B------:R3:W-:Y:S03]  /*ce6a0*/  STL [R1+0xa8], R6 ;  /* 0x0000a80601007387 */ /* 0x0007e60000100800 */
[----:B------:R-:W-:-:S05]  /*ce6b0*/  PRMT R18, R19, 0x5410, R18 ;  /* 0x0000541013127816 */ /* 0x000fca0000000012 */
[----:B------:R0:W-:Y:S01]  /*ce6c0*/  STL [R1+0x838], R18 ;  /* 0x0008381201007387 */ /* 0x0001e20000100800 */
[----:B------:R-:W-:Y:S01]  /*ce6d0*/  VIADD R17, R17, UR5 ;  /* 0x0000000511117c36 */ /* 0x000fe20008000000 */
[----:B------:R-:W-:Y:S01]  /*ce6e0*/  SHF.R.U32.HI R7, RZ, 0x8, R7 ;  /* 0x00000008ff077819 */ /* 0x000fe20000011607 */
[----:B------:R-:W-:Y:S01]  /*ce6f0*/  ULDC UR5, c[0x0][0x248] ;  /* 0x0000920000057ab9 */ /* 0x000fe20000000800 */
[----:B------:R-:W-:Y:S02]  /*ce700*/  SHF.R.U32.HI R20, RZ, 0x8, R20 ;  /* 0x00000008ff147819 */ /* 0x000fe40000011614 */
[----:B------:R-:W-:Y:S02]  /*ce710*/  IADD3 R24, P1, R17, R0, RZ ;  /* 0x0000000011187210 */ /* 0x000fe40007f3e0ff */
[----:B------:R-:W-:Y:S02]  /*ce720*/  LOP3.LUT R7, R7, 0xffff, RZ, 0xc0, !PT ;  /* 0x0000ffff07077812 */ /* 0x000fe400078ec0ff */
[----:B------:R-:W-:-:S04]  /*ce730*/  LOP3.LUT R20, R20, 0xffff, RZ, 0xc0, !PT ;  /* 0x0000ffff14147812 */ /* 0x000fc800078ec0ff */
[----:B------:R-:W-:Y:S02]  /*ce740*/  PRMT R7, R7, 0x3340, R20 ;  /* 0x0000334007077816 */ /* 0x000fe40000000014 */
[----:B--2---:R-:W-:Y:S02]  /*ce750*/  LOP3.LUT R13, R23, 0xffff, RZ, 0xc0, !PT ;  /* 0x0000ffff170d7812 */ /* 0x004fe400078ec0ff */
[----:B---3--:R-:W-:Y:S02]  /*ce760*/  LOP3.LUT R6, R21, 0xffff, RZ, 0xc0, !PT ;  /* 0x0000ffff15067812 */ /* 0x008fe400078ec0ff */
[----:B0-----:R-:W-:Y:S02]  /*ce770*/  PRMT R18, R13, 0x3340, R0 ;  /* 0x000033400d127816 */ /* 0x001fe40000000000 */
[----:B----4-:R-:W-:Y:S02]  /*ce780*/  LOP3.LUT R22, R29, 0xffff, RZ, 0xc0, !PT ;  /* 0x0000ffff1d167812 */ /* 0x010fe400078ec0ff */
[----:B------:R-:W2:Y:S04]  /*ce790*/  LDL.LU R29, [R1+0x5a10] ;  /* 0x005a1000011d7983 */ /* 0x000ea80000300800 */
[----:B------:R-:W3:Y:S01]  /*ce7a0*/  LDL.LU R21, [R1+0x4d74] ;  /* 0x004d740001157983 */ /* 0x000ee20000300800 */
[----:B------:R-:W-:-:S03]  /*ce7b0*/  PRMT R19, R6, 0x3340, R22 ;  /* 0x0000334006137816 */ /* 0x000fc60000000016 */
[----:B------:R-:W4:Y:S01]  /*ce7c0*/  LDL.LU R23, [R1+0x730] ;  /* 0x0007300001177983 */ /* 0x000f220000300800 */
[----:B------:R-:W-:Y:S02]  /*ce7d0*/  PRMT R19, R19, 0x5410, R18 ;  /* 0x0000541013137816 */ /* 0x000fe40000000012 */
[----:B------:R-:W-:Y:S02]  /*ce7e0*/  SHF.R.S32.HI R18, RZ, 0x1f, R17 ;  /* 0x0000001fff127819 */ /* 0x000fe40000011411 */
[----:B------:R-:W-:Y:S01]  /*ce7f0*/  SHF.R.U32.HI R6, RZ, 0x8, R6 ;  /* 0x00000008ff067819 */ /* 0x000fe20000011606 */
[----:B------:R0:W-:Y:S03]  /*ce800*/  STL [R1+0x840], R19 ;  /* 0x0008401301007387 */ /* 0x0001e60000100800 */
[----:B------:R-:W-:Y:S01]  /*ce810*/  LOP3.LUT R6, R6, 0xffff, RZ, 0xc0, !PT ;  /* 0x0000ffff06067812 */ /* 0x000fe200078ec0ff */
[----:B------:R-:W-:Y:S01]  /*ce820*/  IMAD.X R25, R18, 0x1, R2, P1 ;  /* 0x0000000112197824 */ /* 0x000fe200008e0602 */
[----:B0-----:R-:W-:-:S04]  /*ce830*/  SHF.R.U32.HI R19, RZ, 0x8, R22 ;  /* 0x00000008ff137819 */ /* 0x001fc80000011616 */
[----:B------:R-:W-:Y:S01]  /*ce840*/  LOP3.LUT R19, R19, 0xffff, RZ, 0xc0, !PT ;  /* 0x0000ffff13137812 */ /* 0x000fe200078ec0ff */
[----:B------:R0:W-:Y:S04]  /*ce850*/  STL.64 [R1+0xdb8], R24 ;  /* 0x000db81801007387 */ /* 0x0001e80000100a00 */
[----:B------:R-:W4:Y:S01]  /*ce860*/  LDL.LU R26, [R1+0x3a0] ;  /* 0x0003a000011a7983 */ /* 0x000f220000300800 */
[----:B------:R-:W-:Y:S02]  /*ce870*/  PRMT R19, R6, 0x3340, R19 ;  /* 0x0000334006137816 */ /* 0x000fe40000000013 */
[----:B------:R-:W-:Y:S01]  /*ce880*/  IADD3 R6, P1, R17, R3, RZ ;  /* 0x0000000311067210 */ /* 0x000fe20007f3e0ff */
[----:B0-----:R-:W4:Y:S04]  /*ce890*/  LDL.LU R25, [R1+0x6c] ;  /* 0x00006c0001197983 */ /* 0x001f280000300800 */
[----:B------:R0:W-:Y:S04]  /*ce8a0*/  STL [R1+0x6ec], R7 ;  /* 0x0006ec0701007387 */ /* 0x0001e80000100800 */
[----:B------:R-:W4:Y:S04]  /*ce8b0*/  LDL.LU R24, [R1+0x214] ;  /* 0x0002140001187983 */ /* 0x000f280000300800 */
[----:B------:R-:W4:Y:S04]  /*ce8c0*/  LDL.LU R20, [R1+0x4d64] ;  /* 0x004d640001147983 */ /* 0x000f280000300800 */
        /* <DEDUP_REMOVED lines=12> */
[----:B---3--:R-:W-:Y:S02]  /*ce990*/  LOP3.LUT R12, R21, 0xffff, RZ, 0xc0, !PT ;  /* 0x0000ffff150c7812 */ /* 0x008fe400078ec0ff */
[----:B--2---:R-:W-:Y:S02]  /*ce9a0*/  LOP3.LUT R21, R29, 0xffff, RZ, 0xc0, !PT ;  /* 0x0000ffff1d157812 */ /* 0x004fe400078ec0ff */
[----:B----4-:R-:W-:Y:S01]  /*ce9b0*/  LOP3.LUT R13, R23, 0xffff, RZ, 0xc0, !PT ;  /* 0x0000ffff170d7812 */ /* 0x010fe200078ec0ff */
[----:B------:R-:W2:Y:S01]  /*ce9c0*/  LDL.LU R29, [R1+0x5a04] ;  /* 0x005a0400011d7983 */ /* 0x000ea20000300800 */
[----:B------:R-:W-:-:S02]  /*ce9d0*/  PRMT R19, R21, 0x3340, R0 ;  /* 0x0000334015137816 */ /* 0x000fc40000000000 */
[----:B------:R-:W-:-:S04]  /*ce9e0*/  PRMT R22, R12, 0x3340, R13 ;  /* 0x000033400c167816 */ /* 0x000fc8000000000d */
[----:B------:R-:W-:Y:S02]  /*ce9f0*/  PRMT R19, R22, 0x5410, R19 ;  /* 0x0000541016137816 */ /* 0x000fe40000000013 */
[----:B------:R-:W-:-:S03]  /*cea00*/  IADD3 R22, P1, R17, R5, RZ ;  /* 0x0000000511167210 */ /* 0x000fc60007f3e0ff */
[----:B------:R-:W-:Y:S02]  /*cea10*/  STL [R1+0x828], R19 ;  /* 0x0008281301007387 */ /* 0x000fe40000100800 */
[----:B------:R-:W-:-:S05]  /*cea20*/  IMAD.X R23, R18, 0x1, R6, P1 ;  /* 0x0000000112177824 */ /* 0x000fca00008e0606 */
[----:B------:R0:W-:Y:S04]  /*cea30*/  STL.64 [R1+0xda8], R22 ;  /* 0x000da81601007387 */ /* 0x0001e80000100a00 */
[----:B0-----:R-:W3:Y:S01]  /*cea40*/  LDL.LU R22, [R1+0x5a00] ;  /* 0x005a000001167983 */ /* 0x001ee20000300800 */
[----:B------:R-:W-:Y:S02]  /*cea50*/  SHF.R.U32.HI R12, RZ, 0x8, R12 ;  /* 0x00000008ff0c7819 */ /* 0x000fe4000001160c */
[----:B------:R-:W-:Y:S02]  /*cea60*/  SHF.R.U32.HI R13, RZ, 0x8, R13 ;  /* 0x00000008ff0d7819 */ /* 0x000fe4000001160d */
[----:B------:R-:W-:Y:S01]  /*cea70*/  SHF.R.U32.HI R19, RZ, 0x8, R21 ;  /* 0x00000008ff137819 */ /* 0x000fe20000011615 */
[----:B------:R-:W4:Y:S01]  /*cea80*/  LDL.LU R23, [R1+0x4d78] ;  /* 0x004d780001177983 */ /* 0x000f220000300800 */
[----:B------:R-:W-:-:S02]  /*cea90*/  LOP3.LUT R12, R12, 0xffff, RZ, 0xc0, !PT ;  /* 0x0000ffff0c0c7812 */ /* 0x000fc400078ec0ff */
[----:B------:R-:W-:Y:S02]  /*ceaa0*/  LOP3.LUT R13, R13, 0xffff, RZ, 0xc0, !PT ;  /* 0x0000ffff0d0d7812 */ /* 0x000fe400078ec0ff */
[----:B------:R-:W-:Y:S02]  /*ceab0*/  LOP3.LUT R19, R19, 0xffff, RZ, 0xc0, !PT ;  /* 0x0000ffff13137812 */ /* 0x000fe400078ec0ff */
[----:B------:R-:W-:Y:S02]  /*ceac0*/  PRMT R12, R12, 0x3340, R13 ;  /* 0x000033400c0c7816 */ /* 0x000fe4000000000d */
[----:B------:R-:W-:-:S03]  /*cead0*/  PRMT R13, R19, 0x3340, R0 ;  /* 0x00003340130d7816 */ /* 0x000fc60000000000 */
[----:B------:R0:W-:Y:S04]  /*ceae0*/  STL [R1+0x6e8], R12 ;  /* 0x0006e80c01007387 */ /* 0x0001e80000100800 */
[----:B------:R-:W4:Y:S04]  /*ceaf0*/  LDL.LU R21, [R1+0x738] ;  /* 0x0007380001157983 */ /* 0x000f280000300800 */
[----:B------:R1:W-:Y:S01]  /*ceb00*/  STL [R1], R13 ;  /* 0x0000000d01007387 */ /* 0x0003e20000100800 */
[----:B------:R-:W-:Y:S02]  /*ceb10*/  LOP3.LUT R24, R24, 0xffff, RZ, 0xc0, !PT ;  /* 0x0000ffff18187812 */ /* 0x000fe400078ec0ff */
[----:B0-----:R-:W-:-:S02]  /*ceb20*/  LOP3.LUT R12, R26, 0xffff, RZ, 0xc0, !PT ;  /* 0x0000ffff1a0c7812 */ /* 0x001fc400078ec0ff */
[----:B-1----:R-:W-:Y:S02]  /*ceb30*/  LOP3.LUT R13, R25, 0xffff, RZ, 0xc0, !PT ;  /* 0x0000ffff190d7812 */ /* 0x002fe400078ec0ff */
[----:B---3--:R-:W-:Y:S02]  /*ceb40*/  LOP3.LUT R28, R22, 0xffff, RZ, 0xc0, !PT ;  /* 0x0000ffff161c7812 */ /* 0x008fe400078ec0ff */
[----:B------:R-:W3:Y:S01]  /*ceb50*/  LDL.LU R22, [R1+0x59fc] ;  /* 0x0059fc0001167983 */ /* 0x000ee20000300800 */
[----:B------:R-:W-:Y:S02]  /*ceb60*/  PRMT R19, R13, 0x3340, R0 ;  /* 0x000033400d137816 */ /* 0x000fe40000000000 */
[----:B------:R-:W-:Y:S01]  /*ceb70*/  PRMT R25, R12, 0x3340, R24 ;  /* 0x000033400c197816 */ /* 0x000fe20000000018 */
[----:B------:R2:W-:Y:S01]  /*ceb80*/  STL [R1+0x5408], R13 ;  /* 0x0054080d01007387 */ /* 0x0005e20000100800 */
[----:B------:R-:W-:Y:S02]  /*ceb90*/  LOP3.LUT R20, R20, 0xffff, RZ, 0xc0, !PT ;  /* 0x0000ffff14147812 */ /* 0x000fe400078ec0ff */
[----:B------:R-:W-:-:S02]  /*ceba0*/  PRMT R26, R25, 0x5410, R19 ;  /* 0x00005410191a7816 */ /* 0x000fc40000000013 */
[----:B------:R-:W-:Y:S02]  /*cebb0*/  PRMT R19, R28, 0x3340, R0 ;  /* 0x000033401c137816 */ /* 0x000fe40000000000 */
[----:B--2---:R-:W-:Y:S01]  /*cebc0*/  LOP3.LUT R13, R29, 0xffff, RZ, 0xc0, !PT ;  /* 0x0000ffff1d0d7812 */ /* 0x004fe200078ec0ff */
[----:B------:R0:W-:Y:S03]  /*cebd0*/  STL [R1+0x4d74], R26 ;  /* 0x004d741a01007387 */ /* 0x0001e60000100800 */
[----:B------:R-:W-:-:S04]  /*cebe0*/  PRMT R25, R20, 0x3340, R13 ;  /* 0x0000334014197816 */ /* 0x000fc8000000000d */
[----:B------:R-:W-:Y:S02]  /*cebf0*/  PRMT R19, R25, 0x5410, R19 ;  /* 0x0000541019137816 */ /* 0x000fe40000000013 */
[----:B0-----:R-:W-:Y:S01]  /*cec00*/  IADD3 R26, P1, R17, R7, RZ ;  /* 0x00000007111a7210 */ /* 0x001fe20007f3e0ff */
[----:B------:R0:W-:Y:S04]  /*cec10*/  STL [R1+0x59e0], R7 ;  /* 0x0059e00701007387 */ /* 0x0001e80000100800 */
[----:B------:R1:W-:Y:S01]  /*cec20*/  STL [R1+0x824], R19 ;  /* 0x0008241301007387 */ /* 0x0003e20000100800 */
[----:B------:R-:W-:Y:S01]  /*cec30*/  IMAD.X R27, R18, 0x1, R8, P1 ;  /* 0x00000001121b7824 */ /* 0x000fe200008e0608 */
[----:B------:R-:W-:-:S04]  /*cec40*/  SHF.R.U32.HI R12, RZ, 0x8, R12 ;  /* 0x00000008ff0c7819 */ /* 0x000fc8000001160c */
[----:B------:R2:W-:Y:S01]  /*cec50*/  STL.64 [R1+0xda0], R26 ;  /* 0x000da01a01007387 */ /* 0x0005e20000100a00 */
[----:B0-----:R-:W-:Y:S02]  /*cec60*/  SHF.R.U32.HI R7, RZ, 0x8, R20 ;  /* 0x00000008ff077819 */ /* 0x001fe40000011614 */
[----:B-1----:R-:W-:Y:S02]  /*cec70*/  SHF.R.U32.HI R19, RZ, 0x8, R24 ;  /* 0x00000008ff137819 */ /* 0x002fe40000011618 */
[----:B------:R-:W-:Y:S02]  /*cec80*/  SHF.R.U32.HI R20, RZ, 0x8, R13 ;  /* 0x00000008ff147819 */ /* 0x000fe4000001160d */
[----:B------:R-:W-:Y:S02]  /*cec90*/  LOP3.LUT R12, R12, 0xffff, RZ, 0xc0, !PT ;  /* 0x0000ffff0c0c7812 */ /* 0x000fe400078ec0ff */
[----:B------:R-:W-:Y:S02]  /*ceca0*/  LOP3.LUT R7, R7, 0xffff, RZ, 0xc0, !PT ;  /* 0x0000ffff07077812 */ /* 0x000fe400078ec0ff */
[----:B------:R-:W-:-:S02]  /*cecb0*/  LOP3.LUT R13, R19, 0xffff, RZ, 0xc0, !PT ;  /* 0x0000ffff130d7812 */ /* 0x000fc400078ec0ff */
[----:B------:R-:W-:Y:S01]  /*cecc0*/  LOP3.LUT R19, R20, 0xffff, RZ, 0xc0, !PT ;  /* 0x0000ffff14137812 */ /* 0x000fe200078ec0ff */
[----:B--2---:R-:W2:Y:S04]  /*cecd0*/  LDL.LU R26, [R1+0x4d6c] ;  /* 0x004d6c00011a7983 */ /* 0x004ea80000300800 */
[----:B------:R-:W2:Y:S01]  /*cece0*/  LDL.LU R25, [R1+0x63c] ;  /* 0x00063c0001197983 */ /* 0x000ea20000300800 */
[----:B------:R-:W-:Y:S02]  /*cecf0*/  PRMT R29, R12, 0x3340, R13 ;  /* 0x000033400c1d7816 */ /* 0x000fe4000000000d */
[----:B------:R-:W-:Y:S02]  /*ced00*/  PRMT R12, R7, 0x3340, R19 ;  /* 0x00003340070c7816 */ /* 0x000fe40000000013 */
[----:B----4-:R-:W-:-:S02]  /*ced10*/  LOP3.LUT R7, R23, 0xffff, RZ, 0xc0, !PT ;  /* 0x0000ffff17077812 */ /* 0x010fc400078ec0ff */
[----:B------:R-:W-:Y:S01]  /*ced20*/  LOP3.LUT R27, R21, 0xffff, RZ, 0xc0, !PT ;  /* 0x0000ffff151b7812 */ /* 0x000fe200078ec0ff */
[----:B------:R-:W-:Y:S04]  /*ced30*/  STL [R1+0x54dc], R29 ;  /* 0x0054dc1d01007387 */ /* 0x000fe80000100800 */
[----:B------:R0:W-:Y:S02]  /*ced40*/  STL [R1+0x6d4], R12 ;  /* 0x0006d40c01007387 */ /* 0x0001e40000100800 */
[----:B0-----:R-:W-:Y:S02]  /*ced50*/  PRMT R12, R7, 0x3340, R27 ;  /* 0x00003340070c7816 */ /* 0x001fe4000000001b */
[----:B---3--:R-:W-:Y:S02]  /*ced60*/  LOP3.LUT R20, R22, 0xffff, RZ, 0xc0, !PT ;  /* 0x0000ffff16147812 */ /* 0x008fe400078ec0ff */
[----:B------:R-:W3:Y:S02]  /*ced70*/  LDL.LU R22, [R1+0x59f8] ;  /* 0x0059f80001167983 */ /* 0x000ee40000300800 */
[----:B------:R-:W-:-:S04]  /*ced80*/  PRMT R19, R20, 0x3340, R0 ;  /* 0x0000334014137816 */ /* 0x000fc80000000000 */
[----:B------:R-:W-:Y:S02]  /*ced90*/  PRMT R19, R12, 0x5410, R19 ;  /* 0x000054100c137816 */ /* 0x000fe40000000013 */
[----:B------:R-:W-:Y:S01]  /*ceda0*/  IADD3 R12, P1, R17, R9, RZ ;  /* 0x00000009110c7210 */ /* 0x000fe20007f3e0ff */
[----:B------:R-:W-:Y:S04]  /*cedb0*/  STL.64 [R1+0x59e8], R8 ;  /* 0x0059e80801007387 */ /* 0x000fe80000100a00 */
[----:B------:R-:W-:Y:S01]  /*cedc0*/  IMAD.X R13, R18, 0x1, R10, P1 ;  /* 0x00000001120d7824 */ /* 0x000fe200008e060a */
[----:B------:R-:W-:Y:S04]  /*cedd0*/  STL [R1+0x820], R19 ;  /* 0x0008201301007387 */ /* 0x000fe80000100800 */
[----:B------:R0:W-:Y:S04]  /*cede0*/  STL.64 [R1+0xd98], R12 ;  /* 0x000d980c01007387 */ /* 0x0001e80000100a00 */
[----:B0-----:R-:W4:Y:S04]  /*cedf0*/  LDL.LU.64 R12, [R1+0x59f0] ;  /* 0x0059f000010c7983 */ /* 0x001f280000300a00 */
[----:B------:R-:W4:Y:S04]  /*cee00*/  LDL.LU R24, [R1+0x558] ;  /* 0x0005580001187983 */ /* 0x000f280000300800 */
[----:B------:R-:W4:Y:S04]  /*cee10*/  LDL.LU R23, [R1+0x154] ;  /* 0x0001540001177983 */ /* 0x000f280000300800 */
        /* <DEDUP_REMOVED lines=9> */
[----:B------:R0:W-:Y:S04]  /*ceeb0*/  STL [R1+0xc], R9 ;  /* 0x00000c0901007387 */ /* 0x0001e80000100800 */
[----:B------:R3:W-:Y:S01]  /*ceec0*/  STL [R1+0x390], R8 ;  /* 0x0003900801007387 */ /* 0x0007e20000100800 */
[----:B--2---:R-:W-:Y:S02]  /*ceed0*/  LOP3.LUT R7, R26, 0xffff, RZ, 0xc0, !PT ;  /* 0x0000ffff1a077812 */ /* 0x004fe400078ec0ff */
[----:B0-----:R-:W-:-:S05]  /*ceee0*/  LOP3.LUT R9, R25, 0xffff, RZ, 0xc0, !PT ;  /* 0x0000ffff19097812 */ /* 0x001fca00078ec0ff */
[----:B------:R0:W-:Y:S04]  /*ceef0*/  STL [R1+0x53f4], R9 ;  /* 0x0053f40901007387 */ /* 0x0001e80000100800 */
[----:B------:R-:W2:Y:S04]  /*cef00*/  LDL.LU R27, [R1+0x4cc] ;  /* 0x0004cc00011b7983 */ /* 0x000ea80000300800 */
[----:B------:R-:W2:Y:S04]  /*cef10*/  LDL.LU R26, [R1+0x78] ;  /* 0x00007800011a7983 */ /* 0x000ea80000300800 */
[----:B------:R-:W2:Y:S01]  /*cef20*/  LDL.LU R25, [R1+0x22c] ;  /* 0x00022c0001197983 */ /* 0x000ea20000300800 */
[----:B------:R-:W-:-:S02]  /*cef30*/  PRMT R19, R9, 0x3340, R0 ;  /* 0x0000334009137816 */ /* 0x000fc40000000000 */
[----:B------:R-:W-:Y:S02]  /*cef40*/  IADD3 R28, P1, R17, R11, RZ ;  /* 0x0000000b111c7210 */ /* 0x000fe40007f3e0ff */
[----:B---3--:R-:W-:-:S04]  /*cef50*/  LOP3.LUT R8, R22, 0xffff, RZ, 0xc0, !PT ;  /* 0x0000ffff16087812 */ /* 0x008fc800078ec0ff */
[--C-:B0-----:R-:W-:Y:S02]  /*cef60*/  PRMT R9, R7, 0x3340, R8.reuse ;  /* 0x0000334007097816 */ /* 0x101fe40000000008 */
[----:B------:R-:W-:Y:S02]  /*cef70*/  SHF.R.U32.HI R7, RZ, 0x8, R7 ;  /* 0x00000008ff077819 */ /* 0x000fe40000011607 */
[----:B------:R-:W-:Y:S02]  /*cef80*/  SHF.R.U32.HI R8, RZ, 0x8, R8 ;  /* 0x00000008ff087819 */ /* 0x000fe40000011608 */
[----:B------:R-:W-:Y:S02]  /*cef90*/  PRMT R9, R9, 0x5410, R19 ;  /* 0x0000541009097816 */ /* 0x000fe40000000013 */
[----:B------:R-:W-:Y:S02]  /*cefa0*/  SHF.R.U32.HI R19, RZ, 0x8, R20 ;  /* 0x00000008ff137819 */ /* 0x000fe40000011614 */
[----:B------:R-:W-:-:S02]  /*cefb0*/  LOP3.LUT R7, R7, 0xffff, RZ, 0xc0, !PT ;  /* 0x0000ffff07077812 */ /* 0x000fc400078ec0ff */
[----:B------:R-:W-:Y:S02]  /*cefc0*/  LOP3.LUT R8, R8, 0xffff, RZ, 0xc0, !PT ;  /* 0x0000ffff08087812 */ /* 0x000fe400078ec0ff */
[----:B------:R-:W-:Y:S01]  /*cefd0*/  LOP3.LUT R19, R19, 0xffff, RZ, 0xc0, !PT ;  /* 0x0000ffff13137812 */ /* 0x000fe200078ec0ff */
[----:B------:R0:W-:Y:S01]  /*cefe0*/  STL [R1+0x4d6c], R9 ;  /* 0x004d6c0901007387 */ /* 0x0001e20000100800 */
[----:B------:R-:W-:Y:S02]  /*ceff0*/  PRMT R22, R7, 0x3340, R8 ;  /* 0x0000334007167816 */ /* 0x000fe40000000008 */
[----:B0-----:R-:W-:Y:S01]  /*cf000*/  PRMT R9, R19, 0x3340, R0 ;  /* 0x0000334013097816 */ /* 0x001fe20000000000 */
[----:B----4-:R-:W-:Y:S01]  /*cf010*/  IMAD.X R29, R18, 0x1, R12, P1 ;  /* 0x00000001121d7824 */ /* 0x010fe200008e060c */
[----:B------:R-:W-:Y:S02]  /*cf020*/  LOP3.LUT R7, R24, 0xffff, RZ, 0xc0, !PT ;  /* 0x0000ffff18077812 */ /* 0x000fe400078ec0ff */
[----:B------:R-:W-:-:S02]  /*cf030*/  LOP3.LUT R20, R23, 0xffff, RZ, 0xc0, !PT ;  /* 0x0000ffff17147812 */ /* 0x000fc400078ec0ff */
[----:B------:R-:W-:Y:S04]  /*cf040*/  STL.64 [R1+0xd90], R28 ;  /* 0x000d901c01007387 */ /* 0x000fe80000100a00 */
[----:B------:R-:W-:Y:S04]  /*cf050*/  STL [R1+0x54e0], R22 ;  /* 0x0054e01601007387 */ /* 0x000fe80000100800 */
[----:B------:R0:W-:Y:S04]  /*cf060*/  STL [R1+0x4], R9 ;  /* 0x0000040901007387 */ /* 0x0001e80000100800 */
[----:B------:R-:W3:Y:S01]  /*cf070*/  LDL.LU R24, [R1+0x560] ;  /* 0x0005600001187983 */ /* 0x000ee20000300800 */
[----:B------:R-:W-:-:S03]  /*cf080*/  LOP3.LUT R8, R21, 0xffff, RZ, 0xc0, !PT ;  /* 0x0000ffff15087812 */ /* 0x000fc600078ec0ff */
[----:B------:R-:W4:Y:S04]  /*cf090*/  LDL.LU R23, [R1+0x16c] ;  /* 0x00016c0001177983 */ /* 0x000f280000300800 */
[----:B------:R-:W4:Y:S01]  /*cf0a0*/  LDL.LU R21, [R1+0x2c4] ;  /* 0x0002c40001157983 */ /* 0x000f220000300800 */
[----:B------:R-:W-:Y:S02]  /*cf0b0*/  PRMT R19, R20, 0x3340, R0 ;  /* 0x0000334014137816 */ /* 0x000fe40000000000 */
[----:B0-----:R-:W-:Y:S02]  /*cf0c0*/  PRMT R9, R7, 0x3340, R8 ;  /* 0x0000334007097816 */ /* 0x001fe40000000008 */
[----:B------:R-:W-:Y:S02]  /*cf0d0*/  SHF.R.U32.HI R7, RZ, 0x8, R7 ;  /* 0x00000008ff077819 */ /* 0x000fe40000011607 */
[----:B------:R-:W-:-:S02]  /*cf0e0*/  PRMT R9, R9, 0x5410, R19 ;  /* 0x0000541009097816 */ /* 0x000fc40000000013 */
[----:B------:R-:W-:Y:S02]  /*cf0f0*/  SHF.R.U32.HI R19, RZ, 0x8, R8 ;  /* 0x00000008ff137819 */ /* 0x000fe40000011608 */
[----:B------:R-:W-:Y:S02]  /*cf100*/  IADD3 R28, P1, R17, R13, RZ ;  /* 0x0000000d111c7210 */ /* 0x000fe40007f3e0ff */
[----:B------:R-:W-:Y:S02]  /*cf110*/  LOP3.LUT R7, R7, 0xffff, RZ, 0xc0, !PT ;  /* 0x0000ffff07077812 */ /* 0x000fe400078ec0ff */
[----:B------:R-:W-:Y:S01]  /*cf120*/  LOP3.LUT R19, R19, 0xffff, RZ, 0xc0, !PT ;  /* 0x0000ffff13137812 */ /* 0x000fe200078ec0ff */
[----:B------:R0:W-:Y:S01]  /*cf130*/  STL [R1+0x810], R9 ;  /* 0x0008100901007387 */ /* 0x0001e20000100800 */
[----:B------:R-:W-:-:S05]  /*cf140*/  IMAD.X R29, R18, 0x1, R15, P1 ;  /* 0x00000001121d7824 */ /* 0x000fca00008e060f */
[----:B------:R-:W-:Y:S01]  /*cf150*/  STL.64 [R1+0xd80], R28 ;  /* 0x000d801c01007387 */ /* 0x000fe20000100a00 */
[----:B0-----:R-:W-:Y:S02]  /*cf160*/  PRMT R9, R7, 0x3340, R19 ;  /* 0x0000334007097816 */ /* 0x001fe40000000013 */
[----:B--2---:R-:W-:Y:S02]  /*cf170*/  LOP3.LUT R7, R27, 0xffff, RZ, 0xc0, !PT ;  /* 0x0000ffff1b077812 */ /* 0x004fe400078ec0ff */
[----:B------:R-:W-:Y:S01]  /*cf180*/  LOP3.LUT R8, R26, 0xffff, RZ, 0xc0, !PT ;  /* 0x0000ffff1a087812 */ /* 0x000fe200078ec0ff */
[----:B------:R0:W-:Y:S03]  /*cf190*/  STL [R1+0x6c4], R9 ;  /* 0x0006c40901007387 */ /* 0x0001e60000100800 */
[----:B------:R-:W-:Y:S02]  /*cf1a0*/  PRMT R19, R8, 0x3340, R0 ;  /* 0x0000334008137816 */ /* 0x000fe40000000000 */
[----:B------:R-:W-:-:S02]  /*cf1b0*/  IADD3 R26, P1, R17, R14, RZ ;  /* 0x0000000e111a7210 */ /* 0x000fc40007f3e0ff */
[----:B0-----:R-:W-:-:S04]  /*cf1c0*/  LOP3.LUT R9, R25, 0xffff, RZ, 0xc0, !PT ;  /* 0x0000ffff19097812 */ /* 0x001fc800078ec0ff */
[----:B------:R-:W-:Y:S01]  /*cf1d0*/  PRMT R22, R7, 0x3340, R9 ;  /* 0x0000334007167816 */ /* 0x000fe20000000009 */
[----:B------:R-:W-:-:S03]  /*cf1e0*/  IMAD.X R27, R18, 0x1, R16, P1 ;  /* 0x00000001121b7824 */ /* 0x000fc600008e0610 */
[----:B------:R-:W-:Y:S02]  /*cf1f0*/  PRMT R19, R22, 0x5410, R19 ;  /* 0x0000541016137816 */ /* 0x000fe40000000013 */
[----:B------:R-:W-:Y:S02]  /*cf200*/  SHF.R.U32.HI R18, RZ, 0x8, R20 ;  /* 0x00000008ff127819 */ /* 0x000fe40000011614 */
[----:B------:R-:W-:Y:S01]  /*cf210*/  SHF.R.U32.HI R7, RZ, 0x8, R7 ;  /* 0x00000008ff077819 */ /* 0x000fe20000011607 */
[----:B------:R0:W-:Y:S01]  /*cf220*/  STL [R1+0x80c], R19 ;  /* 0x00080c1301007387 */ /* 0x0001e20000100800 */
[----:B------:R-:W-:Y:S02]  /*cf230*/  LOP3.LUT R18, R18, 0xffff, RZ, 0xc0, !PT ;  /* 0x0000ffff12127812 */ /* 0x000fe400078ec0ff */
[----:B------:R-:W-:Y:S02]  /*cf240*/  LOP3.LUT R7, R7, 0xffff, RZ, 0xc0, !PT ;  /* 0x0000ffff07077812 */ /* 0x000fe400078ec0ff */
[----:B0-----:R-:W-:-:S02]  /*cf250*/  SHF.R.U32.HI R19, RZ, 0x8, R9 ;  /* 0x00000008ff137819 */ /* 0x001fc40000011609 */
[----:B------:R-:W-:Y:S02]  /*cf260*/  PRMT R9, R18, 0x3340, R0 ;  /* 0x0000334012097816 */ /* 0x000fe40000000000 */
[----:B------:R-:W-:Y:S01]  /*cf270*/  LOP3.LUT R19, R19, 0xffff, RZ, 0xc0, !PT ;  /* 0x0000ffff13137812 */ /* 0x000fe200078ec0ff */
[----:B------:R0:W-:Y:S03]  /*cf280*/  STL.64 [R1+0xd88], R26 ;  /* 0x000d881a01007387 */ /* 0x0001e60000100a00 */
[----:B------:R-:W-:Y:S01]  /*cf290*/  PRMT R7, R7, 0x3340, R19 ;  /* 0x0000334007077816 */ /* 0x000fe20000000013 */
[----:B0-----:R-:W2:Y:S04]  /*cf2a0*/  LDL.LU R27, [R1+0x4d7c] ;  /* 0x004d7c00011b7983 */ /* 0x001ea80000300800 */
[----:B------:R4:W-:Y:S04]  /*cf2b0*/  STL [R1+0x8], R9 ;  /* 0x0000080901007387 */ /* 0x0009e80000100800 */
[----:B------:R-:W2:Y:S04]  /*cf2c0*/  LDL.LU R26, [R1+0x6a0] ;  /* 0x0006a000011a7983 */ /* 0x000ea80000300800 */
[----:B------:R0:W-:Y:S04]  /*cf2d0*/  STL [R1+0x6c0], R7 ;  /* 0x0006c00701007387 */ /* 0x0001e80000100800 */
[----:B------:R-:W2:Y:S01]  /*cf2e0*/  LDL.LU R25, [R1+0x744] ;  /* 0x0007440001197983 */ /* 0x000ea20000300800 */
[----:B------:R-:W-:Y:S01]  /*cf2f0*/  VIADD R17, R17, UR5 ;  /* 0x0000000511117c36 */ /* 0x000fe20008000000 */
[----:B------:R-:W-:Y:S01]  /*cf300*/  SHF.R.U32.HI R8, RZ, 0x8, R8 ;  /* 0x00000008ff087819 */ /* 0x000fe20000011608 */
[----:B------:R-:W-:Y:S01]  /*cf310*/  ULDC UR5, c[0x0][0x248] ;  /* 0x0000920000057ab9 */ /* 0x000fe20000000800 */
[----:B---3--:R-:W-:-:S02]  /*cf320*/  LOP3.LUT R20, R24, 0xffff, RZ, 0xc0, !PT ;  /* 0x0000ffff18147812 */ /* 0x008fc400078ec0ff */
[----:B----4-:R-:W-:Y:S02]  /*cf330*/  LOP3.LUT R9, R23, 0xffff, RZ, 0xc0, !PT ;  /* 0x0000ffff17097812 */ /* 0x010fe400078ec0ff */
[----:B0-----:R-:W-:Y:S02]  /*cf340*/  LOP3.LUT R7, R21, 0xffff, RZ, 0xc0, !PT ;  /* 0x0000ffff15077812 */ /* 0x001fe400078ec0ff */
[----:B------:R-:W-:Y:S02]  /*cf350*/  PRMT R18, R9, 0x3340, R0 ;  /* 0x0000334009127816 */ /* 0x000fe40000000000 */
[----:B------:R-:W-:-:S04]  /*cf360*/  PRMT R19, R20, 0x3340, R7 ;  /* 0x0000334014137816 */ /* 0x000fc80000000007 */
[----:B------:R-:W-:Y:S02]  /*cf370*/  PRMT R21, R19, 0x5410, R18 ;  /* 0x0000541013157816 */ /* 0x000fe40000000012 */
[----:B------:R-:W-:Y:S02]  /*cf380*/  SHF.R.U32.HI R19, RZ, 0x8, R20 ;  /* 0x00000008ff137819 */ /* 0x000fe40000011614 */
[----:B------:R-:W-:Y:S02]  /*cf390*/  SHF.R.U32.HI R18, RZ, 0x8, R7 ;  /* 0x00000008ff127819 */ /* 0x000fe40000011607 */
[----:B------:R-:W-:Y:S02]  /*cf3a0*/  LOP3.LUT R19, R19, 0xffff, RZ, 0xc0, !PT ;  /* 0x0000ffff13137812 */ /* 0x000fe400078ec0ff */
[----:B------:R-:W-:Y:S02]  /*cf3b0*/  LOP3.LUT R18, R18, 0xffff, RZ, 0xc0, !PT ;  /* 0x0000ffff12127812 */ /* 0x000fe400078ec0ff */
[----:B------:R-:W-:-:S02]  /*cf3c0*/  IADD3 R20, P1, R17, R0, RZ ;  /* 0x0000000011147210 */ /* 0x000fc40007f3e0ff */
[----:B------:R-:W-:Y:S02]  /*cf3d0*/  PRMT R7, R19, 0x3340, R18 ;  /* 0x0000334013077816 */ /* 0x000fe40000000012 */
[----:B------:R-:W-:Y:S01]  /*cf3e0*/  SHF.R.S32.HI R18, RZ, 0x1f, R17 ;  /* 0x0000001fff127819 */ /* 0x000fe20000011411 */
[----:B------:R0:W-:Y:S04]  /*cf3f0*/  STL [R1+0x768], R21 ;  /* 0x0007681501007387 */ /* 0x0001e80000100800 */
[----:B------:R-:W-:Y:S01]  /*cf400*/  STL [R1+0x1ec], R7 ;  /* 0x0001ec0701007387 */ /* 0x000fe20000100800 */
[----:B0-----:R-:W-:-:S05]  /*cf410*/  IMAD.X R21, R18, 0x1, R2, P1 ;  /* 0x0000000112157824 */ /* 0x001fca00008e0602 */
[----:B------:R0:W-:Y:S04]  /*cf420*/  STL.64 [R1+0xd78], R20 ;  /* 0x000d781401007387 */ /* 0x0001e80000100a00 */
[----:B0-----:R-:W3:Y:S04]  /*cf430*/  LDL.LU R21, [R1+0x4e4] ;  /* 0x0004e40001157983 */ /* 0x001ee80000300800 */
[----:B------:R-:W4:Y:S04]  /*cf440*/  LDL.LU R7, [R1+0x84] ;  /* 0x0000840001077983 */ /* 0x000f280000300800 */
[----:B------:R-:W4:Y:S04]  /*cf450*/  LDL.LU R20, [R1+0x234] ;  /* 0x0002340001147983 */ /* 0x000f280000300800 */
[----:B------:R-:W4:Y:S04]  /*cf460*/  LDL.LU R24, [R1+0x4d70] ;  /* 0x004d700001187983 */ /* 0x000f280000300800 */
[----:B------:R-:W4:Y:S04]  /*cf470*/  LDL.LU R23, [R1+0x648] ;  /* 0x0006480001177983 */ /* 0x000f280000300800 */
[----:B------:R-:W4:Y:S01]  /*cf480*/  LDL.LU R28, [R1+0x6f0] ;  /* 0x0006f000011c7983 */ /* 0x000f220000300800 */
[----:B------:R-:W-:-:S02]  /*cf490*/  SHF.R.U32.HI R19, RZ, 0x8, R9 ;  /* 0x00000008ff137819 */ /* 0x000fc40000011609 */
[----:B------:R-:W-:Y:S02]  /*cf4a0*/  LOP3.LUT R8, R8, 0xffff, RZ, 0xc0, !PT ;  /* 0x0000ffff08087812 */ /* 0x000fe400078ec0ff */
[----:B------:R-:W-:Y:S02]  /*cf4b0*/  LOP3.LUT R19, R19, 0xffff, RZ, 0xc0, !PT ;  /* 0x0000ffff13137812 */ /* 0x000fe400078ec0ff */
[--C-:B------:R-:W-:Y:S02]  /*cf4c0*/  PRMT R8, R8, 0x3340, R0.reuse ;  /* 0x0000334008087816 */ /* 0x100fe40000000000 */
[----:B------:R-:W-:-:S05]  /*cf4d0*/  PRMT R9, R19, 0x3340, R0 ;  /* 0x0000334013097816 */ /* 0x000fca0000000000 */
[----:B------:R-:W-:Y:S04]  /*cf4e0*/  STL [R1+0x10], R9 ;  /* 0x0000100901007387 */ /* 0x000fe80000100800 */
[----:B------:R0:W-:Y:S01]  /*cf4f0*/  STL [R1+0x14], R8 ;  /* 0x0000140801007387 */ /* 0x0001e20000100800 */
[----:B--2---:R-:W-:Y:S02]  /*cf500*/  LOP3.LUT R22, R27, 0xffff, RZ, 0xc0, !PT ;  /* 0x0000ffff1b167812 */ /* 0x004fe400078ec0ff */
[----:B------:R-:W-:Y:S02]  /*cf510*/  LOP3.LUT R26, R26, 0xffff, RZ, 0xc0, !PT ;  /* 0x0000ffff1a1a7812 */ /* 0x000fe400078ec0ff */
[----:B------:R-:W-:Y:S02]  /*cf520*/  LOP3.LUT R25, R25, 0xffff, RZ, 0xc0, !PT ;  /* 0x0000ffff19197812 */ /* 0x000fe400078ec0ff */
[----:B------:R-:W-:-:S02]  /*cf530*/  PRMT R19, R26, 0x3340, R0 ;  /* 0x000033401a137816 */ /* 0x000fc40000000000 */
[----:B0-----:R-:W-:-:S04]  /*cf540*/  PRMT R8, R22, 0x3340, R25 ;  /* 0x0000334016087816 */ /* 0x001fc80000000019 */
[----:B------:R-:W-:Y:S02]  /*cf550*/  PRMT R19, R8, 0x5410, R19 ;  /* 0x0000541008137816 */ /* 0x000fe40000000013 */
[----:B------:R-:W-:Y:S02]  /*cf560*/  IADD3 R8, P1, R17, R3, RZ ;  /* 0x0000000311087210 */ /* 0x000fe40007f3e0ff */
[----:B------:R-:W-:Y:S02]  /*cf570*/  SHF.R.U32.HI R22, RZ, 0x8, R22 ;  /* 0x00000008ff167819 */ /* 0x000fe40000011616 */
[----:B------:R-:W-:Y:S01]  /*cf580*/  SHF.R.U32.HI R25, RZ, 0x8, R25 ;  /* 0x00000008ff197819 */ /* 0x000fe20000011619 */
[----:B------:R0:W-:Y:S01]  /*cf590*/  STL [R1+0x750], R19 ;  /* 0x0007501301007387 */ /* 0x0001e20000100800 */
[----:B------:R-:W-:Y:S02]  /*cf5a0*/  LOP3.LUT R22, R22, 0xffff, RZ, 0xc0, !PT ;  /* 0x0000ffff16167812 */ /* 0x000fe400078ec0ff */
[----:B------:R-:W-:Y:S01]  /*cf5b0*/  LOP3.LUT R25, R25, 0xffff, RZ, 0xc0, !PT ;  /* 0x0000ffff19197812 */ /* 0x000fe200078ec0ff */
[----:B------:R-:W-:Y:S01]  /*cf5c0*/  IMAD.X R9, R18, 0x1, R4, P1 ;  /* 0x0000000112097824 */ /* 0x000fe200008e0604 */
[----:B0-----:R-:W-:-:S02]  /*cf5d0*/  SHF.R.U32.HI R19, RZ, 0x8, R26 ;  /* 0x00000008ff137819 */ /* 0x001fc4000001161a */
[----:B------:R-:W-:Y:S02]  /*cf5e0*/  PRMT R22, R22, 0x3340, R25 ;  /* 0x0000334016167816 */ /* 0x000fe40000000019 */
[----:B------:R-:W-:Y:S01]  /*cf5f0*/  LOP3.LUT R19, R19, 0xffff, RZ, 0xc0, !PT ;  /* 0x0000ffff13137812 */ /* 0x000fe200078ec0ff */
[----:B------:R0:W-:Y:S03]  /*cf600*/  STL.64 [R1+0xd70], R8 ;  /* 0x000d700801007387 */ /* 0x0001e60000100a00 */
[----:B------:R-:W-:Y:S01]  /*cf610*/  PRMT R19, R19, 0x3340, R0 ;  /* 0x0000334013137816 */ /* 0x000fe20000000000 */
[----:B0-----:R-:W2:Y:S04]  /*cf620*/  LDL.LU.64 R8, [R1+0x59e8] ;  /* 0x0059e80001087983 */ /* 0x001ea80000300a00 */
[----:B------:R-:W2:Y:S04]  /*cf630*/  LDL.LU R27, [R1+0x4d84] ;  /* 0x004d8400011b7983 */ /* 0x000ea80000300800 */
[----:B------:R0:W-:Y:S04]  /*cf640*/  STL [R1+0x69c], R22 ;  /* 0x00069c1601007387 */ /* 0x0001e80000100800 */
[----:B------:R-:W2:Y:S04]  /*cf650*/  LDL.LU R26, [R1+0x6a8] ;  /* 0x0006a800011a7983 */ /* 0x000ea80000300800 */
[----:B------:R1:W-:Y:S04]  /*cf660*/  STL [R1+0x18], R19 ;  /* 0x0000181301007387 */ /* 0x0003e80000100800 */
[----:B------:R-:W2:Y:S01]  /*cf670*/  LDL.LU R25, [R1+0x75c] ;  /* 0x00075c0001197983 */ /* 0x000ea20000300800 */
[----:B---3--:R-:W-:-:S02]  /*cf680*/  LOP3.LUT R21, R21, 0xffff, RZ, 0xc0, !PT ;  /* 0x0000ffff15157812 */ /* 0x008fc400078ec0ff */
[----:B----4-:R-:W-:Y:S02]  /*cf690*/  LOP3.LUT R7, R7, 0xffff, RZ, 0xc0, !PT ;  /* 0x0000ffff07077812 */ /* 0x010fe400078ec0ff */
[----:B------:R-:W-:Y:S02]  /*cf6a0*/  LOP3.LUT R20, R20, 0xffff, RZ, 0xc0, !PT ;  /* 0x0000ffff14147812 */ /* 0x000fe400078ec0ff */
[----:B0-----:R-:W-:Y:S02]  /*cf6b0*/  LOP3.LUT R22, R24, 0xffff, RZ, 0xc0, !PT ;  /* 0x0000ffff18167812 */ /* 0x001fe400078ec0ff */
[----:B-1----:R-:W-:Y:S02]  /*cf6c0*/  PRMT R19, R7, 0x3340, R0 ;  /* 0x0000334007137816 */ /* 0x002fe40000000000 */
[----:B------:R-:W-:Y:S01]  /*cf6d0*/  PRMT R24, R21, 0x3340, R20 ;  /* 0x0000334015187816 */ /* 0x000fe20000000014 */
[----:B------:R0:W-:Y:S01]  /*cf6e0*/  STL [R1+0x53dc], R7 ;  /* 0x0053dc0701007387 */ /* 0x0001e20000100800 */
[----:B------:R-:W-:-:S02]  /*cf6f0*/  LOP3.LUT R23, R23, 0xffff, RZ, 0xc0, !PT ;  /* 0x0000ffff17177812 */ /* 0x000fc400078ec0ff */
[----:B0-----:R-:W-:Y:S02]  /*cf700*/  LOP3.LUT R7, R28, 0xffff, RZ, 0xc0, !PT ;  /* 0x0000ffff1c077812 */ /* 0x001fe400078ec0ff */
[----:B------:R-:W-:Y:S02]  /*cf710*/  PRMT R28, R24, 0x5410, R19 ;  /* 0x00005410181c7816 */ /* 0x000fe40000000013 */
[----:B------:R-:W-:Y:S02]  /*cf720*/  PRMT R19, R23, 0x3340, R0 ;  /* 0x0000334017137816 */ /* 0x000fe40000000000 */
[----:B------:R-:W-:Y:S01]  /*cf730*/  PRMT R24, R22, 0x3340, R7 ;  /* 0x0000334016187816 */ /* 0x000fe20000000007 */
[----:B------:R0:W-:Y:S03]  /*cf740*/  STL [R1+0x4d64], R28 ;  /* 0x004d641c01007387 */ /* 0x0001e60000100800 */
[----:B------:R-:W-:-:S02]  /*cf750*/  PRMT R19, R24, 0x5410, R19 ;  /* 0x0000541018137816 */ /* 0x000fc40000000013 */
[----:B0-----:R-:W-:-:S03]  /*cf760*/  IADD3 R28, P1, R17, R5, RZ ;  /* 0x00000005111c7210 */ /* 0x001fc60007f3e0ff */
[----:B------:R0:W-:Y:S01]  /*cf770*/  STL [R1+0x7f8], R19 ;  /* 0x0007f81301007387 */ /* 0x0001e20000100800 */
[----:B------:R-:W-:Y:S01]  /*cf780*/  SHF.R.U32.HI R7, RZ, 0x8, R7 ;  /* 0x00000008ff077819 */ /* 0x000fe20000011607 */
[----:B------:R-:W-:Y:S01]  /*cf790*/  IMAD.X R29, R18, 0x1, R6, P1 ;  /* 0x00000001121d7824 */ /* 0x000fe200008e0606 */
[----:B0-----:R-:W-:-:S04]  /*cf7a0*/  SHF.R.U32.HI R19, RZ, 0x8, R20 ;  /* 0x00000008ff137819 */ /* 0x001fc80000011614 */
[----:B------:R0:W-:Y:S04]  /*cf7b0*/  STL.64 [R1+0xd68], R28 ;  /* 0x000d681c01007387 */ /* 0x0001e80000100a00 */
[----:B0-----:R-:W3:Y:S04]  /*cf7c0*/  LDL.LU R28, [R1+0x56c] ;  /* 0x00056c00011c7983 */ /* 0x001ee80000300800 */
[----:B------:R-:W4:Y:S01]  /*cf7d0*/  LDL.LU R20, [R1+0x19c] ;  /* 0x00019c0001147983 */ /* 0x000f220000300800 */
[----:B------:R-:W-:-:S03]  /*cf7e0*/  LOP3.LUT R29, R19, 0xffff, RZ, 0xc0, !PT ;  /* 0x0000ffff131d7812 */ /* 0x000fc600078ec0ff */
[----:B------:R-:W4:Y:S01]  /*cf7f0*/  LDL.LU R24, [R1+0x2d0] ;  /* 0x0002d00001187983 */ /* 0x000f220000300800 */
[----:B------:R-:W-:-:S03]  /*cf800*/  IMAD.MOV.U32 R19, RZ, RZ, R7 ;  /* 0x000000ffff137224 */ /* 0x000fc600078e0007 */
[----:B------:R-:W3:Y:S01]  /*cf810*/  LDL.LU R7, [R1+0x59e0] ;  /* 0x0059e00001077983 */ /* 0x000ee20000300800 */
        /* <DEDUP_REMOVED lines=10> */
[----:B------:R-:W-:Y:S02]  /*cf8c0*/  LOP3.LUT R22, R25, 0xffff, RZ, 0xc0, !PT ;  /* 0x0000ffff19167812 */ /* 0x000fe400078ec0ff */
[----:B0-----:R-:W-:Y:S02]  /*cf8d0*/  LOP3.LUT R21, R27, 0xffff, RZ, 0xc0, !PT ;  /* 0x0000ffff1b157812 */ /* 0x001fe400078ec0ff */
[----:B-1----:R-:W-:-:S02]  /*cf8e0*/  PRMT R19, R29, 0x3340, R0 ;  /* 0x000033401d137816 */ /* 0x002fc40000000000 */
[----:B------:R-:W-:-:S04]  /*cf8f0*/  PRMT R25, R21, 0x3340, R22 ;  /* 0x0000334015197816 */ /* 0x000fc80000000016 */
[----:B------:R-:W-:-:S05]  /*cf900*/  PRMT R19, R25, 0x5410, R19 ;  /* 0x0000541019137816 */ /* 0x000fca0000000013 */
[----:B------:R0:W-:Y:S01]  /*cf910*/  STL [R1+0x7e8], R19 ;  /* 0x0007e81301007387 */ /* 0x0001e20000100800 */
[----:B------:R-:W-:Y:S02]  /*cf920*/  SHF.R.U32.HI R21, RZ, 0x8, R21 ;  /* 0x00000008ff157819 */ /* 0x000fe40000011615 */
[----:B------:R-:W-:Y:S02]  /*cf930*/  SHF.R.U32.HI R22, RZ, 0x8, R22 ;  /* 0x00000008ff167819 */ /* 0x000fe40000011616 */
[----:B------:R-:W-:Y:S02]  /*cf940*/  LOP3.LUT R21, R21, 0xffff, RZ, 0xc0, !PT ;  /* 0x0000ffff15157812 */ /* 0x000fe400078ec0ff */
[----:B------:R-:W-:Y:S02]  /*cf950*/  LOP3.LUT R22, R22, 0xffff, RZ, 0xc0, !PT ;  /* 0x0000ffff16167812 */ /* 0x000fe400078ec0ff */
[----:B0-----:R-:W-:Y:S02]  /*cf960*/  SHF.R.U32.HI R19, RZ, 0x8, R29 ;  /* 0x00000008ff137819 */ /* 0x001fe4000001161d */
[----:B------:R-:W-:-:S02]  /*cf970*/  PRMT R21, R21, 0x3340, R22 ;  /* 0x0000334015157816 */ /* 0x000fc40000000016 */
[----:B------:R-:W-:-:S04]  /*cf980*/  LOP3.LUT R19, R19, 0xffff, RZ, 0xc0, !PT ;  /* 0x0000ffff13137812 */ /* 0x000fc800078ec0ff */
[----:B------:R-:W-:Y:S02]  /*cf990*/  PRMT R19, R19, 0x3340, R0 ;  /* 0x0000334013137816 */ /* 0x000fe40000000000 */
[----:B---3--:R-:W-:-:S05]  /*cf9a0*/  IADD3 R26, P1, R17, R7, RZ ;  /* 0x00000007111a7210 */ /* 0x008fca0007f3e0ff */
[----:B------:R-:W-:-:S05]  /*cf9b0*/  IMAD.X R27, R18, 0x1, R8, P1 ;  /* 0x00000001121b7824 */ /* 0x000fca00008e0608 */
[----:B------:R0:W-:Y:S04]  /*cf9c0*/  STL.64 [R1+0xd60], R26 ;  /* 0x000d601a01007387 */ /* 0x0001e80000100a00 */
[----:B0-----:R-:W2:Y:S04]  /*cf9d0*/  LDL.LU R27, [R1+0x574] ;  /* 0x00057400011b7983 */ /* 0x001ea80000300800 */
[----:B------:R-:W3:Y:S04]  /*cf9e0*/  LDL.LU R26, [R1+0x1a8] ;  /* 0x0001a800011a7983 */ /* 0x000ee80000300800 */
[----:B------:R-:W3:Y:S04]  /*cf9f0*/  LDL.LU R25, [R1+0x2dc] ;  /* 0x0002dc0001197983 */ /* 0x000ee80000300800 */
[----:B------:R4:W-:Y:S01]  /*cfa00*/  STL [R1+0x1e8], R21 ;  /* 0x0001e81501007387 */ /* 0x0009e20000100800 */
[----:B------:R-:W-:-:S03]  /*cfa10*/  LOP3.LUT R22, R28, 0xffff, RZ, 0xc0, !PT ;  /* 0x0000ffff1c167812 */ /* 0x000fc600078ec0ff */
[----:B------:R0:W-:Y:S01]  /*cfa20*/  STL [R1+0x1c], R19 ;  /* 0x00001c1301007387 */ /* 0x0001e20000100800 */
[----:B------:R-:W-:Y:S02]  /*cfa30*/  IADD3 R28, P1, R17, R9, RZ ;  /* 0x00000009111c7210 */ /* 0x000fe40007f3e0ff */
[----:B----4-:R-:W-:Y:S02]  /*cfa40*/  LOP3.LUT R21, R20, 0xffff, RZ, 0xc0, !PT ;  /* 0x0000ffff14157812 */ /* 0x010fe400078ec0ff */
[----:B------:R-:W-:Y:S02]  /*cfa50*/  LOP3.LUT R20, R24, 0xffff, RZ, 0xc0, !PT ;  /* 0x0000ffff18147812 */ /* 0x000fe400078ec0ff */
[----:B0-----:R-:W-:Y:S02]  /*cfa60*/  PRMT R19, R21, 0x3340, R0 ;  /* 0x0000334015137816 */ /* 0x001fe40000000000 */
[----:B------:R-:W-:Y:S01]  /*cfa70*/  PRMT R24, R22, 0x3340, R20 ;  /* 0x0000334016187816 */ /* 0x000fe20000000014 */
[----:B------:R-:W-:-:S03]  /*cfa80*/  IMAD.X R29, R18, 0x1, R10, P1 ;  /* 0x00000001121d7824 */ /* 0x000fc600008e060a */
[----:B------:R-:W-:Y:S01]  /*cfa90*/  PRMT R19, R24, 0x5410, R19 ;  /* 0x0000541018137816 */ /* 0x000fe20000000013 */
[----:B------:R0:W-:Y:S04]  /*cfaa0*/  STL.64 [R1+0x59d8], R8 ;  /* 0x0059d80801007387 */ /* 0x0001e80000100a00 */
[----:B------:R1:W-:Y:S04]  /*cfab0*/  STL [R1+0x7e4], R19 ;  /* 0x0007e41301007387 */ /* 0x0003e80000100800 */
[----:B------:R-:W-:Y:S01]  /*cfac0*/  STL.64 [R1+0xd58], R28 ;  /* 0x000d581c01007387 */ /* 0x000fe20000100a00 */
[----:B0-----:R-:W-:-:S03]  /*cfad0*/  SHF.R.U32.HI R9, RZ, 0x8, R20 ;  /* 0x00000008ff097819 */ /* 0x001fc60000011614 */
[----:B------:R-:W4:Y:S01]  /*cfae0*/  LDL.LU R20, [R1+0x4d8c] ;  /* 0x004d8c0001147983 */ /* 0x000f220000300800 */
[----:B-1----:R-:W-:-:S03]  /*cfaf0*/  SHF.R.U32.HI R19, RZ, 0x8, R23 ;  /* 0x00000008ff137819 */ /* 0x002fc60000011617 */
[----:B------:R-:W4:Y:S04]  /*cfb00*/  LDL.LU R24, [R1+0x6b0] ;  /* 0x0006b00001187983 */ /* 0x000f280000300800 */
[----:B------:R-:W4:Y:S01]  /*cfb10*/  LDL.LU R23, [R1+0x784] ;  /* 0x0007840001177983 */ /* 0x000f220000300800 */
[----:B------:R-:W-:Y:S02]  /*cfb20*/  SHF.R.U32.HI R8, RZ, 0x8, R22 ;  /* 0x00000008ff087819 */ /* 0x000fe40000011616 */
[----:B------:R-:W-:Y:S02]  /*cfb30*/  LOP3.LUT R19, R19, 0xffff, RZ, 0xc0, !PT ;  /* 0x0000ffff13137812 */ /* 0x000fe400078ec0ff */
[----:B------:R-:W-:Y:S02]  /*cfb40*/  LOP3.LUT R9, R9, 0xffff, RZ, 0xc0, !PT ;  /* 0x0000ffff09097812 */ /* 0x000fe400078ec0ff */
[----:B------:R-:W-:-:S02]  /*cfb50*/  LOP3.LUT R8, R8, 0xffff, RZ, 0xc0, !PT ;  /* 0x0000ffff08087812 */ /* 0x000fc400078ec0ff */
[----:B------:R-:W-:Y:S02]  /*cfb60*/  PRMT R19, R19, 0x3340, R0 ;  /* 0x0000334013137816 */ /* 0x000fe40000000000 */
[----:B------:R-:W-:-:S03]  /*cfb70*/  PRMT R9, R8, 0x3340, R9 ;  /* 0x0000334008097816 */ /* 0x000fc60000000009 */
[----:B------:R-:W-:Y:S04]  /*cfb80*/  STL [R1+0x20], R19 ;  /* 0x0000201301007387 */ /* 0x000fe80000100800 */
[----:B------:R0:W-:Y:S01]  /*cfb90*/  STL [R1+0x540], R9 ;  /* 0x0005400901007387 */ /* 0x0001e20000100800 */
[----:B--2---:R-:W-:Y:S02]  /*cfba0*/  LOP3.LUT R8, R27, 0xffff, RZ, 0xc0, !PT ;  /* 0x0000ffff1b087812 */ /* 0x004fe400078ec0ff */
[----:B---3--:R-:W-:Y:S02]  /*cfbb0*/  LOP3.LUT R22, R26, 0xffff, RZ, 0xc0, !PT ;  /* 0x0000ffff1a167812 */ /* 0x008fe400078ec0ff */
[----:B0-----:R-:W-:Y:S02]  /*cfbc0*/  LOP3.LUT R9, R25, 0xffff, RZ, 0xc0, !PT ;  /* 0x0000ffff19097812 */ /* 0x001fe400078ec0ff */
[----:B------:R-:W-:-:S02]  /*cfbd0*/  PRMT R19, R22, 0x3340, R0 ;  /* 0x0000334016137816 */ /* 0x000fc40000000000 */
[----:B------:R-:W-:Y:S02]  /*cfbe0*/  PRMT R25, R8, 0x3340, R9 ;  /* 0x0000334008197816 */ /* 0x000fe40000000009 */
[----:B------:R-:W-:Y:S02]  /*cfbf0*/  IADD3 R26, P1, R17, R11, RZ ;  /* 0x0000000b111a7210 */ /* 0x000fe40007f3e0ff */
[----:B------:R-:W-:Y:S02]  /*cfc00*/  PRMT R19, R25, 0x5410, R19 ;  /* 0x0000541019137816 */ /* 0x000fe40000000013 */
[----:B------:R-:W-:Y:S01]  /*cfc10*/  SHF.R.U32.HI R8, RZ, 0x8, R8 ;  /* 0x00000008ff087819 */ /* 0x000fe20000011608 */
[----:B------:R-:W-:Y:S01]  /*cfc20*/  IMAD.X R27, R18, 0x1, R12, P1 ;  /* 0x00000001121b7824 */ /* 0x000fe200008e060c */
[----:B------:R-:W-:Y:S01]  /*cfc30*/  SHF.R.U32.HI R9, RZ, 0x8, R9 ;  /* 0x00000008ff097819 */ /* 0x000fe20000011609 */
[----:B------:R0:W-:Y:S04]  /*cfc40*/  STL [R1+0x744], R19 ;  /* 0x0007441301007387 */ /* 0x0001e80000100800 */
[----:B------:R1:W-:Y:S01]  /*cfc50*/  STL.64 [R1+0xd50], R26 ;  /* 0x000d501a01007387 */ /* 0x0003e20000100a00 */
[----:B------:R-:W-:-:S02]  /*cfc60*/  LOP3.LUT R8, R8, 0xffff, RZ, 0xc0, !PT ;  /* 0x0000ffff08087812 */ /* 0x000fc400078ec0ff */
[----:B------:R-:W-:Y:S02]  /*cfc70*/  LOP3.LUT R9, R9, 0xffff, RZ, 0xc0, !PT ;  /* 0x0000ffff09097812 */ /* 0x000fe400078ec0ff */
[----:B0-----:R-:W-:Y:S01]  /*cfc80*/  SHF.R.U32.HI R19, RZ, 0x8, R22 ;  /* 0x00000008ff137819 */ /* 0x001fe20000011616 */
[----:B-1----:R-:W2:Y:S03]  /*cfc90*/  LDL.LU R27, [R1+0x50c] ;  /* 0x00050c00011b7983 */ /* 0x002ea60000300800 */
[----:B------:R-:W-:Y:S01]  /*cfca0*/  LOP3.LUT R19, R19, 0xffff, RZ, 0xc0, !PT ;  /* 0x0000ffff13137812 */ /* 0x000fe200078ec0ff */
[----:B------:R-:W3:Y:S04]  /*cfcb0*/  LDL.LU R26, [R1+0x9c] ;  /* 0x00009c00011a7983 */ /* 0x000ee80000300800 */
[----:B------:R-:W3:Y:S01]  /*cfcc0*/  LDL.LU R25, [R1+0x254] ;  /* 0x0002540001197983 */ /* 0x000ee20000300800 */
[----:B------:R-:W-:-:S02]  /*cfcd0*/  PRMT R22, R8, 0x3340, R9 ;  /* 0x0000334008167816 */ /* 0x000fc40000000009 */
[----:B------:R-:W-:Y:S02]  /*cfce0*/  PRMT R19, R19, 0x3340, R0 ;  /* 0x0000334013137816 */ /* 0x000fe40000000000 */
[----:B------:R-:W-:Y:S01]  /*cfcf0*/  IADD3 R8, P1, R17, R13, RZ ;  /* 0x0000000d11087210 */ /* 0x000fe20007f3e0ff */
[----:B------:R-:W-:Y:S04]  /*cfd00*/  STL [R1+0x520], R22 ;  /* 0x0005201601007387 */ /* 0x000fe80000100800 */
[----:B------:R0:W-:Y:S01]  /*cfd10*/  STL [R1+0x24], R19 ;  /* 0x0000241301007387 */ /* 0x0001e20000100800 */
[----:B------:R-:W-:Y:S01]  /*cfd20*/  IMAD.X R9, R18, 0x1, R15, P1 ;  /* 0x0000000112097824 */ /* 0x000fe200008e060f */
[----:B0-----:R-:W-:-:S04]  /*cfd30*/  SHF.R.U32.HI R19, RZ, 0x8, R21 ;  /* 0x00000008ff137819 */ /* 0x001fc80000011615 */
[----:B------:R0:W-:Y:S01]  /*cfd40*/  STL.64 [R1+0xd48], R8 ;  /* 0x000d480801007387 */ /* 0x0001e20000100a00 */
[----:B------:R-:W-:Y:S02]  /*cfd50*/  LOP3.LUT R19, R19, 0xffff, RZ, 0xc0, !PT ;  /* 0x0000ffff13137812 */ /* 0x000fe400078ec0ff */
[----:B----4-:R-:W-:Y:S02]  /*cfd60*/  LOP3.LUT R21, R24, 0xffff, RZ, 0xc0, !PT ;  /* 0x0000ffff18157812 */ /* 0x010fe400078ec0ff */
[----:B0-----:R-:W-:Y:S02]  /*cfd70*/  PRMT R8, R19, 0x3340, R0 ;  /* 0x0000334013087816 */ /* 0x001fe40000000000 */
[----:B------:R-:W-:-:S03]  /*cfd80*/  LOP3.LUT R9, R20, 0xffff, RZ, 0xc0, !PT ;  /* 0x0000ffff14097812 */ /* 0x000fc600078ec0ff */
[----:B------:R0:W-:Y:S04]  /*cfd90*/  STL [R1+0x28], R8 ;  /* 0x0000280801007387 */ /* 0x0001e80000100800 */
[----:B------:R-:W4:Y:S04]  /*cfda0*/  LDL.LU R20, [R1+0x98] ;  /* 0x0000980001147983 */ /* 0x000f280000300800 */
[----:B------:R-:W4:Y:S01]  /*cfdb0*/  LDL.LU R24, [R1+0x508] ;  /* 0x0005080001187983 */ /* 0x000f220000300800 */
[----:B0-----:R-:W-:-:S03]  /*cfdc0*/  LOP3.LUT R8, R23, 0xffff, RZ, 0xc0, !PT ;  /* 0x0000ffff17087812 */ /* 0x001fc600078ec0ff */
[----:B------:R-:W4:Y:S01]  /*cfdd0*/  LDL.LU R23, [R1+0x250] ;  /* 0x0002500001177983 */ /* 0x000f220000300800 */
[----:B------:R-:W-:Y:S02]  /*cfde0*/  PRMT R19, R21, 0x3340, R0 ;  /* 0x0000334015137816 */ /* 0x000fe40000000000 */
[----:B------:R-:W-:Y:S02]  /*cfdf0*/  PRMT R22, R9, 0x3340, R8 ;  /* 0x0000334009167816 */ /* 0x000fe40000000008 */
[----:B------:R-:W-:Y:S02]  /*cfe00*/  IADD3 R28, P1, R17, R14, RZ ;  /* 0x0000000e111c7210 */ /* 0x000fe40007f3e0ff */
[----:B------:R-:W-:Y:S01]  /*cfe10*/  PRMT R19, R22, 0x5410, R19 ;  /* 0x0000541016137816 */ /* 0x000fe20000000013 */
[----:B------:R-:W-:Y:S02]  /*cfe20*/  STL.64 [R1+0x59d0], R14 ;  /* 0x0059d00e01007387 */ /* 0x000fe40000100a00 */
[----:B------:R-:W-:Y:S01]  /*cfe30*/  IMAD.X R29, R18, 0x1, R16, P1 ;  /* 0x00000001121d7824 */ /* 0x000fe200008e0610 */
[----:B------:R-:W-:Y:S01]  /*cfe40*/  SHF.R.U32.HI R18, RZ, 0x8, R8 ;  /* 0x00000008ff127819 */ /* 0x000fe20000011608 */
[----:B------:R0:W-:Y:S03]  /*cfe50*/  STL [R1+0x7e0], R19 ;  /* 0x0007e01301007387 */ /* 0x0001e60000100800 */
[----:B------:R-:W-:-:S02]  /*cfe60*/  LOP3.LUT R18, R18, 0xffff, RZ, 0xc0, !PT ;  /* 0x0000ffff12127812 */ /* 0x000fc400078ec0ff */
[----:B0-----:R-:W-:-:S04]  /*cfe70*/  SHF.R.U32.HI R19, RZ, 0x8, R9 ;  /* 0x00000008ff137819 */ /* 0x001fc80000011609 */
[----:B------:R-:W-:-:S04]  /*cfe80*/  LOP3.LUT R19, R19, 0xffff, RZ, 0xc0, !PT ;  /* 0x0000ffff13137812 */ /* 0x000fc800078ec0ff */
[----:B------:R-:W-:Y:S01]  /*cfe90*/  PRMT R14, R19, 0x3340, R18 ;  /* 0x00003340130e7816 */ /* 0x000fe20000000012 */
[----:B------:R-:W-:Y:S04]  /*cfea0*/  STL.64 [R1+0xd40], R28 ;  /* 0x000d401c01007387 */ /* 0x000fe80000100a00 */
[----:B------:R0:W-:Y:S01]  /*cfeb0*/  STL [R1+0x678], R14 ;  /* 0x0006780e01007387 */ /* 0x0001e20000100800 */
[----:B--2---:R-:W-:Y:S02]  /*cfec0*/  LOP3.LUT R8, R27, 0xffff, RZ, 0xc0, !PT ;  /* 0x0000ffff1b087812 */ /* 0x004fe400078ec0ff */
[----:B---3--:R-:W-:Y:S02]  /*cfed0*/  LOP3.LUT R9, R26, 0xffff, RZ, 0xc0, !PT ;  /* 0x0000ffff1a097812 */ /* 0x008fe400078ec0ff */
[----:B0-----:R-:W-:-:S02]  /*cfee0*/  LOP3.LUT R14, R25, 0xffff, RZ, 0xc0, !PT ;  /* 0x0000ffff190e7812 */ /* 0x001fc400078ec0ff */
[----:B------:R-:W-:Y:S02]  /*cfef0*/  PRMT R18, R9, 0x3340, R0 ;  /* 0x0000334009127816 */ /* 0x000fe40000000000 */
[----:B------:R-:W-:Y:S02]  /*cff00*/  PRMT R19, R8, 0x3340, R14 ;  /* 0x0000334008137816 */ /* 0x000fe4000000000e */
[----:B------:R-:W-:Y:S02]  /*cff10*/  SHF.R.U32.HI R8, RZ, 0x8, R8 ;  /* 0x00000008ff087819 */ /* 0x000fe40000011608 */
[----:B------:R-:W-:Y:S02]  /*cff20*/  PRMT R15, R19, 0x5410, R18 ;  /* 0x00005410130f7816 */ /* 0x000fe40000000012 */
[----:B------:R-:W-:Y:S02]  /*cff30*/  SHF.R.U32.HI R19, RZ, 0x8, R14 ;  /* 0x00000008ff137819 */ /* 0x000fe4000001160e */
[----:B------:R-:W-:-:S02]  /*cff40*/  SHF.R.U32.HI R18, RZ, 0x8, R9 ;  /* 0x00000008ff127819 */ /* 0x000fc40000011609 */
[----:B------:R-:W-:Y:S02]  /*cff50*/  LOP3.LUT R8, R8, 0xffff, RZ, 0xc0, !PT ;  /* 0x0000ffff08087812 */ /* 0x000fe400078ec0ff */
[----:B------:R-:W-:Y:S02]  /*cff60*/  LOP3.LUT R19, R19, 0xffff, RZ, 0xc0, !PT ;  /* 0x0000ffff13137812 */ /* 0x000fe400078ec0ff */
[----:B------:R-:W-:Y:S01]  /*cff70*/  LOP3.LUT R18, R18, 0xffff, RZ, 0xc0, !PT ;  /* 0x0000ffff12127812 */ /* 0x000fe200078ec0ff */
[----:B------:R-:W-:Y:S04]  /*cff80*/  STL [R1+0x748], R15 ;  /* 0x0007480f01007387 */ /* 0x000fe80000100800 */
[----:B------:R-:W2:Y:S01]  /*cff90*/  LDL.LU R28, [R1+0x4d98] ;  /* 0x004d9800011c7983 */ /* 0x000ea20000300800 */
[----:B------:R-:W-:-:S02]  /*cffa0*/  PRMT R8, R8, 0x3340, R19 ;  /* 0x0000334008087816 */ /* 0x000fc40000000013 */
[----:B------:R-:W-:Y:S01]  /*cffb0*/  PRMT R9, R18, 0x3340, R0 ;  /* 0x0000334012097816 */ /* 0x000fe20000000000 */
[----:B------:R-:W3:Y:S04]  /*cffc0*/  LDL.LU R27, [R1+0x6bc] ;  /* 0x0006bc00011b7983 */ /* 0x000ee80000300800 */
[----:B------:R-:W3:Y:S04]  /*cffd0*/  LDL.LU R26, [R1+0x7a4] ;  /* 0x0007a400011a7983 */ /* 0x000ee80000300800 */
[----:B------:R0:W-:Y:S04]  /*cffe0*/  STL [R1+0x394], R8 ;  /* 0x0003940801007387 */ /* 0x0001e80000100800 */
[----:B------:R1:W-:Y:S01]  /*cfff0*/  STL [R1+0x2c], R9 ;  /* 0x00002c0901007387 */ /* 0x0003e20000100800 */
[----:B----4-:R-:W-:-:S02]  /*d0000*/  LOP3.LUT R14, R20, 0xffff, RZ, 0xc0, !PT ;  /* 0x0000ffff140e7812 */ /* 0x010fc400078ec0ff */
[----:B0-----:R-:W-:Y:S02]  /*d0010*/  LOP3.LUT R8, R24, 0xffff, RZ, 0xc0, !PT ;  /* 0x0000ffff18087812 */ /* 0x001fe400078ec0ff */
[----:B------:R-:W-:Y:S02]  /*d0020*/  PRMT R18, R14, 0x3340, R0 ;  /* 0x000033400e127816 */ /* 0x000fe40000000000 */
[----:B-1----:R-:W-:-:S04]  /*d0030*/  LOP3.LUT R9, R23, 0xffff, RZ, 0xc0, !PT ;  /* 0x0000ffff17097812 */ /* 0x002fc800078ec0ff */
[----:B------:R-:W-:-:S04]  /*d0040*/  PRMT R19, R8, 0x3340, R9 ;  /* 0x0000334008137816 */ /* 0x000fc80000000009 */
[----:B------:R-:W-:Y:S01]  /*d0050*/  PRMT R19, R19, 0x5410, R18 ;  /* 0x0000541013137816 */ /* 0x000fe20000000012 */
[----:B------:R0:W-:Y:S04]  /*d0060*/  STL [R1+0x53b4], R14 ;  /* 0x0053b40e01007387 */ /* 0x0001e80000100800 */
[----:B------:R1:W-:Y:S04]  /*d0070*/  STL [R1+0x4d5c], R19 ;  /* 0x004d5c1301007387 */ /* 0x0003e80000100800 */
[----:B------:R-:W4:Y:S04]  /*d0080*/  LDL.LU R20, [R1+0x4d80] ;  /* 0x004d800001147983 */ /* 0x000f280000300800 */
[----:B------:R-:W4:Y:S04]  /*d0090*/  LDL.LU R25, [R1+0x65c] ;  /* 0x00065c0001197983 */ /* 0x000f280000300800 */
[----:B------:R-:W4:Y:S01]  /*d00a0*/  LDL.LU R24, [R1+0x73c] ;  /* 0x00073c0001187983 */ /* 0x000f220000300800 */
[----:B------:R-:W-:Y:S01]  /*d00b0*/  VIADD R17, R17, UR5 ;  /* 0x0000000511117c36 */ /* 0x000fe20008000000 */
[----:B------:R-:W-:-:S02]  /*d00c0*/  SHF.R.U32.HI R8, RZ, 0x8, R8 ;  /* 0x00000008ff087819 */ /* 0x000fc40000011608 */
[----:B------:R-:W-:Y:S01]  /*d00d0*/  SHF.R.U32.HI R9, RZ, 0x8, R9 ;  /* 0x00000008ff097819 */ /* 0x000fe20000011609 */
[----:B------:R-:W-:Y:S01]  /*d00e0*/  ULDC UR5, c[0x0][0x248] ;  /* 0x0000920000057ab9 */ /* 0x000fe20000000800 */
[----:B------:R-:W-:Y:S02]  /*d00f0*/  SHF.R.S32.HI R18, RZ, 0x1f, R17 ;  /* 0x0000001fff127819 */ /* 0x000fe40000011411 */
[----:B0-----:R-:W-:Y:S02]  /*d0100*/  IADD3 R14, P1, R17, R0, RZ ;  /* 0x00000000110e7210 */ /* 0x001fe40007f3e0ff */
[----:B-1----:R-:W-:Y:S02]  /*d0110*/  SHF.R.U32.HI R19, RZ, 0x8, R21 ;  /* 0x00000008ff137819 */ /* 0x002fe40000011615 */
[----:B------:R-:W-:Y:S02]  /*d0120*/  LOP3.LUT R8, R8, 0xffff, RZ, 0xc0, !PT ;  /* 0x0000ffff08087812 */ /* 0x000fe400078ec0ff */
[----:B------:R-:W-:Y:S01]  /*d0130*/  LOP3.LUT R9, R9, 0xffff, RZ, 0xc0, !PT ;  /* 0x0000ffff09097812 */ /* 0x000fe200078ec0ff */
[----:B------:R-:W-:Y:S01]  /*d0140*/  IMAD.X R15, R18, 0x1, R2, P1 ;  /* 0x00000001120f7824 */ /* 0x000fe200008e0602 */
[----:B------:R-:W-:-:S02]  /*d0150*/  LOP3.LUT R19, R19, 0xffff, RZ, 0xc0, !PT ;  /* 0x0000ffff13137812 */ /* 0x000fc400078ec0ff */
[----:B------:R-:W-:Y:S02]  /*d0160*/  PRMT R23, R8, 0x3340, R9 ;  /* 0x0000334008177816 */ /* 0x000fe40000000009 */
[----:B------:R0:W-:Y:S04]  /*d0170*/  STL.64 [R1+0xd30], R14 ;  /* 0x000d300e01007387 */ /* 0x0001e80000100a00 */
[----:B------:R1:W-:Y:S01]  /*d0180*/  STL [R1+0x54e8], R23 ;  /* 0x0054e81701007387 */ /* 0x0003e20000100800 */
[----:B0-----:R-:W-:-:S05]  /*d0190*/  PRMT R14, R19, 0x3340, R0 ;  /* 0x00003340130e7816 */ /* 0x001fca0000000000 */
[----:B------:R3:W-:Y:S01]  /*d01a0*/  STL [R1+0x30], R14 ;  /* 0x0000300e01007387 */ /* 0x0007e20000100800 */
[----:B------:R-:W-:-:S05]  /*d01b0*/  IADD3 R22, P1, R17, R3, RZ ;  /* 0x0000000311167210 */ /* 0x000fca0007f3e0ff */
[----:B-1----:R-:W-:Y:S01]  /*d01c0*/  IMAD.X R23, R18, 0x1, R4, P1 ;  /* 0x0000000112177824 */ /* 0x002fe200008e0604 */
[----:B--2---:R-:W-:Y:S02]  /*d01d0*/  LOP3.LUT R8, R28, 0xffff, RZ, 0xc0, !PT ;  /* 0x0000ffff1c087812 */ /* 0x004fe400078ec0ff */
[----:B---3--:R-:W-:Y:S02]  /*d01e0*/  LOP3.LUT R14, R27, 0xffff, RZ, 0xc0, !PT ;  /* 0x0000ffff1b0e7812 */ /* 0x008fe400078ec0ff */
[----:B------:R-:W-:Y:S02]  /*d01f0*/  LOP3.LUT R9, R26, 0xffff, RZ, 0xc0, !PT ;  /* 0x0000ffff1a097812 */ /* 0x000fe400078ec0ff */
[----:B------:R-:W-:Y:S02]  /*d0200*/  PRMT R19, R14, 0x3340, R0 ;  /* 0x000033400e137816 */ /* 0x000fe40000000000 */
[----:B------:R-:W-:Y:S02]  /*d0210*/  PRMT R15, R8, 0x3340, R9 ;  /* 0x00003340080f7816 */ /* 0x000fe40000000009 */
[----:B------:R-:W-:-:S02]  /*d0220*/  SHF.R.U32.HI R8, RZ, 0x8, R8 ;  /* 0x00000008ff087819 */ /* 0x000fc40000011608 */
[----:B------:R-:W-:Y:S02]  /*d0230*/  SHF.R.U32.HI R9, RZ, 0x8, R9 ;  /* 0x00000008ff097819 */ /* 0x000fe40000011609 */
[----:B------:R-:W-:Y:S02]  /*d0240*/  PRMT R15, R15, 0x5410, R19 ;  /* 0x000054100f0f7816 */ /* 0x000fe40000000013 */
[----:B------:R-:W-:Y:S02]  /*d0250*/  SHF.R.U32.HI R19, RZ, 0x8, R14 ;  /* 0x00000008ff137819 */ /* 0x000fe4000001160e */
[----:B------:R-:W-:Y:S02]  /*d0260*/  LOP3.LUT R8, R8, 0xffff, RZ, 0xc0, !PT ;  /* 0x0000ffff08087812 */ /* 0x000fe400078ec0ff */
[----:B------:R-:W-:Y:S02]  /*d0270*/  LOP3.LUT R9, R9, 0xffff, RZ, 0xc0, !PT ;  /* 0x0000ffff09097812 */ /* 0x000fe400078ec0ff */
[----:B------:R-:W-:Y:S01]  /*d0280*/  LOP3.LUT R19, R19, 0xffff, RZ, 0xc0, !PT ;  /* 0x0000ffff13137812 */ /* 0x000fe200078ec0ff */
[----:B------:R-:W-:Y:S01]  /*d0290*/  STL [R1+0x7bc], R15 ;  /* 0x0007bc0f01007387 */ /* 0x000fe20000100800 */
[----:B------:R-:W-:-:S03]  /*d02a0*/  PRMT R9, R8, 0x3340, R9 ;  /* 0x0000334008097816 */ /* 0x000fc60000000009 */
[----:B------:R0:W-:Y:S01]  /*d02b0*/  STL.64 [R1+0xd28], R22 ;  /* 0x000d281601007387 */ /* 0x0001e20000100a00 */
[----:B------:R-:W-:-:S03]  /*d02c0*/  PRMT R8, R19, 0x3340, R0 ;  /* 0x0000334013087816 */ /* 0x000fc60000000000 */
[----:B------:R-:W2:Y:S04]  /*d02d0*/  LDL.LU R21, [R1+0x588] ;  /* 0x0005880001157983 */ /* 0x000ea80000300800 */
[----:B0-----:R-:W3:Y:S04]  /*d02e0*/  LDL.LU R22, [R1+0x1d4] ;  /* 0x0001d40001167983 */ /* 0x001ee80000300800 */
[----:B------:R-:W3:Y:S04]  /*d02f0*/  LDL.LU R29, [R1+0x2f8] ;  /* 0x0002f800011d7983 */ /* 0x000ee80000300800 */
[----:B------:R-:W-:Y:S04]  /*d0300*/  STL [R1+0x37c], R9 ;  /* 0x00037c0901007387 */ /* 0x000fe80000100800 */
[----:B------:R0:W-:Y:S04]  /*d0310*/  STL [R1+0x34], R8 ;  /* 0x0000340801007387 */ /* 0x0001e80000100800 */
[----:B------:R-:W3:Y:S04]  /*d0320*/  LDL.LU R28, [R1+0x590] ;  /* 0x00059000011c7983 */ /* 0x000ee80000300800 */
[----:B------:R-:W3:Y:S01]  /*d0330*/  LDL.LU R27, [R1+0x1dc] ;  /* 0x0001dc00011b7983 */ /* 0x000ee20000300800 */
[----:B----4-:R-:W-:-:S02]  /*d0340*/  LOP3.LUT R20, R20, 0xffff, RZ, 0xc0, !PT ;  /* 0x0000ffff14147812 */ /* 0x010fc400078ec0ff */
[----:B------:R-:W-:Y:S02]  /*d0350*/  LOP3.LUT R15, R25, 0xffff, RZ, 0xc0, !PT ;  /* 0x0000ffff190f7812 */ /* 0x000fe400078ec0ff */
[----:B------:R-:W-:Y:S02]  /*d0360*/  LOP3.LUT R14, R24, 0xffff, RZ, 0xc0, !PT ;  /* 0x0000ffff180e7812 */ /* 0x000fe400078ec0ff */
[----:B------:R-:W-:Y:S02]  /*d0370*/  PRMT R19, R15, 0x3340, R0 ;  /* 0x000033400f137816 */ /* 0x000fe40000000000 */
[----:B0-----:R-:W-:-:S04]  /*d0380*/  PRMT R8, R20, 0x3340, R14 ;  /* 0x0000334014087816 */ /* 0x001fc8000000000e */
[----:B------:R-:W-:-:S05]  /*d0390*/  PRMT R8, R8, 0x5410, R19 ;  /* 0x0000541008087816 */ /* 0x000fca0000000013 */
[----:B------:R0:W-:Y:S04]  /*d03a0*/  STL [R1+0x7b4], R8 ;  /* 0x0007b40801007387 */ /* 0x0001e80000100800 */
[----:B------:R-:W4:Y:S04]  /*d03b0*/  LDL.LU R26, [R1+0x300] ;  /* 0x00030000011a7983 */ /* 0x000f280000300800 */
[----:B------:R-:W4:Y:S04]  /*d03c0*/  LDL.LU R25, [R1+0x524] ;  /* 0x0005240001197983 */ /* 0x000f280000300800 */
[----:B------:R-:W4:Y:S01]  /*d03d0*/  LDL.LU R24, [R1+0xcc] ;  /* 0x0000cc0001187983 */ /* 0x000f220000300800 */
[----:B0-----:R-:W-:-:S03]  /*d03e0*/  IADD3 R8, P1, R17, R5, RZ ;  /* 0x0000000511087210 */ /* 0x001fc60007f3e0ff */
[----:B------:R-:W-:Y:S02]  /*d03f0*/  STL [R1+0x59c8], R5 ;  /* 0x0059c80501007387 */ /* 0x000fe40000100800 */
[----:B------:R-:W-:-:S05]  /*d0400*/  IMAD.X R9, R18, 0x1, R6, P1 ;  /* 0x0000000112097824 */ /* 0x000fca00008e0606 */
[----:B------:R0:W-:Y:S04]  /*d0410*/  STL.64 [R1+0xd38], R8 ;  /* 0x000d380801007387 */ /* 0x0001e80000100a00 */
[----:B0-----:R-:W4:Y:S01]  /*d0420*/  LDL.LU.64 R8, [R1+0x59d8] ;  /* 0x0059d80001087983 */ /* 0x001f220000300a00 */
[----:B------:R-:W-:-:S03]  /*d0430*/  SHF.R.U32.HI R5, RZ, 0x8, R20 ;  /* 0x00000008ff057819 */ /* 0x000fc60000011614 */
[----:B------:R-:W4:Y:S01]  /*d0440*/  LDL.LU R20, [R1+0x270] ;  /* 0x0002700001147983 */ /* 0x000f220000300800 */
        /* <DEDUP_REMOVED lines=10> */
[----:B---3--:R-:W-:Y:S02]  /*d04f0*/  LOP3.LUT R15, R22, 0xffff, RZ, 0xc0, !PT ;  /* 0x0000ffff160f7812 */ /* 0x008fe400078ec0ff */
[----:B0-----:R-:W-:Y:S02]  /*d0500*/  LOP3.LUT R14, R29, 0xffff, RZ, 0xc0, !PT ;  /* 0x0000ffff1d0e7812 */ /* 0x001fe400078ec0ff */
[----:B------:R-:W-:-:S02]  /*d0510*/  PRMT R19, R15, 0x3340, R0 ;  /* 0x000033400f137816 */ /* 0x000fc40000000000 */
[----:B------:R-:W-:-:S04]  /*d0520*/  PRMT R21, R5, 0x3340, R14 ;  /* 0x0000334005157816 */ /* 0x000fc8000000000e */
[----:B------:R-:W-:Y:S02]  /*d0530*/  PRMT R19, R21, 0x5410, R19 ;  /* 0x0000541015137816 */ /* 0x000fe40000000013 */
[----:B------:R-:W-:Y:S02]  /*d0540*/  SHF.R.U32.HI R5, RZ, 0x8, R5 ;  /* 0x00000008ff057819 */ /* 0x000fe40000011605 */
[----:B------:R-:W-:Y:S02]  /*d0550*/  SHF.R.U32.HI R14, RZ, 0x8, R14 ;  /* 0x00000008ff0e7819 */ /* 0x000fe4000001160e */
[----:B------:R-:W-:Y:S01]  /*d0560*/  IADD3 R22, P1, R17, R7, RZ ;  /* 0x0000000711167210 */ /* 0x000fe20007f3e0ff */
[----:B------:R0:W-:Y:S01]  /*d0570*/  STL [R1+0x75c], R19 ;  /* 0x00075c1301007387 */ /* 0x0001e20000100800 */
[----:B------:R-:W-:Y:S02]  /*d0580*/  LOP3.LUT R5, R5, 0xffff, RZ, 0xc0, !PT ;  /* 0x0000ffff05057812 */ /* 0x000fe400078ec0ff */
[----:B------:R-:W-:-:S02]  /*d0590*/  LOP3.LUT R14, R14, 0xffff, RZ, 0xc0, !PT ;  /* 0x0000ffff0e0e7812 */ /* 0x000fc400078ec0ff */
[----:B0-----:R-:W-:Y:S02]  /*d05a0*/  SHF.R.U32.HI R19, RZ, 0x8, R15 ;  /* 0x00000008ff137819 */ /* 0x001fe4000001160f */
[----:B------:R-:W-:Y:S02]  /*d05b0*/  PRMT R15, R5, 0x3340, R14 ;  /* 0x00003340050f7816 */ /* 0x000fe4000000000e */
[----:B------:R-:W-:-:S04]  /*d05c0*/  LOP3.LUT R19, R19, 0xffff, RZ, 0xc0, !PT ;  /* 0x0000ffff13137812 */ /* 0x000fc800078ec0ff */
[----:B------:R-:W-:Y:S01]  /*d05d0*/  PRMT R14, R19, 0x3340, R0 ;  /* 0x00003340130e7816 */ /* 0x000fe20000000000 */
[----:B----4-:R-:W-:-:S05]  /*d05e0*/  IMAD.X R23, R18, 0x1, R8, P1 ;  /* 0x0000000112177824 */ /* 0x010fca00008e0608 */
[----:B------:R-:W-:Y:S04]  /*d05f0*/  STL.64 [R1+0xd20], R22 ;  /* 0x000d201601007387 */ /* 0x000fe80000100a00 */
[----:B------:R0:W-:Y:S04]  /*d0600*/  STL [R1+0x45c], R15 ;  /* 0x00045c0f01007387 */ /* 0x0001e80000100800 */
[----:B------:R1:W-:Y:S01]  /*d0610*/  STL [R1+0x3c], R14 ;  /* 0x00003c0e01007387 */ /* 0x0003e20000100800 */
[----:B0-----:R-:W-:-:S03]  /*d0620*/  LOP3.LUT R15, R26, 0xffff, RZ, 0xc0, !PT ;  /* 0x0000ffff1a0f7812 */ /* 0x001fc600078ec0ff */
[----:B------:R-:W2:Y:S01]  /*d0630*/  LDL.LU R26, [R1+0x52c] ;  /* 0x00052c00011a7983 */ /* 0x000ea20000300800 */
[----:B------:R-:W-:Y:S02]  /*d0640*/  LOP3.LUT R5, R28, 0xffff, RZ, 0xc0, !PT ;  /* 0x0000ffff1c057812 */ /* 0x000fe400078ec0ff */
[----:B------:R-:W-:Y:S02]  /*d0650*/  LOP3.LUT R22, R27, 0xffff, RZ, 0xc0, !PT ;  /* 0x0000ffff1b167812 */ /* 0x000fe400078ec0ff */
[----:B-1----:R-:W-:Y:S02]  /*d0660*/  LOP3.LUT R14, R25, 0xffff, RZ, 0xc0, !PT ;  /* 0x0000ffff190e7812 */ /* 0x002fe400078ec0ff */
[----:B------:R-:W-:Y:S02]  /*d0670*/  LOP3.LUT R21, R24, 0xffff, RZ, 0xc0, !PT ;  /* 0x0000ffff18157812 */ /* 0x000fe400078ec0ff */
[----:B------:R-:W-:Y:S02]  /*d0680*/  PRMT R23, R5, 0x3340, R15 ;  /* 0x0000334005177816 */ /* 0x000fe4000000000f */
[----:B------:R-:W-:-:S02]  /*d0690*/  PRMT R19, R22, 0x3340, R0 ;  /* 0x0000334016137816 */ /* 0x000fc40000000000 */
[----:B------:R-:W-:Y:S01]  /*d06a0*/  LOP3.LUT R20, R20, 0xffff, RZ, 0xc0, !PT ;  /* 0x0000ffff14147812 */ /* 0x000fe200078ec0ff */
[----:B------:R-:W3:Y:S04]  /*d06b0*/  LDL.LU R25, [R1+0xd4] ;  /* 0x0000d40001197983 */ /* 0x000ee80000300800 */
[----:B------:R-:W4:Y:S01]  /*d06c0*/  LDL.LU R24, [R1+0x278] ;  /* 0x0002780001187983 */ /* 0x000f220000300800 */
[----:B------:R-:W-:Y:S02]  /*d06d0*/  PRMT R27, R23, 0x5410, R19 ;  /* 0x00005410171b7816 */ /* 0x000fe40000000013 */
[----:B------:R-:W-:Y:S02]  /*d06e0*/  PRMT R19, R21, 0x3340, R0 ;  /* 0x0000334015137816 */ /* 0x000fe40000000000 */
[----:B------:R-:W-:-:S04]  /*d06f0*/  PRMT R23, R14, 0x3340, R20 ;  /* 0x000033400e177816 */ /* 0x000fc80000000014 */
[----:B------:R-:W-:Y:S01]  /*d0700*/  PRMT R19, R23, 0x5410, R19 ;  /* 0x0000541017137816 */ /* 0x000fe20000000013 */
[----:B------:R-:W-:Y:S01]  /*d0710*/  STL [R1+0x72c], R27 ;  /* 0x00072c1b01007387 */ /* 0x000fe20000100800 */
[----:B------:R-:W-:Y:S02]  /*d0720*/  IADD3 R28, P1, R17, R9, RZ ;  /* 0x00000009111c7210 */ /* 0x000fe40007f3e0ff */
[----:B------:R-:W-:Y:S01]  /*d0730*/  SHF.R.U32.HI R14, RZ, 0x8, R14 ;  /* 0x00000008ff0e7819 */ /* 0x000fe2000001160e */
[----:B------:R0:W-:Y:S01]  /*d0740*/  STL [R1+0x73c], R19 ;  /* 0x00073c1301007387 */ /* 0x0001e20000100800 */
[----:B------:R-:W-:Y:S01]  /*d0750*/  SHF.R.U32.HI R5, RZ, 0x8, R5 ;  /* 0x00000008ff057819 */ /* 0x000fe20000011605 */
[----:B------:R-:W-:Y:S01]  /*d0760*/  IMAD.X R29, R18, 0x1, R10, P1 ;  /* 0x00000001121d7824 */ /* 0x000fe200008e060a */
[----:B------:R-:W-:Y:S02]  /*d0770*/  LOP3.LUT R14, R14, 0xffff, RZ, 0xc0, !PT ;  /* 0x0000ffff0e0e7812 */ /* 0x000fe400078ec0ff */
[----:B0-----:R-:W-:-:S02]  /*d0780*/  SHF.R.U32.HI R19, RZ, 0x8, R20 ;  /* 0x00000008ff137819 */ /* 0x001fc40000011614 */
[----:B------:R-:W-:Y:S02]  /*d0790*/  SHF.R.U32.HI R20, RZ, 0x8, R15 ;  /* 0x00000008ff147819 */ /* 0x000fe4000001160f */
[----:B------:R-:W-:Y:S02]  /*d07a0*/  LOP3.LUT R5, R5, 0xffff, RZ, 0xc0, !PT ;  /* 0x0000ffff05057812 */ /* 0x000fe400078ec0ff */
[----:B------:R-:W-:Y:S02]  /*d07b0*/  LOP3.LUT R15, R19, 0xffff, RZ, 0xc0, !PT ;  /* 0x0000ffff130f7812 */ /* 0x000fe400078ec0ff */
[----:B------:R-:W-:Y:S01]  /*d07c0*/  LOP3.LUT R19, R20, 0xffff, RZ, 0xc0, !PT ;  /* 0x0000ffff14137812 */ /* 0x000fe200078ec0ff */
[----:B------:R0:W-:Y:S01]  /*d07d0*/  STL.64 [R1+0xd00], R28 ;  /* 0x000d001c01007387 */ /* 0x0001e20000100a00 */
[----:B------:R-:W-:Y:S02]  /*d07e0*/  PRMT R14, R14, 0x3340, R15 ;  /* 0x000033400e0e7816 */ /* 0x000fe4000000000f */
[----:B------:R-:W-:Y:S01]  /*d07f0*/  PRMT R19, R5, 0x3340, R19 ;  /* 0x0000334005137816 */ /* 0x000fe20000000013 */
[----:B0-----:R-:W4:Y:S04]  /*d0800*/  LDL.LU R28, [R1+0x4d9c] ;  /* 0x004d9c00011c7983 */ /* 0x001f280000300800 */
[----:B------:R-:W4:Y:S04]  /*d0810*/  LDL.LU R20, [R1+0x724] ;  /* 0x0007240001147983 */ /* 0x000f280000300800 */
[----:B------:R-:W4:Y:S04]  /*d0820*/  LDL.LU R5, [R1+0x2178] ;  /* 0x0021780001057983 */ /* 0x000f280000300800 */
[----:B------:R0:W-:Y:S04]  /*d0830*/  STL [R1+0x458], R14 ;  /* 0x0004580e01007387 */ /* 0x0001e80000100800 */
[----:B------:R-:W-:Y:S01]  /*d0840*/  STL [R1+0x1e0], R19 ;  /* 0x0001e01301007387 */ /* 0x000fe20000100800 */
[----:B0-----:R-:W-:-:S05]  /*d0850*/  IADD3 R14, P1, R17, R11, RZ ;  /* 0x0000000b110e7210 */ /* 0x001fca0007f3e0ff */
[----:B------:R-:W-:-:S05]  /*d0860*/  IMAD.X R15, R18, 0x1, R12, P1 ;  /* 0x00000001120f7824 */ /* 0x000fca00008e060c */
        /* <DEDUP_REMOVED lines=8> */
[----:B------:R4:W-:Y:S04]  /*d08f0*/  STL [R1+0x40], R23 ;  /* 0x0000401701007387 */ /* 0x0009e80000100800 */
[----:B------:R0:W-:Y:S04]  /*d0900*/  STL [R1+0x44], R19 ;  /* 0x0000441301007387 */ /* 0x0001e80000100800 */
[----:B------:R-:W4:Y:S04]  /*d0910*/  LDL.LU R21, [R1+0x4da4] ;  /* 0x004da40001157983 */ /* 0x000f280000300800 */
[----:B------:R-:W4:Y:S01]  /*d0920*/  LDL.LU R27, [R1+0x728] ;  /* 0x00072800011b7983 */ /* 0x000f220000300800 */
[----:B--2---:R-:W-:-:S03]  /*d0930*/  LOP3.LUT R22, R26, 0xffff, RZ, 0xc0, !PT ;  /* 0x0000ffff1a167812 */ /* 0x004fc600078ec0ff */
[----:B------:R-:W2:Y:S01]  /*d0940*/  LDL.LU R26, [R1+0x2188] ;  /* 0x00218800011a7983 */ /* 0x000ea20000300800 */
[----:B---3--:R-:W-:Y:S02]  /*d0950*/  LOP3.LUT R25, R25, 0xffff, RZ, 0xc0, !PT ;  /* 0x0000ffff19197812 */ /* 0x008fe400078ec0ff */
[----:B----4-:R-:W-:Y:S02]  /*d0960*/  LOP3.LUT R23, R24, 0xffff, RZ, 0xc0, !PT ;  /* 0x0000ffff18177812 */ /* 0x010fe400078ec0ff */
[----:B0-----:R-:W-:Y:S02]  /*d0970*/  PRMT R19, R25, 0x3340, R0 ;  /* 0x0000334019137816 */ /* 0x001fe40000000000 */
[----:B------:R-:W-:-:S04]  /*d0980*/  PRMT R24, R22, 0x3340, R23 ;  /* 0x0000334016187816 */ /* 0x000fc80000000017 */
[----:B------:R-:W-:Y:S02]  /*d0990*/  PRMT R19, R24, 0x5410, R19 ;  /* 0x0000541018137816 */ /* 0x000fe40000000013 */
[----:B------:R-:W-:Y:S01]  /*d09a0*/  IADD3 R24, P1, R17, R13, RZ ;  /* 0x0000000d11187210 */ /* 0x000fe20007f3e0ff */
[----:B------:R-:W-:Y:S04]  /*d09b0*/  STL [R1+0x5798], R25 ;  /* 0x0057981901007387 */ /* 0x000fe80000100800 */
[----:B------:R0:W-:Y:S01]  /*d09c0*/  STL [R1+0x4d54], R19 ;  /* 0x004d541301007387 */ /* 0x0001e20000100800 */
[----:B------:R-:W-:-:S04]  /*d09d0*/  SHF.R.U32.HI R22, RZ, 0x8, R22 ;  /* 0x00000008ff167819 */ /* 0x000fc80000011616 */
[----:B------:R-:W-:Y:S02]  /*d09e0*/  LOP3.LUT R22, R22, 0xffff, RZ, 0xc0, !PT ;  /* 0x0000ffff16167812 */ /* 0x000fe400078ec0ff */
[----:B0-----:R-:W-:-:S04]  /*d09f0*/  SHF.R.U32.HI R19, RZ, 0x8, R23 ;  /* 0x00000008ff137819 */ /* 0x001fc80000011617 */
[----:B------:R-:W-:Y:S02]  /*d0a00*/  LOP3.LUT R19, R19, 0xffff, RZ, 0xc0, !PT ;  /* 0x0000ffff13137812 */ /* 0x000fe400078ec0ff */
[----:B------:R-:W-:Y:S02]  /*d0a10*/  LOP3.LUT R23, R28, 0xffff, RZ, 0xc0, !PT ;  /* 0x0000ffff1c177812 */ /* 0x000fe400078ec0ff */
[----:B------:R-:W-:Y:S02]  /*d0a20*/  LOP3.LUT R20, R20, 0xffff, RZ, 0xc0, !PT ;  /* 0x0000ffff14147812 */ /* 0x000fe400078ec0ff */
[----:B------:R-:W-:Y:S01]  /*d0a30*/  LOP3.LUT R5, R5, 0xffff, RZ, 0xc0, !PT ;  /* 0x0000ffff05057812 */ /* 0x000fe200078ec0ff */
[----:B------:R-:W-:-:S05]  /*d0a40*/  IMAD.X R25, R18, 0x1, R15, P1 ;  /* 0x0000000112197824 */ /* 0x000fca00008e060f */
[----:B------:R0:W-:Y:S02]  /*d0a50*/  STL.64 [R1+0xd10], R24 ;  /* 0x000d101801007387 */ /* 0x0001e40000100a00 */
[----:B0-----:R-:W-:Y:S02]  /*d0a60*/  PRMT R24, R22, 0x3340, R19 ;  /* 0x0000334016187816 */ /* 0x001fe40000000013 */
[----:B------:R-:W-:-:S03]  /*d0a70*/  PRMT R19, R20, 0x3340, R0 ;  /* 0x0000334014137816 */ /* 0x000fc60000000000 */
[----:B------:R0:W-:Y:S04]  /*d0a80*/  STL [R1+0x54ec], R24 ;  /* 0x0054ec1801007387 */ /* 0x0001e80000100800 */
[----:B------:R-:W3:Y:S04]  /*d0a90*/  LDL.LU R22, [R1+0x670] ;  /* 0x0006700001167983 */ /* 0x000ee80000300800 */
[----:B------:R-:W4:Y:S04]  /*d0aa0*/  LDL.LU R29, [R1+0x4d90] ;  /* 0x004d9000011d7983 */ /* 0x000f280000300800 */
[----:B------:R-:W4:Y:S01]  /*d0ab0*/  LDL.LU R28, [R1+0x78c] ;  /* 0x00078c00011c7983 */ /* 0x000f220000300800 */
[----:B0-----:R-:W-:-:S04]  /*d0ac0*/  PRMT R24, R23, 0x3340, R5 ;  /* 0x0000334017187816 */ /* 0x001fc80000000005 */
[----:B------:R-:W-:Y:S02]  /*d0ad0*/  PRMT R19, R24, 0x5410, R19 ;  /* 0x0000541018137816 */ /* 0x000fe40000000013 */
[----:B------:R-:W-:-:S03]  /*d0ae0*/  IADD3 R24, P1, R17, R14, RZ ;  /* 0x0000000e11187210 */ /* 0x000fc60007f3e0ff */
[----:B------:R0:W-:Y:S02]  /*d0af0*/  STL [R1+0x71c], R19 ;  /* 0x00071c1301007387 */ /* 0x0001e40000100800 */
[----:B------:R-:W-:Y:S01]  /*d0b00*/  IMAD.X R25, R18, 0x1, R16, P1 ;  /* 0x0000000112197824 */ /* 0x000fe200008e0610 */
[----:B------:R-:W-:-:S04]  /*d0b10*/  SHF.R.U32.HI R18, RZ, 0x8, R5 ;  /* 0x00000008ff127819 */ /* 0x000fc80000011605 */
[----:B------:R-:W-:Y:S02]  /*d0b20*/  LOP3.LUT R18, R18, 0xffff, RZ, 0xc0, !PT ;  /* 0x0000ffff12127812 */ /* 0x000fe400078ec0ff */
[----:B0-----:R-:W-:-:S04]  /*d0b30*/  SHF.R.U32.HI R19, RZ, 0x8, R23 ;  /* 0x00000008ff137819 */ /* 0x001fc80000011617 */
[----:B------:R-:W-:Y:S02]  /*d0b40*/  LOP3.LUT R19, R19, 0xffff, RZ, 0xc0, !PT ;  /* 0x0000ffff13137812 */ /* 0x000fe400078ec0ff */
[----:B------:R-:W-:Y:S02]  /*d0b50*/  LOP3.LUT R5, R21, 0xffff, RZ, 0xc0, !PT ;  /* 0x0000ffff15057812 */ /* 0x000fe400078ec0ff */
[----:B------:R-:W-:Y:S02]  /*d0b60*/  LOP3.LUT R23, R27, 0xffff, RZ, 0xc0, !PT ;  /* 0x0000ffff1b177812 */ /* 0x000fe400078ec0ff */
[----:B------:R-:W-:Y:S01]  /*d0b70*/  PRMT R18, R19, 0x3340, R18 ;  /* 0x0000334013127816 */ /* 0x000fe20000000012 */
[----:B------:R-:W-:Y:S04]  /*d0b80*/  STL.64 [R1+0xd08], R24 ;  /* 0x000d081801007387 */ /* 0x000fe80000100a00 */
[----:B------:R0:W-:Y:S02]  /*d0b90*/  STL [R1+0x41c], R18 ;  /* 0x00041c1201007387 */ /* 0x0001e40000100800 */
[----:B0-----:R-:W-:-:S02]  /*d0ba0*/  PRMT R18, R23, 0x3340, R0 ;  /* 0x0000334017127816 */ /* 0x001fc40000000000 */
[----:B--2---:R-:W-:-:S04]  /*d0bb0*/  LOP3.LUT R21, R26, 0xffff, RZ, 0xc0, !PT ;  /* 0x0000ffff1a157812 */ /* 0x004fc800078ec0ff */
[----:B------:R-:W-:-:S04]  /*d0bc0*/  PRMT R19, R5, 0x3340, R21 ;  /* 0x0000334005137816 */ /* 0x000fc80000000015 */
[----:B------:R-:W-:Y:S02]  /*d0bd0*/  PRMT R19, R19, 0x5410, R18 ;  /* 0x0000541013137816 */ /* 0x000fe40000000012 */
[----:B------:R-:W-:-:S03]  /*d0be0*/  SHF.R.U32.HI R18, RZ, 0x8, R20 ;  /* 0x00000008ff127819 */ /* 0x000fc60000011614 */
[----:B------:R0:W-:Y:S04]  /*d0bf0*/  STL [R1+0x70c], R19 ;  /* 0x00070c1301007387 */ /* 0x0001e80000100800 */
[----:B------:R-:W2:Y:S04]  /*d0c00*/  LDL.LU R27, [R1+0x4d94] ;  /* 0x004d9400011b7983 */ /* 0x000ea80000300800 */
[----:B------:R-:W2:Y:S04]  /*d0c10*/  LDL.LU R26, [R1+0x674] ;  /* 0x00067400011a7983 */ /* 0x000ea80000300800 */
[----:B------:R-:W2:Y:S01]  /*d0c20*/  LDL.LU R20, [R1+0x79c] ;  /* 0x00079c0001147983 */ /* 0x000ea20000300800 */
[----:B------:R-:W-:-:S02]  /*d0c30*/  SHF.R.U32.HI R5, RZ, 0x8, R5 ;  /* 0x00000008ff057819 */ /* 0x000fc40000011605 */
[----:B------:R-:W-:Y:S02]  /*d0c40*/  LOP3.LUT R18, R18, 0xffff, RZ, 0xc0, !PT ;  /* 0x0000ffff12127812 */ /* 0x000fe400078ec0ff */
[----:B0-----:R-:W-:Y:S02]  /*d0c50*/  SHF.R.U32.HI R19, RZ, 0x8, R21 ;  /* 0x00000008ff137819 */ /* 0x001fe40000011615 */
[----:B------:R-:W-:Y:S02]  /*d0c60*/  LOP3.LUT R5, R5, 0xffff, RZ, 0xc0, !PT ;  /* 0x0000ffff05057812 */ /* 0x000fe400078ec0ff */
[----:B------:R-:W-:Y:S02]  /*d0c70*/  PRMT R21, R18, 0x3340, R0 ;  /* 0x0000334012157816 */ /* 0x000fe40000000000 */
[----:B------:R-:W-:-:S03]  /*d0c80*/  LOP3.LUT R19, R19, 0xffff, RZ, 0xc0, !PT ;  /* 0x0000ffff13137812 */ /* 0x000fc600078ec0ff */
[----:B------:R4:W-:Y:S01]  /*d0c90*/  STL [R1+0x4c], R21 ;  /* 0x00004c1501007387 */ /* 0x0009e20000100800 */
[----:B------:R-:W-:-:S05]  /*d0ca0*/  PRMT R18, R5, 0x3340, R19 ;  /* 0x0000334005127816 */ /* 0x000fca0000000013 */
[----:B------:R0:W-:Y:S01]  /*d0cb0*/  STL [R1+0x410], R18 ;  /* 0x0004101201007387 */ /* 0x0001e20000100800 */
[----:B------:R-:W-:Y:S01]  /*d0cc0*/  VIADD R17, R17, UR5 ;  /* 0x0000000511117c36 */ /* 0x000fe20008000000 */
[----:B------:R-:W-:-:S04]  /*d0cd0*/  ULDC UR5, c[0x0][0x248] ;  /* 0x0000920000057ab9 */ /* 0x000fc80000000800 */
[----:B------:R-:W-:Y:S02]  /*d0ce0*/  IADD3 R24, P1, R17, R0, RZ ;  /* 0x0000000011187210 */ /* 0x000fe40007f3e0ff */
[----:B---3--:R-:W-:Y:S02]  /*d0cf0*/  LOP3.LUT R5, R22, 0xffff, RZ, 0xc0, !PT ;  /* 0x0000ffff16057812 */ /* 0x008fe400078ec0ff */
[----:B----4-:R-:W-:Y:S02]  /*d0d00*/  LOP3.LUT R21, R29, 0xffff, RZ, 0xc0, !PT ;  /* 0x0000ffff1d157812 */ /* 0x010fe400078ec0ff */
[----:B------:R-:W-:Y:S02]  /*d0d10*/  LOP3.LUT R22, R28, 0xffff, RZ, 0xc0, !PT ;  /* 0x0000ffff1c167812 */ /* 0x000fe400078ec0ff */
[----:B0-----:R-:W-:Y:S02]  /*d0d20*/  PRMT R18, R5, 0x3340, R0 ;  /* 0x0000334005127816 */ /* 0x001fe40000000000 */
[----:B------:R-:W-:-:S04]  /*d0d30*/  PRMT R19, R21, 0x3340, R22 ;  /* 0x0000334015137816 */ /* 0x000fc80000000016 */
[----:B------:R-:W-:Y:S02]  /*d0d40*/  PRMT R19, R19, 0x5410, R18 ;  /* 0x0000541013137816 */ /* 0x000fe40000000012 */
[----:B------:R-:W-:-:S03]  /*d0d50*/  SHF.R.S32.HI R18, RZ, 0x1f, R17 ;  /* 0x0000001fff127819 */ /* 0x000fc60000011411 */
[----:B------:R0:W-:Y:S02]  /*d0d60*/  STL [R1+0x6f8], R19 ;  /* 0x0006f81301007387 */ /* 0x0001e40000100800 */
[----:B------:R-:W-:Y:S01]  /*d0d70*/  IMAD.X R25, R18, 0x1, R2, P1 ;  /* 0x0000000112197824 */ /* 0x000fe200008e0602 */
[----:B------:R-:W-:Y:S02]  /*d0d80*/  SHF.R.U32.HI R21, RZ, 0x8, R21 ;  /* 0x00000008ff157819 */ /* 0x000fe40000011615 */
[----:B------:R-:W-:Y:S02]  /*d0d90*/  SHF.R.U32.HI R22, RZ, 0x8, R22 ;  /* 0x00000008ff167819 */ /* 0x000fe40000011616 */
[----:B0-----:R-:W-:-:S04]  /*d0da0*/  SHF.R.U32.HI R19, RZ, 0x8, R23 ;  /* 0x00000008ff137819 */ /* 0x001fc80000011617 */
[----:B------:R-:W-:Y:S01]  /*d0db0*/  LOP3.LUT R19, R19, 0xffff, RZ, 0xc0, !PT ;  /* 0x0000ffff13137812 */ /* 0x000fe200078ec0ff */
[----:B------:R0:W-:Y:S01]  /*d0dc0*/  STL.64 [R1+0xcf8], R24 ;  /* 0x000cf81801007387 */ /* 0x0001e20000100a00 */
[----:B------:R-:W-:Y:S02]  /*d0dd0*/  LOP3.LUT R21, R21, 0xffff, RZ, 0xc0, !PT ;  /* 0x0000ffff15157812 */ /* 0x000fe400078ec0ff */
[----:B------:R-:W-:Y:S02]  /*d0de0*/  LOP3.LUT R22, R22, 0xffff, RZ, 0xc0, !PT ;  /* 0x0000ffff16167812 */ /* 0x000fe400078ec0ff */
[----:B------:R-:W-:Y:S02]  /*d0df0*/  PRMT R19, R19, 0x3340, R0 ;  /* 0x0000334013137816 */ /* 0x000fe40000000000 */
[----:B------:R-:W-:Y:S01]  /*d0e00*/  PRMT R21, R21, 0x3340, R22 ;  /* 0x0000334015157816 */ /* 0x000fe20000000016 */
[----:B0-----:R-:W3:Y:S04]  /*d0e10*/  LDL.LU R24, [R1+0x598] ;  /* 0x0005980001187983 */ /* 0x001ee80000300800 */
[----:B------:R-:W4:Y:S04]  /*d0e20*/  LDL.LU R23, [R1+0x200] ;  /* 0x0002000001177983 */ /* 0x000f280000300800 */
[----:B------:R-:W4:Y:S04]  /*d0e30*/  LDL.LU R25, [R1+0x328] ;  /* 0x0003280001197983 */ /* 0x000f280000300800 */
[----:B------:R2:W-:Y:S04]  /*d0e40*/  STL [R1+0x48], R19 ;  /* 0x0000481301007387 */ /* 0x0005e80000100800 */
[----:B------:R-:W-:Y:S01]  /*d0e50*/  STL [R1+0x378], R21 ;  /* 0x0003781501007387 */ /* 0x000fe20000100800 */
[----:B--2---:R-:W-:-:S02]  /*d0e60*/  LOP3.LUT R19, R26, 0xffff, RZ, 0xc0, !PT ;  /* 0x0000ffff1a137812 */ /* 0x004fc400078ec0ff */
[----:B------:R-:W-:Y:S02]  /*d0e70*/  LOP3.LUT R27, R27, 0xffff, RZ, 0xc0, !PT ;  /* 0x0000ffff1b1b7812 */ /* 0x000fe400078ec0ff */
[----:B------:R-:W-:Y:S01]  /*d0e80*/  LOP3.LUT R26, R20, 0xffff, RZ, 0xc0, !PT ;  /* 0x0000ffff141a7812 */ /* 0x000fe200078ec0ff */
[----:B------:R0:W-:Y:S03]  /*d0e90*/  STL [R1+0x4d90], R19 ;  /* 0x004d901301007387 */ /* 0x0001e60000100800 */
[----:B------:R-:W-:Y:S02]  /*d0ea0*/  PRMT R20, R27, 0x3340, R26 ;  /* 0x000033401b147816 */ /* 0x000fe4000000001a */
[----:B0-----:R-:W-:-:S04]  /*d0eb0*/  PRMT R19, R19, 0x3340, R0 ;  /* 0x0000334013137816 */ /* 0x001fc80000000000 */
[----:B------:R-:W-:Y:S02]  /*d0ec0*/  PRMT R19, R20, 0x5410, R19 ;  /* 0x0000541014137816 */ /* 0x000fe40000000013 */
[----:B------:R-:W-:Y:S01]  /*d0ed0*/  IADD3 R20, P1, R17, R3, RZ ;  /* 0x0000000311147210 */ /* 0x000fe20007f3e0ff */
[----:B------:R-:W-:Y:S04]  /*d0ee0*/  STL.64 [R1+0x59c0], R2 ;  /* 0x0059c00201007387 */ /* 0x000fe80000100a00 */
[----:B------:R-:W-:Y:S01]  /*d0ef0*/  IMAD.X R21, R18, 0x1, R4, P1 ;  /* 0x0000000112157824 */ /* 0x000fe200008e0604 */
[----:B------:R0:W-:Y:S04]  /*d0f00*/  STL [R1+0x4d50], R19 ;  /* 0x004d501301007387 */ /* 0x0001e80000100800 */
[----:B------:R1:W-:Y:S01]  /*d0f10*/  STL.64 [R1+0xcd0], R20 ;  /* 0x000cd01401007387 */ /* 0x0003e20000100a00 */
[----:B0-----:R-:W-:-:S03]  /*d0f20*/  SHF.R.U32.HI R19, RZ, 0x8, R5 ;  /* 0x00000008ff137819 */ /* 0x001fc60000011605 */
[----:B-1----:R-:W2:Y:S04]  /*d0f30*/  LDL.LU R20, [R1+0x59c] ;  /* 0x00059c0001147983 */ /* 0x002ea80000300800 */
[----:B------:R-:W2:Y:S04]  /*d0f40*/  LDL.LU R21, [R1+0x204] ;  /* 0x0002040001157983 */ /* 0x000ea80000300800 */
[----:B------:R-:W2:Y:S04]  /*d0f50*/  LDL.LU R22, [R1+0x32c] ;  /* 0x00032c0001167983 */ /* 0x000ea80000300800 */
[----:B------:R-:W2:Y:S04]  /*d0f60*/  LDL.LU R29, [R1+0x53c] ;  /* 0x00053c00011d7983 */ /* 0x000ea80000300800 */
[----:B------:R-:W2:Y:S04]  /*d0f70*/  LDL.LU R28, [R1+0xf8] ;  /* 0x0000f800011c7983 */ /* 0x000ea80000300800 */
[----:B------:R-:W2:Y:S01]  /*d0f80*/  LDL.LU R5, [R1+0x59c8] ;  /* 0x0059c80001057983 */ /* 0x000ea20000300800 */
[----:B------:R-:W-:-:S03]  /*d0f90*/  SHF.R.U32.HI R2, RZ, 0x8, R27 ;  /* 0x00000008ff027819 */ /* 0x000fc6000001161b */
[----:B------:R-:W2:Y:S01]  /*d0fa0*/  LDL.LU R27, [R1+0x290] ;  /* 0x00029000011b7983 */ /* 0x000ea20000300800 */
[----:B------:R-:W-:Y:S02]  /*d0fb0*/  SHF.R.U32.HI R3, RZ, 0x8, R26 ;  /* 0x00000008ff037819 */ /* 0x000fe4000001161a */
[----:B------:R-:W-:Y:S02]  /*d0fc0*/  LOP3.LUT R2, R2, 0xffff, RZ, 0xc0, !PT ;  /* 0x0000ffff02027812 */ /* 0x000fe400078ec0ff */
[----:B------:R-:W-:Y:S02]  /*d0fd0*/  LOP3.LUT R19, R19, 0xffff, RZ, 0xc0, !PT ;  /* 0x0000ffff13137812 */ /* 0x000fe400078ec0ff */
[----:B------:R-:W-:Y:S02]  /*d0fe0*/  LOP3.LUT R3, R3, 0xffff, RZ, 0xc0, !PT ;  /* 0x0000ffff03037812 */ /* 0x000fe400078ec0ff */
[----:B------:R-:W-:Y:S02]  /*d0ff0*/  PRMT R19, R19, 0x3340, R0 ;  /* 0x0000334013137816 */ /* 0x000fe40000000000 */
[----:B------:R-:W-:-:S05]  /*d1000*/  PRMT R26, R2, 0x3340, R3 ;  /* 0x00003340021a7816 */ /* 0x000fca0000000003 */
[----:B------:R-:W-:Y:S04]  /*d1010*/  STL [R1+0x54f0], R26 ;  /* 0x0054f01a01007387 */ /* 0x000fe80000100800 */
[----:B------:R0:W-:Y:S01]  /*d1020*/  STL [R1+0x50], R19 ;  /* 0x0000501301007387 */ /* 0x0001e20000100800 */
[----:B---3--:R-:W-:Y:S02]  /*d1030*/  LOP3.LUT R2, R24, 0xffff, RZ, 0xc0, !PT ;  /* 0x0000ffff18027812 */ /* 0x008fe400078ec0ff */
[----:B----4-:R-:W-:Y:S02]  /*d1040*/  LOP3.LUT R23, R23, 0xffff, RZ, 0xc0, !PT ;  /* 0x0000ffff17177812 */ /* 0x010fe400078ec0ff */
[----:B------:R-:W-:Y:S02]  /*d1050*/  LOP3.LUT R3, R25, 0xffff, RZ, 0xc0, !PT ;  /* 0x0000ffff19037812 */ /* 0x000fe400078ec0ff */
[----:B0-----:R-:W-:-:S02]  /*d1060*/  PRMT R19, R23, 0x3340, R0 ;  /* 0x0000334017137816 */ /* 0x001fc40000000000 */
[----:B------:R-:W-:-:S04]  /*d1070*/  PRMT R24, R2, 0x3340, R3 ;  /* 0x0000334002187816 */ /* 0x000fc80000000003 */
        /* <DEDUP_REMOVED lines=8> */
[----:B------:R-:W-:-:S04]  /*d1100*/  LOP3.LUT R19, R19, 0xffff, RZ, 0xc0, !PT ;  /* 0x0000ffff13137812 */ /* 0x000fc800078ec0ff */
[----:B------:R-:W-:Y:S02]  /*d1110*/  PRMT R2, R19, 0x3340, R0 ;  /* 0x0000334013027816 */ /* 0x000fe40000000000 */
[----:B--2---:R-:W-:-:S05]  /*d1120*/  IADD3 R24, P1, R17, R5, RZ ;  /* 0x0000000511187210 */ /* 0x004fca0007f3e0ff */
[----:B------:R-:W-:Y:S01]  /*d1130*/  IMAD.X R25, R18, 0x1, R6, P1 ;  /* 0x0000000112197824 */ /* 0x000fe200008e0606 */
[----:B------:R-:W-:-:S04]  /*d1140*/  LOP3.LUT R23, R29, 0xffff, RZ, 0xc0, !PT ;  /* 0x0000ffff1d177812 */ /* 0x000fc800078ec0ff */
[----:B------:R-:W-:Y:S04]  /*d1150*/  STL.64 [R1+0xce0], R24 ;  /* 0x000ce01801007387 */ /* 0x000fe80000100a00 */
[----:B------:R0:W-:Y:S04]  /*d1160*/  STL [R1+0x374], R3 ;  /* 0x0003740301007387 */ /* 0x0001e80000100800 */
[----:B------:R1:W-:Y:S01]  /*d1170*/  STL [R1+0x58], R2 ;  /* 0x0000580201007387 */ /* 0x0003e20000100800 */
[----:B------:R-:W-:Y:S02]  /*d1180*/  LOP3.LUT R20, R20, 0xffff, RZ, 0xc0, !PT ;  /* 0x0000ffff14147812 */ /* 0x000fe400078ec0ff */
[----:B0-----:R-:W-:-:S02]  /*d1190*/  LOP3.LUT R3, R21, 0xffff, RZ, 0xc0, !PT ;  /* 0x0000ffff15037812 */ /* 0x001fc400078ec0ff */
[----:B------:R-:W-:Y:S01]  /*d11a0*/  LOP3.LUT R24, R22, 0xffff, RZ, 0xc0, !PT ;  /* 0x0000ffff16187812 */ /* 0x000fe200078ec0ff */
[----:B------:R-:W2:Y:S04]  /*d11b0*/  LDL.LU R21, [R1+0x4db0] ;  /* 0x004db00001157983 */ /* 0x000ea80000300800 */
[----:B------:R-:W3:Y:S04]  /*d11c0*/  LDL.LU R22, [R1+0x758] ;  /* 0x0007580001167983 */ /* 0x000ee80000300800 */
[----:B------:R-:W4:Y:S01]  /*d11d0*/  LDL.LU R29, [R1+0x2198] ;  /* 0x00219800011d7983 */ /* 0x000f220000300800 */
[----:B------:R-:W-:-:S02]  /*d11e0*/  PRMT R19, R3, 0x3340, R0 ;  /* 0x0000334003137816 */ /* 0x000fc40000000000 */
[----:B------:R-:W-:Y:S02]  /*d11f0*/  PRMT R26, R20, 0x3340, R24 ;  /* 0x00003340141a7816 */ /* 0x000fe40000000018 */
[----:B-1----:R-:W-:Y:S02]  /*d1200*/  LOP3.LUT R2, R28, 0xffff, RZ, 0xc0, !PT ;  /* 0x0000ffff1c027812 */ /* 0x002fe400078ec0ff */
[----:B------:R-:W-:Y:S02]  /*d1210*/  LOP3.LUT R25, R27, 0xffff, RZ, 0xc0, !PT ;  /* 0x0000ffff1b197812 */ /* 0x000fe400078ec0ff */
[----:B------:R-:W-:Y:S02]  /*d1220*/  PRMT R27, R26, 0x5410, R19 ;  /* 0x000054101a1b7816 */ /* 0x000fe40000000013 */
[----:B------:R-:W-:Y:S02]  /*d1230*/  PRMT R19, R2, 0x3340, R0 ;  /* 0x0000334002137816 */ /* 0x000fe40000000000 */
[----:B------:R-:W-:-:S04]  /*d1240*/  PRMT R26, R23, 0x3340, R25 ;  /* 0x00003340171a7816 */ /* 0x000fc80000000019 */
[----:B------:R-:W-:Y:S01]  /*d1250*/  PRMT R19, R26, 0x5410, R19 ;  /* 0x000054101a137816 */ /* 0x000fe20000000013 */
[----:B------:R-:W-:Y:S01]  /*d1260*/  STL [R1+0x6e0], R27 ;  /* 0x0006e01b01007387 */ /* 0x000fe20000100800 */
[----:B------:R-:W-:Y:S02]  /*d1270*/  SHF.R.U32.HI R23, RZ, 0x8, R23 ;  /* 0x00000008ff177819 */ /* 0x000fe40000011617 */
[----:B------:R-:W-:Y:S01]  /*d1280*/  IADD3 R26, P1, R17, R7, RZ ;  /* 0x00000007111a7210 */ /* 0x000fe20007f3e0ff */
[----:B------:R0:W-:Y:S01]  /*d1290*/  STL [R1+0x6e4], R19 ;  /* 0x0006e41301007387 */ /* 0x0001e20000100800 */
[----:B------:R-:W-:Y:S02]  /*d12a0*/  SHF.R.U32.HI R20, RZ, 0x8, R20 ;  /* 0x00000008ff147819 */ /* 0x000fe40000011614 */
[----:B------:R-:W-:Y:S02]  /*d12b0*/  LOP3.LUT R23, R23, 0xffff, RZ, 0xc0, !PT ;  /* 0x0000ffff17177812 */ /* 0x000fe400078ec0ff */
[----:B0-----:R-:W-:-:S02]  /*d12c0*/  SHF.R.U32.HI R19, RZ, 0x8, R25 ;  /* 0x00000008ff137819 */ /* 0x001fc40000011619 */
[----:B------:R-:W-:Y:S01]  /*d12d0*/  SHF.R.U32.HI R25, RZ, 0x8, R24 ;  /* 0x00000008ff197819 */ /* 0x000fe20000011618 */
[----:B------:R-:W-:Y:S01]  /*d12e0*/  IMAD.X R27, R18, 0x1, R8, P1 ;  /* 0x00000001121b7824 */ /* 0x000fe200008e0608 */
[----:B------:R-:W-:Y:S02]  /*d12f0*/  LOP3.LUT R24, R19, 0xffff, RZ, 0xc0, !PT ;  /* 0x0000ffff13187812 */ /* 0x000fe400078ec0ff */
[----:B------:R-:W-:Y:S02]  /*d1300*/  LOP3.LUT R20, R20, 0xffff, RZ, 0xc0, !PT ;  /* 0x0000ffff14147812 */ /* 0x000fe400078ec0ff */
[----:B------:R-:W-:Y:S02]  /*d1310*/  LOP3.LUT R19, R25, 0xffff, RZ, 0xc0, !PT ;  /* 0x0000ffff19137812 */ /* 0x000fe400078ec0ff */
        /* <DEDUP_REMOVED lines=9> */
[----:B------:R-:W-:Y:S02]  /*d13b0*/  IADD3 R24, P1, R17, R9, RZ ;  /* 0x0000000911187210 */ /* 0x000fe40007f3e0ff */
[----:B0-----:R-:W-:Y:S02]  /*d13c0*/  SHF.R.U32.HI R19, RZ, 0x8, R3 ;  /* 0x00000008ff137819 */ /* 0x001fe40000011603 */
[----:B------:R-:W-:Y:S02]  /*d13d0*/  LOP3.LUT R2, R2, 0xffff, RZ, 0xc0, !PT ;  /* 0x0000ffff02027812 */ /* 0x000fe400078ec0ff */
[----:B------:R-:W-:Y:S01]  /*d13e0*/  LOP3.LUT R19, R19, 0xffff, RZ, 0xc0, !PT ;  /* 0x0000ffff13137812 */ /* 0x000fe200078ec0ff */
[----:B------:R-:W-:Y:S01]  /*d13f0*/  IMAD.X R25, R18, 0x1, R10, P1 ;  /* 0x0000000112197824 */ /* 0x000fe200008e060a */
[--C-:B------:R-:W-:Y:S02]  /*d1400*/  PRMT R3, R2, 0x3340, R0.reuse ;  /* 0x0000334002037816 */ /* 0x100fe40000000000 */
[----:B------:R-:W-:-:S02]  /*d1410*/  PRMT R19, R19, 0x3340, R0 ;  /* 0x0000334013137816 */ /* 0x000fc40000000000 */
[----:B------:R0:W-:Y:S04]  /*d1420*/  STL.64 [R1+0xce8], R24 ;  /* 0x000ce81801007387 */ /* 0x0001e80000100a00 */
[----:B------:R-:W-:Y:S04]  /*d1430*/  STL [R1+0x54], R19 ;  /* 0x0000541301007387 */ /* 0x000fe80000100800 */
[----:B------:R4:W-:Y:S04]  /*d1440*/  STL [R1+0x5c], R3 ;  /* 0x00005c0301007387 */ /* 0x0009e80000100800 */
[----:B------:R-:W4:Y:S01]  /*d1450*/  LDL.LU R23, [R1+0x4db8] ;  /* 0x004db80001177983 */ /* 0x000f220000300800 */
[----:B0-----:R-:W-:-:S05]  /*d1460*/  IADD3 R24, P1, R17, R11, RZ ;  /* 0x0000000b11187210 */ /* 0x001fca0007f3e0ff */
[----:B------:R-:W-:Y:S01]  /*d1470*/  IMAD.X R25, R18, 0x1, R12, P1 ;  /* 0x0000000112197824 */ /* 0x000fe200008e060c */
[----:B--2---:R-:W-:Y:S02]  /*d1480*/  LOP3.LUT R2, R21, 0xffff, RZ, 0xc0, !PT ;  /* 0x0000ffff15027812 */ /* 0x004fe400078ec0ff */
[----:B---3--:R-:W-:Y:S02]  /*d1490*/  LOP3.LUT R21, R22, 0xffff, RZ, 0xc0, !PT ;  /* 0x0000ffff16157812 */ /* 0x008fe400078ec0ff */
[----:B----4-:R-:W-:Y:S02]  /*d14a0*/  LOP3.LUT R3, R29, 0xffff, RZ, 0xc0, !PT ;  /* 0x0000ffff1d037812 */ /* 0x010fe400078ec0ff */
[----:B------:R-:W2:Y:S01]  /*d14b0*/  LDL.LU R29, [R1+0x770] ;  /* 0x00077000011d7983 */ /* 0x000ea20000300800 */
[----:B------:R-:W-:Y:S02]  /*d14c0*/  PRMT R19, R21, 0x3340, R0 ;  /* 0x0000334015137816 */ /* 0x000fe40000000000 */
[----:B------:R-:W-:-:S04]  /*d14d0*/  PRMT R22, R2, 0x3340, R3 ;  /* 0x0000334002167816 */ /* 0x000fc80000000003 */
[----:B------:R-:W-:-:S05]  /*d14e0*/  PRMT R19, R22, 0x5410, R19 ;  /* 0x0000541016137816 */ /* 0x000fca0000000013 */
[----:B------:R-:W-:Y:S04]  /*d14f0*/  STL [R1+0x6dc], R19 ;  /* 0x0006dc1301007387 */ /* 0x000fe80000100800 */
[----:B------:R-:W-:Y:S04]  /*d1500*/  STL.64 [R1+0x59b8], R10 ;  /* 0x0059b80a01007387 */ /* 0x000fe80000100a00 */
[----:B------:R0:W-:Y:S01]  /*d1510*/  STL.64 [R1+0xcc0], R24 ;  /* 0x000cc01801007387 */ /* 0x0001e20000100a00 */
[----:B------:R-:W-:Y:S02]  /*d1520*/  SHF.R.U32.HI R2, RZ, 0x8, R2 ;  /* 0x00000008ff027819 */ /* 0x000fe40000011602 */
[----:B------:R-:W-:Y:S01]  /*d1530*/  SHF.R.U32.HI R3, RZ, 0x8, R3 ;  /* 0x00000008ff037819 */ /* 0x000fe20000011603 */
[----:B0-----:R-:W3:Y:S01]  /*d1540*/  LDL.LU R24, [R1+0x218c] ;  /* 0x00218c0001187983 */ /* 0x001ee20000300800 */
[----:B------:R-:W-:-:S02]  /*d1550*/  SHF.R.U32.HI R19, RZ, 0x8, R21 ;  /* 0x00000008ff137819 */ /* 0x000fc40000011615 */
[----:B------:R-:W-:Y:S02]  /*d1560*/  LOP3.LUT R2, R2, 0xffff, RZ, 0xc0, !PT ;  /* 0x0000ffff02027812 */ /* 0x000fe400078ec0ff */
[----:B------:R-:W-:Y:S02]  /*d1570*/  LOP3.LUT R3, R3, 0xffff, RZ, 0xc0, !PT ;  /* 0x0000ffff03037812 */ /* 0x000fe400078ec0ff */
[----:B------:R-:W-:Y:S02]  /*d1580*/  LOP3.LUT R19, R19, 0xffff, RZ, 0xc0, !PT ;  /* 0x0000ffff13137812 */ /* 0x000fe400078ec0ff */
[----:B------:R-:W-:Y:S02]  /*d1590*/  PRMT R10, R2, 0x3340, R3 ;  /* 0x00003340020a7816 */ /* 0x000fe40000000003 */
[----:B------:R-:W-:-:S03]  /*d15a0*/  PRMT R3, R19, 0x3340, R0 ;  /* 0x0000334013037816 */ /* 0x000fc60000000000 */
[----:B------:R-:W-:Y:S04]  /*d15b0*/  STL [R1+0x3d4], R10 ;  /* 0x0003d40a01007387 */ /* 0x000fe80000100800 */
[----:B------:R0:W-:Y:S04]  /*d15c0*/  STL [R1+0x6c], R3 ;  /* 0x00006c0301007387 */ /* 0x0001e80000100800 */
[----:B------:R-:W4:Y:S01]  /*d15d0*/  LDL.LU R21, [R1+0x4da0] ;  /* 0x004da00001157983 */ /* 0x000f220000300800 */
[----:B------:R-:W-:Y:S02]  /*d15e0*/  LOP3.LUT R22, R27, 0xffff, RZ, 0xc0, !PT ;  /* 0x0000ffff1b167812 */ /* 0x000fe400078ec0ff */
[----:B0-----:R-:W-:Y:S01]  /*d15f0*/  LOP3.LUT R3, R20, 0xffff, RZ, 0xc0, !PT ;  /* 0x0000ffff14037812 */ /* 0x001fe200078ec0ff */
[----:B------:R-:W4:Y:S04]  /*d1600*/  LDL.LU R27, [R1+0x68c] ;  /* 0x00068c00011b7983 */ /* 0x000f280000300800 */
[----:B------:R-:W4:Y:S01]  /*d1610*/  LDL.LU R20, [R1+0x970] ;  /* 0x0009700001147983 */ /* 0x000f220000300800 */
[----:B------:R-:W-:-:S02]  /*d1620*/  LOP3.LUT R2, R28, 0xffff, RZ, 0xc0, !PT ;  /* 0x0000ffff1c027812 */ /* 0x000fc400078ec0ff */
[----:B------:R-:W-:Y:S02]  /*d1630*/  PRMT R19, R22, 0x3340, R0 ;  /* 0x0000334016137816 */ /* 0x000fe40000000000 */
[----:B------:R-:W-:-:S04]  /*d1640*/  PRMT R10, R2, 0x3340, R3 ;  /* 0x00003340020a7816 */ /* 0x000fc80000000003 */
[----:B------:R-:W-:Y:S02]  /*d1650*/  PRMT R19, R10, 0x5410, R19 ;  /* 0x000054100a137816 */ /* 0x000fe40000000013 */
[----:B------:R-:W-:Y:S01]  /*d1660*/  IADD3 R10, P1, R17, R13, RZ ;  /* 0x0000000d110a7210 */ /* 0x000fe20007f3e0ff */
[----:B------:R-:W-:Y:S04]  /*d1670*/  STL [R1+0x579c], R22 ;  /* 0x00579c1601007387 */ /* 0x000fe80000100800 */
[----:B------:R0:W-:Y:S01]  /*d1680*/  STL [R1+0x4d48], R19 ;  /* 0x004d481301007387 */ /* 0x0001e20000100800 */
[----:B------:R-:W-:Y:S01]  /*d1690*/  IMAD.X R11, R18, 0x1, R15, P1 ;  /* 0x00000001120b7824 */ /* 0x000fe200008e060f */
[----:B------:R-:W-:-:S04]  /*d16a0*/  SHF.R.U32.HI R2, RZ, 0x8, R2 ;  /* 0x00000008ff027819 */ /* 0x000fc80000011602 */
[----:B------:R-:W-:Y:S02]  /*d16b0*/  LOP3.LUT R2, R2, 0xffff, RZ, 0xc0, !PT ;  /* 0x0000ffff02027812 */ /* 0x000fe400078ec0ff */
[----:B0-----:R-:W-:Y:S01]  /*d16c0*/  SHF.R.U32.HI R19, RZ, 0x8, R3 ;  /* 0x00000008ff137819 */ /* 0x001fe20000011603 */
[----:B------:R0:W-:Y:S03]  /*d16d0*/  STL.64 [R1+0xcd8], R10 ;  /* 0x000cd80a01007387 */ /* 0x0001e60000100a00 */
[----:B------:R-:W-:-:S04]  /*d16e0*/  LOP3.LUT R19, R19, 0xffff, RZ, 0xc0, !PT ;  /* 0x0000ffff13137812 */ /* 0x000fc800078ec0ff */
[----:B------:R-:W-:Y:S02]  /*d16f0*/  PRMT R28, R2, 0x3340, R19 ;  /* 0x00003340021c7816 */ /* 0x000fe40000000013 */
[----:B0-----:R-:W-:-:S03]  /*d1700*/  LOP3.LUT R11, R23, 0xffff, RZ, 0xc0, !PT ;  /* 0x0000ffff170b7812 */ /* 0x001fc600078ec0ff */
[----:B------:R-:W-:Y:S04]  /*d1710*/  STL [R1+0x54f4], R28 ;  /* 0x0054f41c01007387 */ /* 0x000fe80000100800 */
[----:B------:R-:W4:Y:S04]  /*d1720*/  LDL.LU R23, [R1+0x688] ;  /* 0x0006880001177983 */ /* 0x000f280000300800 */
[----:B------:R-:W4:Y:S01]  /*d1730*/  LDL.LU R25, [R1+0x4da8] ;  /* 0x004da80001197983 */ /* 0x000f220000300800 */
[----:B--2---:R-:W-:-:S03]  /*d1740*/  LOP3.LUT R22, R29, 0xffff, RZ, 0xc0, !PT ;  /* 0x0000ffff1d167812 */ /* 0x004fc600078ec0ff */
[----:B------:R-:W2:Y:S01]  /*d1750*/  LDL.LU R29, [R1+0x974] ;  /* 0x00097400011d7983 */ /* 0x000ea20000300800 */
[----:B------:R-:W-:Y:S02]  /*d1760*/  PRMT R19, R22, 0x3340, R0 ;  /* 0x0000334016137816 */ /* 0x000fe40000000000 */
[----:B---3--:R-:W-:-:S04]  /*d1770*/  LOP3.LUT R10, R24, 0xffff, RZ, 0xc0, !PT ;  /* 0x0000ffff180a7812 */ /* 0x008fc800078ec0ff */
[----:B------:R-:W-:-:S04]  /*d1780*/  PRMT R2, R11, 0x3340, R10 ;  /* 0x000033400b027816 */ /* 0x000fc8000000000a */
[----:B------:R-:W-:Y:S02]  /*d1790*/  PRMT R19, R2, 0x5410, R19 ;  /* 0x0000541002137816 */ /* 0x000fe40000000013 */
[----:B------:R-:W-:-:S03]  /*d17a0*/  IADD3 R2, P1, R17, R14, RZ ;  /* 0x0000000e11027210 */ /* 0x000fc60007f3e0ff */
[----:B------:R0:W-:Y:S02]  /*d17b0*/  STL [R1+0x6d8], R19 ;  /* 0x0006d81301007387 */ /* 0x0001e40000100800 */
[----:B------:R-:W-:Y:S01]  /*d17c0*/  IMAD.X R3, R18, 0x1, R16, P1 ;  /* 0x0000000112037824 */ /* 0x000fe200008e0610 */
[----:B------:R-:W-:-:S04]  /*d17d0*/  SHF.R.U32.HI R18, RZ, 0x8, R10 ;  /* 0x00000008ff127819 */ /* 0x000fc8000001160a */
[----:B------:R-:W-:Y:S02]  /*d17e0*/  LOP3.LUT R18, R18, 0xffff, RZ, 0xc0, !PT ;  /* 0x0000ffff12127812 */ /* 0x000fe400078ec0ff */
[----:B0-----:R-:W-:-:S04]  /*d17f0*/  SHF.R.U32.HI R19, RZ, 0x8, R11 ;  /* 0x00000008ff137819 */ /* 0x001fc8000001160b */
[----:B------:R-:W-:Y:S01]  /*d1800*/  LOP3.LUT R19, R19, 0xffff, RZ, 0xc0, !PT ;  /* 0x0000ffff13137812 */ /* 0x000fe200078ec0ff */
[----:B------:R0:W-:Y:S01]  /*d1810*/  STL.64 [R1+0xcc8], R2 ;  /* 0x000cc80201007387 */ /* 0x0001e20000100a00 */
[----:B----4-:R-:W-:Y:S02]  /*d1820*/  LOP3.LUT R10, R21, 0xffff, RZ, 0xc0, !PT ;  /* 0x0000ffff150a7812 */ /* 0x010fe400078ec0ff */
[----:B------:R-:W-:Y:S02]  /*d1830*/  PRMT R18, R19, 0x3340, R18 ;  /* 0x0000334013127816 */ /* 0x000fe40000000012 */
[----:B------:R-:W-:Y:S02]  /*d1840*/  LOP3.LUT R11, R27, 0xffff, RZ, 0xc0, !PT ;  /* 0x0000ffff1b0b7812 */ /* 0x000fe400078ec0ff */
[----:B------:R-:W-:Y:S01]  /*d1850*/  LOP3.LUT R20, R20, 0xffff, RZ, 0xc0, !PT ;  /* 0x0000ffff14147812 */ /* 0x000fe200078ec0ff */
[----:B0-----:R-:W3:Y:S04]  /*d1860*/  LDL.LU.64 R2, [R1+0x59c0] ;  /* 0x0059c00001027983 */ /* 0x001ee80000300a00 */
[----:B------:R0:W-:Y:S01]  /*d1870*/  STL [R1+0x39c], R18 ;  /* 0x00039c1201007387 */ /* 0x0001e20000100800 */
[----:B------:R-:W-:-:S02]  /*d1880*/  PRMT R19, R10, 0x3340, R20 ;  /* 0x000033400a137816 */ /* 0x000fc40000000014 */
[----:B0-----:R-:W-:-:S04]  /*d1890*/  PRMT R18, R11, 0x3340, R0 ;  /* 0x000033400b127816 */ /* 0x001fc80000000000 */
[----:B------:R-:W-:Y:S02]  /*d18a0*/  PRMT R18, R19, 0x5410, R18 ;  /* 0x0000541013127816 */ /* 0x000fe40000000012 */
[----:B------:R-:W-:-:S03]  /*d18b0*/  SHF.R.U32.HI R19, RZ, 0x8, R20 ;  /* 0x00000008ff137819 */ /* 0x000fc60000011614 */
[----:B------:R0:W-:Y:S04]  /*d18c0*/  STL [R1+0x6d0], R18 ;  /* 0x0006d01201007387 */ /* 0x0001e80000100800 */
[----:B------:R-:W4:Y:S04]  /*d18d0*/  LDL.LU R21, [R1+0x5ac] ;  /* 0x0005ac0001157983 */ /* 0x000f280000300800 */
[----:B------:R-:W4:Y:S04]  /*d18e0*/  LDL.LU R27, [R1+0x224] ;  /* 0x00022400011b7983 */ /* 0x000f280000300800 */
[----:B------:R-:W4:Y:S01]  /*d18f0*/  LDL.LU R20, [R1+0x3c8] ;  /* 0x0003c80001147983 */ /* 0x000f220000300800 */
[----:B------:R-:W-:-:S02]  /*d1900*/  SHF.R.U32.HI R10, RZ, 0x8, R10 ;  /* 0x00000008ff0a7819 */ /* 0x000fc4000001160a */
[----:B------:R-:W-:Y:S02]  /*d1910*/  LOP3.LUT R19, R19, 0xffff, RZ, 0xc0, !PT ;  /* 0x0000ffff13137812 */ /* 0x000fe400078ec0ff */
[----:B0-----:R-:W-:Y:S02]  /*d1920*/  SHF.R.U32.HI R18, RZ, 0x8, R11 ;  /* 0x00000008ff127819 */ /* 0x001fe4000001160b */
[----:B------:R-:W-:Y:S02]  /*d1930*/  LOP3.LUT R10, R10, 0xffff, RZ, 0xc0, !PT ;  /* 0x0000ffff0a0a7812 */ /* 0x000fe400078ec0ff */
[----:B------:R-:W-:Y:S02]  /*d1940*/  LOP3.LUT R18, R18, 0xffff, RZ, 0xc0, !PT ;  /* 0x0000ffff12127812 */ /* 0x000fe400078ec0ff */
[----:B------:R-:W-:Y:S02]  /*d1950*/  PRMT R11, R10, 0x3340, R19 ;  /* 0x000033400a0b7816 */ /* 0x000fe40000000013 */
[----:B------:R-:W-:-:S03]  /*d1960*/  PRMT R10, R18, 0x3340, R0 ;  /* 0x00003340120a7816 */ /* 0x000fc60000000000 */
[----:B------:R0:W-:Y:S04]  /*d1970*/  STL [R1+0x370], R11 ;  /* 0x0003700b01007387 */ /* 0x0001e80000100800 */
[----:B------:R-:W-:Y:S01]  /*d1980*/  STL [R1+0x8c], R10 ;  /* 0x00008c0a01007387 */ /* 0x000fe20000100800 */
[----:B------:R-:W-:Y:S01]  /*d1990*/  LOP3.LUT R23, R23, 0xffff, RZ, 0xc0, !PT ;  /* 0x0000ffff17177812 */ /* 0x000fe200078ec0ff */
[----:B------:R-:W-:Y:S01]  /*d19a0*/  VIADD R17, R17, UR5 ;  /* 0x0000000511117c36 */ /* 0x000fe20008000000 */
[----:B------:R-:W-:Y:S02]  /*d19b0*/  ULDC UR5, c[0x0][0x248] ;  /* 0x0000920000057ab9 */ /* 0x000fe40000000800 */
[----:B------:R-:W-:Y:S02]  /*d19c0*/  PRMT R18, R23, 0x3340, R0 ;  /* 0x0000334017127816 */ /* 0x000fe40000000000 */
[----:B0-----:R-:W-:-:S02]  /*d19d0*/  LOP3.LUT R11, R25, 0xffff, RZ, 0xc0, !PT ;  /* 0x0000ffff190b7812 */ /* 0x001fc400078ec0ff */
[----:B------:R-:W-:Y:S01]  /*d19e0*/  IADD3 R24, P1, R17, R0, RZ ;  /* 0x0000000011187210 */ /* 0x000fe20007f3e0ff */
[----:B------:R0:W-:Y:S02]  /*d19f0*/  STL [R1+0x57a0], R23 ;  /* 0x0057a01701007387 */ /* 0x0001e40000100800 */
[----:B0-----:R-:W-:-:S04]  /*d1a00*/  SHF.R.U32.HI R23, RZ, 0x8, R11 ;  /* 0x00000008ff177819 */ /* 0x001fc8000001160b */
[----:B------:R-:W-:Y:S02]  /*d1a10*/  LOP3.LUT R23, R23, 0xffff, RZ, 0xc0, !PT ;  /* 0x0000ffff17177812 */ /* 0x000fe400078ec0ff */
[----:B--2---:R-:W-:-:S04]  /*d1a20*/  LOP3.LUT R10, R29, 0xffff, RZ, 0xc0, !PT ;  /* 0x0000ffff1d0a7812 */ /* 0x004fc800078ec0ff */
[----:B------:R-:W-:-:S04]  /*d1a30*/  PRMT R19, R11, 0x3340, R10 ;  /* 0x000033400b137816 */ /* 0x000fc8000000000a */
[----:B------:R-:W-:Y:S02]  /*d1a40*/  PRMT R19, R19, 0x5410, R18 ;  /* 0x0000541013137816 */ /* 0x000fe40000000012 */
[----:B------:R-:W-:-:S03]  /*d1a50*/  SHF.R.S32.HI R18, RZ, 0x1f, R17 ;  /* 0x0000001fff127819 */ /* 0x000fc60000011411 */
[----:B------:R0:W-:Y:S02]  /*d1a60*/  STL [R1+0x4d44], R19 ;  /* 0x004d441301007387 */ /* 0x0001e40000100800 */
[----:B0-----:R-:W-:-:S04]  /*d1a70*/  SHF.R.U32.HI R19, RZ, 0x8, R22 ;  /* 0x00000008ff137819 */ /* 0x001fc80000011616 */
[----:B------:R-:W-:-:S04]  /*d1a80*/  LOP3.LUT R19, R19, 0xffff, RZ, 0xc0, !PT ;  /* 0x0000ffff13137812 */ /* 0x000fc800078ec0ff */
[----:B------:R-:W-:Y:S01]  /*d1a90*/  PRMT R19, R19, 0x3340, R0 ;  /* 0x0000334013137816 */ /* 0x000fe20000000000 */
[----:B---3--:R-:W-:-:S05]  /*d1aa0*/  IMAD.X R25, R18, 0x1, R2, P1 ;  /* 0x0000000112197824 */ /* 0x008fca00008e0602 */
[----:B------:R0:W-:Y:S04]  /*d1ab0*/  STL.64 [R1+0xcb8], R24 ;  /* 0x000cb81801007387 */ /* 0x0001e80000100a00 */
[----:B------:R-:W2:Y:S01]  /*d1ac0*/  LDL.LU R22, [R1+0x5b0] ;  /* 0x0005b00001167983 */ /* 0x000ea20000300800 */
[----:B0-----:R-:W-:-:S03]  /*d1ad0*/  SHF.R.U32.HI R24, RZ, 0x8, R10 ;  /* 0x00000008ff187819 */ /* 0x001fc6000001160a */
[----:B------:R-:W3:Y:S04]  /*d1ae0*/  LDL.LU R10, [R1+0x228] ;  /* 0x00022800010a7983 */ /* 0x000ee80000300800 */
[----:B------:R-:W3:Y:S01]  /*d1af0*/  LDL.LU R11, [R1+0x3cc] ;  /* 0x0003cc00010b7983 */ /* 0x000ee20000300800 */
[----:B------:R-:W-:Y:S02]  /*d1b00*/  LOP3.LUT R24, R24, 0xffff, RZ, 0xc0, !PT ;  /* 0x0000ffff18187812 */ /* 0x000fe400078ec0ff */
[----:B----4-:R-:W-:Y:S02]  /*d1b10*/  LOP3.LUT R28, R21, 0xffff, RZ, 0xc0, !PT ;  /* 0x0000ffff151c7812 */ /* 0x010fe400078ec0ff */
[----:B------:R-:W-:Y:S02]  /*d1b20*/  PRMT R29, R23, 0x3340, R24 ;  /* 0x00003340171d7816 */ /* 0x000fe40000000018 */
[----:B------:R-:W-:-:S02]  /*d1b30*/  LOP3.LUT R23, R27, 0xffff, RZ, 0xc0, !PT ;  /* 0x0000ffff1b177812 */ /* 0x000fc400078ec0ff */
[----:B------:R-:W-:Y:S01]  /*d1b40*/  LOP3.LUT R20, R20, 0xffff, RZ, 0xc0, !PT ;  /* 0x0000ffff14147812 */ /* 0x000fe200078ec0ff */
[----:B------:R-:W-:Y:S04]  /*d1b50*/  STL [R1+0x54f8], R29 ;  /* 0x0054f81d01007387 */ /* 0x000fe80000100800 */
[----:B------:R0:W-:Y:S01]  /*d1b60*/  STL [R1+0x7c], R19 ;  /* 0x00007c1301007387 */ /* 0x0001e20000100800 */
[----:B------:R-:W-:Y:S02]  /*d1b70*/  PRMT R21, R28, 0x3340, R20 ;  /* 0x000033401c157816 */ /* 0x000fe40000000014 */
[----:B------:R-:W-:Y:S02]  /*d1b80*/  IADD3 R24, P1, R17, R3, RZ ;  /* 0x0000000311187210 */ /* 0x000fe40007f3e0ff */
[----:B0-----:R-:W-:-:S03]  /*d1b90*/  PRMT R19, R23, 0x3340, R0 ;  /* 0x0000334017137816 */ /* 0x001fc60000000000 */
[----:B------:R-:W-:Y:S01]  /*d1ba0*/  IMAD.X R25, R18, 0x1, R4, P1 ;  /* 0x0000000112197824 */ /* 0x000fe200008e0604 */
[----:B------:R-:W-:Y:S01]  /*d1bb0*/  PRMT R19, R21, 0x5410, R19 ;  /* 0x0000541015137816 */ /* 0x000fe20000000013 */
[----:B------:R-:W-:Y:S04]  /*d1bc0*/  STL.64 [R1+0x59b0], R2 ;  /* 0x0059b00201007387 */ /* 0x000fe80000100a00 */
[----:B------:R-:W-:Y:S04]  /*d1bd0*/  STL [R1+0x6bc], R19 ;  /* 0x0006bc1301007387 */ /* 0x000fe80000100800 */
[----:B------:R-:W4:Y:S04]  /*d1be0*/  LDL.LU R26, [R1+0x55c] ;  /* 0x00055c00011a7983 */ /* 0x000f280000300800 */
[----:B------:R0:W-:Y:S04]  /*d1bf0*/  STL.64 [R1+0xcb0], R24 ;  /* 0x000cb01801007387 */ /* 0x0001e80000100a00 */
[----:B0-----:R-:W4:Y:S04]  /*d1c00*/  LDL.LU R24, [R1+0x15c] ;  /* 0x00015c0001187983 */ /* 0x001f280000300800 */
[----:B------:R-:W4:Y:S04]  /*d1c10*/  LDL.LU R25, [R1+0x2bc] ;  /* 0x0002bc0001197983 */ /* 0x000f280000300800 */
[----:B------:R-:W4:Y:S04]  /*d1c20*/  LDL.LU R21, [R1+0x4dc4] ;  /* 0x004dc40001157983 */ /* 0x000f280000300800 */
[----:B------:R-:W4:Y:S01]  /*d1c30*/  LDL.LU R27, [R1+0x7ac] ;  /* 0x0007ac00011b7983 */ /* 0x000f220000300800 */
        /* <DEDUP_REMOVED lines=9> */
[----:B------:R-:W-:Y:S04]  /*d1cd0*/  STL [R1+0x358], R23 ;  /* 0x0003581701007387 */ /* 0x000fe80000100800 */
[----:B------:R3:W-:Y:S01]  /*d1ce0*/  STL [R1+0x9c], R3 ;  /* 0x00009c0301007387 */ /* 0x0007e20000100800 */
[----:B------:R-:W-:-:S05]  /*d1cf0*/  IADD3 R28, P1, R17, R5, RZ ;  /* 0x00000005111c7210 */ /* 0x000fca0007f3e0ff */
[----:B------:R-:W-:Y:S01]  /*d1d00*/  IMAD.X R29, R18, 0x1, R6, P1 ;  /* 0x00000001121d7824 */ /* 0x000fe200008e0606 */
[----:B--2---:R-:W-:Y:S02]  /*d1d10*/  LOP3.LUT R2, R22, 0xffff, RZ, 0xc0, !PT ;  /* 0x0000ffff16027812 */ /* 0x004fe400078ec0ff */
[----:B---3--:R-:W-:Y:S02]  /*d1d20*/  LOP3.LUT R3, R11, 0xffff, RZ, 0xc0, !PT ;  /* 0x0000ffff0b037812 */ /* 0x008fe400078ec0ff */
[----:B------:R-:W-:Y:S02]  /*d1d30*/  LOP3.LUT R10, R10, 0xffff, RZ, 0xc0, !PT ;  /* 0x0000ffff0a0a7812 */ /* 0x000fe400078ec0ff */
[--C-:B------:R-:W-:Y:S02]  /*d1d40*/  PRMT R11, R2, 0x3340, R3.reuse ;  /* 0x00003340020b7816 */ /* 0x100fe40000000003 */
[----:B------:R-:W-:Y:S02]  /*d1d50*/  SHF.R.U32.HI R2, RZ, 0x8, R2 ;  /* 0x00000008ff027819 */ /* 0x000fe40000011602 */
[----:B------:R-:W-:-:S02]  /*d1d60*/  SHF.R.U32.HI R3, RZ, 0x8, R3 ;  /* 0x00000008ff037819 */ /* 0x000fc40000011603 */
[----:B------:R-:W-:Y:S02]  /*d1d70*/  PRMT R19, R10, 0x3340, R0 ;  /* 0x000033400a137816 */ /* 0x000fe40000000000 */
[----:B------:R-:W-:Y:S02]  /*d1d80*/  LOP3.LUT R2, R2, 0xffff, RZ, 0xc0, !PT ;  /* 0x0000ffff02027812 */ /* 0x000fe400078ec0ff */
[----:B------:R-:W-:Y:S02]  /*d1d90*/  LOP3.LUT R3, R3, 0xffff, RZ, 0xc0, !PT ;  /* 0x0000ffff03037812 */ /* 0x000fe400078ec0ff */
[----:B------:R-:W-:Y:S02]  /*d1da0*/  PRMT R23, R11, 0x5410, R19 ;  /* 0x000054100b177816 */ /* 0x000fe40000000013 */
[----:B------:R-:W-:Y:S02]  /*d1db0*/  SHF.R.U32.HI R19, RZ, 0x8, R10 ;  /* 0x00000008ff137819 */ /* 0x000fe4000001160a */
[----:B------:R-:W-:Y:S01]  /*d1dc0*/  PRMT R3, R2, 0x3340, R3 ;  /* 0x0000334002037816 */ /* 0x000fe20000000003 */
[----:B------:R-:W-:Y:S01]  /*d1dd0*/  STL [R1+0x57a4], R23 ;  /* 0x0057a41701007387 */ /* 0x000fe20000100800 */
[----:B------:R-:W-:-:S03]  /*d1de0*/  LOP3.LUT R19, R19, 0xffff, RZ, 0xc0, !PT ;  /* 0x0000ffff13137812 */ /* 0x000fc600078ec0ff */
[----:B------:R-:W-:Y:S04]  /*d1df0*/  STL.64 [R1+0xc98], R28 ;  /* 0x000c981c01007387 */ /* 0x000fe80000100a00 */
[----:B------:R0:W-:Y:S01]  /*d1e00*/  STL [R1+0x35c], R3 ;  /* 0x00035c0301007387 */ /* 0x0001e20000100800 */
[----:B------:R-:W-:Y:S02]  /*d1e10*/  PRMT R2, R19, 0x3340, R0 ;  /* 0x0000334013027816 */ /* 0x000fe40000000000 */
[----:B----4-:R-:W-:-:S03]  /*d1e20*/  LOP3.LUT R22, R26, 0xffff, RZ, 0xc0, !PT ;  /* 0x0000ffff1a167812 */ /* 0x010fc600078ec0ff */
[----:B------:R1:W-:Y:S01]  /*d1e30*/  STL [R1+0x98], R2 ;  /* 0x0000980201007387 */ /* 0x0003e20000100800 */
[----:B0-----:R-:W-:Y:S02]  /*d1e40*/  LOP3.LUT R3, R24, 0xffff, RZ, 0xc0, !PT ;  /* 0x0000ffff18037812 */ /* 0x001fe400078ec0ff */
[----:B------:R-:W-:Y:S02]  /*d1e50*/  LOP3.LUT R10, R25, 0xffff, RZ, 0xc0, !PT ;  /* 0x0000ffff190a7812 */ /* 0x000fe400078ec0ff */
[----:B------:R-:W-:Y:S02]  /*d1e60*/  PRMT R19, R3, 0x3340, R0 ;  /* 0x0000334003137816 */ /* 0x000fe40000000000 */
[----:B------:R-:W-:Y:S02]  /*d1e70*/  PRMT R11, R22, 0x3340, R10 ;  /* 0x00003340160b7816 */ /* 0x000fe4000000000a */
[----:B-1----:R-:W-:Y:S02]  /*d1e80*/  LOP3.LUT R2, R27, 0xffff, RZ, 0xc0, !PT ;  /* 0x0000ffff1b027812 */ /* 0x002fe400078ec0ff */
[----:B------:R-:W-:Y:S01]  /*d1e90*/  LOP3.LUT R28, R20, 0xffff, RZ, 0xc0, !PT ;  /* 0x0000ffff141c7812 */ /* 0x000fe200078ec0ff */
[----:B------:R-:W2:Y:S01]  /*d1ea0*/  LDL.LU R27, [R1+0x564] ;  /* 0x00056400011b7983 */ /* 0x000ea20000300800 */
[----:B------:R-:W-:-:S03]  /*d1eb0*/  PRMT R29, R11, 0x5410, R19 ;  /* 0x000054100b1d7816 */ /* 0x000fc60000000013 */
[----:B------:R-:W3:Y:S04]  /*d1ec0*/  LDL.LU R20, [R1+0x174] ;  /* 0x0001740001147983 */ /* 0x000ee80000300800 */
[----:B------:R-:W4:Y:S01]  /*d1ed0*/  LDL.LU R24, [R1+0x2c8] ;  /* 0x0002c80001187983 */ /* 0x000f220000300800 */
[----:B------:R-:W-:-:S03]  /*d1ee0*/  LOP3.LUT R23, R21, 0xffff, RZ, 0xc0, !PT ;  /* 0x0000ffff15177812 */ /* 0x000fc600078ec0ff */
[----:B------:R-:W3:Y:S04]  /*d1ef0*/  LDL.LU R26, [R1+0x4dcc] ;  /* 0x004dcc00011a7983 */ /* 0x000ee80000300800 */
[----:B------:R-:W3:Y:S04]  /*d1f00*/  LDL.LU R25, [R1+0x960] ;  /* 0x0009600001197983 */ /* 0x000ee80000300800 */
[----:B------:R0:W-:Y:S01]  /*d1f10*/  STL [R1+0x57a8], R29 ;  /* 0x0057a81d01007387 */ /* 0x0001e20000100800 */
[----:B------:R-:W-:-:S03]  /*d1f20*/  PRMT R19, R2, 0x3340, R0 ;  /* 0x0000334002137816 */ /* 0x000fc60000000000 */
[----:B------:R-:W3:Y:S01]  /*d1f30*/  LDL.LU R21, [R1+0x219c] ;  /* 0x00219c0001157983 */ /* 0x000ee20000300800 */
[----:B0-----:R-:W-:Y:S01]  /*d1f40*/  IMAD.MOV.U32 R29, RZ, RZ, R10 ;  /* 0x000000ffff1d7224 */ /* 0x001fe200078e000a */
[----:B------:R-:W-:-:S04]  /*d1f50*/  PRMT R10, R23, 0x3340, R28 ;  /* 0x00003340170a7816 */ /* 0x000fc8000000001c */
[----:B------:R-:W-:Y:S02]  /*d1f60*/  PRMT R19, R10, 0x5410, R19 ;  /* 0x000054100a137816 */ /* 0x000fe40000000013 */
[----:B------:R-:W-:-:S05]  /*d1f70*/  IADD3 R10, P1, R17, R7, RZ ;  /* 0x00000007110a7210 */ /* 0x000fca0007f3e0ff */
[----:B------:R-:W-:Y:S01]  /*d1f80*/  IMAD.X R11, R18, 0x1, R8, P1 ;  /* 0x00000001120b7824 */ /* 0x000fe200008e0608 */
[----:B------:R-:W-:Y:S04]  /*d1f90*/  STL [R1+0x6b4], R19 ;  /* 0x0006b41301007387 */ /* 0x000fe80000100800 */
        /* <DEDUP_REMOVED lines=12> */
[----:B------:R-:W-:Y:S04]  /*d2060*/  STL [R1+0x354], R28 ;  /* 0x0003541c01007387 */ /* 0x000fe80000100800 */
[----:B------:R0:W-:Y:S01]  /*d2070*/  STL [R1+0x1d4], R19 ;  /* 0x0001d41301007387 */ /* 0x0001e20000100800 */
[----:B------:R-:W-:Y:S02]  /*d2080*/  SHF.R.U32.HI R2, RZ, 0x8, R2 ;  /* 0x00000008ff027819 */ /* 0x000fe40000011602 */
[----:B------:R-:W-:Y:S02]  /*d2090*/  IADD3 R22, P1, R17, R9, RZ ;  /* 0x0000000911167210 */ /* 0x000fe40007f3e0ff */
[----:B------:R-:W-:Y:S02]  /*d20a0*/  LOP3.LUT R2, R2, 0xffff, RZ, 0xc0, !PT ;  /* 0x0000ffff02027812 */ /* 0x000fe400078ec0ff */
[----:B0-----:R-:W-:-:S04]  /*d20b0*/  SHF.R.U32.HI R19, RZ, 0x8, R3 ;  /* 0x00000008ff137819 */ /* 0x001fc80000011603 */
[----:B------:R-:W-:Y:S02]  /*d20c0*/  LOP3.LUT R19, R19, 0xffff, RZ, 0xc0, !PT ;  /* 0x0000ffff13137812 */ /* 0x000fe400078ec0ff */
[--C-:B------:R-:W-:Y:S02]  /*d20d0*/  PRMT R2, R2, 0x3340, R0.reuse ;  /* 0x0000334002027816 */ /* 0x100fe40000000000 */
[----:B------:R-:W-:Y:S02]  /*d20e0*/  PRMT R19, R19, 0x3340, R0 ;  /* 0x0000334013137816 */ /* 0x000fe40000000000 */
[----:B--2---:R-:W-:Y:S02]  /*d20f0*/  LOP3.LUT R3, R27, 0xffff, RZ, 0xc0, !PT ;  /* 0x0000ffff1b037812 */ /* 0x004fe400078ec0ff */
[----:B----4-:R-:W-:Y:S02]  /*d2100*/  LOP3.LUT R24, R24, 0xffff, RZ, 0xc0, !PT ;  /* 0x0000ffff18187812 */ /* 0x010fe400078ec0ff */
[----:B---3--:R-:W-:Y:S01]  /*d2110*/  LOP3.LUT R21, R21, 0xffff, RZ, 0xc0, !PT ;  /* 0x0000ffff15157812 */ /* 0x008fe200078ec0ff */
[----:B------:R-:W-:-:S05]  /*d2120*/  IMAD.X R23, R18, 0x1, R10, P1 ;  /* 0x0000000112177824 */ /* 0x000fca00008e060a */
[----:B------:R-:W-:Y:S04]  /*d2130*/  STL.64 [R1+0xca0], R22 ;  /* 0x000ca01601007387 */ /* 0x000fe80000100a00 */
[----:B------:R0:W-:Y:S04]  /*d2140*/  STL [R1+0x90], R19 ;  /* 0x0000901301007387 */ /* 0x0001e80000100800 */
[----:B------:R1:W-:Y:S01]  /*d2150*/  STL [R1+0x94], R2 ;  /* 0x0000940201007387 */ /* 0x0003e20000100800 */
[----:B0-----:R-:W-:-:S03]  /*d2160*/  LOP3.LUT R19, R20, 0xffff, RZ, 0xc0, !PT ;  /* 0x0000ffff14137812 */ /* 0x001fc600078ec0ff */
[----:B------:R-:W2:Y:S04]  /*d2170*/  LDL.LU R22, [R1+0x4db4] ;  /* 0x004db40001167983 */ /* 0x000ea80000300800 */
[----:B------:R-:W3:Y:S04]  /*d2180*/  LDL.LU R27, [R1+0x764] ;  /* 0x00076400011b7983 */ /* 0x000ee80000300800 */
[----:B------:R-:W4:Y:S01]  /*d2190*/  LDL.LU R20, [R1+0x978] ;  /* 0x0009780001147983 */ /* 0x000f220000300800 */
[----:B------:R-:W-:-:S03]  /*d21a0*/  LOP3.LUT R23, R25, 0xffff, RZ, 0xc0, !PT ;  /* 0x0000ffff19177812 */ /* 0x000fc600078ec0ff */
[----:B------:R0:W-:Y:S01]  /*d21b0*/  STL [R1+0x4d80], R19 ;  /* 0x004d801301007387 */ /* 0x0001e20000100800 */
[----:B------:R-:W-:Y:S02]  /*d21c0*/  PRMT R25, R3, 0x3340, R24 ;  /* 0x0000334003197816 */ /* 0x000fe40000000018 */
[----:B-1----:R-:W-:Y:S02]  /*d21d0*/  LOP3.LUT R2, R26, 0xffff, RZ, 0xc0, !PT ;  /* 0x0000ffff1a027812 */ /* 0x002fe400078ec0ff */
[----:B------:R-:W-:Y:S02]  /*d21e0*/  IADD3 R28, P1, R17, R11, RZ ;  /* 0x0000000b111c7210 */ /* 0x000fe40007f3e0ff */
[----:B0-----:R-:W-:-:S04]  /*d21f0*/  PRMT R19, R19, 0x3340, R0 ;  /* 0x0000334013137816 */ /* 0x001fc80000000000 */
[----:B------:R-:W-:Y:S02]  /*d2200*/  PRMT R26, R25, 0x5410, R19 ;  /* 0x00005410191a7816 */ /* 0x000fe40000000013 */
[----:B------:R-:W-:Y:S02]  /*d2210*/  PRMT R19, R23, 0x3340, R0 ;  /* 0x0000334017137816 */ /* 0x000fe40000000000 */
[----:B------:R-:W-:Y:S01]  /*d2220*/  PRMT R25, R2, 0x3340, R21 ;  /* 0x0000334002197816 */ /* 0x000fe20000000015 */
[----:B------:R-:W-:-:S03]  /*d2230*/  IMAD.X R29, R18, 0x1, R12, P1 ;  /* 0x00000001121d7824 */ /* 0x000fc600008e060c */
[----:B------:R-:W-:Y:S01]  /*d2240*/  PRMT R19, R25, 0x5410, R19 ;  /* 0x0000541019137816 */ /* 0x000fe20000000013 */
[----:B------:R-:W-:Y:S04]  /*d2250*/  STL [R1+0x4d3c], R26 ;  /* 0x004d3c1a01007387 */ /* 0x000fe80000100800 */
[----:B------:R-:W-:Y:S04]  /*d2260*/  STL.64 [R1+0x59a8], R10 ;  /* 0x0059a80a01007387 */ /* 0x000fe80000100a00 */
[----:B------:R0:W-:Y:S04]  /*d2270*/  STL [R1+0x6a4], R19 ;  /* 0x0006a41301007387 */ /* 0x0001e80000100800 */
[----:B------:R1:W-:Y:S01]  /*d2280*/  STL.64 [R1+0xc90], R28 ;  /* 0x000c901c01007387 */ /* 0x0003e20000100a00 */
[----:B0-----:R-:W-:-:S03]  /*d2290*/  SHF.R.U32.HI R19, RZ, 0x8, R24 ;  /* 0x00000008ff137819 */ /* 0x001fc60000011618 */
[----:B-1----:R-:W4:Y:S04]  /*d22a0*/  LDL.LU R28, [R1+0x4dbc] ;  /* 0x004dbc00011c7983 */ /* 0x002f280000300800 */
[----:B------:R-:W4:Y:S04]  /*d22b0*/  LDL.LU R26, [R1+0x76c] ;  /* 0x00076c00011a7983 */ /* 0x000f280000300800 */
[----:B------:R-:W4:Y:S01]  /*d22c0*/  LDL.LU R24, [R1+0x97c] ;  /* 0x00097c0001187983 */ /* 0x000f220000300800 */
[----:B------:R-:W-:Y:S02]  /*d22d0*/  SHF.R.U32.HI R3, RZ, 0x8, R3 ;  /* 0x00000008ff037819 */ /* 0x000fe40000011603 */
[----:B------:R-:W-:-:S02]  /*d22e0*/  LOP3.LUT R10, R19, 0xffff, RZ, 0xc0, !PT ;  /* 0x0000ffff130a7812 */ /* 0x000fc400078ec0ff */
[----:B------:R-:W-:Y:S02]  /*d22f0*/  LOP3.LUT R3, R3, 0xffff, RZ, 0xc0, !PT ;  /* 0x0000ffff03037812 */ /* 0x000fe400078ec0ff */
[----:B------:R-:W-:Y:S02]  /*d2300*/  SHF.R.U32.HI R11, RZ, 0x8, R21 ;  /* 0x00000008ff0b7819 */ /* 0x000fe40000011615 */
[----:B------:R-:W-:Y:S02]  /*d2310*/  SHF.R.U32.HI R2, RZ, 0x8, R2 ;  /* 0x00000008ff027819 */ /* 0x000fe40000011602 */
[----:B------:R-:W-:Y:S02]  /*d2320*/  PRMT R21, R3, 0x3340, R10 ;  /* 0x0000334003157816 */ /* 0x000fe4000000000a */
[----:B------:R-:W-:Y:S02]  /*d2330*/  LOP3.LUT R19, R11, 0xffff, RZ, 0xc0, !PT ;  /* 0x0000ffff0b137812 */ /* 0x000fe400078ec0ff */
[----:B------:R-:W-:Y:S01]  /*d2340*/  LOP3.LUT R2, R2, 0xffff, RZ, 0xc0, !PT ;  /* 0x0000ffff02027812 */ /* 0x000fe200078ec0ff */
[----:B------:R4:W-:Y:S03]  /*d2350*/  STL [R1+0x54fc], R21 ;  /* 0x0054fc1501007387 */ /* 0x0009e60000100800 */
[----:B------:R-:W-:-:S05]  /*d2360*/  PRMT R25, R2, 0x3340, R19 ;  /* 0x0000334002197816 */ /* 0x000fca0000000013 */
[----:B------:R-:W-:Y:S04]  /*d2370*/  STL [R1+0x585c], R25 ;  /* 0x00585c1901007387 */ /* 0x000fe80000100800 */
[----:B------:R0:W-:Y:S01]  /*d2380*/  STL.64 [R1+0x59a0], R12 ;  /* 0x0059a00c01007387 */ /* 0x0001e20000100a00 */
[----:B--2---:R-:W-:Y:S02]  /*d2390*/  LOP3.LUT R11, R22, 0xffff, RZ, 0xc0, !PT ;  /* 0x0000ffff160b7812 */ /* 0x004fe400078ec0ff */
[----:B---3--:R-:W-:Y:S02]  /*d23a0*/  LOP3.LUT R10, R27, 0xffff, RZ, 0xc0, !PT ;  /* 0x0000ffff1b0a7812 */ /* 0x008fe400078ec0ff */
[----:B----4-:R-:W-:Y:S02]  /*d23b0*/  LOP3.LUT R21, R20, 0xffff, RZ, 0xc0, !PT ;  /* 0x0000ffff14157812 */ /* 0x010fe400078ec0ff */
[----:B------:R-:W-:-:S02]  /*d23c0*/  PRMT R19, R10, 0x3340, R0 ;  /* 0x000033400a137816 */ /* 0x000fc40000000000 */
[----:B------:R-:W-:-:S04]  /*d23d0*/  PRMT R2, R11, 0x3340, R21 ;  /* 0x000033400b027816 */ /* 0x000fc80000000015 */
[----:B------:R-:W-:Y:S02]  /*d23e0*/  PRMT R19, R2, 0x5410, R19 ;  /* 0x0000541002137816 */ /* 0x000fe40000000013 */
[C---:B------:R-:W-:Y:S02]  /*d23f0*/  IADD3 R2, P1, R17.reuse, R13, RZ ;  /* 0x0000000d11027210 */ /* 0x040fe40007f3e0ff */
[----:B------:R-:W-:Y:S01]  /*d2400*/  SHF.R.U32.HI R11, RZ, 0x8, R11 ;  /* 0x00000008ff0b7819 */ /* 0x000fe2000001160b */
[----:B------:R1:W-:Y:S02]  /*d2410*/  STL [R1+0x6b8], R19 ;  /* 0x0006b81301007387 */ /* 0x0003e40000100800 */
[----:B------:R-:W-:Y:S01]  /*d2420*/  IMAD.X R3, R18, 0x1, R15, P1 ;  /* 0x0000000112037824 */ /* 0x000fe200008e060f */
[----:B0-----:R-:W-:Y:S02]  /*d2430*/  IADD3 R12, P1, R17, R14, RZ ;  /* 0x0000000e110c7210 */ /* 0x001fe40007f3e0ff */
[----:B------:R-:W-:-:S02]  /*d2440*/  LOP3.LUT R11, R11, 0xffff, RZ, 0xc0, !PT ;  /* 0x0000ffff0b0b7812 */ /* 0x000fc400078ec0ff */
[----:B-1----:R-:W-:Y:S01]  /*d2450*/  SHF.R.U32.HI R19, RZ, 0x8, R21 ;  /* 0x00000008ff137819 */ /* 0x002fe20000011615 */
[----:B------:R-:W-:Y:S01]  /*d2460*/  IMAD.X R13, R18, 0x1, R16, P1 ;  /* 0x00000001120d7824 */ /* 0x000fe200008e0610 */
[----:B------:R-:W-:Y:S02]  /*d2470*/  SHF.R.U32.HI R18, RZ, 0x8, R10 ;  /* 0x00000008ff127819 */ /* 0x000fe4000001160a */
[----:B------:R-:W-:Y:S01]  /*d2480*/  LOP3.LUT R19, R19, 0xffff, RZ, 0xc0, !PT ;  /* 0x0000ffff13137812 */ /* 0x000fe200078ec0ff */
[----:B------:R0:W-:Y:S01]  /*d2490*/  STL.64 [R1+0xc88], R2 ;  /* 0x000c880201007387 */ /* 0x0001e20000100a00 */
[----:B------:R-:W-:Y:S02]  /*d24a0*/  LOP3.LUT R18, R18, 0xffff, RZ, 0xc0, !PT ;  /* 0x0000ffff12127812 */ /* 0x000fe400078ec0ff */
[----:B------:R-:W-:Y:S01]  /*d24b0*/  PRMT R11, R11, 0x3340, R19 ;  /* 0x000033400b0b7816 */ /* 0x000fe20000000013 */
[----:B0-----:R-:W2:Y:S04]  /*d24c0*/  LDL.LU.64 R2, [R1+0x59b0] ;  /* 0x0059b00001027983 */ /* 0x001ea80000300a00 */
[----:B------:R-:W3:Y:S04]  /*d24d0*/  LDL.LU R22, [R1+0x238] ;  /* 0x0002380001167983 */ /* 0x000ee80000300800 */
[----:B------:R-:W4:Y:S04]  /*d24e0*/  LDL.LU R27, [R1+0x5bc] ;  /* 0x0005bc00011b7983 */ /* 0x000f280000300800 */
[----:B------:R-:W2:Y:S04]  /*d24f0*/  LDL.LU R20, [R1+0x4ec] ;  /* 0x0004ec0001147983 */ /* 0x000ea80000300800 */
[----:B------:R0:W-:Y:S04]  /*d2500*/  STL [R1+0x1c4], R11 ;  /* 0x0001c40b01007387 */ /* 0x0001e80000100800 */
[----:B------:R-:W-:Y:S01]  /*d2510*/  STL.64 [R1+0xc80], R12 ;  /* 0x000c800c01007387 */ /* 0x000fe20000100a00 */
[----:B------:R-:W-:-:S02]  /*d2520*/  LOP3.LUT R10, R28, 0xffff, RZ, 0xc0, !PT ;  /* 0x0000ffff1c0a7812 */ /* 0x000fc400078ec0ff */
[----:B------:R-:W-:Y:S02]  /*d2530*/  LOP3.LUT R26, R26, 0xffff, RZ, 0xc0, !PT ;  /* 0x0000ffff1a1a7812 */ /* 0x000fe400078ec0ff */
[----:B0-----:R-:W-:-:S05]  /*d2540*/  PRMT R11, R18, 0x3340, R0 ;  /* 0x00003340120b7816 */ /* 0x001fca0000000000 */
[----:B------:R0:W-:Y:S01]  /*d2550*/  STL [R1+0x88], R11 ;  /* 0x0000880b01007387 */ /* 0x0001e20000100800 */
[----:B------:R-:W-:Y:S02]  /*d2560*/  PRMT R18, R26, 0x3340, R0 ;  /* 0x000033401a127816 */ /* 0x000fe40000000000 */
[----:B0-----:R-:W-:-:S04]  /*d2570*/  LOP3.LUT R11, R24, 0xffff, RZ, 0xc0, !PT ;  /* 0x0000ffff180b7812 */ /* 0x001fc800078ec0ff */
[----:B------:R-:W-:-:S04]  /*d2580*/  PRMT R19, R10, 0x3340, R11 ;  /* 0x000033400a137816 */ /* 0x000fc8000000000b */
[----:B------:R-:W-:Y:S01]  /*d2590*/  PRMT R12, R19, 0x5410, R18 ;  /* 0x00005410130c7816 */ /* 0x000fe20000000012 */
[----:B------:R-:W-:Y:S01]  /*d25a0*/  STL [R1+0x57ac], R26 ;  /* 0x0057ac1a01007387 */ /* 0x000fe20000100800 */
[----:B------:R-:W-:-:S03]  /*d25b0*/  SHF.R.U32.HI R18, RZ, 0x8, R23 ;  /* 0x00000008ff127819 */ /* 0x000fc60000011617 */
[----:B------:R-:W-:Y:S04]  /*d25c0*/  STL [R1+0x4d38], R12 ;  /* 0x004d380c01007387 */ /* 0x000fe80000100800 */
[----:B------:R-:W2:Y:S04]  /*d25d0*/  LDL.LU R29, [R1+0x5c4] ;  /* 0x0005c400011d7983 */ /* 0x000ea80000300800 */
[----:B------:R-:W2:Y:S04]  /*d25e0*/  LDL.LU R23, [R1+0x248] ;  /* 0x0002480001177983 */ /* 0x000ea80000300800 */
[----:B------:R-:W2:Y:S01]  /*d25f0*/  LDL.LU R28, [R1+0x500] ;  /* 0x00050000011c7983 */ /* 0x000ea20000300800 */
[----:B------:R-:W-:-:S02]  /*d2600*/  SHF.R.U32.HI R10, RZ, 0x8, R10 ;  /* 0x00000008ff0a7819 */ /* 0x000fc4000001160a */
[----:B------:R-:W-:Y:S02]  /*d2610*/  SHF.R.U32.HI R19, RZ, 0x8, R11 ;  /* 0x00000008ff137819 */ /* 0x000fe4000001160b */
[----:B------:R-:W-:Y:S02]  /*d2620*/  LOP3.LUT R18, R18, 0xffff, RZ, 0xc0, !PT ;  /* 0x0000ffff12127812 */ /* 0x000fe400078ec0ff */
[----:B------:R-:W-:Y:S02]  /*d2630*/  LOP3.LUT R10, R10, 0xffff, RZ, 0xc0, !PT ;  /* 0x0000ffff0a0a7812 */ /* 0x000fe400078ec0ff */
[----:B------:R-:W-:Y:S02]  /*d2640*/  LOP3.LUT R19, R19, 0xffff, RZ, 0xc0, !PT ;  /* 0x0000ffff13137812 */ /* 0x000fe400078ec0ff */
[----:B------:R-:W-:Y:S02]  /*d2650*/  PRMT R11, R18, 0x3340, R0 ;  /* 0x00003340120b7816 */ /* 0x000fe40000000000 */
[----:B------:R-:W-:-:S05]  /*d2660*/  PRMT R24, R10, 0x3340, R19 ;  /* 0x000033400a187816 */ /* 0x000fca0000000013 */
[----:B------:R0:W-:Y:S04]  /*d2670*/  STL [R1+0x5500], R24 ;  /* 0x0055001801007387 */ /* 0x0001e80000100800 */
[----:B------:R2:W-:Y:S01]  /*d2680*/  STL [R1+0x84], R11 ;  /* 0x0000840b01007387 */ /* 0x0005e20000100800 */
[----:B------:R-:W-:Y:S01]  /*d2690*/  VIADD R17, R17, UR5 ;  /* 0x0000000511117c36 */ /* 0x000fe20008000000 */
[----:B------:R-:W-:-:S04]  /*d26a0*/  ULDC UR5, c[0x0][0x248] ;  /* 0x0000920000057ab9 */ /* 0x000fc80000000800 */
[----:B0-----:R-:W-:Y:S02]  /*d26b0*/  IADD3 R24, P1, R17, R0, RZ ;  /* 0x0000000011187210 */ /* 0x001fe40007f3e0ff */
[----:B---3--:R-:W-:Y:S02]  /*d26c0*/  LOP3.LUT R12, R22, 0xffff, RZ, 0xc0, !PT ;  /* 0x0000ffff160c7812 */ /* 0x008fe400078ec0ff */
[----:B----4-:R-:W-:Y:S02]  /*d26d0*/  LOP3.LUT R10, R27, 0xffff, RZ, 0xc0, !PT ;  /* 0x0000ffff1b0a7812 */ /* 0x010fe400078ec0ff */
[----:B--2---:R-:W-:Y:S01]  /*d26e0*/  LOP3.LUT R11, R20, 0xffff, RZ, 0xc0, !PT ;  /* 0x0000ffff140b7812 */ /* 0x004fe200078ec0ff */
[----:B------:R-:W2:Y:S01]  /*d26f0*/  LDL.LU R22, [R1+0x578] ;  /* 0x0005780001167983 */ /* 0x000ea20000300800 */
[----:B------:R-:W-:-:S03]  /*d2700*/  PRMT R18, R12, 0x3340, R0 ;  /* 0x000033400c127816 */ /* 0x000fc60000000000 */
[----:B------:R-:W3:Y:S01]  /*d2710*/  LDL.LU R27, [R1+0x1c0] ;  /* 0x0001c000011b7983 */ /* 0x000ee20000300800 */
[--C-:B------:R-:W-:Y:S02]  /*d2720*/  PRMT R19, R10, 0x3340, R11.reuse ;  /* 0x000033400a137816 */ /* 0x100fe4000000000b */
[----:B------:R-:W-:Y:S02]  /*d2730*/  SHF.R.U32.HI R10, RZ, 0x8, R10 ;  /* 0x00000008ff0a7819 */ /* 0x000fe4000001160a */
[----:B------:R-:W-:Y:S02]  /*d2740*/  SHF.R.U32.HI R11, RZ, 0x8, R11 ;  /* 0x00000008ff0b7819 */ /* 0x000fe4000001160b */
[----:B------:R-:W-:Y:S02]  /*d2750*/  PRMT R13, R19, 0x5410, R18 ;  /* 0x00005410130d7816 */ /* 0x000fe40000000012 */
[----:B------:R-:W-:Y:S02]  /*d2760*/  SHF.R.U32.HI R19, RZ, 0x8, R12 ;  /* 0x00000008ff137819 */ /* 0x000fe4000001160c */
[----:B------:R-:W-:-:S02]  /*d2770*/  SHF.R.S32.HI R18, RZ, 0x1f, R17 ;  /* 0x0000001fff127819 */ /* 0x000fc40000011411 */
[----:B------:R-:W-:Y:S02]  /*d2780*/  LOP3.LUT R10, R10, 0xffff, RZ, 0xc0, !PT ;  /* 0x0000ffff0a0a7812 */ /* 0x000fe400078ec0ff */
[----:B------:R-:W-:Y:S02]  /*d2790*/  LOP3.LUT R11, R11, 0xffff, RZ, 0xc0, !PT ;  /* 0x0000ffff0b0b7812 */ /* 0x000fe400078ec0ff */
[----:B------:R-:W-:Y:S01]  /*d27a0*/  LOP3.LUT R19, R19, 0xffff, RZ, 0xc0, !PT ;  /* 0x0000ffff13137812 */ /* 0x000fe200078ec0ff */
[----:B------:R-:W-:Y:S01]  /*d27b0*/  IMAD.X R25, R18, 0x1, R2, P1 ;  /* 0x0000000112197824 */ /* 0x000fe200008e0602 */
[----:B------:R-:W-:Y:S02]  /*d27c0*/  PRMT R12, R10, 0x3340, R11 ;  /* 0x000033400a0c7816 */ /* 0x000fe4000000000b */
[----:B------:R-:W-:Y:S01]  /*d27d0*/  PRMT R10, R19, 0x3340, R0 ;  /* 0x00003340130a7816 */ /* 0x000fe20000000000 */
[----:B------:R-:W-:Y:S04]  /*d27e0*/  STL [R1+0x6a8], R13 ;  /* 0x0006a80d01007387 */ /* 0x000fe80000100800 */
[----:B------:R-:W4:Y:S04]  /*d27f0*/  LDL.LU R20, [R1+0x2e4] ;  /* 0x0002e40001147983 */ /* 0x000f280000300800 */
[----:B------:R-:W-:Y:S04]  /*d2800*/  STL.64 [R1+0xc78], R24 ;  /* 0x000c781801007387 */ /* 0x000fe80000100a00 */
[----:B------:R-:W-:Y:S04]  /*d2810*/  STL [R1+0x1a8], R12 ;  /* 0x0001a80c01007387 */ /* 0x000fe80000100800 */
[----:B------:R0:W-:Y:S01]  /*d2820*/  STL [R1+0x80], R10 ;  /* 0x0000800a01007387 */ /* 0x0001e20000100800 */
[----:B------:R-:W-:-:S02]  /*d2830*/  LOP3.LUT R11, R29, 0xffff, RZ, 0xc0, !PT ;  /* 0x0000ffff1d0b7812 */ /* 0x000fc400078ec0ff */
[----:B------:R-:W-:Y:S02]  /*d2840*/  LOP3.LUT R21, R23, 0xffff, RZ, 0xc0, !PT ;  /* 0x0000ffff17157812 */ /* 0x000fe400078ec0ff */
[----:B0-----:R-:W-:Y:S02]  /*d2850*/  LOP3.LUT R10, R28, 0xffff, RZ, 0xc0, !PT ;  /* 0x0000ffff1c0a7812 */ /* 0x001fe400078ec0ff */
[----:B------:R-:W-:Y:S02]  /*d2860*/  PRMT R19, R21, 0x3340, R0 ;  /* 0x0000334015137816 */ /* 0x000fe40000000000 */
[----:B------:R-:W-:-:S04]  /*d2870*/  PRMT R12, R11, 0x3340, R10 ;  /* 0x000033400b0c7816 */ /* 0x000fc8000000000a */
[----:B------:R-:W-:Y:S02]  /*d2880*/  PRMT R19, R12, 0x5410, R19 ;  /* 0x000054100c137816 */ /* 0x000fe40000000013 */
[----:B------:R-:W-:-:S05]  /*d2890*/  IADD3 R12, P1, R17, R3, RZ ;  /* 0x00000003110c7210 */ /* 0x000fca0007f3e0ff */
[----:B------:R-:W-:Y:S01]  /*d28a0*/  IMAD.X R13, R18, 0x1, R4, P1 ;  /* 0x00000001120d7824 */ /* 0x000fe200008e0604 */
[----:B------:R-:W-:Y:S04]  /*d28b0*/  STL [R1+0x698], R19 ;  /* 0x0006981301007387 */ /* 0x000fe80000100800 */
[----:B------:R0:W-:Y:S02]  /*d28c0*/  STL.64 [R1+0xc70], R12 ;  /* 0x000c700c01007387 */ /* 0x0001e40000100a00 */
[----:B0-----:R-:W-:Y:S02]  /*d28d0*/  SHF.R.U32.HI R13, RZ, 0x8, R10 ;  /* 0x00000008ff0d7819 */ /* 0x001fe4000001160a */
        /* <DEDUP_REMOVED lines=10> */
[----:B------:R-:W-:Y:S04]  /*d2980*/  STL [R1+0x1ac], R21 ;  /* 0x0001ac1501007387 */ /* 0x000fe80000100800 */
[----:B------:R4:W-:Y:S01]  /*d2990*/  STL [R1+0x78], R13 ;  /* 0x0000780d01007387 */ /* 0x0009e20000100800 */
[----:B------:R-:W-:-:S05]  /*d29a0*/  IADD3 R24, P1, R17, R5, RZ ;  /* 0x0000000511187210 */ /* 0x000fca0007f3e0ff */
[----:B------:R-:W-:Y:S01]  /*d29b0*/  IMAD.X R25, R18, 0x1, R6, P1 ;  /* 0x0000000112197824 */ /* 0x000fe200008e0606 */
[----:B--2---:R-:W-:Y:S02]  /*d29c0*/  LOP3.LUT R12, R22, 0xffff, RZ, 0xc0, !PT ;  /* 0x0000ffff160c7812 */ /* 0x004fe400078ec0ff */
[----:B---3--:R-:W-:-:S04]  /*d29d0*/  LOP3.LUT R22, R27, 0xffff, RZ, 0xc0, !PT ;  /* 0x0000ffff1b167812 */ /* 0x008fc800078ec0ff */
[----:B------:R-:W-:Y:S02]  /*d29e0*/  PRMT R19, R22, 0x3340, R0 ;  /* 0x0000334016137816 */ /* 0x000fe40000000000 */
[----:B----4-:R-:W-:-:S04]  /*d29f0*/  LOP3.LUT R13, R20, 0xffff, RZ, 0xc0, !PT ;  /* 0x0000ffff140d7812 */ /* 0x010fc800078ec0ff */
[--C-:B------:R-:W-:Y:S02]  /*d2a00*/  PRMT R20, R12, 0x3340, R13.reuse ;  /* 0x000033400c147816 */ /* 0x100fe4000000000d */
[----:B------:R-:W-:Y:S02]  /*d2a10*/  SHF.R.U32.HI R12, RZ, 0x8, R12 ;  /* 0x00000008ff0c7819 */ /* 0x000fe4000001160c */
[----:B------:R-:W-:Y:S02]  /*d2a20*/  SHF.R.U32.HI R21, RZ, 0x8, R13 ;  /* 0x00000008ff157819 */ /* 0x000fe4000001160d */
[----:B------:R-:W-:Y:S02]  /*d2a30*/  PRMT R19, R20, 0x5410, R19 ;  /* 0x0000541014137816 */ /* 0x000fe40000000013 */
[----:B------:R-:W2:Y:S04]  /*d2a40*/  LDL.LU R20, [R1+0x57c] ;  /* 0x00057c0001147983 */ /* 0x000ea80000300800 */
[----:B------:R0:W-:Y:S01]  /*d2a50*/  STL [R1+0x694], R19 ;  /* 0x0006941301007387 */ /* 0x0001e20000100800 */
[----:B------:R-:W-:-:S02]  /*d2a60*/  LOP3.LUT R12, R12, 0xffff, RZ, 0xc0, !PT ;  /* 0x0000ffff0c0c7812 */ /* 0x000fc400078ec0ff */
[----:B------:R-:W-:Y:S01]  /*d2a70*/  LOP3.LUT R21, R21, 0xffff, RZ, 0xc0, !PT ;  /* 0x0000ffff15157812 */ /* 0x000fe200078ec0ff */
[----:B------:R-:W3:Y:S04]  /*d2a80*/  LDL.LU R27, [R1+0x1c8] ;  /* 0x0001c800011b7983 */ /* 0x000ee80000300800 */
[----:B------:R1:W-:Y:S04]  /*d2a90*/  STL.64 [R1+0xc68], R24 ;  /* 0x000c681801007387 */ /* 0x0003e80000100a00 */
[----:B------:R-:W4:Y:S01]  /*d2aa0*/  LDL.LU R13, [R1+0x2ec] ;  /* 0x0002ec00010d7983 */ /* 0x000f220000300800 */
[----:B------:R-:W-:-:S03]  /*d2ab0*/  PRMT R21, R12, 0x3340, R21 ;  /* 0x000033400c157816 */ /* 0x000fc60000000015 */
[----:B------:R-:W4:Y:S04]  /*d2ac0*/  LDL.LU R23, [R1+0x4dc8] ;  /* 0x004dc80001177983 */ /* 0x000f280000300800 */
[----:B------:R-:W4:Y:S01]  /*d2ad0*/  LDL.LU R28, [R1+0x7a8] ;  /* 0x0007a800011c7983 */ /* 0x000f220000300800 */
[----:B0-----:R-:W-:-:S03]  /*d2ae0*/  SHF.R.U32.HI R19, RZ, 0x8, R22 ;  /* 0x00000008ff137819 */ /* 0x001fc60000011616 */
[----:B------:R-:W4:Y:S01]  /*d2af0*/  LDL.LU R22, [R1+0x1fc8] ;  /* 0x001fc80001167983 */ /* 0x000f220000300800 */
[----:B------:R-:W-:-:S03]  /*d2b00*/  LOP3.LUT R19, R19, 0xffff, RZ, 0xc0, !PT ;  /* 0x0000ffff13137812 */ /* 0x000fc600078ec0ff */
[----:B------:R0:W-:Y:S01]  /*d2b10*/  STL [R1+0x19c], R21 ;  /* 0x00019c1501007387 */ /* 0x0001e20000100800 */
[----:B------:R-:W-:-:S05]  /*d2b20*/  PRMT R19, R19, 0x3340, R0 ;  /* 0x0000334013137816 */ /* 0x000fca0000000000 */
[----:B------:R0:W-:Y:S01]  /*d2b30*/  STL [R1+0x74], R19 ;  /* 0x0000741301007387 */ /* 0x0001e20000100800 */
[----:B------:R-:W-:Y:S02]  /*d2b40*/  LOP3.LUT R12, R10, 0xffff, RZ, 0xc0, !PT ;  /* 0x0000ffff0a0c7812 */ /* 0x000fe400078ec0ff */
[----:B-1----:R-:W-:Y:S02]  /*d2b50*/  LOP3.LUT R24, R11, 0xffff, RZ, 0xc0, !PT ;  /* 0x0000ffff0b187812 */ /* 0x002fe400078ec0ff */
[----:B0-----:R-:W-:Y:S02]  /*d2b60*/  LOP3.LUT R21, R29, 0xffff, RZ, 0xc0, !PT ;  /* 0x0000ffff1d157812 */ /* 0x001fe400078ec0ff */
[----:B------:R-:W-:Y:S02]  /*d2b70*/  PRMT R19, R24, 0x3340, R0 ;  /* 0x0000334018137816 */ /* 0x000fe40000000000 */
[----:B------:R-:W-:-:S04]  /*d2b80*/  PRMT R10, R12, 0x3340, R21 ;  /* 0x000033400c0a7816 */ /* 0x000fc80000000015 */
        /* <DEDUP_REMOVED lines=15> */
[----:B------:R-:W4:Y:S04]  /*d2c80*/  LDL.LU R25, [R1+0x4de4] ;  /* 0x004de40001197983 */ /* 0x000f280000300800 */
[----:B------:R1:W-:Y:S04]  /*d2c90*/  STL [R1+0x70], R12 ;  /* 0x0000700c01007387 */ /* 0x0003e80000100800 */
[----:B0-----:R-:W4:Y:S04]  /*d2ca0*/  LDL.LU R21, [R1+0x968] ;  /* 0x0009680001157983 */ /* 0x001f280000300800 */
[----:B------:R-:W4:Y:S01]  /*d2cb0*/  LDL.LU R29, [R1+0x21ac] ;  /* 0x0021ac00011d7983 */ /* 0x000f220000300800 */
[----:B--2---:R-:W-:-:S02]  /*d2cc0*/  LOP3.LUT R20, R20, 0xffff, RZ, 0xc0, !PT ;  /* 0x0000ffff14147812 */ /* 0x004fc400078ec0ff */
[----:B---3--:R-:W-:Y:S02]  /*d2cd0*/  LOP3.LUT R27, R27, 0xffff, RZ, 0xc0, !PT ;  /* 0x0000ffff1b1b7812 */ /* 0x008fe400078ec0ff */
[----:B----4-:R-:W-:Y:S02]  /*d2ce0*/  LOP3.LUT R26, R13, 0xffff, RZ, 0xc0, !PT ;  /* 0x0000ffff0d1a7812 */ /* 0x010fe400078ec0ff */
[----:B------:R-:W-:Y:S02]  /*d2cf0*/  PRMT R19, R27, 0x3340, R0 ;  /* 0x000033401b137816 */ /* 0x000fe40000000000 */
[----:B------:R-:W-:Y:S02]  /*d2d00*/  LOP3.LUT R23, R23, 0xffff, RZ, 0xc0, !PT ;  /* 0x0000ffff17177812 */ /* 0x000fe400078ec0ff */
[----:B-1----:R-:W-:Y:S02]  /*d2d10*/  PRMT R12, R20, 0x3340, R26 ;  /* 0x00003340140c7816 */ /* 0x002fe4000000001a */
[----:B------:R-:W-:-:S02]  /*d2d20*/  LOP3.LUT R24, R28, 0xffff, RZ, 0xc0, !PT ;  /* 0x0000ffff1c187812 */ /* 0x000fc400078ec0ff */
[----:B------:R-:W-:Y:S02]  /*d2d30*/  LOP3.LUT R22, R22, 0xffff, RZ, 0xc0, !PT ;  /* 0x0000ffff16167812 */ /* 0x000fe400078ec0ff */
[----:B------:R-:W-:Y:S02]  /*d2d40*/  PRMT R13, R12, 0x5410, R19 ;  /* 0x000054100c0d7816 */ /* 0x000fe40000000013 */
[----:B------:R-:W-:Y:S02]  /*d2d50*/  PRMT R19, R24, 0x3340, R0 ;  /* 0x0000334018137816 */ /* 0x000fe40000000000 */
[----:B------:R-:W-:-:S04]  /*d2d60*/  PRMT R12, R23, 0x3340, R22 ;  /* 0x00003340170c7816 */ /* 0x000fc80000000016 */
[----:B------:R-:W-:Y:S02]  /*d2d70*/  PRMT R19, R12, 0x5410, R19 ;  /* 0x000054100c137816 */ /* 0x000fe40000000013 */
[----:B------:R-:W-:Y:S01]  /*d2d80*/  IADD3 R12, P1, R17, R9, RZ ;  /* 0x00000009110c7210 */ /* 0x000fe20007f3e0ff */
[----:B------:R-:W-:Y:S04]  /*d2d90*/  STL [R1+0x57b0], R27 ;  /* 0x0057b01b01007387 */ /* 0x000fe80000100800 */
[----:B------:R-:W-:Y:S04]  /*d2da0*/  STL [R1+0x4d30], R13 ;  /* 0x004d300d01007387 */ /* 0x000fe80000100800 */
[----:B------:R0:W-:Y:S01]  /*d2db0*/  STL [R1+0x6a0], R19 ;  /* 0x0006a01301007387 */ /* 0x0001e20000100800 */
[----:B------:R-:W-:-:S04]  /*d2dc0*/  SHF.R.U32.HI R20, RZ, 0x8, R20 ;  /* 0x00000008ff147819 */ /* 0x000fc80000011614 */
[----:B------:R-:W-:Y:S02]  /*d2dd0*/  LOP3.LUT R20, R20, 0xffff, RZ, 0xc0, !PT ;  /* 0x0000ffff14147812 */ /* 0x000fe400078ec0ff */
[----:B0-----:R-:W-:Y:S02]  /*d2de0*/  SHF.R.U32.HI R19, RZ, 0x8, R26 ;  /* 0x00000008ff137819 */ /* 0x001fe4000001161a */
[----:B------:R-:W-:Y:S02]  /*d2df0*/  SHF.R.U32.HI R26, RZ, 0x8, R23 ;  /* 0x00000008ff1a7819 */ /* 0x000fe40000011617 */
[----:B------:R-:W-:Y:S02]  /*d2e00*/  SHF.R.U32.HI R23, RZ, 0x8, R22 ;  /* 0x00000008ff177819 */ /* 0x000fe40000011616 */
[----:B------:R-:W-:Y:S02]  /*d2e10*/  LOP3.LUT R22, R19, 0xffff, RZ, 0xc0, !PT ;  /* 0x0000ffff13167812 */ /* 0x000fe400078ec0ff */
[----:B------:R-:W-:-:S02]  /*d2e20*/  LOP3.LUT R19, R23, 0xffff, RZ, 0xc0, !PT ;  /* 0x0000ffff17137812 */ /* 0x000fc400078ec0ff */
[----:B------:R-:W-:Y:S01]  /*d2e30*/  PRMT R28, R20, 0x3340, R22 ;  /* 0x00003340141c7816 */ /* 0x000fe20000000016 */
[----:B------:R-:W-:-:S05]  /*d2e40*/  IMAD.X R13, R18, 0x1, R10, P1 ;  /* 0x00000001120d7824 */ /* 0x000fca00008e060a */
[----:B------:R0:W-:Y:S04]  /*d2e50*/  STL.64 [R1+0xc50], R12 ;  /* 0x000c500c01007387 */ /* 0x0001e80000100a00 */
[----:B0-----:R-:W2:Y:S04]  /*d2e60*/  LDL.LU.64 R12, [R1+0x59a0] ;  /* 0x0059a000010c7983 */ /* 0x001ea80000300a00 */
[----:B------:R-:W3:Y:S04]  /*d2e70*/  LDL.LU R23, [R1+0x5d0] ;  /* 0x0005d00001177983 */ /* 0x000ee80000300800 */
[----:B------:R-:W4:Y:S04]  /*d2e80*/  LDL.LU R22, [R1+0x258] ;  /* 0x0002580001167983 */ /* 0x000f280000300800 */
[----:B------:R-:W3:Y:S01]  /*d2e90*/  LDL.LU R20, [R1+0x510] ;  /* 0x0005100001147983 */ /* 0x000ee20000300800 */
[----:B------:R-:W-:-:S04]  /*d2ea0*/  LOP3.LUT R26, R26, 0xffff, RZ, 0xc0, !PT ;  /* 0x0000ffff1a1a7812 */ /* 0x000fc800078ec0ff */
[----:B------:R-:W-:Y:S02]  /*d2eb0*/  PRMT R19, R26, 0x3340, R19 ;  /* 0x000033401a137816 */ /* 0x000fe40000000013 */
[----:B------:R-:W-:Y:S02]  /*d2ec0*/  LOP3.LUT R26, R25, 0xffff, RZ, 0xc0, !PT ;  /* 0x0000ffff191a7812 */ /* 0x000fe400078ec0ff */
[----:B------:R-:W-:Y:S02]  /*d2ed0*/  LOP3.LUT R21, R21, 0xffff, RZ, 0xc0, !PT ;  /* 0x0000ffff15157812 */ /* 0x000fe400078ec0ff */
[----:B------:R-:W-:Y:S01]  /*d2ee0*/  LOP3.LUT R25, R29, 0xffff, RZ, 0xc0, !PT ;  /* 0x0000ffff1d197812 */ /* 0x000fe200078ec0ff */
[----:B------:R-:W-:Y:S04]  /*d2ef0*/  STL [R1+0x5504], R28 ;  /* 0x0055041c01007387 */ /* 0x000fe80000100800 */
[----:B------:R0:W-:Y:S01]  /*d2f00*/  STL [R1+0x16c], R19 ;  /* 0x00016c1301007387 */ /* 0x0001e20000100800 */
[----:B------:R-:W-:-:S03]  /*d2f10*/  PRMT R27, R26, 0x3340, R25 ;  /* 0x000033401a1b7816 */ /* 0x000fc60000000019 */
[----:B------:R1:W-:Y:S01]  /*d2f20*/  STL.64 [R1+0x5998], R10 ;  /* 0x0059980a01007387 */ /* 0x0003e20000100a00 */
[----:B0-----:R-:W-:Y:S02]  /*d2f30*/  PRMT R19, R21, 0x3340, R0 ;  /* 0x0000334015137816 */ /* 0x001fe40000000000 */
[----:B------:R-:W-:Y:S02]  /*d2f40*/  IADD3 R28, P1, R17, R11, RZ ;  /* 0x0000000b111c7210 */ /* 0x000fe40007f3e0ff */
[----:B------:R-:W-:Y:S02]  /*d2f50*/  PRMT R19, R27, 0x5410, R19 ;  /* 0x000054101b137816 */ /* 0x000fe40000000013 */
[----:B-1----:R-:W-:Y:S02]  /*d2f60*/  SHF.R.U32.HI R10, RZ, 0x8, R26 ;  /* 0x00000008ff0a7819 */ /* 0x002fe4000001161a */
[----:B------:R-:W-:Y:S01]  /*d2f70*/  SHF.R.U32.HI R11, RZ, 0x8, R25 ;  /* 0x00000008ff0b7819 */ /* 0x000fe20000011619 */
[----:B------:R0:W-:Y:S01]  /*d2f80*/  STL [R1+0x688], R19 ;  /* 0x0006881301007387 */ /* 0x0001e20000100800 */
[----:B------:R-:W-:-:S02]  /*d2f90*/  LOP3.LUT R10, R10, 0xffff, RZ, 0xc0, !PT ;  /* 0x0000ffff0a0a7812 */ /* 0x000fc400078ec0ff */
[----:B------:R-:W-:Y:S02]  /*d2fa0*/  LOP3.LUT R11, R11, 0xffff, RZ, 0xc0, !PT ;  /* 0x0000ffff0b0b7812 */ /* 0x000fe400078ec0ff */
[----:B0-----:R-:W-:Y:S02]  /*d2fb0*/  SHF.R.U32.HI R19, RZ, 0x8, R21 ;  /* 0x00000008ff137819 */ /* 0x001fe40000011615 */
[----:B------:R-:W-:Y:S02]  /*d2fc0*/  PRMT R26, R10, 0x3340, R11 ;  /* 0x000033400a1a7816 */ /* 0x000fe4000000000b */
[----:B------:R-:W-:-:S04]  /*d2fd0*/  LOP3.LUT R19, R19, 0xffff, RZ, 0xc0, !PT ;  /* 0x0000ffff13137812 */ /* 0x000fc800078ec0ff */
[----:B------:R-:W-:Y:S01]  /*d2fe0*/  PRMT R19, R19, 0x3340, R0 ;  /* 0x0000334013137816 */ /* 0x000fe20000000000 */
[----:B--2---:R-:W-:-:S05]  /*d2ff0*/  IMAD.X R29, R18, 0x1, R12, P1 ;  /* 0x00000001121d7824 */ /* 0x004fca00008e060c */
[----:B------:R0:W-:Y:S04]  /*d3000*/  STL.64 [R1+0xc58], R28 ;  /* 0x000c581c01007387 */ /* 0x0001e80000100a00 */
[----:B------:R-:W2:Y:S04]  /*d3010*/  LDL.LU R25, [R1+0x58c] ;  /* 0x00058c0001197983 */ /* 0x000ea80000300800 */
[----:B------:R-:W2:Y:S01]  /*d3020*/  LDL.LU R21, [R1+0x1d8] ;  /* 0x0001d80001157983 */ /* 0x000ea20000300800 */
[----:B------:R-:W-:-:S03]  /*d3030*/  IADD3 R10, P1, R17, R13, RZ ;  /* 0x0000000d110a7210 */ /* 0x000fc60007f3e0ff */
[----:B0-----:R-:W2:Y:S04]  /*d3040*/  LDL.LU R29, [R1+0x2fc] ;  /* 0x0002fc00011d7983 */ /* 0x001ea80000300800 */
[----:B------:R-:W-:Y:S04]  /*d3050*/  STL [R1+0x15c], R26 ;  /* 0x00015c1a01007387 */ /* 0x000fe80000100800 */
[----:B------:R-:W-:Y:S04]  /*d3060*/  STL.64 [R1+0x5990], R12 ;  /* 0x0059900c01007387 */ /* 0x000fe80000100a00 */
[----:B------:R0:W-:Y:S01]  /*d3070*/  STL [R1+0x68], R19 ;  /* 0x0000681301007387 */ /* 0x0001e20000100800 */
[----:B------:R-:W-:Y:S01]  /*d3080*/  IMAD.X R11, R18, 0x1, R15, P1 ;  /* 0x00000001120b7824 */ /* 0x000fe200008e060f */
[----:B0-----:R-:W-:-:S04]  /*d3090*/  SHF.R.U32.HI R19, RZ, 0x8, R24 ;  /* 0x00000008ff137819 */ /* 0x001fc80000011618 */
[----:B------:R0:W-:Y:S01]  /*d30a0*/  STL.64 [R1+0xc48], R10 ;  /* 0x000c480a01007387 */ /* 0x0001e20000100a00 */
[----:B------:R-:W-:Y:S02]  /*d30b0*/  LOP3.LUT R19, R19, 0xffff, RZ, 0xc0, !PT ;  /* 0x0000ffff13137812 */ /* 0x000fe400078ec0ff */
[----:B----4-:R-:W-:Y:S02]  /*d30c0*/  LOP3.LUT R12, R22, 0xffff, RZ, 0xc0, !PT ;  /* 0x0000ffff160c7812 */ /* 0x010fe400078ec0ff */
[----:B0-----:R-:W-:Y:S02]  /*d30d0*/  PRMT R10, R19, 0x3340, R0 ;  /* 0x00003340130a7816 */ /* 0x001fe40000000000 */
[----:B---3--:R-:W-:-:S03]  /*d30e0*/  LOP3.LUT R11, R23, 0xffff, RZ, 0xc0, !PT ;  /* 0x0000ffff170b7812 */ /* 0x008fc600078ec0ff */
[----:B------:R0:W-:Y:S04]  /*d30f0*/  STL [R1+0x64], R10 ;  /* 0x0000640a01007387 */ /* 0x0001e80000100800 */
[----:B------:R-:W3:Y:S04]  /*d3100*/  LDL.LU R23, [R1+0x260] ;  /* 0x0002600001177983 */ /* 0x000ee80000300800 */
[----:B------:R-:W4:Y:S01]  /*d3110*/  LDL.LU R22, [R1+0x5d4] ;  /* 0x0005d40001167983 */ /* 0x000f220000300800 */
[----:B0-----:R-:W-:-:S03]  /*d3120*/  LOP3.LUT R10, R20, 0xffff, RZ, 0xc0, !PT ;  /* 0x0000ffff140a7812 */ /* 0x001fc600078ec0ff */
[----:B------:R-:W4:Y:S01]  /*d3130*/  LDL.LU R20, [R1+0x514] ;  /* 0x0005140001147983 */ /* 0x000f220000300800 */
[----:B------:R-:W-:Y:S02]  /*d3140*/  IADD3 R26, P1, R17, R14, RZ ;  /* 0x0000000e111a7210 */ /* 0x000fe40007f3e0ff */
[----:B------:R-:W-:Y:S02]  /*d3150*/  PRMT R19, R12, 0x3340, R0 ;  /* 0x000033400c137816 */ /* 0x000fe40000000000 */
[----:B------:R-:W-:Y:S01]  /*d3160*/  PRMT R13, R11, 0x3340, R10 ;  /* 0x000033400b0d7816 */ /* 0x000fe2000000000a */
[----:B------:R-:W-:-:S03]  /*d3170*/  IMAD.X R27, R18, 0x1, R16, P1 ;  /* 0x00000001121b7824 */ /* 0x000fc600008e0610 */
[----:B------:R-:W-:Y:S02]  /*d3180*/  PRMT R13, R13, 0x5410, R19 ;  /* 0x000054100d0d7816 */ /* 0x000fe40000000013 */
[----:B------:R-:W-:Y:S02]  /*d3190*/  SHF.R.U32.HI R19, RZ, 0x8, R11 ;  /* 0x00000008ff137819 */ /* 0x000fe4000001160b */
[----:B------:R-:W-:Y:S02]  /*d31a0*/  SHF.R.U32.HI R18, RZ, 0x8, R10 ;  /* 0x00000008ff127819 */ /* 0x000fe4000001160a */
[----:B------:R-:W-:Y:S02]  /*d31b0*/  LOP3.LUT R19, R19, 0xffff, RZ, 0xc0, !PT ;  /* 0x0000ffff13137812 */ /* 0x000fe400078ec0ff */
[----:B------:R-:W-:Y:S01]  /*d31c0*/  LOP3.LUT R18, R18, 0xffff, RZ, 0xc0, !PT ;  /* 0x0000ffff12127812 */ /* 0x000fe200078ec0ff */
[----:B------:R-:W-:Y:S03]  /*d31d0*/  STL.64 [R1+0x5988], R14 ;  /* 0x0059880e01007387 */ /* 0x000fe60000100a00 */
[----:B------:R-:W-:Y:S01]  /*d31e0*/  PRMT R11, R19, 0x3340, R18 ;  /* 0x00003340130b7816 */ /* 0x000fe20000000012 */
[----:B------:R0:W-:Y:S04]  /*d31f0*/  STL [R1+0x4d24], R13 ;  /* 0x004d240d01007387 */ /* 0x0001e80000100800 */
[----:B------:R-:W-:Y:S04]  /*d3200*/  STL.64 [R1+0xc40], R26 ;  /* 0x000c401a01007387 */ /* 0x000fe80000100a00 */
[----:B------:R1:W-:Y:S01]  /*d3210*/  STL [R1+0x154], R11 ;  /* 0x0001540b01007387 */ /* 0x0003e20000100800 */
[----:B------:R-:W-:Y:S01]  /*d3220*/  VIADD R17, R17, UR5 ;  /* 0x0000000511117c36 */ /* 0x000fe20008000000 */
[----:B------:R-:W-:Y:S01]  /*d3230*/  ULDC UR5, c[0x0][0x248] ;  /* 0x0000920000057ab9 */ /* 0x000fe20000000800 */
[----:B--2---:R-:W-:-:S02]  /*d3240*/  LOP3.LUT R10, R25, 0xffff, RZ, 0xc0, !PT ;  /* 0x0000ffff190a7812 */ /* 0x004fc400078ec0ff */
[----:B0-----:R-:W-:-:S04]  /*d3250*/  LOP3.LUT R13, R21, 0xffff, RZ, 0xc0, !PT ;  /* 0x0000ffff150d7812 */ /* 0x001fc800078ec0ff */
[----:B------:R-:W-:Y:S02]  /*d3260*/  PRMT R18, R13, 0x3340, R0 ;  /* 0x000033400d127816 */ /* 0x000fe40000000000 */
[----:B-1----:R-:W-:-:S04]  /*d3270*/  LOP3.LUT R11, R29, 0xffff, RZ, 0xc0, !PT ;  /* 0x0000ffff1d0b7812 */ /* 0x002fc800078ec0ff */
[--C-:B------:R-:W-:Y:S02]  /*d3280*/  PRMT R19, R10, 0x3340, R11.reuse ;  /* 0x000033400a137816 */ /* 0x100fe4000000000b */
[----:B------:R-:W-:Y:S02]  /*d3290*/  SHF.R.U32.HI R10, RZ, 0x8, R10 ;  /* 0x00000008ff0a7819 */ /* 0x000fe4000001160a */
[----:B------:R-:W-:Y:S02]  /*d32a0*/  PRMT R14, R19, 0x5410, R18 ;  /* 0x00005410130e7816 */ /* 0x000fe40000000012 */
[----:B------:R-:W-:Y:S02]  /*d32b0*/  SHF.R.U32.HI R18, RZ, 0x8, R12 ;  /* 0x00000008ff127819 */ /* 0x000fe4000001160c */
[----:B------:R-:W-:Y:S02]  /*d32c0*/  SHF.R.U32.HI R19, RZ, 0x8, R11 ;  /* 0x00000008ff137819 */ /* 0x000fe4000001160b */
[----:B------:R-:W-:-:S02]  /*d32d0*/  LOP3.LUT R10, R10, 0xffff, RZ, 0xc0, !PT ;  /* 0x0000ffff0a0a7812 */ /* 0x000fc400078ec0ff */
[----:B------:R-:W-:Y:S02]  /*d32e0*/  LOP3.LUT R18, R18, 0xffff, RZ, 0xc0, !PT ;  /* 0x0000ffff12127812 */ /* 0x000fe400078ec0ff */
[----:B------:R-:W-:Y:S01]  /*d32f0*/  LOP3.LUT R19, R19, 0xffff, RZ, 0xc0, !PT ;  /* 0x0000ffff13137812 */ /* 0x000fe200078ec0ff */
[----:B------:R0:W-:Y:S04]  /*d3300*/  STL [R1+0x21f4], R14 ;  /* 0x0021f40e01007387 */ /* 0x0001e80000100800 */
[----:B------:R-:W2:Y:S04]  /*d3310*/  LDL.LU R27, [R1+0x594] ;  /* 0x00059400011b7983 */ /* 0x000ea80000300800 */
[----:B------:R-:W2:Y:S01]  /*d3320*/  LDL.LU R21, [R1+0x1f0] ;  /* 0x0001f00001157983 */ /* 0x000ea20000300800 */
[----:B------:R-:W-:-:S03]  /*d3330*/  PRMT R11, R10, 0x3340, R19 ;  /* 0x000033400a0b7816 */ /* 0x000fc60000000013 */
[----:B------:R-:W2:Y:S01]  /*d3340*/  LDL.LU R24, [R1+0x304] ;  /* 0x0003040001187983 */ /* 0x000ea20000300800 */
[----:B0-----:R-:W-:-:S05]  /*d3350*/  PRMT R14, R18, 0x3340, R0 ;  /* 0x00003340120e7816 */ /* 0x001fca0000000000 */
[----:B------:R-:W-:Y:S04]  /*d3360*/  STL [R1+0x60], R14 ;  /* 0x0000600e01007387 */ /* 0x000fe80000100800 */
[----:B------:R0:W-:Y:S01]  /*d3370*/  STL [R1+0x67c], R11 ;  /* 0x00067c0b01007387 */ /* 0x0001e20000100800 */
[----:B---3--:R-:W-:Y:S02]  /*d3380*/  LOP3.LUT R12, R23, 0xffff, RZ, 0xc0, !PT ;  /* 0x0000ffff170c7812 */ /* 0x008fe400078ec0ff */
[----:B----4-:R-:W-:Y:S02]  /*d3390*/  LOP3.LUT R10, R22, 0xffff, RZ, 0xc0, !PT ;  /* 0x0000ffff160a7812 */ /* 0x010fe400078ec0ff */
[----:B------:R-:W-:Y:S02]  /*d33a0*/  PRMT R18, R12, 0x3340, R0 ;  /* 0x000033400c127816 */ /* 0x000fe40000000000 */
[----:B0-----:R-:W-:-:S04]  /*d33b0*/  LOP3.LUT R11, R20, 0xffff, RZ, 0xc0, !PT ;  /* 0x0000ffff140b7812 */ /* 0x001fc800078ec0ff */
[----:B------:R-:W-:Y:S02]  /*d33c0*/  PRMT R19, R10, 0x3340, R11 ;  /* 0x000033400a137816 */ /* 0x000fe4000000000b */
[----:B------:R-:W-:Y:S02]  /*d33d0*/  IADD3 R14, P1, R17, R0, RZ ;  /* 0x00000000110e7210 */ /* 0x000fe40007f3e0ff */
[----:B------:R-:W-:Y:S02]  /*d33e0*/  PRMT R19, R19, 0x5410, R18 ;  /* 0x0000541013137816 */ /* 0x000fe40000000012 */
[----:B------:R-:W-:-:S05]  /*d33f0*/  SHF.R.S32.HI R18, RZ, 0x1f, R17 ;  /* 0x0000001fff127819 */ /* 0x000fca0000011411 */
[----:B------:R-:W-:Y:S01]  /*d3400*/  IMAD.X R15, R18, 0x1, R2, P1 ;  /* 0x00000001120f7824 */ /* 0x000fe200008e0602 */
[----:B------:R0:W-:Y:S04]  /*d3410*/  STL [R1+0x21ac], R19 ;  /* 0x0021ac1301007387 */ /* 0x0001e80000100800 */
[----:B------:R-:W3:Y:S04]  /*d3420*/  LDL.LU R26, [R1+0x4df0] ;  /* 0x004df000011a7983 */ /* 0x000ee80000300800 */
[----:B------:R-:W4:Y:S04]  /*d3430*/  LDL.LU R25, [R1+0x1de8] ;  /* 0x001de80001197983 */ /* 0x000f280000300800 */
[----:B------:R1:W-:Y:S04]  /*d3440*/  STL.64 [R1+0xc08], R14 ;  /* 0x000c080e01007387 */ /* 0x0003e80000100a00 */
[----:B------:R-:W4:Y:S04]  /*d3450*/  LDL.LU R29, [R1+0x4dc0] ;  /* 0x004dc000011d7983 */ /* 0x000f280000300800 */
[----:B------:R-:W4:Y:S04]  /*d3460*/  LDL.LU R23, [R1+0x4df4] ;  /* 0x004df40001177983 */ /* 0x000f280000300800 */
[----:B------:R-:W4:Y:S04]  /*d3470*/  LDL.LU R22, [R1+0x1dd8] ;  /* 0x001dd80001167983 */ /* 0x000f280000300800 */
[----:B------:R-:W4:Y:S01]  /*d3480*/  LDL.LU R20, [R1+0x4dac] ;  /* 0x004dac0001147983 */ /* 0x000f220000300800 */
[----:B------:R-:W-:-:S02]  /*d3490*/  SHF.R.U32.HI R10, RZ, 0x8, R10 ;  /* 0x00000008ff0a7819 */ /* 0x000fc4000001160a */
[----:B0-----:R-:W-:Y:S02]  /*d34a0*/  SHF.R.U32.HI R19, RZ, 0x8, R13 ;  /* 0x00000008ff137819 */ /* 0x001fe4000001160d */
        /* <DEDUP_REMOVED lines=8> */
[----:B-1----:R-:W-:-:S05]  /*d3530*/  IADD3 R14, P1, R17, R3, RZ ;  /* 0x00000003110e7210 */ /* 0x002fca0007f3e0ff */
[----:B------:R-:W-:Y:S01]  /*d3540*/  IMAD.X R15, R18, 0x1, R4, P1 ;  /* 0x00000001120f7824 */ /* 0x000fe200008e0604 */
[----:B--2---:R-:W-:Y:S02]  /*d3550*/  LOP3.LUT R10, R27, 0xffff, RZ, 0xc0, !PT ;  /* 0x0000ffff1b0a7812 */ /* 0x004fe400078ec0ff */
[----:B------:R-:W-:Y:S02]  /*d3560*/  LOP3.LUT R21, R21, 0xffff, RZ, 0xc0, !PT ;  /* 0x0000ffff15157812 */ /* 0x000fe400078ec0ff */
[----:B0-----:R-:W-:Y:S02]  /*d3570*/  LOP3.LUT R11, R24, 0xffff, RZ, 0xc0, !PT ;  /* 0x0000ffff180b7812 */ /* 0x001fe400078ec0ff */
        /* <DEDUP_REMOVED lines=8> */
[----:B------:R-:W-:-:S02]  /*d3600*/  LOP3.LUT R19, R19, 0xffff, RZ, 0xc0, !PT ;  /* 0x0000ffff13137812 */ /* 0x000fc400078ec0ff */
[----:B------:R-:W-:Y:S01]  /*d3610*/  PRMT R28, R10, 0x3340, R11 ;  /* 0x000033400a1c7816 */ /* 0x000fe2000000000b */
[----:B------:R-:W-:Y:S01]  /*d3620*/  STL [R1+0x57b4], R21 ;  /* 0x0057b41501007387 */ /* 0x000fe20000100800 */
[----:B------:R-:W-:-:S03]  /*d3630*/  PRMT R12, R19, 0x3340, R0 ;  /* 0x00003340130c7816 */ /* 0x000fc60000000000 */
[----:B------:R-:W-:Y:S04]  /*d3640*/  STL [R1+0x21a8], R13 ;  /* 0x0021a80d01007387 */ /* 0x000fe80000100800 */
[----:B------:R-:W-:Y:S04]  /*d3650*/  STL.64 [R1+0xc00], R14 ;  /* 0x000c000e01007387 */ /* 0x000fe80000100a00 */
[----:B------:R-:W-:Y:S04]  /*d3660*/  STL [R1+0x550c], R28 ;  /* 0x00550c1c01007387 */ /* 0x000fe80000100800 */
[----:B------:R4:W-:Y:S01]  /*d3670*/  STL [R1+0x33c], R12 ;  /* 0x00033c0c01007387 */ /* 0x0009e20000100800 */
[----:B---3--:R-:W-:-:S02]  /*d3680*/  LOP3.LUT R11, R26, 0xffff, RZ, 0xc0, !PT ;  /* 0x0000ffff1a0b7812 */ /* 0x008fc400078ec0ff */
[----:B----4-:R-:W-:Y:S02]  /*d3690*/  LOP3.LUT R12, R25, 0xffff, RZ, 0xc0, !PT ;  /* 0x0000ffff190c7812 */ /* 0x010fe400078ec0ff */
[----:B------:R-:W-:Y:S02]  /*d36a0*/  LOP3.LUT R15, R29, 0xffff, RZ, 0xc0, !PT ;  /* 0x0000ffff1d0f7812 */ /* 0x000fe400078ec0ff */
[----:B------:R-:W-:Y:S02]  /*d36b0*/  PRMT R19, R12, 0x3340, R0 ;  /* 0x000033400c137816 */ /* 0x000fe40000000000 */
[----:B------:R-:W-:Y:S02]  /*d36c0*/  PRMT R13, R11, 0x3340, R15 ;  /* 0x000033400b0d7816 */ /* 0x000fe4000000000f */
[----:B------:R-:W-:Y:S02]  /*d36d0*/  LOP3.LUT R10, R23, 0xffff, RZ, 0xc0, !PT ;  /* 0x0000ffff170a7812 */ /* 0x000fe400078ec0ff */
[----:B------:R-:W-:-:S02]  /*d36e0*/  LOP3.LUT R14, R22, 0xffff, RZ, 0xc0, !PT ;  /* 0x0000ffff160e7812 */ /* 0x000fc400078ec0ff */
[----:B------:R-:W-:Y:S02]  /*d36f0*/  PRMT R19, R13, 0x5410, R19 ;  /* 0x000054100d137816 */ /* 0x000fe40000000013 */
[----:B------:R-:W-:Y:S01]  /*d3700*/  LOP3.LUT R20, R20, 0xffff, RZ, 0xc0, !PT ;  /* 0x0000ffff14147812 */ /* 0x000fe200078ec0ff */
[----:B------:R-:W2:Y:S04]  /*d3710*/  LDL.LU R13, [R1+0x4ddc] ;  /* 0x004ddc00010d7983 */ /* 0x000ea80000300800 */
[----:B------:R-:W3:Y:S04]  /*d3720*/  LDL.LU R27, [R1+0x950] ;  /* 0x00095000011b7983 */ /* 0x000ee80000300800 */
[----:B------:R0:W-:Y:S01]  /*d3730*/  STL [R1+0x219c], R19 ;  /* 0x00219c1301007387 */ /* 0x0001e20000100800 */
[----:B------:R-:W-:-:S03]  /*d3740*/  PRMT R21, R10, 0x3340, R20 ;  /* 0x000033400a157816 */ /* 0x000fc60000000014 */
[----:B------:R-:W4:Y:S01]  /*d3750*/  LDL.LU R24, [R1+0x1fd8] ;  /* 0x001fd80001187983 */ /* 0x000f220000300800 */
[----:B0-----:R-:W-:-:S04]  /*d3760*/  PRMT R19, R14, 0x3340, R0 ;  /* 0x000033400e137816 */ /* 0x001fc80000000000 */
[----:B------:R-:W-:Y:S02]  /*d3770*/  PRMT R19, R21, 0x5410, R19 ;  /* 0x0000541015137816 */ /* 0x000fe40000000013 */
[----:B------:R-:W-:Y:S02]  /*d3780*/  SHF.R.U32.HI R11, RZ, 0x8, R11 ;  /* 0x00000008ff0b7819 */ /* 0x000fe4000001160b */
[----:B------:R-:W-:Y:S02]  /*d3790*/  SHF.R.U32.HI R15, RZ, 0x8, R15 ;  /* 0x00000008ff0f7819 */ /* 0x000fe4000001160f */
[----:B------:R-:W-:Y:S02]  /*d37a0*/  IADD3 R22, P1, R17, R5, RZ ;  /* 0x0000000511167210 */ /* 0x000fe40007f3e0ff */
[----:B------:R-:W-:Y:S01]  /*d37b0*/  SHF.R.U32.HI R10, RZ, 0x8, R10 ;  /* 0x00000008ff0a7819 */ /* 0x000fe2000001160a */
[----:B------:R0:W-:Y:S01]  /*d37c0*/  STL [R1+0x2198], R19 ;  /* 0x0021981301007387 */ /* 0x0001e20000100800 */
[----:B------:R-:W-:-:S02]  /*d37d0*/  LOP3.LUT R11, R11, 0xffff, RZ, 0xc0, !PT ;  /* 0x0000ffff0b0b7812 */ /* 0x000fc400078ec0ff */
[----:B------:R-:W-:Y:S01]  /*d37e0*/  LOP3.LUT R15, R15, 0xffff, RZ, 0xc0, !PT ;  /* 0x0000ffff0f0f7812 */ /* 0x000fe200078ec0ff */
[----:B------:R-:W-:Y:S01]  /*d37f0*/  IMAD.X R23, R18, 0x1, R6, P1 ;  /* 0x0000000112177824 */ /* 0x000fe200008e0606 */
[----:B------:R-:W-:Y:S02]  /*d3800*/  LOP3.LUT R10, R10, 0xffff, RZ, 0xc0, !PT ;  /* 0x0000ffff0a0a7812 */ /* 0x000fe400078ec0ff */
[----:B0-----:R-:W-:Y:S02]  /*d3810*/  SHF.R.U32.HI R19, RZ, 0x8, R20 ;  /* 0x00000008ff137819 */ /* 0x001fe40000011614 */
[----:B------:R-:W-:Y:S02]  /*d3820*/  PRMT R11, R11, 0x3340, R15 ;  /* 0x000033400b0b7816 */ /* 0x000fe4000000000f */
[----:B------:R-:W-:Y:S01]  /*d3830*/  LOP3.LUT R19, R19, 0xffff, RZ, 0xc0, !PT ;  /* 0x0000ffff13137812 */ /* 0x000fe200078ec0ff */
[----:B------:R0:W-:Y:S04]  /*d3840*/  STL.64 [R1+0xbb8], R22 ;  /* 0x000bb81601007387 */ /* 0x0001e80000100a00 */
[----:B------:R-:W4:Y:S01]  /*d3850*/  LDL.LU R26, [R1+0x4de0] ;  /* 0x004de000011a7983 */ /* 0x000f220000300800 */
[----:B------:R-:W-:-:S03]  /*d3860*/  PRMT R10, R10, 0x3340, R19 ;  /* 0x000033400a0a7816 */ /* 0x000fc60000000013 */
[----:B------:R-:W-:Y:S04]  /*d3870*/  STL [R1+0x66c], R11 ;  /* 0x00066c0b01007387 */ /* 0x000fe80000100800 */
[----:B0-----:R-:W4:Y:S04]  /*d3880*/  LDL.LU R22, [R1+0x954] ;  /* 0x0009540001167983 */ /* 0x001f280000300800 */
[----:B------:R0:W-:Y:S04]  /*d3890*/  STL [R1+0x668], R10 ;  /* 0x0006680a01007387 */ /* 0x0001e80000100800 */
[----:B------:R-:W4:Y:S04]  /*d38a0*/  LDL.LU R23, [R1+0x1fcc] ;  /* 0x001fcc0001177983 */ /* 0x000f280000300800 */
[----:B------:R-:W4:Y:S04]  /*d38b0*/  LDL.LU R29, [R1+0x5e0] ;  /* 0x0005e000011d7983 */ /* 0x000f280000300800 */
[----:B------:R-:W4:Y:S01]  /*d38c0*/  LDL.LU R20, [R1+0x280] ;  /* 0x0002800001147983 */ /* 0x000f220000300800 */
[----:B0-----:R-:W-:-:S05]  /*d38d0*/  IADD3 R10, P1, R17, R7, RZ ;  /* 0x00000007110a7210 */ /* 0x001fca0007f3e0ff */
[----:B------:R-:W-:-:S05]  /*d38e0*/  IMAD.X R11, R18, 0x1, R8, P1 ;  /* 0x00000001120b7824 */ /* 0x000fca00008e0608 */
[----:B------:R0:W-:Y:S04]  /*d38f0*/  STL.64 [R1+0xbf8], R10 ;  /* 0x000bf80a01007387 */ /* 0x0001e80000100a00 */
[----:B0-----:R-:W4:Y:S01]  /*d3900*/  LDL.LU.64 R10, [R1+0x5998] ;  /* 0x00599800010a7983 */ /* 0x001f220000300a00 */
[----:B------:R-:W-:Y:S02]  /*d3910*/  SHF.R.U32.HI R19, RZ, 0x8, R14 ;  /* 0x00000008ff137819 */ /* 0x000fe4000001160e */
[----:B------:R-:W-:Y:S01]  /*d3920*/  SHF.R.U32.HI R12, RZ, 0x8, R12 ;  /* 0x00000008ff0c7819 */ /* 0x000fe2000001160c */
[----:B------:R-:W4:Y:S01]  /*d3930*/  LDL.LU R25, [R1+0x530] ;  /* 0x0005300001197983 */ /* 0x000f220000300800 */
[----:B------:R-:W-:Y:S02]  /*d3940*/  LOP3.LUT R19, R19, 0xffff, RZ, 0xc0, !PT ;  /* 0x0000ffff13137812 */ /* 0x000fe400078ec0ff */
[----:B------:R-:W-:-:S02]  /*d3950*/  LOP3.LUT R12, R12, 0xffff, RZ, 0xc0, !PT ;  /* 0x0000ffff0c0c7812 */ /* 0x000fc400078ec0ff */
[--C-:B------:R-:W-:Y:S02]  /*d3960*/  PRMT R14, R19, 0x3340, R0.reuse ;  /* 0x00003340130e7816 */ /* 0x100fe40000000000 */
[----:B------:R-:W-:-:S03]  /*d3970*/  PRMT R12, R12, 0x3340, R0 ;  /* 0x000033400c0c7816 */ /* 0x000fc60000000000 */
[----:B------:R3:W-:Y:S04]  /*d3980*/  STL [R1+0x338], R14 ;  /* 0x0003380e01007387 */ /* 0x0007e80000100800 */
[----:B------:R0:W-:Y:S04]  /*d3990*/  STL [R1+0x334], R12 ;  /* 0x0003340c01007387 */ /* 0x0001e80000100800 */
[----:B------:R-:W-:Y:S01]  /*d39a0*/  STL.64 [R1+0x5980], R8 ;  /* 0x0059800801007387 */ /* 0x000fe20000100a00 */
[----:B--2---:R-:W-:Y:S02]  /*d39b0*/  LOP3.LUT R21, R13, 0xffff, RZ, 0xc0, !PT ;  /* 0x0000ffff0d157812 */ /* 0x004fe400078ec0ff */
[----:B---3--:R-:W-:-:S02]  /*d39c0*/  LOP3.LUT R14, R27, 0xffff, RZ, 0xc0, !PT ;  /* 0x0000ffff1b0e7812 */ /* 0x008fc400078ec0ff */
[----:B----4-:R-:W-:Y:S02]  /*d39d0*/  LOP3.LUT R15, R24, 0xffff, RZ, 0xc0, !PT ;  /* 0x0000ffff180f7812 */ /* 0x010fe400078ec0ff */
[----:B------:R-:W-:Y:S02]  /*d39e0*/  PRMT R19, R14, 0x3340, R0 ;  /* 0x000033400e137816 */ /* 0x000fe40000000000 */
[----:B0-----:R-:W-:-:S04]  /*d39f0*/  PRMT R12, R21, 0x3340, R15 ;  /* 0x00003340150c7816 */ /* 0x001fc8000000000f */
[----:B------:R-:W-:Y:S02]  /*d3a00*/  PRMT R19, R12, 0x5410, R19 ;  /* 0x000054100c137816 */ /* 0x000fe40000000013 */
[----:B------:R-:W-:-:S03]  /*d3a10*/  IADD3 R12, P1, R17, R9, RZ ;  /* 0x00000009110c7210 */ /* 0x000fc60007f3e0ff */
[----:B------:R-:W-:Y:S02]  /*d3a20*/  STL [R1+0x218c], R19 ;  /* 0x00218c1301007387 */ /* 0x000fe40000100800 */
        /* <DEDUP_REMOVED lines=16> */
[----:B------:R0:W-:Y:S04]  /*d3b30*/  STL [R1+0x664], R9 ;  /* 0x0006640901007387 */ /* 0x0001e80000100800 */
[----:B------:R1:W-:Y:S01]  /*d3b40*/  STL [R1+0x330], R8 ;  /* 0x0003300801007387 */ /* 0x0003e20000100800 */
[----:B------:R-:W-:-:S02]  /*d3b50*/  PRMT R14, R14, 0x5410, R19 ;  /* 0x000054100e0e7816 */ /* 0x000fc40000000013 */
[----:B------:R-:W-:Y:S02]  /*d3b60*/  LOP3.LUT R21, R25, 0xffff, RZ, 0xc0, !PT ;  /* 0x0000ffff19157812 */ /* 0x000fe400078ec0ff */
[----:B0-----:R-:W-:Y:S02]  /*d3b70*/  LOP3.LUT R9, R29, 0xffff, RZ, 0xc0, !PT ;  /* 0x0000ffff1d097812 */ /* 0x001fe400078ec0ff */
[----:B-1----:R-:W-:Y:S01]  /*d3b80*/  LOP3.LUT R8, R20, 0xffff, RZ, 0xc0, !PT ;  /* 0x0000ffff14087812 */ /* 0x002fe200078ec0ff */
[----:B------:R-:W3:Y:S04]  /*d3b90*/  LDL.LU R29, [R1+0x5e4] ;  /* 0x0005e400011d7983 */ /* 0x000ee80000300800 */
[----:B------:R-:W4:Y:S04]  /*d3ba0*/  LDL.LU R20, [R1+0x284] ;  /* 0x0002840001147983 */ /* 0x000f280000300800 */
[----:B------:R-:W-:Y:S04]  /*d3bb0*/  STL [R1+0x57b8], R22 ;  /* 0x0057b81601007387 */ /* 0x000fe80000100800 */
[----:B------:R-:W4:Y:S04]  /*d3bc0*/  LDL.LU R27, [R1+0x534] ;  /* 0x00053400011b7983 */ /* 0x000f280000300800 */
[----:B------:R0:W-:Y:S01]  /*d3bd0*/  STL [R1+0x2188], R14 ;  /* 0x0021880e01007387 */ /* 0x0001e20000100800 */
[----:B------:R-:W-:-:S02]  /*d3be0*/  PRMT R19, R8, 0x3340, R0 ;  /* 0x0000334008137816 */ /* 0x000fc40000000000 */
[----:B0-----:R-:W-:-:S04]  /*d3bf0*/  PRMT R14, R9, 0x3340, R21 ;  /* 0x00003340090e7816 */ /* 0x001fc80000000015 */
[----:B------:R-:W-:Y:S02]  /*d3c00*/  PRMT R19, R14, 0x5410, R19 ;  /* 0x000054100e137816 */ /* 0x000fe40000000013 */
[----:B------:R-:W-:Y:S01]  /*d3c10*/  IADD3 R14, P1, R17, R11, RZ ;  /* 0x0000000b110e7210 */ /* 0x000fe20007f3e0ff */
[----:B------:R-:W-:Y:S04]  /*d3c20*/  STL.64 [R1+0x5978], R10 ;  /* 0x0059780a01007387 */ /* 0x000fe80000100a00 */
[----:B------:R-:W-:Y:S01]  /*d3c30*/  STL [R1+0x2178], R19 ;  /* 0x0021781301007387 */ /* 0x000fe20000100800 */
[----:B--2---:R-:W-:-:S05]  /*d3c40*/  IMAD.X R15, R18, 0x1, R12, P1 ;  /* 0x00000001120f7824 */ /* 0x004fca00008e060c */
[----:B------:R0:W-:Y:S04]  /*d3c50*/  STL.64 [R1+0xba0], R14 ;  /* 0x000ba00e01007387 */ /* 0x0001e80000100a00 */
[----:B0-----:R-:W2:Y:S01]  /*d3c60*/  LDL.LU.64 R14, [R1+0x5988] ;  /* 0x00598800010e7983 */ /* 0x001ea20000300a00 */
[----:B------:R-:W-:-:S03]  /*d3c70*/  SHF.R.U32.HI R10, RZ, 0x8, R24 ;  /* 0x00000008ff0a7819 */ /* 0x000fc60000011618 */
[----:B------:R-:W4:Y:S01]  /*d3c80*/  LDL.LU R24, [R1+0x4e04] ;  /* 0x004e040001187983 */ /* 0x000f220000300800 */
[----:B------:R-:W-:Y:S02]  /*d3c90*/  SHF.R.U32.HI R11, RZ, 0x8, R23 ;  /* 0x00000008ff0b7819 */ /* 0x000fe40000011617 */
[----:B------:R-:W-:Y:S02]  /*d3ca0*/  SHF.R.U32.HI R9, RZ, 0x8, R9 ;  /* 0x00000008ff097819 */ /* 0x000fe40000011609 */
[----:B------:R-:W-:Y:S01]  /*d3cb0*/  SHF.R.U32.HI R19, RZ, 0x8, R21 ;  /* 0x00000008ff137819 */ /* 0x000fe20000011615 */
[----:B------:R-:W4:Y:S04]  /*d3cc0*/  LDL.LU R26, [R1+0x1df8] ;  /* 0x001df800011a7983 */ /* 0x000f280000300800 */
[----:B------:R-:W4:Y:S01]  /*d3cd0*/  LDL.LU R23, [R1+0x4dd0] ;  /* 0x004dd00001177983 */ /* 0x000f220000300800 */
[----:B------:R-:W-:-:S02]  /*d3ce0*/  LOP3.LUT R9, R9, 0xffff, RZ, 0xc0, !PT ;  /* 0x0000ffff09097812 */ /* 0x000fc400078ec0ff */
[----:B------:R-:W-:Y:S02]  /*d3cf0*/  LOP3.LUT R19, R19, 0xffff, RZ, 0xc0, !PT ;  /* 0x0000ffff13137812 */ /* 0x000fe400078ec0ff */
[----:B------:R-:W-:Y:S02]  /*d3d00*/  LOP3.LUT R10, R10, 0xffff, RZ, 0xc0, !PT ;  /* 0x0000ffff0a0a7812 */ /* 0x000fe400078ec0ff */
[----:B------:R-:W-:Y:S02]  /*d3d10*/  LOP3.LUT R11, R11, 0xffff, RZ, 0xc0, !PT ;  /* 0x0000ffff0b0b7812 */ /* 0x000fe400078ec0ff */
[----:B------:R-:W-:Y:S02]  /*d3d20*/  PRMT R9, R9, 0x3340, R19 ;  /* 0x0000334009097816 */ /* 0x000fe40000000013 */
[----:B------:R-:W-:Y:S02]  /*d3d30*/  SHF.R.U32.HI R19, RZ, 0x8, R8 ;  /* 0x00000008ff137819 */ /* 0x000fe40000011608 */
[----:B------:R-:W-:-:S02]  /*d3d40*/  PRMT R28, R10, 0x3340, R11 ;  /* 0x000033400a1c7816 */ /* 0x000fc4000000000b */
[----:B------:R-:W-:Y:S02]  /*d3d50*/  IADD3 R10, P1, R17, R13, RZ ;  /* 0x0000000d110a7210 */ /* 0x000fe40007f3e0ff */
[----:B------:R-:W-:Y:S01]  /*d3d60*/  LOP3.LUT R19, R19, 0xffff, RZ, 0xc0, !PT ;  /* 0x0000ffff13137812 */ /* 0x000fe200078ec0ff */
[----:B------:R-:W-:Y:S03]  /*d3d70*/  STL [R1+0x5514], R28 ;  /* 0x0055141c01007387 */ /* 0x000fe60000100800 */
[----:B------:R-:W-:Y:S01]  /*d3d80*/  PRMT R8, R19, 0x3340, R0 ;  /* 0x0000334013087816 */ /* 0x000fe20000000000 */
[----:B------:R-:W-:Y:S04]  /*d3d90*/  STL.64 [R1+0x5970], R12 ;  /* 0x0059700c01007387 */ /* 0x000fe80000100a00 */
[----:B------:R3:W-:Y:S02]  /*d3da0*/  STL [R1+0x65c], R9 ;  /* 0x00065c0901007387 */ /* 0x0007e40000100800 */
[----:B---3--:R-:W-:Y:S01]  /*d3db0*/  LOP3.LUT R9, R29, 0xffff, RZ, 0xc0, !PT ;  /* 0x0000ffff1d097812 */ /* 0x008fe200078ec0ff */
[----:B--2---:R-:W-:-:S05]  /*d3dc0*/  IMAD.X R11, R18, 0x1, R15, P1 ;  /* 0x00000001120b7824 */ /* 0x004fca00008e060f */
[----:B------:R4:W-:Y:S04]  /*d3dd0*/  STL.64 [R1+0xb98], R10 ;  /* 0x000b980a01007387 */ /* 0x0009e80000100a00 */
[----:B------:R0:W-:Y:S04]  /*d3de0*/  STL [R1+0x32c], R8 ;  /* 0x00032c0801007387 */ /* 0x0001e80000100800 */
[----:B------:R-:W2:Y:S04]  /*d3df0*/  LDL.LU R25, [R1+0x208] ;  /* 0x0002080001197983 */ /* 0x000ea80000300800 */
[----:B------:R-:W3:Y:S01]  /*d3e00*/  LDL.LU R29, [R1+0x5a0] ;  /* 0x0005a000011d7983 */ /* 0x000ee20000300800 */
[----:B----4-:R-:W-:-:S03]  /*d3e10*/  LOP3.LUT R11, R20, 0xffff, RZ, 0xc0, !PT ;  /* 0x0000ffff140b7812 */ /* 0x010fc600078ec0ff */
[----:B------:R-:W4:Y:S01]  /*d3e20*/  LDL.LU R20, [R1+0x388] ;  /* 0x0003880001147983 */ /* 0x000f220000300800 */
[----:B0-----:R-:W-:Y:S02]  /*d3e30*/  LOP3.LUT R8, R27, 0xffff, RZ, 0xc0, !PT ;  /* 0x0000ffff1b087812 */ /* 0x001fe400078ec0ff */
[----:B------:R-:W-:Y:S02]  /*d3e40*/  IADD3 R12, P1, R17, R14, RZ ;  /* 0x0000000e110c7210 */ /* 0x000fe40007f3e0ff */
[----:B------:R-:W-:Y:S02]  /*d3e50*/  PRMT R19, R11, 0x3340, R0 ;  /* 0x000033400b137816 */ /* 0x000fe40000000000 */
[----:B------:R-:W-:Y:S01]  /*d3e60*/  PRMT R10, R9, 0x3340, R8 ;  /* 0x00003340090a7816 */ /* 0x000fe20000000008 */
[----:B------:R-:W-:Y:S01]  /*d3e70*/  IMAD.X R13, R18, 0x1, R16, P1 ;  /* 0x00000001120d7824 */ /* 0x000fe200008e0610 */
[----:B------:R-:W-:Y:S02]  /*d3e80*/  SHF.R.U32.HI R18, RZ, 0x8, R8 ;  /* 0x00000008ff127819 */ /* 0x000fe40000011608 */
[----:B------:R-:W-:-:S02]  /*d3e90*/  PRMT R10, R10, 0x5410, R19 ;  /* 0x000054100a0a7816 */ /* 0x000fc40000000013 */
[----:B------:R-:W-:Y:S02]  /*d3ea0*/  SHF.R.U32.HI R19, RZ, 0x8, R9 ;  /* 0x00000008ff137819 */ /* 0x000fe40000011609 */
[----:B------:R-:W-:Y:S02]  /*d3eb0*/  LOP3.LUT R18, R18, 0xffff, RZ, 0xc0, !PT ;  /* 0x0000ffff12127812 */ /* 0x000fe400078ec0ff */
[----:B------:R-:W-:Y:S01]  /*d3ec0*/  LOP3.LUT R19, R19, 0xffff, RZ, 0xc0, !PT ;  /* 0x0000ffff13137812 */ /* 0x000fe200078ec0ff */
[----:B------:R0:W-:Y:S03]  /*d3ed0*/  STL [R1+0x2168], R10 ;  /* 0x0021680a01007387 */ /* 0x0001e60000100800 */
[----:B------:R-:W-:Y:S01]  /*d3ee0*/  PRMT R9, R19, 0x3340, R18 ;  /* 0x0000334013097816 */ /* 0x000fe20000000012 */
[----:B------:R-:W-:Y:S01]  /*d3ef0*/  STL.64 [R1+0xb90], R12 ;  /* 0x000b900c01007387 */ /* 0x000fe20000100a00 */
[----:B------:R-:W-:-:S03]  /*d3f00*/  LOP3.LUT R8, R24, 0xffff, RZ, 0xc0, !PT ;  /* 0x0000ffff18087812 */ /* 0x000fc600078ec0ff */
[----:B------:R1:W-:Y:S01]  /*d3f10*/  STL [R1+0x658], R9 ;  /* 0x0006580901007387 */ /* 0x0003e20000100800 */
[----:B0-----:R-:W-:-:S04]  /*d3f20*/  LOP3.LUT R10, R26, 0xffff, RZ, 0xc0, !PT ;  /* 0x0000ffff1a0a7812 */ /* 0x001fc800078ec0ff */
[----:B------:R-:W-:Y:S02]  /*d3f30*/  PRMT R18, R10, 0x3340, R0 ;  /* 0x000033400a127816 */ /* 0x000fe40000000000 */
[----:B-1----:R-:W-:-:S04]  /*d3f40*/  LOP3.LUT R9, R23, 0xffff, RZ, 0xc0, !PT ;  /* 0x0000ffff17097812 */ /* 0x002fc800078ec0ff */
[----:B------:R-:W-:Y:S02]  /*d3f50*/  PRMT R19, R8, 0x3340, R9 ;  /* 0x0000334008137816 */ /* 0x000fe40000000009 */
        /* <DEDUP_REMOVED lines=8> */
[----:B------:R-:W4:Y:S01]  /*d3fe0*/  LDL.LU R9, [R1+0x5a4] ;  /* 0x0005a40001097983 */ /* 0x000f220000300800 */
[----:B------:R-:W-:Y:S02]  /*d3ff0*/  PRMT R13, R18, 0x3340, R0 ;  /* 0x00003340120d7816 */ /* 0x000fe40000000000 */
[----:B------:R-:W-:Y:S01]  /*d4000*/  PRMT R11, R8, 0x3340, R19 ;  /* 0x00003340080b7816 */ /* 0x000fe20000000013 */
[----:B------:R-:W4:Y:S04]  /*d4010*/  LDL.LU R23, [R1+0x210] ;  /* 0x0002100001177983 */ /* 0x000f280000300800 */
[----:B------:R-:W4:Y:S04]  /*d4020*/  LDL.LU R21, [R1+0x38c] ;  /* 0x00038c0001157983 */ /* 0x000f280000300800 */
[----:B------:R-:W-:Y:S04]  /*d4030*/  STL [R1+0x328], R13 ;  /* 0x0003280d01007387 */ /* 0x000fe80000100800 */
[----:B------:R4:W-:Y:S01]  /*d4040*/  STL [R1+0x654], R11 ;  /* 0x0006540b01007387 */ /* 0x0009e20000100800 */
[----:B------:R-:W-:Y:S01]  /*d4050*/  VIADD R17, R17, UR5 ;  /* 0x0000000511117c36 */ /* 0x000fe20008000000 */
[----:B------:R-:W-:-:S04]  /*d4060*/  ULDC UR5, c[0x0][0x248] ;  /* 0x0000920000057ab9 */ /* 0x000fc80000000800 */
[----:B------:R-:W-:Y:S02]  /*d4070*/  IADD3 R24, P1, R17, R0, RZ ;  /* 0x0000000011187210 */ /* 0x000fe40007f3e0ff */
[----:B--2---:R-:W-:Y:S02]  /*d4080*/  LOP3.LUT R12, R25, 0xffff, RZ, 0xc0, !PT ;  /* 0x0000ffff190c7812 */ /* 0x004fe400078ec0ff */
[----:B---3--:R-:W-:Y:S02]  /*d4090*/  LOP3.LUT R8, R29, 0xffff, RZ, 0xc0, !PT ;  /* 0x0000ffff1d087812 */ /* 0x008fe400078ec0ff */
[----:B------:R-:W-:Y:S02]  /*d40a0*/  PRMT R18, R12, 0x3340, R0 ;  /* 0x000033400c127816 */ /* 0x000fe40000000000 */
[----:B----4-:R-:W-:-:S04]  /*d40b0*/  LOP3.LUT R11, R20, 0xffff, RZ, 0xc0, !PT ;  /* 0x0000ffff140b7812 */ /* 0x010fc800078ec0ff */
[----:B------:R-:W-:-:S04]  /*d40c0*/  PRMT R19, R8, 0x3340, R11 ;  /* 0x0000334008137816 */ /* 0x000fc8000000000b */
[----:B------:R-:W-:Y:S02]  /*d40d0*/  PRMT R13, R19, 0x5410, R18 ;  /* 0x00005410130d7816 */ /* 0x000fe40000000012 */
[----:B------:R-:W-:-:S05]  /*d40e0*/  SHF.R.S32.HI R18, RZ, 0x1f, R17 ;  /* 0x0000001fff127819 */ /* 0x000fca0000011411 */
[----:B------:R-:W-:Y:S01]  /*d40f0*/  IMAD.X R25, R18, 0x1, R2, P1 ;  /* 0x0000000112197824 */ /* 0x000fe200008e0602 */
[----:B------:R-:W-:Y:S04]  /*d4100*/  STL [R1+0x2138], R13 ;  /* 0x0021380d01007387 */ /* 0x000fe80000100800 */
[----:B------:R-:W2:Y:S04]  /*d4110*/  LDL.LU R27, [R1+0x4e10] ;  /* 0x004e1000011b7983 */ /* 0x000ea80000300800 */
[----:B------:R0:W-:Y:S04]  /*d4120*/  STL.64 [R1+0xb50], R24 ;  /* 0x000b501801007387 */ /* 0x0001e80000100a00 */
[----:B0-----:R-:W3:Y:S04]  /*d4130*/  LDL.LU R24, [R1+0x1dec] ;  /* 0x001dec0001187983 */ /* 0x001ee80000300800 */
[----:B------:R-:W4:Y:S04]  /*d4140*/  LDL.LU R26, [R1+0x4dd4] ;  /* 0x004dd400011a7983 */ /* 0x000f280000300800 */
        /* <DEDUP_REMOVED lines=10> */
[--C-:B------:R-:W-:Y:S02]  /*d41f0*/  PRMT R11, R19, 0x3340, R0.reuse ;  /* 0x00003340130b7816 */ /* 0x100fe40000000000 */
[----:B------:R-:W-:Y:S01]  /*d4200*/  LOP3.LUT R8, R9, 0xffff, RZ, 0xc0, !PT ;  /* 0x0000ffff09087812 */ /* 0x000fe200078ec0ff */
[----:B------:R0:W-:Y:S01]  /*d4210*/  STL [R1+0x650], R12 ;  /* 0x0006500c01007387 */ /* 0x0001e20000100800 */
[----:B------:R-:W-:Y:S02]  /*d4220*/  LOP3.LUT R23, R23, 0xffff, RZ, 0xc0, !PT ;  /* 0x0000ffff17177812 */ /* 0x000fe400078ec0ff */
[----:B------:R-:W-:Y:S01]  /*d4230*/  LOP3.LUT R9, R21, 0xffff, RZ, 0xc0, !PT ;  /* 0x0000ffff15097812 */ /* 0x000fe200078ec0ff */
[----:B------:R1:W-:Y:S01]  /*d4240*/  STL [R1+0x324], R11 ;  /* 0x0003240b01007387 */ /* 0x0003e20000100800 */
[----:B------:R-:W-:Y:S02]  /*d4250*/  PRMT R19, R23, 0x3340, R0 ;  /* 0x0000334017137816 */ /* 0x000fe40000000000 */
[----:B0-----:R-:W-:-:S02]  /*d4260*/  IADD3 R12, P1, R17, R3, RZ ;  /* 0x00000003110c7210 */ /* 0x001fc40007f3e0ff */
[--C-:B-1----:R-:W-:Y:S02]  /*d4270*/  PRMT R11, R8, 0x3340, R9.reuse ;  /* 0x00003340080b7816 */ /* 0x102fe40000000009 */
[----:B------:R-:W-:Y:S02]  /*d4280*/  SHF.R.U32.HI R8, RZ, 0x8, R8 ;  /* 0x00000008ff087819 */ /* 0x000fe40000011608 */
[----:B------:R-:W-:Y:S01]  /*d4290*/  SHF.R.U32.HI R9, RZ, 0x8, R9 ;  /* 0x00000008ff097819 */ /* 0x000fe20000011609 */
[----:B------:R-:W-:Y:S01]  /*d42a0*/  IMAD.X R13, R18, 0x1, R4, P1 ;  /* 0x00000001120d7824 */ /* 0x000fe200008e0604 */
[----:B------:R-:W-:Y:S02]  /*d42b0*/  PRMT R11, R11, 0x5410, R19 ;  /* 0x000054100b0b7816 */ /* 0x000fe40000000013 */
[----:B------:R-:W-:Y:S01]  /*d42c0*/  SHF.R.U32.HI R19, RZ, 0x8, R10 ;  /* 0x00000008ff137819 */ /* 0x000fe2000001160a */
[----:B------:R-:W-:Y:S01]  /*d42d0*/  STL [R1+0x57bc], R23 ;  /* 0x0057bc1701007387 */ /* 0x000fe20000100800 */
[----:B------:R-:W-:-:S02]  /*d42e0*/  LOP3.LUT R8, R8, 0xffff, RZ, 0xc0, !PT ;  /* 0x0000ffff08087812 */ /* 0x000fc400078ec0ff */
[----:B------:R-:W-:Y:S01]  /*d42f0*/  LOP3.LUT R9, R9, 0xffff, RZ, 0xc0, !PT ;  /* 0x0000ffff09097812 */ /* 0x000fe200078ec0ff */
[----:B------:R2:W-:Y:S01]  /*d4300*/  STL [R1+0x1fd8], R11 ;  /* 0x001fd80b01007387 */ /* 0x0005e20000100800 */
[----:B------:R-:W-:-:S03]  /*d4310*/  LOP3.LUT R19, R19, 0xffff, RZ, 0xc0, !PT ;  /* 0x0000ffff13137812 */ /* 0x000fc600078ec0ff */
[----:B------:R3:W-:Y:S01]  /*d4320*/  STL.64 [R1+0xb48], R12 ;  /* 0x000b480c01007387 */ /* 0x0007e20000100a00 */
[----:B------:R-:W-:Y:S02]  /*d4330*/  PRMT R28, R8, 0x3340, R9 ;  /* 0x00003340081c7816 */ /* 0x000fe40000000009 */
[----:B------:R-:W-:-:S03]  /*d4340*/  PRMT R10, R19, 0x3340, R0 ;  /* 0x00003340130a7816 */ /* 0x000fc60000000000 */
[----:B------:R-:W-:Y:S04]  /*d4350*/  STL [R1+0x551c], R28 ;  /* 0x00551c1c01007387 */ /* 0x000fe80000100800 */
[----:B------:R0:W-:Y:S01]  /*d4360*/  STL [R1+0x320], R10 ;  /* 0x0003200a01007387 */ /* 0x0001e20000100800 */
[----:B--2---:R-:W-:Y:S02]  /*d4370*/  LOP3.LUT R11, R27, 0xffff, RZ, 0xc0, !PT ;  /* 0x0000ffff1b0b7812 */ /* 0x004fe400078ec0ff */
[----:B---3--:R-:W-:Y:S02]  /*d4380*/  LOP3.LUT R12, R24, 0xffff, RZ, 0xc0, !PT ;  /* 0x0000ffff180c7812 */ /* 0x008fe400078ec0ff */
[----:B----4-:R-:W-:Y:S02]  /*d4390*/  LOP3.LUT R23, R26, 0xffff, RZ, 0xc0, !PT ;  /* 0x0000ffff1a177812 */ /* 0x010fe400078ec0ff */
[----:B------:R-:W-:-:S02]  /*d43a0*/  PRMT R19, R12, 0x3340, R0 ;  /* 0x000033400c137816 */ /* 0x000fc40000000000 */
[----:B------:R-:W-:Y:S02]  /*d43b0*/  PRMT R8, R11, 0x3340, R23 ;  /* 0x000033400b087816 */ /* 0x000fe40000000017 */
[----:B0-----:R-:W-:Y:S02]  /*d43c0*/  LOP3.LUT R10, R25, 0xffff, RZ, 0xc0, !PT ;  /* 0x0000ffff190a7812 */ /* 0x001fe400078ec0ff */
[----:B------:R-:W-:Y:S02]  /*d43d0*/  LOP3.LUT R25, R20, 0xffff, RZ, 0xc0, !PT ;  /* 0x0000ffff14197812 */ /* 0x000fe400078ec0ff */
[----:B------:R-:W-:Y:S02]  /*d43e0*/  PRMT R8, R8, 0x5410, R19 ;  /* 0x0000541008087816 */ /* 0x000fe40000000013 */
[----:B------:R-:W-:Y:S01]  /*d43f0*/  LOP3.LUT R13, R29, 0xffff, RZ, 0xc0, !PT ;  /* 0x0000ffff1d0d7812 */ /* 0x000fe200078ec0ff */
[----:B------:R-:W2:Y:S04]  /*d4400*/  LDL.LU R20, [R1+0x5f0] ;  /* 0x0005f00001147983 */ /* 0x000ea80000300800 */
[----:B------:R-:W3:Y:S04]  /*d4410*/  LDL.LU R22, [R1+0x2a8] ;  /* 0x0002a80001167983 */ /* 0x000ee80000300800 */
[----:B------:R-:W4:Y:S04]  /*d4420*/  LDL.LU R21, [R1+0x550] ;  /* 0x0005500001157983 */ /* 0x000f280000300800 */
[----:B------:R0:W-:Y:S01]  /*d4430*/  STL [R1+0x1fcc], R8 ;  /* 0x001fcc0801007387 */ /* 0x0001e20000100800 */
[----:B------:R-:W-:-:S03]  /*d4440*/  PRMT R19, R13, 0x3340, R0 ;  /* 0x000033400d137816 */ /* 0x000fc60000000000 */
[----:B------:R-:W4:Y:S04]  /*d4450*/  LDL.LU R27, [R1+0x4dfc] ;  /* 0x004dfc00011b7983 */ /* 0x000f280000300800 */
[----:B------:R-:W4:Y:S04]  /*d4460*/  LDL.LU R29, [R1+0x1bf8] ;  /* 0x001bf800011d7983 */ /* 0x000f280000300800 */
[----:B------:R-:W4:Y:S01]  /*d4470*/  LDL.LU R24, [R1+0x1fdc] ;  /* 0x001fdc0001187983 */ /* 0x000f220000300800 */
[----:B0-----:R-:W-:-:S04]  /*d4480*/  PRMT R8, R10, 0x3340, R25 ;  /* 0x000033400a087816 */ /* 0x001fc80000000019 */
[----:B------:R-:W-:Y:S02]  /*d4490*/  PRMT R19, R8, 0x5410, R19 ;  /* 0x0000541008137816 */ /* 0x000fe40000000013 */
[----:B------:R-:W-:-:S05]  /*d44a0*/  IADD3 R8, P1, R17, R5, RZ ;  /* 0x0000000511087210 */ /* 0x000fca0007f3e0ff */
[----:B------:R-:W-:Y:S01]  /*d44b0*/  IMAD.X R9, R18, 0x1, R6, P1 ;  /* 0x0000000112097824 */ /* 0x000fe200008e0606 */
[----:B------:R-:W-:Y:S04]  /*d44c0*/  STL [R1+0x1fc8], R19 ;  /* 0x001fc81301007387 */ /* 0x000fe80000100800 */
[----:B------:R0:W-:Y:S04]  /*d44d0*/  STL.64 [R1+0xb18], R8 ;  /* 0x000b180801007387 */ /* 0x0001e80000100a00 */
[----:B0-----:R-:W2:Y:S01]  /*d44e0*/  LDL.LU.64 R8, [R1+0x5980] ;  /* 0x0059800001087983 */ /* 0x001ea20000300a00 */
        /* <DEDUP_REMOVED lines=9> */
[----:B------:R-:W-:Y:S02]  /*d4580*/  IADD3 R10, P1, R17, R7, RZ ;  /* 0x00000007110a7210 */ /* 0x000fe40007f3e0ff */
[----:B------:R-:W-:-:S05]  /*d4590*/  PRMT R23, R11, 0x3340, R23 ;  /* 0x000033400b177816 */ /* 0x000fca0000000017 */
[----:B------:R-:W-:Y:S04]  /*d45a0*/  STL [R1+0x648], R23 ;  /* 0x0006481701007387 */ /* 0x000fe80000100800 */
[----:B------:R-:W-:Y:S04]  /*d45b0*/  STL.64 [R1+0x5968], R6 ;  /* 0x0059680601007387 */ /* 0x000fe80000100a00 */
[----:B------:R-:W-:Y:S01]  /*d45c0*/  STL [R1+0x644], R19 ;  /* 0x0006441301007387 */ /* 0x000fe20000100800 */
[----:B--2---:R-:W-:-:S05]  /*d45d0*/  IMAD.X R11, R18, 0x1, R8, P1 ;  /* 0x00000001120b7824 */ /* 0x004fca00008e0608 */
[----:B------:R0:W-:Y:S04]  /*d45e0*/  STL.64 [R1+0xb38], R10 ;  /* 0x000b380a01007387 */ /* 0x0001e80000100a00 */
[----:B0-----:R-:W2:Y:S01]  /*d45f0*/  LDL.LU.64 R10, [R1+0x5978] ;  /* 0x00597800010a7983 */ /* 0x001ea20000300a00 */
[----:B------:R-:W-:Y:S02]  /*d4600*/  SHF.R.U32.HI R19, RZ, 0x8, R13 ;  /* 0x00000008ff137819 */ /* 0x000fe4000001160d */
[----:B------:R-:W-:Y:S02]  /*d4610*/  SHF.R.U32.HI R6, RZ, 0x8, R12 ;  /* 0x00000008ff067819 */ /* 0x000fe4000001160c */
[----:B------:R-:W-:Y:S02]  /*d4620*/  LOP3.LUT R19, R19, 0xffff, RZ, 0xc0, !PT ;  /* 0x0000ffff13137812 */ /* 0x000fe400078ec0ff */
[----:B------:R-:W-:-:S02]  /*d4630*/  LOP3.LUT R6, R6, 0xffff, RZ, 0xc0, !PT ;  /* 0x0000ffff06067812 */ /* 0x000fc400078ec0ff */
[----:B---3--:R-:W-:Y:S02]  /*d4640*/  LOP3.LUT R23, R22, 0xffff, RZ, 0xc0, !PT ;  /* 0x0000ffff16177812 */ /* 0x008fe400078ec0ff */
[--C-:B------:R-:W-:Y:S02]  /*d4650*/  PRMT R12, R19, 0x3340, R0.reuse ;  /* 0x00003340130c7816 */ /* 0x100fe40000000000 */
[--C-:B------:R-:W-:Y:S02]  /*d4660*/  PRMT R7, R6, 0x3340, R0.reuse ;  /* 0x0000334006077816 */ /* 0x100fe40000000000 */
[----:B------:R-:W-:Y:S02]  /*d4670*/  LOP3.LUT R6, R20, 0xffff, RZ, 0xc0, !PT ;  /* 0x0000ffff14067812 */ /* 0x000fe400078ec0ff */
[----:B----4-:R-:W-:Y:S02]  /*d4680*/  LOP3.LUT R28, R21, 0xffff, RZ, 0xc0, !PT ;  /* 0x0000ffff151c7812 */ /* 0x010fe400078ec0ff */
[----:B------:R-:W-:Y:S01]  /*d4690*/  PRMT R19, R23, 0x3340, R0 ;  /* 0x0000334017137816 */ /* 0x000fe20000000000 */
[----:B------:R0:W-:Y:S01]  /*d46a0*/  STL [R1+0x31c], R12 ;  /* 0x00031c0c01007387 */ /* 0x0001e20000100800 */
[----:B------:R-:W-:-:S03]  /*d46b0*/  LOP3.LUT R29, R29, 0xffff, RZ, 0xc0, !PT ;  /* 0x0000ffff1d1d7812 */ /* 0x000fc600078ec0ff */
[----:B------:R-:W3:Y:S04]  /*d46c0*/  LDL.LU R26, [R1+0x5a8] ;  /* 0x0005a800011a7983 */ /* 0x000ee80000300800 */
[----:B------:R1:W-:Y:S04]  /*d46d0*/  STL [R1+0x318], R7 ;  /* 0x0003180701007387 */ /* 0x0003e80000100800 */
[----:B------:R-:W4:Y:S01]  /*d46e0*/  LDL.LU R20, [R1+0x220] ;  /* 0x0002200001147983 */ /* 0x000f220000300800 */
[----:B------:R-:W-:-:S03]  /*d46f0*/  LOP3.LUT R21, R24, 0xffff, RZ, 0xc0, !PT ;  /* 0x0000ffff18157812 */ /* 0x000fc600078ec0ff */
[----:B------:R-:W4:Y:S01]  /*d4700*/  LDL.LU R25, [R1+0x3c4] ;  /* 0x0003c40001197983 */ /* 0x000f220000300800 */
[----:B0-----:R-:W-:-:S04]  /*d4710*/  PRMT R12, R6, 0x3340, R28 ;  /* 0x00003340060c7816 */ /* 0x001fc8000000001c */
[----:B------:R-:W-:Y:S02]  /*d4720*/  PRMT R12, R12, 0x5410, R19 ;  /* 0x000054100c0c7816 */ /* 0x000fe40000000013 */
[----:B-1----:R-:W-:Y:S01]  /*d4730*/  LOP3.LUT R7, R27, 0xffff, RZ, 0xc0, !PT ;  /* 0x0000ffff1b077812 */ /* 0x002fe200078ec0ff */
[----:B------:R-:W-:Y:S04]  /*d4740*/  STL [R1+0x57c0], R29 ;  /* 0x0057c01d01007387 */ /* 0x000fe80000100800 */
[----:B------:R0:W-:Y:S01]  /*d4750*/  STL [R1+0x1f88], R12 ;  /* 0x001f880c01007387 */ /* 0x0001e20000100800 */
[----:B------:R-:W-:Y:S02]  /*d4760*/  PRMT R19, R29, 0x3340, R0 ;  /* 0x000033401d137816 */ /* 0x000fe40000000000 */
[----:B0-----:R-:W-:-:S04]  /*d4770*/  PRMT R12, R7, 0x3340, R21 ;  /* 0x00003340070c7816 */ /* 0x001fc80000000015 */
[----:B------:R-:W-:Y:S02]  /*d4780*/  PRMT R19, R12, 0x5410, R19 ;  /* 0x000054100c137816 */ /* 0x000fe40000000013 */
[----:B------:R-:W-:-:S03]  /*d4790*/  IADD3 R12, P1, R17, R9, RZ ;  /* 0x00000009110c7210 */ /* 0x000fc60007f3e0ff */
[----:B------:R-:W-:Y:S02]  /*d47a0*/  STL [R1+0x1fac], R19 ;  /* 0x001fac1301007387 */ /* 0x000fe40000100800 */
[----:B--2---:R-:W-:-:S05]  /*d47b0*/  IMAD.X R13, R18, 0x1, R10, P1 ;  /* 0x00000001120d7824 */ /* 0x004fca00008e060a */
[----:B------:R0:W-:Y:S04]  /*d47c0*/  STL.64 [R1+0xae8], R12 ;  /* 0x000ae80c01007387 */ /* 0x0001e80000100a00 */
[----:B0-----:R-:W2:Y:S01]  /*d47d0*/  LDL.LU.64 R12, [R1+0x5970] ;  /* 0x00597000010c7983 */ /* 0x001ea20000300a00 */
[----:B------:R-:W-:-:S03]  /*d47e0*/  SHF.R.U32.HI R24, RZ, 0x8, R21 ;  /* 0x00000008ff187819 */ /* 0x000fc60000011615 */
[----:B------:R-:W2:Y:S04]  /*d47f0*/  LDL.LU R22, [R1+0x5f4] ;  /* 0x0005f40001167983 */ /* 0x000ea80000300800 */
[----:B------:R-:W2:Y:S04]  /*d4800*/  LDL.LU R21, [R1+0x2b0] ;  /* 0x0002b00001157983 */ /* 0x000ea80000300800 */
[----:B------:R-:W2:Y:S01]  /*d4810*/  LDL.LU R27, [R1+0x554] ;  /* 0x00055400011b7983 */ /* 0x000ea20000300800 */
[----:B------:R-:W-:Y:S02]  /*d4820*/  SHF.R.U32.HI R7, RZ, 0x8, R7 ;  /* 0x00000008ff077819 */ /* 0x000fe40000011607 */
[----:B------:R-:W-:-:S02]  /*d4830*/  SHF.R.U32.HI R6, RZ, 0x8, R6 ;  /* 0x00000008ff067819 */ /* 0x000fc40000011606 */
[----:B------:R-:W-:Y:S02]  /*d4840*/  SHF.R.U32.HI R19, RZ, 0x8, R28 ;  /* 0x00000008ff137819 */ /* 0x000fe4000001161c */
[----:B------:R-:W-:Y:S02]  /*d4850*/  LOP3.LUT R24, R24, 0xffff, RZ, 0xc0, !PT ;  /* 0x0000ffff18187812 */ /* 0x000fe400078ec0ff */
[----:B------:R-:W-:Y:S02]  /*d4860*/  LOP3.LUT R7, R7, 0xffff, RZ, 0xc0, !PT ;  /* 0x0000ffff07077812 */ /* 0x000fe400078ec0ff */
[----:B------:R-:W-:Y:S02]  /*d4870*/  LOP3.LUT R6, R6, 0xffff, RZ, 0xc0, !PT ;  /* 0x0000ffff06067812 */ /* 0x000fe400078ec0ff */
[----:B------:R-:W-:Y:S02]  /*d4880*/  LOP3.LUT R19, R19, 0xffff, RZ, 0xc0, !PT ;  /* 0x0000ffff13137812 */ /* 0x000fe400078ec0ff */
[----:B------:R-:W-:-:S02]  /*d4890*/  PRMT R28, R7, 0x3340, R24 ;  /* 0x00003340071c7816 */ /* 0x000fc40000000018 */
[----:B------:R-:W-:Y:S02]  /*d48a0*/  PRMT R7, R6, 0x3340, R19 ;  /* 0x0000334006077816 */ /* 0x000fe40000000013 */
[----:B---3--:R-:W-:Y:S01]  /*d48b0*/  LOP3.LUT R6, R26, 0xffff, RZ, 0xc0, !PT ;  /* 0x0000ffff1a067812 */ /* 0x008fe200078ec0ff */
[----:B------:R-:W-:Y:S04]  /*d48c0*/  STL [R1+0x5524], R28 ;  /* 0x0055241c01007387 */ /* 0x000fe80000100800 */
[----:B------:R0:W-:Y:S01]  /*d48d0*/  STL [R1+0x640], R7 ;  /* 0x0006400701007387 */ /* 0x0001e20000100800 */
[----:B----4-:R-:W-:-:S04]  /*d48e0*/  LOP3.LUT R20, R20, 0xffff, RZ, 0xc0, !PT ;  /* 0x0000ffff14147812 */ /* 0x010fc800078ec0ff */
[----:B------:R-:W-:Y:S02]  /*d48f0*/  PRMT R19, R20, 0x3340, R0 ;  /* 0x0000334014137816 */ /* 0x000fe40000000000 */
[----:B0-----:R-:W-:-:S04]  /*d4900*/  LOP3.LUT R7, R25, 0xffff, RZ, 0xc0, !PT ;  /* 0x0000ffff19077812 */ /* 0x001fc800078ec0ff */
[----:B------:R-:W-:-:S04]  /*d4910*/  PRMT R24, R6, 0x3340, R7 ;  /* 0x0000334006187816 */ /* 0x000fc80000000007 */
[----:B------:R-:W-:Y:S02]  /*d4920*/  PRMT R19, R24, 0x5410, R19 ;  /* 0x0000541018137816 */ /* 0x000fe40000000013 */
[----:B------:R-:W-:Y:S01]  /*d4930*/  IADD3 R24, P1, R17, R11, RZ ;  /* 0x0000000b11187210 */ /* 0x000fe20007f3e0ff */
[----:B------:R-:W-:Y:S04]  /*d4940*/  STL.64 [R1+0x5960], R10 ;  /* 0x0059600a01007387 */ /* 0x000fe80000100a00 */
[----:B------:R-:W-:Y:S01]  /*d4950*/  STL [R1+0x1f48], R19 ;  /* 0x001f481301007387 */ /* 0x000fe20000100800 */
[----:B------:R-:W-:Y:S02]  /*d4960*/  SHF.R.U32.HI R6, RZ, 0x8, R6 ;  /* 0x00000008ff067819 */ /* 0x000fe40000011606 */
[----:B------:R-:W-:Y:S01]  /*d4970*/  SHF.R.U32.HI R7, RZ, 0x8, R7 ;  /* 0x00000008ff077819 */ /* 0x000fe20000011607 */
[----:B--2---:R-:W-:-:S05]  /*d4980*/  IMAD.X R25, R18, 0x1, R12, P1 ;  /* 0x0000000112197824 */ /* 0x004fca00008e060c */
[----:B------:R0:W-:Y:S04]  /*d4990*/  STL.64 [R1+0xaf0], R24 ;  /* 0x000af01801007387 */ /* 0x0001e80000100a00 */
[----:B0-----:R-:W2:Y:S04]  /*d49a0*/  LDL.LU R24, [R1+0x4e20] ;  /* 0x004e200001187983 */ /* 0x001ea80000300800 */
[----:B------:R-:W3:Y:S04]  /*d49b0*/  LDL.LU R26, [R1+0x1e08] ;  /* 0x001e0800011a7983 */ /* 0x000ee80000300800 */
        /* <DEDUP_REMOVED lines=8> */
[----:B------:R-:W-:Y:S01]  /*d4a40*/  LOP3.LUT R6, R21, 0xffff, RZ, 0xc0, !PT ;  /* 0x0000ffff15067812 */ /* 0x000fe200078ec0ff */
[----:B------:R-:W-:Y:S04]  /*d4a50*/  STL [R1+0x314], R11 ;  /* 0x0003140b01007387 */ /* 0x000fe80000100800 */
[----:B------:R0:W-:Y:S01]  /*d4a60*/  STL [R1+0x638], R7 ;  /* 0x0006380701007387 */ /* 0x0001e20000100800 */
[----:B------:R-:W-:Y:S02]  /*d4a70*/  PRMT R19, R6, 0x3340, R0 ;  /* 0x0000334006137816 */ /* 0x000fe40000000000 */
[----:B0-----:R-:W-:-:S04]  /*d4a80*/  LOP3.LUT R7, R27, 0xffff, RZ, 0xc0, !PT ;  /* 0x0000ffff1b077812 */ /* 0x001fc800078ec0ff */
[----:B------:R-:W-:Y:S02]  /*d4a90*/  PRMT R11, R10, 0x3340, R7 ;  /* 0x000033400a0b7816 */ /* 0x000fe40000000007 */
[----:B------:R-:W-:Y:S02]  /*d4aa0*/  SHF.R.U32.HI R10, RZ, 0x8, R10 ;  /* 0x00000008ff0a7819 */ /* 0x000fe4000001160a */
[----:B------:R-:W-:Y:S02]  /*d4ab0*/  PRMT R11, R11, 0x5410, R19 ;  /* 0x000054100b0b7816 */ /* 0x000fe40000000013 */
[----:B------:R-:W-:Y:S02]  /*d4ac0*/  SHF.R.U32.HI R19, RZ, 0x8, R7 ;  /* 0x00000008ff137819 */ /* 0x000fe40000011607 */
[----:B------:R-:W-:Y:S02]  /*d4ad0*/  IADD3 R22, P1, R17, R13, RZ ;  /* 0x0000000d11167210 */ /* 0x000fe40007f3e0ff */
[----:B------:R-:W-:-:S02]  /*d4ae0*/  LOP3.LUT R10, R10, 0xffff, RZ, 0xc0, !PT ;  /* 0x0000ffff0a0a7812 */ /* 0x000fc400078ec0ff */
[----:B------:R-:W-:Y:S01]  /*d4af0*/  LOP3.LUT R19, R19, 0xffff, RZ, 0xc0, !PT ;  /* 0x0000ffff13137812 */ /* 0x000fe200078ec0ff */
[----:B------:R-:W-:-:S03]  /*d4b00*/  IMAD.X R23, R18, 0x1, R15, P1 ;  /* 0x0000000112177824 */ /* 0x000fc600008e060f */
[----:B------:R-:W-:Y:S02]  /*d4b10*/  PRMT R19, R10, 0x3340, R19 ;  /* 0x000033400a137816 */ /* 0x000fe40000000013 */
[----:B------:R-:W-:Y:S01]  /*d4b20*/  IADD3 R10, P1, R17, R14, RZ ;  /* 0x0000000e110a7210 */ /* 0x000fe20007f3e0ff */
[----:B------:R0:W-:Y:S04]  /*d4b30*/  STL [R1+0x1f2c], R11 ;  /* 0x001f2c0b01007387 */ /* 0x0001e80000100800 */
[----:B------:R-:W4:Y:S04]  /*d4b40*/  LDL.LU R27, [R1+0x230] ;  /* 0x00023000011b7983 */ /* 0x000f280000300800 */
[----:B------:R1:W-:Y:S04]  /*d4b50*/  STL.64 [R1+0xac8], R22 ;  /* 0x000ac81601007387 */ /* 0x0003e80000100a00 */
[----:B------:R-:W4:Y:S01]  /*d4b60*/  LDL.LU R7, [R1+0x5b4] ;  /* 0x0005b40001077983 */ /* 0x000f220000300800 */
[----:B0-----:R-:W-:Y:S01]  /*d4b70*/  IMAD.X R11, R18, 0x1, R16, P1 ;  /* 0x00000001120b7824 */ /* 0x001fe200008e0610 */
[----:B------:R-:W-:-:S02]  /*d4b80*/  SHF.R.U32.HI R18, RZ, 0x8, R6 ;  /* 0x00000008ff127819 */ /* 0x000fc40000011606 */
[----:B-1----:R-:W4:Y:S02]  /*d4b90*/  LDL.LU R23, [R1+0x4e0] ;  /* 0x0004e00001177983 */ /* 0x002f240000300800 */
[----:B------:R-:W-:Y:S02]  /*d4ba0*/  LOP3.LUT R18, R18, 0xffff, RZ, 0xc0, !PT ;  /* 0x0000ffff12127812 */ /* 0x000fe400078ec0ff */
[----:B------:R-:W-:Y:S04]  /*d4bb0*/  STL [R1+0x634], R19 ;  /* 0x0006341301007387 */ /* 0x000fe80000100800 */
[----:B------:R0:W-:Y:S02]  /*d4bc0*/  STL.64 [R1+0xb10], R10 ;  /* 0x000b100a01007387 */ /* 0x0001e40000100a00 */
[----:B0-----:R-:W-:-:S05]  /*d4bd0*/  PRMT R11, R18, 0x3340, R0 ;  /* 0x00003340120b7816 */ /* 0x001fca0000000000 */
[----:B------:R4:W-:Y:S01]  /*d4be0*/  STL [R1+0x310], R11 ;  /* 0x0003100b01007387 */ /* 0x0009e20000100800 */
[----:B--2---:R-:W-:Y:S02]  /*d4bf0*/  LOP3.LUT R6, R24, 0xffff, RZ, 0xc0, !PT ;  /* 0x0000ffff18067812 */ /* 0x004fe400078ec0ff */
[----:B---3--:R-:W-:Y:S02]  /*d4c00*/  LOP3.LUT R10, R26, 0xffff, RZ, 0xc0, !PT ;  /* 0x0000ffff1a0a7812 */ /* 0x008fe400078ec0ff */
[----:B----4-:R-:W-:Y:S02]  /*d4c10*/  LOP3.LUT R11, R25, 0xffff, RZ, 0xc0, !PT ;  /* 0x0000ffff190b7812 */ /* 0x010fe400078ec0ff */
[----:B------:R-:W-:Y:S02]  /*d4c20*/  PRMT R18, R10, 0x3340, R0 ;  /* 0x000033400a127816 */ /* 0x000fe40000000000 */
[----:B------:R-:W-:-:S04]  /*d4c30*/  PRMT R19, R6, 0x3340, R11 ;  /* 0x0000334006137816 */ /* 0x000fc8000000000b */
[----:B------:R-:W-:-:S05]  /*d4c40*/  PRMT R19, R19, 0x5410, R18 ;  /* 0x0000541013137816 */ /* 0x000fca0000000012 */
[----:B------:R0:W-:Y:S04]  /*d4c50*/  STL [R1+0x1e08], R19 ;  /* 0x001e081301007387 */ /* 0x0001e80000100800 */
[----:B------:R-:W2:Y:S04]  /*d4c60*/  LDL.LU R22, [R1+0x4e28] ;  /* 0x004e280001167983 */ /* 0x000ea80000300800 */
[----:B------:R-:W3:Y:S04]  /*d4c70*/  LDL.LU R21, [R1+0x1dfc] ;  /* 0x001dfc0001157983 */ /* 0x000ee80000300800 */
[----:B------:R-:W4:Y:S01]  /*d4c80*/  LDL.LU R26, [R1+0x4dec] ;  /* 0x004dec00011a7983 */ /* 0x000f220000300800 */
[----:B------:R-:W-:-:S03]  /*d4c90*/  SHF.R.U32.HI R18, RZ, 0x8, R20 ;  /* 0x00000008ff127819 */ /* 0x000fc60000011614 */
[----:B------:R-:W4:Y:S04]  /*d4ca0*/  LDL.LU R25, [R1+0x4e0c] ;  /* 0x004e0c0001197983 */ /* 0x000f280000300800 */
[----:B------:R-:W4:Y:S04]  /*d4cb0*/  LDL.LU R20, [R1+0x1c18] ;  /* 0x001c180001147983 */ /* 0x000f280000300800 */
[----:B------:R-:W4:Y:S01]  /*d4cc0*/  LDL.LU R24, [R1+0x1ff8] ;  /* 0x001ff80001187983 */ /* 0x000f220000300800 */
[----:B------:R-:W-:Y:S02]  /*d4cd0*/  SHF.R.U32.HI R6, RZ, 0x8, R6 ;  /* 0x00000008ff067819 */ /* 0x000fe40000011606 */
[----:B0-----:R-:W-:-:S02]  /*d4ce0*/  SHF.R.U32.HI R19, RZ, 0x8, R11 ;  /* 0x00000008ff137819 */ /* 0x001fc4000001160b */
[----:B------:R-:W-:Y:S02]  /*d4cf0*/  LOP3.LUT R18, R18, 0xffff, RZ, 0xc0, !PT ;  /* 0x0000ffff12127812 */ /* 0x000fe400078ec0ff */
[----:B------:R-:W-:Y:S02]  /*d4d00*/  LOP3.LUT R6, R6, 0xffff, RZ, 0xc0, !PT ;  /* 0x0000ffff06067812 */ /* 0x000fe400078ec0ff */
[----:B------:R-:W-:Y:S02]  /*d4d10*/  LOP3.LUT R19, R19, 0xffff, RZ, 0xc0, !PT ;  /* 0x0000ffff13137812 */ /* 0x000fe400078ec0ff */
[----:B------:R-:W-:Y:S02]  /*d4d20*/  PRMT R11, R18, 0x3340, R0 ;  /* 0x00003340120b7816 */ /* 0x000fe40000000000 */
[----:B------:R-:W-:-:S03]  /*d4d30*/  PRMT R6, R6, 0x3340, R19 ;  /* 0x0000334006067816 */ /* 0x000fc60000000013 */
[----:B------:R-:W-:Y:S04]  /*d4d40*/  STL [R1+0x30c], R11 ;  /* 0x00030c0b01007387 */ /* 0x000fe80000100800 */
[----:B------:R0:W-:Y:S01]  /*d4d50*/  STL [R1+0x630], R6 ;  /* 0x0006300601007387 */ /* 0x0001e20000100800 */
[----:B------:R-:W-:Y:S01]  /*d4d60*/  VIADD R17, R17, UR5 ;  /* 0x0000000511117c36 */ /* 0x000fe20008000000 */
[----:B------:R-:W-:Y:S01]  /*d4d70*/  ULDC UR5, c[0x0][0x248] ;  /* 0x0000920000057ab9 */ /* 0x000fe20000000800 */
[----:B------:R-:W-:Y:S02]  /*d4d80*/  LOP3.LUT R27, R27, 0xffff, RZ, 0xc0, !PT ;  /* 0x0000ffff1b1b7812 */ /* 0x000fe400078ec0ff */
[----:B0-----:R-:W-:Y:S02]  /*d4d90*/  LOP3.LUT R6, R7, 0xffff, RZ, 0xc0, !PT ;  /* 0x0000ffff07067812 */ /* 0x001fe400078ec0ff */
[----:B------:R-:W-:-:S02]  /*d4da0*/  PRMT R18, R27, 0x3340, R0 ;  /* 0x000033401b127816 */ /* 0x000fc40000000000 */
[----:B------:R-:W-:-:S04]  /*d4db0*/  LOP3.LUT R7, R23, 0xffff, RZ, 0xc0, !PT ;  /* 0x0000ffff17077812 */ /* 0x000fc800078ec0ff */
[----:B------:R-:W-:Y:S02]  /*d4dc0*/  PRMT R19, R6, 0x3340, R7 ;  /* 0x0000334006137816 */ /* 0x000fe40000000007 */
[----:B------:R-:W-:Y:S02]  /*d4dd0*/  IADD3 R28, P1, R17, R0, RZ ;  /* 0x00000000111c7210 */ /* 0x000fe40007f3e0ff */
[----:B------:R-:W-:Y:S02]  /*d4de0*/  PRMT R11, R19, 0x5410, R18 ;  /* 0x00005410130b7816 */ /* 0x000fe40000000012 */
[----:B------:R-:W-:Y:S02]  /*d4df0*/  SHF.R.S32.HI R18, RZ, 0x1f, R17 ;  /* 0x0000001fff127819 */ /* 0x000fe40000011411 */
[----:B------:R-:W-:Y:S02]  /*d4e00*/  SHF.R.U32.HI R6, RZ, 0x8, R6 ;  /* 0x00000008ff067819 */ /* 0x000fe40000011606 */
[----:B------:R-:W-:-:S02]  /*d4e10*/  SHF.R.U32.HI R7, RZ, 0x8, R7 ;  /* 0x00000008ff077819 */ /* 0x000fc40000011607 */
[----:B------:R-:W-:Y:S01]  /*d4e20*/  SHF.R.U32.HI R19, RZ, 0x8, R10 ;  /* 0x00000008ff137819 */ /* 0x000fe2000001160a */
[----:B------:R-:W-:Y:S01]  /*d4e30*/  IMAD.X R29, R18, 0x1, R2, P1 ;  /* 0x00000001121d7824 */ /* 0x000fe200008e0602 */
[----:B------:R-:W-:Y:S02]  /*d4e40*/  LOP3.LUT R6, R6, 0xffff, RZ, 0xc0, !PT ;  /* 0x0000ffff06067812 */ /* 0x000fe400078ec0ff */
[----:B------:R-:W-:Y:S01]  /*d4e50*/  LOP3.LUT R7, R7, 0xffff, RZ, 0xc0, !PT ;  /* 0x0000ffff07077812 */ /* 0x000fe200078ec0ff */
[----:B------:R-:W-:Y:S01]  /*d4e60*/  STL [R1+0x57c4], R27 ;  /* 0x0057c41b01007387 */ /* 0x000fe20000100800 */
[----:B------:R-:W-:-:S03]  /*d4e70*/  LOP3.LUT R19, R19, 0xffff, RZ, 0xc0, !PT ;  /* 0x0000ffff13137812 */ /* 0x000fc600078ec0ff */
[----:B------:R-:W-:Y:S04]  /*d4e80*/  STL [R1+0x1ed8], R11 ;  /* 0x001ed80b01007387 */ /* 0x000fe80000100800 */
[----:B------:R0:W-:Y:S01]  /*d4e90*/  STL.64 [R1+0xaa8], R28 ;  /* 0x000aa81c01007387 */ /* 0x0001e20000100a00 */
[----:B------:R-:W-:Y:S02]  /*d4ea0*/  PRMT R10, R19, 0x3340, R0 ;  /* 0x00003340130a7816 */ /* 0x000fe40000000000 */
[----:B0-----:R-:W-:-:S05]  /*d4eb0*/  PRMT R28, R6, 0x3340, R7 ;  /* 0x00003340061c7816 */ /* 0x001fca0000000007 */
[----:B------:R-:W-:Y:S04]  /*d4ec0*/  STL [R1+0x552c], R28 ;  /* 0x00552c1c01007387 */ /* 0x000fe80000100800 */
[----:B------:R3:W-:Y:S01]  /*d4ed0*/  STL [R1+0x308], R10 ;  /* 0x0003080a01007387 */ /* 0x0007e20000100800 */
[----:B--2---:R-:W-:Y:S02]  /*d4ee0*/  LOP3.LUT R27, R22, 0xffff, RZ, 0xc0, !PT ;  /* 0x0000ffff161b7812 */ /* 0x004fe400078ec0ff */
[----:B---3--:R-:W-:Y:S02]  /*d4ef0*/  LOP3.LUT R10, R21, 0xffff, RZ, 0xc0, !PT ;  /* 0x0000ffff150a7812 */ /* 0x008fe400078ec0ff */
[----:B----4-:R-:W-:Y:S02]  /*d4f00*/  LOP3.LUT R28, R26, 0xffff, RZ, 0xc0, !PT ;  /* 0x0000ffff1a1c7812 */ /* 0x010fe400078ec0ff */
[----:B------:R-:W-:-:S02]  /*d4f10*/  PRMT R19, R10, 0x3340, R0 ;  /* 0x000033400a137816 */ /* 0x000fc40000000000 */
[----:B------:R-:W-:Y:S02]  /*d4f20*/  PRMT R6, R27, 0x3340, R28 ;  /* 0x000033401b067816 */ /* 0x000fe4000000001c */
[----:B------:R-:W-:Y:S02]  /*d4f30*/  LOP3.LUT R26, R25, 0xffff, RZ, 0xc0, !PT ;  /* 0x0000ffff191a7812 */ /* 0x000fe400078ec0ff */
[----:B------:R-:W-:Y:S01]  /*d4f40*/  LOP3.LUT R22, R20, 0xffff, RZ, 0xc0, !PT ;  /* 0x0000ffff14167812 */ /* 0x000fe200078ec0ff */
[----:B------:R-:W2:Y:S01]  /*d4f50*/  LDL.LU R25, [R1+0x77c] ;  /* 0x00077c0001197983 */ /* 0x000ea20000300800 */
[----:B------:R-:W-:-:S03]  /*d4f60*/  PRMT R6, R6, 0x5410, R19 ;  /* 0x0000541006067816 */ /* 0x000fc60000000013 */
[----:B------:R-:W3:Y:S01]  /*d4f70*/  LDL.LU R20, [R1+0x2cc] ;  /* 0x0002cc0001147983 */ /* 0x000ee20000300800 */
[----:B------:R-:W-:-:S03]  /*d4f80*/  LOP3.LUT R29, R24, 0xffff, RZ, 0xc0, !PT ;  /* 0x0000ffff181d7812 */ /* 0x000fc600078ec0ff */
[----:B------:R-:W4:Y:S04]  /*d4f90*/  LDL.LU R11, [R1+0x568] ;  /* 0x00056800010b7983 */ /* 0x000f280000300800 */
[----:B------:R-:W4:Y:S04]  /*d4fa0*/  LDL.LU R24, [R1+0x4e14] ;  /* 0x004e140001187983 */ /* 0x000f280000300800 */
[----:B------:R0:W-:Y:S01]  /*d4fb0*/  STL [R1+0x1df8], R6 ;  /* 0x001df80601007387 */ /* 0x0001e20000100800 */
[----:B------:R-:W-:-:S03]  /*d4fc0*/  PRMT R19, R22, 0x3340, R0 ;  /* 0x0000334016137816 */ /* 0x000fc60000000000 */
        /* <DEDUP_REMOVED lines=26> */
[--C-:B------:R-:W-:Y:S02]  /*d5170*/  PRMT R10, R10, 0x3340, R0.reuse ;  /* 0x000033400a0a7816 */ /* 0x100fe40000000000 */
[----:B------:R-:W-:Y:S02]  /*d5180*/  PRMT R19, R19, 0x3340, R0 ;  /* 0x0000334013137816 */ /* 0x000fe40000000000 */
[----:B--2---:R-:W-:Y:S02]  /*d5190*/  LOP3.LUT R22, R25, 0xffff, RZ, 0xc0, !PT ;  /* 0x0000ffff19167812 */ /* 0x004fe400078ec0ff */
[----:B---3--:R-:W-:Y:S02]  /*d51a0*/  LOP3.LUT R25, R20, 0xffff, RZ, 0xc0, !PT ;  /* 0x0000ffff14197812 */ /* 0x008fe400078ec0ff */
[----:B----4-:R-:W-:-:S02]  /*d51b0*/  LOP3.LUT R24, R24, 0xffff, RZ, 0xc0, !PT ;  /* 0x0000ffff18187812 */ /* 0x010fc400078ec0ff */
[----:B------:R-:W-:Y:S02]  /*d51c0*/  LOP3.LUT R21, R21, 0xffff, RZ, 0xc0, !PT ;  /* 0x0000ffff15157812 */ /* 0x000fe400078ec0ff */
[----:B------:R-:W-:Y:S01]  /*d51d0*/  LOP3.LUT R23, R23, 0xffff, RZ, 0xc0, !PT ;  /* 0x0000ffff17177812 */ /* 0x000fe200078ec0ff */
[----:B------:R-:W-:-:S05]  /*d51e0*/  IMAD.X R27, R18, 0x1, R6, P1 ;  /* 0x00000001121b7824 */ /* 0x000fca00008e0606 */
[----:B------:R0:W-:Y:S04]  /*d51f0*/  STL.64 [R1+0xa98], R26 ;  /* 0x000a981a01007387 */ /* 0x0001e80000100a00 */
[----:B------:R1:W-:Y:S04]  /*d5200*/  STL [R1+0x304], R19 ;  /* 0x0003041301007387 */ /* 0x0003e80000100800 */
[----:B------:R2:W-:Y:S04]  /*d5210*/  STL [R1+0x300], R10 ;  /* 0x0003000a01007387 */ /* 0x0005e80000100800 */
[----:B------:R-:W3:Y:S01]  /*d5220*/  LDL.LU R29, [R1+0x5c0] ;  /* 0x0005c000011d7983 */ /* 0x000ee20000300800 */
[----:B0-----:R-:W-:-:S02]  /*d5230*/  LOP3.LUT R27, R11, 0xffff, RZ, 0xc0, !PT ;  /* 0x0000ffff0b1b7812 */ /* 0x001fc400078ec0ff */
[----:B-1----:R-:W-:Y:S01]  /*d5240*/  PRMT R19, R25, 0x3340, R0 ;  /* 0x0000334019137816 */ /* 0x002fe20000000000 */
[----:B------:R-:W4:Y:S04]  /*d5250*/  LDL.LU R26, [R1+0x240] ;  /* 0x00024000011a7983 */ /* 0x000f280000300800 */
[----:B------:R-:W4:Y:S01]  /*d5260*/  LDL.LU R20, [R1+0x4f4] ;  /* 0x0004f40001147983 */ /* 0x000f220000300800 */
[----:B--2---:R-:W-:-:S04]  /*d5270*/  PRMT R10, R22, 0x3340, R27 ;  /* 0x00003340160a7816 */ /* 0x004fc8000000001b */
[----:B------:R-:W-:Y:S01]  /*d5280*/  PRMT R10, R10, 0x5410, R19 ;  /* 0x000054100a0a7816 */ /* 0x000fe20000000013 */
[----:B------:R-:W-:Y:S01]  /*d5290*/  STL [R1+0x57c8], R21 ;  /* 0x0057c81501007387 */ /* 0x000fe20000100800 */
[----:B------:R-:W-:-:S03]  /*d52a0*/  PRMT R19, R21, 0x3340, R0 ;  /* 0x0000334015137816 */ /* 0x000fc60000000000 */
[----:B------:R0:W-:Y:S02]  /*d52b0*/  STL [R1+0x1dd8], R10 ;  /* 0x001dd80a01007387 */ /* 0x0001e40000100800 */
[----:B0-----:R-:W-:-:S04]  /*d52c0*/  PRMT R10, R24, 0x3340, R23 ;  /* 0x00003340180a7816 */ /* 0x001fc80000000017 */
[----:B------:R-:W-:Y:S02]  /*d52d0*/  PRMT R19, R10, 0x5410, R19 ;  /* 0x000054100a137816 */ /* 0x000fe40000000013 */
[----:B------:R-:W-:Y:S01]  /*d52e0*/  IADD3 R10, P1, R17, R7, RZ ;  /* 0x00000007110a7210 */ /* 0x000fe20007f3e0ff */
[----:B------:R-:W-:Y:S04]  /*d52f0*/  STL.64 [R1+0x5958], R6 ;  /* 0x0059580601007387 */ /* 0x000fe80000100a00 */
[----:B------:R-:W-:Y:S01]  /*d5300*/  IMAD.X R11, R18, 0x1, R8, P1 ;  /* 0x00000001120b7824 */ /* 0x000fe200008e0608 */
[----:B------:R-:W-:Y:S04]  /*d5310*/  STL [R1+0x1de8], R19 ;  /* 0x001de81301007387 */ /* 0x000fe80000100800 */
[----:B------:R0:W-:Y:S04]  /*d5320*/  STL.64 [R1+0xa68], R10 ;  /* 0x000a680a01007387 */ /* 0x0001e80000100a00 */
[----:B0-----:R-:W2:Y:S01]  /*d5330*/  LDL.LU.64 R10, [R1+0x5960] ;  /* 0x00596000010a7983 */ /* 0x001ea20000300a00 */
[----:B------:R-:W-:-:S02]  /*d5340*/  SHF.R.U32.HI R21, RZ, 0x8, R23 ;  /* 0x00000008ff157819 */ /* 0x000fc40000011617 */
[----:B------:R-:W-:Y:S01]  /*d5350*/  SHF.R.U32.HI R6, RZ, 0x8, R22 ;  /* 0x00000008ff067819 */ /* 0x000fe20000011616 */
[----:B------:R-:W2:Y:S01]  /*d5360*/  LDL.LU R23, [R1+0x798] ;  /* 0x0007980001177983 */ /* 0x000ea20000300800 */
[----:B------:R-:W-:-:S03]  /*d5370*/  SHF.R.U32.HI R7, RZ, 0x8, R24 ;  /* 0x00000008ff077819 */ /* 0x000fc60000011618 */
[----:B------:R-:W2:Y:S04]  /*d5380*/  LDL.LU R22, [R1+0x2d4] ;  /* 0x0002d40001167983 */ /* 0x000ea80000300800 */
[----:B------:R-:W2:Y:S01]  /*d5390*/  LDL.LU R24, [R1+0x570] ;  /* 0x0005700001187983 */ /* 0x000ea20000300800 */
        /* <DEDUP_REMOVED lines=8> */
[----:B------:R0:W-:Y:S04]  /*d5420*/  STL [R1+0x620], R19 ;  /* 0x0006201301007387 */ /* 0x0001e80000100800 */
[----:B------:R1:W-:Y:S01]  /*d5430*/  STL.64 [R1+0x5950], R8 ;  /* 0x0059500801007387 */ /* 0x0003e20000100a00 */
[----:B---3--:R-:W-:Y:S02]  /*d5440*/  LOP3.LUT R7, R29, 0xffff, RZ, 0xc0, !PT ;  /* 0x0000ffff1d077812 */ /* 0x008fe400078ec0ff */
[----:B----4-:R-:W-:-:S02]  /*d5450*/  LOP3.LUT R6, R26, 0xffff, RZ, 0xc0, !PT ;  /* 0x0000ffff1a067812 */ /* 0x010fc400078ec0ff */
[----:B------:R-:W-:Y:S02]  /*d5460*/  LOP3.LUT R20, R20, 0xffff, RZ, 0xc0, !PT ;  /* 0x0000ffff14147812 */ /* 0x000fe400078ec0ff */
[----:B------:R-:W-:Y:S02]  /*d5470*/  IADD3 R26, P1, R17, R9, RZ ;  /* 0x00000009111a7210 */ /* 0x000fe40007f3e0ff */
[----:B0-----:R-:W-:Y:S02]  /*d5480*/  PRMT R19, R6, 0x3340, R0 ;  /* 0x0000334006137816 */ /* 0x001fe40000000000 */
[----:B------:R-:W-:-:S04]  /*d5490*/  PRMT R21, R7, 0x3340, R20 ;  /* 0x0000334007157816 */ /* 0x000fc80000000014 */
[----:B------:R-:W-:Y:S02]  /*d54a0*/  PRMT R19, R21, 0x5410, R19 ;  /* 0x0000541015137816 */ /* 0x000fe40000000013 */
[----:B-1----:R-:W-:-:S03]  /*d54b0*/  SHF.R.U32.HI R8, RZ, 0x8, R20 ;  /* 0x00000008ff087819 */ /* 0x002fc60000011614 */
[----:B------:R0:W-:Y:S02]  /*d54c0*/  STL [R1+0x1dcc], R19 ;  /* 0x001dcc1301007387 */ /* 0x0001e40000100800 */
[----:B0-----:R-:W-:Y:S01]  /*d54d0*/  SHF.R.U32.HI R19, RZ, 0x8, R25 ;  /* 0x00000008ff137819 */ /* 0x001fe20000011619 */
        /* <DEDUP_REMOVED lines=13> */
[----:B------:R-:W-:Y:S02]  /*d55b0*/  LOP3.LUT R7, R23, 0xffff, RZ, 0xc0, !PT ;  /* 0x0000ffff17077812 */ /* 0x000fe400078ec0ff */
[----:B0-----:R-:W-:Y:S02]  /*d55c0*/  LOP3.LUT R9, R22, 0xffff, RZ, 0xc0, !PT ;  /* 0x0000ffff16097812 */ /* 0x001fe400078ec0ff */
[----:B-1----:R-:W-:Y:S02]  /*d55d0*/  LOP3.LUT R8, R24, 0xffff, RZ, 0xc0, !PT ;  /* 0x0000ffff18087812 */ /* 0x002fe400078ec0ff */
[----:B------:R-:W-:-:S02]  /*d55e0*/  PRMT R19, R9, 0x3340, R0 ;  /* 0x0000334009137816 */ /* 0x000fc40000000000 */
[----:B------:R-:W-:-:S04]  /*d55f0*/  PRMT R21, R7, 0x3340, R8 ;  /* 0x0000334007157816 */ /* 0x000fc80000000008 */
[----:B------:R-:W-:Y:S01]  /*d5600*/  PRMT R19, R21, 0x5410, R19 ;  /* 0x0000541015137816 */ /* 0x000fe20000000013 */
[----:B------:R-:W-:Y:S01]  /*d5610*/  STL.64 [R1+0x5948], R10 ;  /* 0x0059480a01007387 */ /* 0x000fe20000100a00 */
[----:B------:R-:W-:Y:S02]  /*d5620*/  SHF.R.U32.HI R7, RZ, 0x8, R7 ;  /* 0x00000008ff077819 */ /* 0x000fe40000011607 */
[----:B------:R-:W-:Y:S02]  /*d5630*/  SHF.R.U32.HI R8, RZ, 0x8, R8 ;  /* 0x00000008ff087819 */ /* 0x000fe40000011608 */
[----:B------:R-:W-:Y:S01]  /*d5640*/  IADD3 R22, P1, R17, R11, RZ ;  /* 0x0000000b11167210 */ /* 0x000fe20007f3e0ff */
[----:B------:R0:W-:Y:S01]  /*d5650*/  STL [R1+0x1dc8], R19 ;  /* 0x001dc81301007387 */ /* 0x0001e20000100800 */
[----:B------:R-:W-:Y:S02]  /*d5660*/  LOP3.LUT R7, R7, 0xffff, RZ, 0xc0, !PT ;  /* 0x0000ffff07077812 */ /* 0x000fe400078ec0ff */
[----:B------:R-:W-:Y:S01]  /*d5670*/  LOP3.LUT R8, R8, 0xffff, RZ, 0xc0, !PT ;  /* 0x0000ffff08087812 */ /* 0x000fe200078ec0ff */
[----:B------:R-:W-:Y:S01]  /*d5680*/  IMAD.X R23, R18, 0x1, R12, P1 ;  /* 0x0000000112177824 */ /* 0x000fe200008e060c */
[----:B0-----:R-:W-:-:S02]  /*d5690*/  SHF.R.U32.HI R19, RZ, 0x8, R9 ;  /* 0x00000008ff137819 */ /* 0x001fc40000011609 */
[----:B------:R-:W-:Y:S02]  /*d56a0*/  PRMT R10, R7, 0x3340, R8 ;  /* 0x00003340070a7816 */ /* 0x000fe40000000008 */
[----:B------:R-:W-:Y:S01]  /*d56b0*/  LOP3.LUT R19, R19, 0xffff, RZ, 0xc0, !PT ;  /* 0x0000ffff13137812 */ /* 0x000fe200078ec0ff */
[----:B------:R0:W-:Y:S04]  /*d56c0*/  STL.64 [R1+0xa48], R22 ;  /* 0x000a481601007387 */ /* 0x0001e80000100a00 */
[----:B------:R-:W4:Y:S01]  /*d56d0*/  LDL.LU R21, [R1+0x5c8] ;  /* 0x0005c80001157983 */ /* 0x000f220000300800 */
[----:B------:R-:W-:Y:S02]  /*d56e0*/  IADD3 R8, P1, R17, R13, RZ ;  /* 0x0000000d11087210 */ /* 0x000fe40007f3e0ff */
[----:B------:R-:W-:-:S02]  /*d56f0*/  PRMT R7, R19, 0x3340, R0 ;  /* 0x0000334013077816 */ /* 0x000fc40000000000 */
[----:B------:R-:W-:Y:S01]  /*d5700*/  SHF.R.U32.HI R19, RZ, 0x8, R6 ;  /* 0x00000008ff137819 */ /* 0x000fe20000011606 */
[----:B------:R-:W4:Y:S04]  /*d5710*/  LDL.LU R24, [R1+0x24c] ;  /* 0x00024c0001187983 */ /* 0x000f280000300800 */
[----:B------:R-:W4:Y:S01]  /*d5720*/  LDL.LU R27, [R1+0x504] ;  /* 0x00050400011b7983 */ /* 0x000f220000300800 */
[----:B------:R-:W-:Y:S01]  /*d5730*/  LOP3.LUT R19, R19, 0xffff, RZ, 0xc0, !PT ;  /* 0x0000ffff13137812 */ /* 0x000fe200078ec0ff */
[----:B------:R-:W-:Y:S02]  /*d5740*/  IMAD.X R9, R18, 0x1, R15, P1 ;  /* 0x0000000112097824 */ /* 0x000fe400008e060f */
[----:B------:R-:W-:Y:S01]  /*d5750*/  STL [R1+0x618], R10 ;  /* 0x0006180a01007387 */ /* 0x000fe20000100800 */
[----:B------:R-:W-:-:S03]  /*d5760*/  PRMT R6, R19, 0x3340, R0 ;  /* 0x0000334013067816 */ /* 0x000fc60000000000 */
[----:B------:R-:W-:Y:S04]  /*d5770*/  STL [R1+0x2f8], R7 ;  /* 0x0002f80701007387 */ /* 0x000fe80000100800 */
[----:B------:R2:W-:Y:S04]  /*d5780*/  STL.64 [R1+0xa60], R8 ;  /* 0x000a600801007387 */ /* 0x0005e80000100a00 */
[----:B------:R4:W-:Y:S04]  /*d5790*/  STL [R1+0x2f4], R6 ;  /* 0x0002f40601007387 */ /* 0x0009e80000100800 */
[----:B------:R-:W4:Y:S04]  /*d57a0*/  LDL.LU R29, [R1+0x4e38] ;  /* 0x004e3800011d7983 */ /* 0x000f280000300800 */
[----:B0-----:R-:W4:Y:S04]  /*d57b0*/  LDL.LU R23, [R1+0x1e0c] ;  /* 0x001e0c0001177983 */ /* 0x001f280000300800 */
[----:B------:R-:W4:Y:S01]  /*d57c0*/  LDL.LU R22, [R1+0x4e08] ;  /* 0x004e080001167983 */ /* 0x000f220000300800 */
[----:B--2---:R-:W-:-:S02]  /*d57d0*/  LOP3.LUT R8, R26, 0xffff, RZ, 0xc0, !PT ;  /* 0x0000ffff1a087812 */ /* 0x004fc400078ec0ff */
[----:B---3--:R-:W-:Y:S02]  /*d57e0*/  LOP3.LUT R7, R25, 0xffff, RZ, 0xc0, !PT ;  /* 0x0000ffff19077812 */ /* 0x008fe400078ec0ff */
[----:B----4-:R-:W-:Y:S01]  /*d57f0*/  LOP3.LUT R6, R20, 0xffff, RZ, 0xc0, !PT ;  /* 0x0000ffff14067812 */ /* 0x010fe200078ec0ff */
[----:B------:R-:W2:Y:S04]  /*d5800*/  LDL.LU R26, [R1+0x1c28] ;  /* 0x001c2800011a7983 */ /* 0x000ea80000300800 */
[----:B------:R-:W3:Y:S01]  /*d5810*/  LDL.LU R25, [R1+0x4e24] ;  /* 0x004e240001197983 */ /* 0x000ee20000300800 */
[----:B------:R-:W-:Y:S02]  /*d5820*/  PRMT R19, R7, 0x3340, R0 ;  /* 0x0000334007137816 */ /* 0x000fe40000000000 */
[----:B------:R-:W-:-:S04]  /*d5830*/  PRMT R9, R8, 0x3340, R6 ;  /* 0x0000334008097816 */ /* 0x000fc80000000006 */
[----:B------:R-:W-:-:S05]  /*d5840*/  PRMT R9, R9, 0x5410, R19 ;  /* 0x0000541009097816 */ /* 0x000fca0000000013 */
[----:B------:R-:W-:Y:S04]  /*d5850*/  STL [R1+0x1d98], R9 ;  /* 0x001d980901007387 */ /* 0x000fe80000100800 */
[----:B------:R-:W4:Y:S01]  /*d5860*/  LDL.LU R20, [R1+0x2008] ;  /* 0x0020080001147983 */ /* 0x000f220000300800 */
[----:B------:R-:W-:Y:S02]  /*d5870*/  IADD3 R10, P1, R17, R14, RZ ;  /* 0x0000000e110a7210 */ /* 0x000fe40007f3e0ff */
[----:B------:R-:W-:-:S03]  /*d5880*/  SHF.R.U32.HI R19, RZ, 0x8, R8 ;  /* 0x00000008ff137819 */ /* 0x000fc60000011608 */
[----:B------:R-:W-:Y:S01]  /*d5890*/  IMAD.X R11, R18, 0x1, R16, P1 ;  /* 0x00000001120b7824 */ /* 0x000fe200008e0610 */
[----:B------:R-:W-:Y:S02]  /*d58a0*/  SHF.R.U32.HI R18, RZ, 0x8, R6 ;  /* 0x00000008ff127819 */ /* 0x000fe40000011606 */
[----:B------:R-:W-:Y:S02]  /*d58b0*/  LOP3.LUT R19, R19, 0xffff, RZ, 0xc0, !PT ;  /* 0x0000ffff13137812 */ /* 0x000fe400078ec0ff */
[----:B------:R-:W-:-:S04]  /*d58c0*/  LOP3.LUT R18, R18, 0xffff, RZ, 0xc0, !PT ;  /* 0x0000ffff12127812 */ /* 0x000fc800078ec0ff */
[----:B------:R-:W-:Y:S01]  /*d58d0*/  PRMT R6, R19, 0x3340, R18 ;  /* 0x0000334013067816 */ /* 0x000fe20000000012 */
[----:B------:R-:W-:Y:S04]  /*d58e0*/  STL.64 [R1+0xa40], R10 ;  /* 0x000a400a01007387 */ /* 0x000fe80000100a00 */
[----:B------:R0:W-:Y:S01]  /*d58f0*/  STL [R1+0x614], R6 ;  /* 0x0006140601007387 */ /* 0x0001e20000100800 */
[----:B------:R-:W-:Y:S02]  /*d5900*/  SHF.R.U32.HI R7, RZ, 0x8, R7 ;  /* 0x00000008ff077819 */ /* 0x000fe40000011607 */
[----:B------:R-:W-:Y:S02]  /*d5910*/  LOP3.LUT R8, R21, 0xffff, RZ, 0xc0, !PT ;  /* 0x0000ffff15087812 */ /* 0x000fe400078ec0ff */
[----:B------:R-:W-:-:S02]  /*d5920*/  LOP3.LUT R24, R24, 0xffff, RZ, 0xc0, !PT ;  /* 0x0000ffff18187812 */ /* 0x000fc400078ec0ff */
        /* <DEDUP_REMOVED lines=8> */
[----:B------:R-:W-:-:S02]  /*d59b0*/  LOP3.LUT R18, R7, 0xffff, RZ, 0xc0, !PT ;  /* 0x0000ffff07127812 */ /* 0x000fc400078ec0ff */
[----:B------:R-:W-:Y:S02]  /*d59c0*/  LOP3.LUT R10, R23, 0xffff, RZ, 0xc0, !PT ;  /* 0x0000ffff170a7812 */ /* 0x000fe400078ec0ff */
[----:B------:R-:W-:Y:S02]  /*d59d0*/  PRMT R28, R6, 0x3340, R19 ;  /* 0x00003340061c7816 */ /* 0x000fe40000000013 */
[--C-:B------:R-:W-:Y:S02]  /*d59e0*/  PRMT R7, R18, 0x3340, R0.reuse ;  /* 0x0000334012077816 */ /* 0x100fe40000000000 */
[----:B------:R-:W-:Y:S02]  /*d59f0*/  LOP3.LUT R6, R29, 0xffff, RZ, 0xc0, !PT ;  /* 0x0000ffff1d067812 */ /* 0x000fe400078ec0ff */
[----:B------:R-:W-:Y:S01]  /*d5a00*/  LOP3.LUT R11, R22, 0xffff, RZ, 0xc0, !PT ;  /* 0x0000ffff160b7812 */ /* 0x000fe200078ec0ff */
[----:B------:R-:W-:Y:S04]  /*d5a10*/  STL [R1+0x57cc], R24 ;  /* 0x0057cc1801007387 */ /* 0x000fe80000100800 */
[----:B------:R0:W-:Y:S04]  /*d5a20*/  STL [R1+0x1da8], R9 ;  /* 0x001da80901007387 */ /* 0x0001e80000100800 */
[----:B------:R-:W-:Y:S04]  /*d5a30*/  STL [R1+0x553c], R28 ;  /* 0x00553c1c01007387 */ /* 0x000fe80000100800 */
[----:B------:R-:W-:Y:S01]  /*d5a40*/  STL [R1+0x2f0], R7 ;  /* 0x0002f00701007387 */ /* 0x000fe20000100800 */
[----:B------:R-:W-:-:S02]  /*d5a50*/  PRMT R18, R10, 0x3340, R0 ;  /* 0x000033400a127816 */ /* 0x000fc40000000000 */
[----:B------:R-:W-:-:S04]  /*d5a60*/  PRMT R19, R6, 0x3340, R11 ;  /* 0x0000334006137816 */ /* 0x000fc8000000000b */
[----:B0-----:R-:W-:Y:S01]  /*d5a70*/  PRMT R9, R19, 0x5410, R18 ;  /* 0x0000541013097816 */ /* 0x001fe20000000012 */
[----:B------:R-:W-:Y:S01]  /*d5a80*/  VIADD R17, R17, UR5 ;  /* 0x0000000511117c36 */ /* 0x000fe20008000000 */
[----:B------:R-:W-:Y:S01]  /*d5a90*/  SHF.R.U32.HI R6, RZ, 0x8, R6 ;  /* 0x00000008ff067819 */ /* 0x000fe20000011606 */
[----:B------:R-:W-:Y:S02]  /*d5aa0*/  ULDC UR5, c[0x0][0x248] ;  /* 0x0000920000057ab9 */ /* 0x000fe40000000800 */
[----:B------:R0:W-:Y:S01]  /*d5ab0*/  STL [R1+0x1d6c], R9 ;  /* 0x001d6c0901007387 */ /* 0x0001e20000100800 */
[----:B------:R-:W-:Y:S02]  /*d5ac0*/  IADD3 R22, P1, R17, R0, RZ ;  /* 0x0000000011167210 */ /* 0x000fe40007f3e0ff */
[----:B------:R-:W-:Y:S01]  /*d5ad0*/  LOP3.LUT R6, R6, 0xffff, RZ, 0xc0, !PT ;  /* 0x0000ffff06067812 */ /* 0x000fe200078ec0ff */
[----:B0-----:R-:W4:Y:S04]  /*d5ae0*/  LDL.LU R9, [R1+0x920] ;  /* 0x0009200001097983 */ /* 0x001f280000300800 */
[----:B------:R-:W4:Y:S01]  /*d5af0*/  LDL.LU R21, [R1+0x360] ;  /* 0x0003600001157983 */ /* 0x000f220000300800 */
[----:B--2---:R-:W-:-:S02]  /*d5b00*/  LOP3.LUT R8, R26, 0xffff, RZ, 0xc0, !PT ;  /* 0x0000ffff1a087812 */ /* 0x004fc400078ec0ff */
[----:B---3--:R-:W-:Y:S02]  /*d5b10*/  LOP3.LUT R7, R25, 0xffff, RZ, 0xc0, !PT ;  /* 0x0000ffff19077812 */ /* 0x008fe400078ec0ff */
[----:B------:R-:W-:Y:S02]  /*d5b20*/  PRMT R18, R8, 0x3340, R0 ;  /* 0x0000334008127816 */ /* 0x000fe40000000000 */
[----:B----4-:R-:W-:-:S04]  /*d5b30*/  LOP3.LUT R20, R20, 0xffff, RZ, 0xc0, !PT ;  /* 0x0000ffff14147812 */ /* 0x010fc800078ec0ff */
[----:B------:R-:W-:-:S04]  /*d5b40*/  PRMT R19, R7, 0x3340, R20 ;  /* 0x0000334007137816 */ /* 0x000fc80000000014 */
[----:B------:R-:W-:Y:S02]  /*d5b50*/  PRMT R18, R19, 0x5410, R18 ;  /* 0x0000541013127816 */ /* 0x000fe40000000012 */
[----:B------:R-:W-:Y:S02]  /*d5b60*/  SHF.R.U32.HI R7, RZ, 0x8, R7 ;  /* 0x00000008ff077819 */ /* 0x000fe40000011607 */
[----:B------:R-:W-:Y:S02]  /*d5b70*/  SHF.R.U32.HI R19, RZ, 0x8, R20 ;  /* 0x00000008ff137819 */ /* 0x000fe40000011614 */
[----:B------:R-:W-:Y:S01]  /*d5b80*/  SHF.R.U32.HI R20, RZ, 0x8, R11 ;  /* 0x00000008ff147819 */ /* 0x000fe2000001160b */
[----:B------:R0:W-:Y:S01]  /*d5b90*/  STL [R1+0x1d68], R18 ;  /* 0x001d681201007387 */ /* 0x0001e20000100800 */
[----:B------:R-:W-:Y:S02]  /*d5ba0*/  LOP3.LUT R7, R7, 0xffff, RZ, 0xc0, !PT ;  /* 0x0000ffff07077812 */ /* 0x000fe400078ec0ff */
[----:B------:R-:W-:-:S02]  /*d5bb0*/  LOP3.LUT R11, R19, 0xffff, RZ, 0xc0, !PT ;  /* 0x0000ffff130b7812 */ /* 0x000fc400078ec0ff */
[----:B------:R-:W-:Y:S01]  /*d5bc0*/  LOP3.LUT R19, R20, 0xffff, RZ, 0xc0, !PT ;  /* 0x0000ffff14137812 */ /* 0x000fe200078ec0ff */
[----:B------:R-:W2:Y:S01]  /*d5bd0*/  LDL.LU R27, [R1+0x580] ;  /* 0x00058000011b7983 */ /* 0x000ea20000300800 */
[----:B0-----:R-:W-:Y:S02]  /*d5be0*/  SHF.R.S32.HI R18, RZ, 0x1f, R17 ;  /* 0x0000001fff127819 */ /* 0x001fe40000011411 */
[----:B------:R-:W-:-:S03]  /*d5bf0*/  PRMT R7, R7, 0x3340, R11 ;  /* 0x0000334007077816 */ /* 0x000fc6000000000b */
[----:B------:R-:W-:Y:S01]  /*d5c00*/  IMAD.X R23, R18, 0x1, R2, P1 ;  /* 0x0000000112177824 */ /* 0x000fe200008e0602 */
[----:B------:R-:W-:-:S04]  /*d5c10*/  PRMT R6, R6, 0x3340, R19 ;  /* 0x0000334006067816 */ /* 0x000fc80000000013 */
[----:B------:R0:W-:Y:S04]  /*d5c20*/  STL.64 [R1+0xa08], R22 ;  /* 0x000a081601007387 */ /* 0x0001e80000100a00 */
[----:B------:R-:W3:Y:S04]  /*d5c30*/  LDL.LU R29, [R1+0x924] ;  /* 0x00092400011d7983 */ /* 0x000ee80000300800 */
[----:B------:R-:W-:Y:S04]  /*d5c40*/  STL [R1+0x60c], R7 ;  /* 0x00060c0701007387 */ /* 0x000fe80000100800 */
[----:B0-----:R-:W4:Y:S04]  /*d5c50*/  LDL.LU R23, [R1+0x364] ;  /* 0x0003640001177983 */ /* 0x001f280000300800 */
[----:B------:R0:W-:Y:S04]  /*d5c60*/  STL [R1+0x608], R6 ;  /* 0x0006080601007387 */ /* 0x0001e80000100800 */
[----:B------:R-:W4:Y:S04]  /*d5c70*/  LDL.LU R22, [R1+0x584] ;  /* 0x0005840001167983 */ /* 0x000f280000300800 */
[----:B------:R-:W4:Y:S04]  /*d5c80*/  LDL.LU R26, [R1+0x778] ;  /* 0x00077800011a7983 */ /* 0x000f280000300800 */
[----:B------:R-:W4:Y:S04]  /*d5c90*/  LDL.LU R25, [R1+0x25c] ;  /* 0x00025c0001197983 */ /* 0x000f280000300800 */
[----:B------:R-:W4:Y:S01]  /*d5ca0*/  LDL.LU R20, [R1+0x51c] ;  /* 0x00051c0001147983 */ /* 0x000f220000300800 */
[----:B0-----:R-:W-:-:S03]  /*d5cb0*/  IADD3 R6, P1, R17, R3, RZ ;  /* 0x0000000311067210 */ /* 0x001fc60007f3e0ff */
[----:B------:R-:W-:Y:S02]  /*d5cc0*/  STL.64 [R1+0x5940], R2 ;  /* 0x0059400201007387 */ /* 0x000fe40000100a00 */
[----:B------:R-:W-:-:S05]  /*d5cd0*/  IMAD.X R7, R18, 0x1, R4, P1 ;  /* 0x0000000112077824 */ /* 0x000fca00008e0604 */
[----:B------:R0:W-:Y:S04]  /*d5ce0*/  STL.64 [R1+0xa00], R6 ;  /* 0x000a000601007387 */ /* 0x0001e80000100a00 */
[----:B0-----:R-:W3:Y:S01]  /*d5cf0*/  LDL.LU.64 R6, [R1+0x5958] ;  /* 0x0059580001067983 */ /* 0x001ee20000300a00 */
[----:B------:R-:W-:Y:S02]  /*d5d00*/  SHF.R.U32.HI R19, RZ, 0x8, R10 ;  /* 0x00000008ff137819 */ /* 0x000fe4000001160a */
[----:B------:R-:W-:Y:S02]  /*d5d10*/  SHF.R.U32.HI R2, RZ, 0x8, R8 ;  /* 0x00000008ff027819 */ /* 0x000fe40000011608 */
[----:B------:R-:W-:Y:S02]  /*d5d20*/  LOP3.LUT R19, R19, 0xffff, RZ, 0xc0, !PT ;  /* 0x0000ffff13137812 */ /* 0x000fe400078ec0ff */
[----:B------:R-:W-:-:S02]  /*d5d30*/  LOP3.LUT R2, R2, 0xffff, RZ, 0xc0, !PT ;  /* 0x0000ffff02027812 */ /* 0x000fc400078ec0ff */
[--C-:B------:R-:W-:Y:S02]  /*d5d40*/  PRMT R8, R19, 0x3340, R0.reuse ;  /* 0x0000334013087816 */ /* 0x100fe40000000000 */
[----:B------:R-:W-:Y:S02]  /*d5d50*/  PRMT R3, R2, 0x3340, R0 ;  /* 0x0000334002037816 */ /* 0x000fe40000000000 */
[----:B------:R-:W-:Y:S01]  /*d5d60*/  LOP3.LUT R2, R9, 0xffff, RZ, 0xc0, !PT ;  /* 0x0000ffff09027812 */ /* 0x000fe200078ec0ff */
[----:B------:R-:W-:Y:S04]  /*d5d70*/  STL [R1+0x2ec], R8 ;  /* 0x0002ec0801007387 */ /* 0x000fe80000100800 */
[----:B------:R2:W-:Y:S01]  /*d5d80*/  STL [R1+0x2e8], R3 ;  /* 0x0002e80301007387 */ /* 0x0005e20000100800 */
[----:B------:R-:W-:-:S04]  /*d5d90*/  LOP3.LUT R10, R21, 0xffff, RZ, 0xc0, !PT ;  /* 0x0000ffff150a7812 */ /* 0x000fc800078ec0ff */
[----:B------:R-:W-:Y:S02]  /*d5da0*/  PRMT R19, R10, 0x3340, R0 ;  /* 0x000033400a137816 */ /* 0x000fe40000000000 */
[----:B--2---:R-:W-:-:S04]  /*d5db0*/  LOP3.LUT R3, R27, 0xffff, RZ, 0xc0, !PT ;  /* 0x0000ffff1b037812 */ /* 0x004fc800078ec0ff */
[----:B------:R-:W-:-:S04]  /*d5dc0*/  PRMT R8, R2, 0x3340, R3 ;  /* 0x0000334002087816 */ /* 0x000fc80000000003 */
[----:B------:R-:W-:Y:S02]  /*d5dd0*/  PRMT R11, R8, 0x5410, R19 ;  /* 0x00005410080b7816 */ /* 0x000fe40000000013 */
[----:B------:R-:W-:-:S03]  /*d5de0*/  IADD3 R8, P1, R17, R5, RZ ;  /* 0x0000000511087210 */ /* 0x000fc60007f3e0ff */
[----:B------:R-:W-:Y:S02]  /*d5df0*/  STL [R1+0x1d2c], R11 ;  /* 0x001d2c0b01007387 */ /* 0x000fe40000100800 */
[----:B---3--:R-:W-:-:S05]  /*d5e00*/  IMAD.X R9, R18, 0x1, R6, P1 ;  /* 0x0000000112097824 */ /* 0x008fca00008e0606 */
[----:B------:R0:W-:Y:S04]  /*d5e10*/  STL.64 [R1+0x9f8], R8 ;  /* 0x0009f80801007387 */ /* 0x0001e80000100a00 */
[----:B0-----:R-:W2:Y:S01]  /*d5e20*/  LDL.LU.64 R8, [R1+0x5950] ;  /* 0x0059500001087983 */ /* 0x001ea20000300a00 */
[----:B------:R-:W-:Y:S02]  /*d5e30*/  SHF.R.U32.HI R2, RZ, 0x8, R2 ;  /* 0x00000008ff027819 */ /* 0x000fe40000011602 */
[----:B------:R-:W-:Y:S02]  /*d5e40*/  SHF.R.U32.HI R3, RZ, 0x8, R3 ;  /* 0x00000008ff037819 */ /* 0x000fe40000011603 */
[----:B------:R-:W-:Y:S02]  /*d5e50*/  LOP3.LUT R2, R2, 0xffff, RZ, 0xc0, !PT ;  /* 0x0000ffff02027812 */ /* 0x000fe400078ec0ff */
[----:B------:R-:W-:-:S02]  /*d5e60*/  LOP3.LUT R3, R3, 0xffff, RZ, 0xc0, !PT ;  /* 0x0000ffff03037812 */ /* 0x000fc400078ec0ff */
[----:B------:R-:W-:Y:S02]  /*d5e70*/  SHF.R.U32.HI R19, RZ, 0x8, R10 ;  /* 0x00000008ff137819 */ /* 0x000fe4000001160a */
[----:B------:R-:W-:Y:S02]  /*d5e80*/  PRMT R2, R2, 0x3340, R3 ;  /* 0x0000334002027816 */ /* 0x000fe40000000003 */
[----:B------:R-:W-:Y:S02]  /*d5e90*/  LOP3.LUT R19, R19, 0xffff, RZ, 0xc0, !PT ;  /* 0x0000ffff13137812 */ /* 0x000fe400078ec0ff */
[----:B------:R-:W-:Y:S02]  /*d5ea0*/  LOP3.LUT R24, R29, 0xffff, RZ, 0xc0, !PT ;  /* 0x0000ffff1d187812 */ /* 0x000fe400078ec0ff */
[----:B----4-:R-:W-:Y:S01]  /*d5eb0*/  LOP3.LUT R28, R22, 0xffff, RZ, 0xc0, !PT ;  /* 0x0000ffff161c7812 */ /* 0x010fe200078ec0ff */
[----:B------:R0:W-:Y:S01]  /*d5ec0*/  STL [R1+0x604], R2 ;  /* 0x0006040201007387 */ /* 0x0001e20000100800 */
[----:B------:R-:W-:-:S02]  /*d5ed0*/  PRMT R3, R19, 0x3340, R0 ;  /* 0x0000334013037816 */ /* 0x000fc40000000000 */
[----:B------:R-:W-:Y:S02]  /*d5ee0*/  PRMT R10, R24, 0x3340, R28 ;  /* 0x00003340180a7816 */ /* 0x000fe4000000001c */
[----:B0-----:R-:W-:-:S04]  /*d5ef0*/  LOP3.LUT R2, R23, 0xffff, RZ, 0xc0, !PT ;  /* 0x0000ffff17027812 */ /* 0x001fc800078ec0ff */
[----:B------:R-:W-:Y:S01]  /*d5f00*/  PRMT R19, R2, 0x3340, R0 ;  /* 0x0000334002137816 */ /* 0x000fe20000000000 */
[----:B------:R0:W-:Y:S01]  /*d5f10*/  STL [R1+0x2e4], R3 ;  /* 0x0002e40301007387 */ /* 0x0001e20000100800 */
[----:B------:R-:W-:Y:S02]  /*d5f20*/  LOP3.LUT R23, R26, 0xffff, RZ, 0xc0, !PT ;  /* 0x0000ffff1a177812 */ /* 0x000fe400078ec0ff */
[----:B------:R-:W-:Y:S02]  /*d5f30*/  LOP3.LUT R29, R20, 0xffff, RZ, 0xc0, !PT ;  /* 0x0000ffff141d7812 */ /* 0x000fe400078ec0ff */
[----:B------:R-:W-:Y:S01]  /*d5f40*/  PRMT R10, R10, 0x5410, R19 ;  /* 0x000054100a0a7816 */ /* 0x000fe20000000013 */
[----:B------:R-:W3:Y:S04]  /*d5f50*/  LDL.LU R22, [R1+0x4e48] ;  /* 0x004e480001167983 */ /* 0x000ee80000300800 */
[----:B------:R-:W4:Y:S04]  /*d5f60*/  LDL.LU R20, [R1+0x1e1c] ;  /* 0x001e1c0001147983 */ /* 0x000f280000300800 */
[----:B------:R-:W4:Y:S01]  /*d5f70*/  LDL.LU R21, [R1+0x4e18] ;  /* 0x004e180001157983 */ /* 0x000f220000300800 */
[----:B0-----:R-:W-:-:S03]  /*d5f80*/  LOP3.LUT R3, R25, 0xffff, RZ, 0xc0, !PT ;  /* 0x0000ffff19037812 */ /* 0x001fc600078ec0ff */
[----:B------:R0:W-:Y:S04]  /*d5f90*/  STL [R1+0x1d1c], R10 ;  /* 0x001d1c0a01007387 */ /* 0x0001e80000100800 */
[----:B------:R-:W4:Y:S04]  /*d5fa0*/  LDL.LU R27, [R1+0x788] ;  /* 0x00078800011b7983 */ /* 0x000f280000300800 */
[----:B------:R-:W4:Y:S01]  /*d5fb0*/  LDL.LU R26, [R1+0x274] ;  /* 0x00027400011a7983 */ /* 0x000f220000300800 */
[----:B------:R-:W-:-:S03]  /*d5fc0*/  PRMT R19, R3, 0x3340, R0 ;  /* 0x0000334003137816 */ /* 0x000fc60000000000 */
[----:B------:R-:W4:Y:S01]  /*d5fd0*/  LDL.LU R25, [R1+0x528] ;  /* 0x0005280001197983 */ /* 0x000f220000300800 */
[----:B0-----:R-:W-:-:S04]  /*d5fe0*/  PRMT R10, R23, 0x3340, R29 ;  /* 0x00003340170a7816 */ /* 0x001fc8000000001d */
[----:B------:R-:W-:Y:S02]  /*d5ff0*/  PRMT R19, R10, 0x5410, R19 ;  /* 0x000054100a137816 */ /* 0x000fe40000000013 */
        /* <DEDUP_REMOVED lines=15> */
[----:B------:R-:W-:Y:S04]  /*d60f0*/  STL [R1+0x5fc], R24 ;  /* 0x0005fc1801007387 */ /* 0x000fe80000100800 */
[----:B------:R-:W-:Y:S04]  /*d6100*/  STL.64 [R1+0x5938], R8 ;  /* 0x0059380801007387 */ /* 0x000fe80000100a00 */
[----:B------:R0:W-:Y:S01]  /*d6110*/  STL [R1+0x5f8], R19 ;  /* 0x0005f81301007387 */ /* 0x0001e20000100800 */
[----:B------:R-:W-:Y:S02]  /*d6120*/  IADD3 R28, P1, R17, R9, RZ ;  /* 0x00000009111c7210 */ /* 0x000fe40007f3e0ff */
[----:B------:R-:W-:-:S02]  /*d6130*/  SHF.R.U32.HI R2, RZ, 0x8, R2 ;  /* 0x00000008ff027819 */ /* 0x000fc40000011602 */
[----:B0-----:R-:W-:Y:S02]  /*d6140*/  SHF.R.U32.HI R19, RZ, 0x8, R3 ;  /* 0x00000008ff137819 */ /* 0x001fe40000011603 */
[----:B------:R-:W-:Y:S02]  /*d6150*/  LOP3.LUT R2, R2, 0xffff, RZ, 0xc0, !PT ;  /* 0x0000ffff02027812 */ /* 0x000fe400078ec0ff */
[----:B------:R-:W-:Y:S02]  /*d6160*/  LOP3.LUT R19, R19, 0xffff, RZ, 0xc0, !PT ;  /* 0x0000ffff13137812 */ /* 0x000fe400078ec0ff */
[--C-:B------:R-:W-:Y:S02]  /*d6170*/  PRMT R3, R2, 0x3340, R0.reuse ;  /* 0x0000334002037816 */ /* 0x100fe40000000000 */
[----:B------:R-:W-:Y:S02]  /*d6180*/  PRMT R8, R19, 0x3340, R0 ;  /* 0x0000334013087816 */ /* 0x000fe40000000000 */
[----:B---3--:R-:W-:Y:S01]  /*d6190*/  LOP3.LUT R2, R22, 0xffff, RZ, 0xc0, !PT ;  /* 0x0000ffff16027812 */ /* 0x008fe200078ec0ff */
[----:B--2---:R-:W-:-:S05]  /*d61a0*/  IMAD.X R29, R18, 0x1, R10, P1 ;  /* 0x00000001121d7824 */ /* 0x004fca00008e060a */
[----:B------:R0:W-:Y:S04]  /*d61b0*/  STL.64 [R1+0x9f0], R28 ;  /* 0x0009f01c01007387 */ /* 0x0001e80000100a00 */
[----:B------:R1:W-:Y:S04]  /*d61c0*/  STL [R1+0x2e0], R8 ;  /* 0x0002e00801007387 */ /* 0x0003e80000100800 */
[----:B0-----:R-:W2:Y:S04]  /*d61d0*/  LDL.LU R29, [R1+0x4e50] ;  /* 0x004e5000011d7983 */ /* 0x001ea80000300800 */
[----:B------:R0:W-:Y:S04]  /*d61e0*/  STL [R1+0x2dc], R3 ;  /* 0x0002dc0301007387 */ /* 0x0001e80000100800 */
[----:B------:R-:W3:Y:S04]  /*d61f0*/  LDL.LU R23, [R1+0x1e28] ;  /* 0x001e280001177983 */ /* 0x000ee80000300800 */
[----:B------:R-:W3:Y:S01]  /*d6200*/  LDL.LU R22, [R1+0x4e1c] ;  /* 0x004e1c0001167983 */ /* 0x000ee20000300800 */
[----:B----4-:R-:W-:-:S02]  /*d6210*/  LOP3.LUT R20, R20, 0xffff, RZ, 0xc0, !PT ;  /* 0x0000ffff14147812 */ /* 0x010fc400078ec0ff */
[----:B-1----:R-:W-:Y:S02]  /*d6220*/  LOP3.LUT R8, R21, 0xffff, RZ, 0xc0, !PT ;  /* 0x0000ffff15087812 */ /* 0x002fe400078ec0ff */
[----:B------:R-:W-:Y:S02]  /*d6230*/  PRMT R19, R20, 0x3340, R0 ;  /* 0x0000334014137816 */ /* 0x000fe40000000000 */
[----:B------:R-:W-:Y:S02]  /*d6240*/  PRMT R21, R2, 0x3340, R8 ;  /* 0x0000334002157816 */ /* 0x000fe40000000008 */
[----:B------:R-:W-:Y:S02]  /*d6250*/  LOP3.LUT R28, R26, 0xffff, RZ, 0xc0, !PT ;  /* 0x0000ffff1a1c7812 */ /* 0x000fe400078ec0ff */
[----:B0-----:R-:W-:Y:S02]  /*d6260*/  LOP3.LUT R3, R27, 0xffff, RZ, 0xc0, !PT ;  /* 0x0000ffff1b037812 */ /* 0x001fe400078ec0ff */
[----:B------:R-:W-:-:S02]  /*d6270*/  PRMT R21, R21, 0x5410, R19 ;  /* 0x0000541015157816 */ /* 0x000fc40000000013 */
        /* <DEDUP_REMOVED lines=8> */
[----:B------:R-:W-:Y:S01]  /*d6300*/  STL.64 [R1+0x5930], R10 ;  /* 0x0059300a01007387 */ /* 0x000fe20000100a00 */
[----:B------:R-:W-:-:S03]  /*d6310*/  SHF.R.U32.HI R3, RZ, 0x8, R3 ;  /* 0x00000008ff037819 */ /* 0x000fc60000011603 */
[----:B------:R0:W-:Y:S04]  /*d6320*/  STL [R1+0x1cc8], R19 ;  /* 0x001cc81301007387 */ /* 0x0001e80000100800 */
[----:B------:R1:W-:Y:S04]  /*d6330*/  STL.64 [R1+0x9a0], R24 ;  /* 0x0009a01801007387 */ /* 0x0003e80000100a00 */
[----:B------:R-:W4:Y:S04]  /*d6340*/  LDL.LU R27, [R1+0x4e3c] ;  /* 0x004e3c00011b7983 */ /* 0x000f280000300800 */
[----:B------:R-:W4:Y:S01]  /*d6350*/  LDL.LU R26, [R1+0x1c38] ;  /* 0x001c3800011a7983 */ /* 0x000f220000300800 */
[----:B------:R-:W-:-:S02]  /*d6360*/  SHF.R.U32.HI R2, RZ, 0x8, R2 ;  /* 0x00000008ff027819 */ /* 0x000fc40000011602 */
[----:B------:R-:W-:Y:S02]  /*d6370*/  LOP3.LUT R3, R3, 0xffff, RZ, 0xc0, !PT ;  /* 0x0000ffff03037812 */ /* 0x000fe400078ec0ff */
[----:B0-----:R-:W-:Y:S02]  /*d6380*/  SHF.R.U32.HI R19, RZ, 0x8, R9 ;  /* 0x00000008ff137819 */ /* 0x001fe40000011609 */
[----:B------:R-:W-:Y:S01]  /*d6390*/  SHF.R.U32.HI R9, RZ, 0x8, R8 ;  /* 0x00000008ff097819 */ /* 0x000fe20000011608 */
[----:B-1----:R-:W4:Y:S01]  /*d63a0*/  LDL.LU R25, [R1+0x2018] ;  /* 0x0020180001197983 */ /* 0x002f220000300800 */
        /* <DEDUP_REMOVED lines=9> */
[----:B------:R-:W-:Y:S01]  /*d6440*/  LOP3.LUT R10, R22, 0xffff, RZ, 0xc0, !PT ;  /* 0x0000ffff160a7812 */ /* 0x000fe200078ec0ff */
[----:B------:R-:W2:Y:S04]  /*d6450*/  LDL.LU R29, [R1+0x1c2c] ;  /* 0x001c2c00011d7983 */ /* 0x000ea80000300800 */
[----:B------:R-:W3:Y:S01]  /*d6460*/  LDL.LU R23, [R1+0x4e40] ;  /* 0x004e400001177983 */ /* 0x000ee20000300800 */
[----:B------:R-:W-:-:S02]  /*d6470*/  PRMT R19, R8, 0x3340, R0 ;  /* 0x0000334008137816 */ /* 0x000fc40000000000 */
[----:B0-----:R-:W-:-:S04]  /*d6480*/  PRMT R2, R9, 0x3340, R10 ;  /* 0x0000334009027816 */ /* 0x001fc8000000000a */
[----:B------:R-:W-:-:S05]  /*d6490*/  PRMT R2, R2, 0x5410, R19 ;  /* 0x0000541002027816 */ /* 0x000fca0000000013 */
[----:B------:R0:W-:Y:S04]  /*d64a0*/  STL [R1+0x1c18], R2 ;  /* 0x001c180201007387 */ /* 0x0001e80000100800 */
[----:B------:R-:W3:Y:S01]  /*d64b0*/  LDL.LU R22, [R1+0x200c] ;  /* 0x00200c0001167983 */ /* 0x000ee20000300800 */
[----:B0-----:R-:W-:-:S05]  /*d64c0*/  IADD3 R2, P1, R17, R13, RZ ;  /* 0x0000000d11027210 */ /* 0x001fca0007f3e0ff */
[----:B------:R-:W-:-:S05]  /*d64d0*/  IMAD.X R3, R18, 0x1, R15, P1 ;  /* 0x0000000112037824 */ /* 0x000fca00008e060f */
[----:B------:R0:W-:Y:S04]  /*d64e0*/  STL.64 [R1+0x9c8], R2 ;  /* 0x0009c80201007387 */ /* 0x0001e80000100a00 */
[----:B0-----:R-:W3:Y:S01]  /*d64f0*/  LDL.LU.64 R2, [R1+0x5940] ;  /* 0x0059400001027983 */ /* 0x001ee20000300a00 */
[----:B------:R-:W-:Y:S02]  /*d6500*/  SHF.R.U32.HI R19, RZ, 0x8, R10 ;  /* 0x00000008ff137819 */ /* 0x000fe4000001160a */
[----:B------:R-:W-:Y:S02]  /*d6510*/  SHF.R.U32.HI R9, RZ, 0x8, R9 ;  /* 0x00000008ff097819 */ /* 0x000fe40000011609 */
[----:B------:R-:W-:Y:S02]  /*d6520*/  IADD3 R10, P1, R17, R14, RZ ;  /* 0x0000000e110a7210 */ /* 0x000fe40007f3e0ff */
[----:B------:R-:W-:-:S02]  /*d6530*/  LOP3.LUT R19, R19, 0xffff, RZ, 0xc0, !PT ;  /* 0x0000ffff13137812 */ /* 0x000fc400078ec0ff */
[----:B------:R-:W-:Y:S01]  /*d6540*/  LOP3.LUT R9, R9, 0xffff, RZ, 0xc0, !PT ;  /* 0x0000ffff09097812 */ /* 0x000fe200078ec0ff */
[----:B------:R-:W-:Y:S01]  /*d6550*/  IMAD.X R11, R18, 0x1, R16, P1 ;  /* 0x00000001120b7824 */ /* 0x000fe200008e0610 */
[----:B------:R-:W-:Y:S02]  /*d6560*/  SHF.R.U32.HI R18, RZ, 0x8, R8 ;  /* 0x00000008ff127819 */ /* 0x000fe40000011608 */
[----:B------:R-:W-:Y:S02]  /*d6570*/  PRMT R9, R9, 0x3340, R19 ;  /* 0x0000334009097816 */ /* 0x000fe40000000013 */
[----:B------:R-:W-:-:S03]  /*d6580*/  LOP3.LUT R18, R18, 0xffff, RZ, 0xc0, !PT ;  /* 0x0000ffff12127812 */ /* 0x000fc600078ec0ff */
[----:B------:R0:W-:Y:S04]  /*d6590*/  STL [R1+0x5f0], R9 ;  /* 0x0005f00901007387 */ /* 0x0001e80000100800 */
[----:B------:R1:W-:Y:S01]  /*d65a0*/  STL.64 [R1+0x9c0], R10 ;  /* 0x0009c00a01007387 */ /* 0x0003e20000100a00 */
[----:B----4-:R-:W-:Y:S02]  /*d65b0*/  LOP3.LUT R8, R27, 0xffff, RZ, 0xc0, !PT ;  /* 0x0000ffff1b087812 */ /* 0x010fe400078ec0ff */
[----:B0-----:R-:W-:Y:S02]  /*d65c0*/  PRMT R9, R18, 0x3340, R0 ;  /* 0x0000334012097816 */ /* 0x001fe40000000000 */
[----:B-1----:R-:W-:-:S03]  /*d65d0*/  LOP3.LUT R10, R26, 0xffff, RZ, 0xc0, !PT ;  /* 0x0000ffff1a0a7812 */ /* 0x002fc600078ec0ff */
[----:B------:R0:W-:Y:S01]  /*d65e0*/  STL [R1+0x2d8], R9 ;  /* 0x0002d80901007387 */ /* 0x0001e20000100800 */
[----:B------:R-:W-:Y:S02]  /*d65f0*/  PRMT R18, R10, 0x3340, R0 ;  /* 0x000033400a127816 */ /* 0x000fe40000000000 */
[----:B0-----:R-:W-:-:S04]  /*d6600*/  LOP3.LUT R9, R25, 0xffff, RZ, 0xc0, !PT ;  /* 0x0000ffff19097812 */ /* 0x001fc800078ec0ff */
        /* <DEDUP_REMOVED lines=9> */
[----:B------:R-:W4:Y:S04]  /*d66a0*/  LDL.LU R26, [R1+0x928] ;  /* 0x00092800011a7983 */ /* 0x000f280000300800 */
[----:B------:R-:W4:Y:S01]  /*d66b0*/  LDL.LU R25, [R1+0x380] ;  /* 0x0003800001197983 */ /* 0x000f220000300800 */
[----:B------:R-:W-:-:S03]  /*d66c0*/  PRMT R9, R8, 0x3340, R19 ;  /* 0x0000334008097816 */ /* 0x000fc60000000013 */
[----:B------:R-:W4:Y:S01]  /*d66d0*/  LDL.LU R20, [R1+0x754] ;  /* 0x0007540001147983 */ /* 0x000f220000300800 */
[----:B0-----:R-:W-:-:S05]  /*d66e0*/  PRMT R11, R18, 0x3340, R0 ;  /* 0x00003340120b7816 */ /* 0x001fca0000000000 */
[----:B------:R-:W-:Y:S04]  /*d66f0*/  STL [R1+0x2d4], R11 ;  /* 0x0002d40b01007387 */ /* 0x000fe80000100800 */
[----:B------:R0:W-:Y:S01]  /*d6700*/  STL [R1+0x5ec], R9 ;  /* 0x0005ec0901007387 */ /* 0x0001e20000100800 */
[----:B------:R-:W-:Y:S01]  /*d6710*/  VIADD R17, R17, UR5 ;  /* 0x0000000511117c36 */ /* 0x000fe20008000000 */
[----:B------:R-:W-:Y:S01]  /*d6720*/  ULDC UR5, c[0x0][0x248] ;  /* 0x0000920000057ab9 */ /* 0x000fe20000000800 */
[----:B--2---:R-:W-:Y:S02]  /*d6730*/  LOP3.LUT R28, R29, 0xffff, RZ, 0xc0, !PT ;  /* 0x0000ffff1d1c7812 */ /* 0x004fe400078ec0ff */
[----:B---3--:R-:W-:Y:S02]  /*d6740*/  LOP3.LUT R8, R23, 0xffff, RZ, 0xc0, !PT ;  /* 0x0000ffff17087812 */ /* 0x008fe400078ec0ff */
[----:B------:R-:W-:-:S02]  /*d6750*/  PRMT R18, R28, 0x3340, R0 ;  /* 0x000033401c127816 */ /* 0x000fc40000000000 */
[----:B0-----:R-:W-:-:S04]  /*d6760*/  LOP3.LUT R9, R22, 0xffff, RZ, 0xc0, !PT ;  /* 0x0000ffff16097812 */ /* 0x001fc800078ec0ff */
[----:B------:R-:W-:Y:S02]  /*d6770*/  PRMT R19, R8, 0x3340, R9 ;  /* 0x0000334008137816 */ /* 0x000fe40000000009 */
[----:B------:R-:W-:Y:S02]  /*d6780*/  IADD3 R22, P1, R17, R0, RZ ;  /* 0x0000000011167210 */ /* 0x000fe40007f3e0ff */
[----:B------:R-:W-:Y:S02]  /*d6790*/  PRMT R11, R19, 0x5410, R18 ;  /* 0x00005410130b7816 */ /* 0x000fe40000000012 */
[----:B------:R-:W-:Y:S01]  /*d67a0*/  SHF.R.S32.HI R18, RZ, 0x1f, R17 ;  /* 0x0000001fff127819 */ /* 0x000fe20000011411 */
[----:B------:R-:W-:Y:S04]  /*d67b0*/  STL [R1+0x57d4], R28 ;  /* 0x0057d41c01007387 */ /* 0x000fe80000100800 */
[----:B------:R-:W-:Y:S04]  /*d67c0*/  STL [R1+0x1bf8], R11 ;  /* 0x001bf80b01007387 */ /* 0x000fe80000100800 */
[----:B------:R-:W2:Y:S01]  /*d67d0*/  LDL.LU R21, [R1+0x92c] ;  /* 0x00092c0001157983 */ /* 0x000ea20000300800 */
[----:B------:R-:W-:-:S05]  /*d67e0*/  IMAD.X R23, R18, 0x1, R2, P1 ;  /* 0x0000000112177824 */ /* 0x000fca00008e0602 */
[----:B------:R0:W-:Y:S04]  /*d67f0*/  STL.64 [R1+0x980], R22 ;  /* 0x0009801601007387 */ /* 0x0001e80000100a00 */
[----:B------:R-:W3:Y:S04]  /*d6800*/  LDL.LU R24, [R1+0x384] ;  /* 0x0003840001187983 */ /* 0x000ee80000300800 */
[----:B------:R-:W3:Y:S01]  /*d6810*/  LDL.LU R27, [R1+0x760] ;  /* 0x00076000011b7983 */ /* 0x000ee20000300800 */
        /* <DEDUP_REMOVED lines=8> */
[----:B------:R1:W-:Y:S04]  /*d68a0*/  STL [R1+0x2d0], R10 ;  /* 0x0002d00a01007387 */ /* 0x0003e80000100800 */
[----:B------:R1:W-:Y:S01]  /*d68b0*/  STL [R1+0x600], R9 ;  /* 0x0006000901007387 */ /* 0x0003e20000100800 */
[----:B0-----:R-:W-:-:S05]  /*d68c0*/  IADD3 R22, P1, R17, R3, RZ ;  /* 0x0000000311167210 */ /* 0x001fca0007f3e0ff */
[----:B------:R-:W-:Y:S01]  /*d68d0*/  IMAD.X R23, R18, 0x1, R4, P1 ;  /* 0x0000000112177824 */ /* 0x000fe200008e0604 */
[----:B----4-:R-:W-:Y:S02]  /*d68e0*/  LOP3.LUT R8, R26, 0xffff, RZ, 0xc0, !PT ;  /* 0x0000ffff1a087812 */ /* 0x010fe400078ec0ff */
[----:B-1----:R-:W-:Y:S02]  /*d68f0*/  LOP3.LUT R10, R25, 0xffff, RZ, 0xc0, !PT ;  /* 0x0000ffff190a7812 */ /* 0x002fe400078ec0ff */
        /* <DEDUP_REMOVED lines=8> */
[----:B------:R-:W-:Y:S01]  /*d6980*/  LOP3.LUT R9, R9, 0xffff, RZ, 0xc0, !PT ;  /* 0x0000ffff09097812 */ /* 0x000fe200078ec0ff */
[----:B------:R-:W-:Y:S04]  /*d6990*/  STL [R1+0x1be8], R11 ;  /* 0x001be80b01007387 */ /* 0x000fe80000100800 */
[----:B------:R0:W-:Y:S01]  /*d69a0*/  STL.64 [R1+0x970], R22 ;  /* 0x0009701601007387 */ /* 0x0001e20000100a00 */
[----:B------:R-:W-:-:S02]  /*d69b0*/  LOP3.LUT R19, R19, 0xffff, RZ, 0xc0, !PT ;  /* 0x0000ffff13137812 */ /* 0x000fc400078ec0ff */
[----:B------:R-:W-:Y:S02]  /*d69c0*/  PRMT R9, R8, 0x3340, R9 ;  /* 0x0000334008097816 */ /* 0x000fe40000000009 */
[----:B------:R-:W-:Y:S01]  /*d69d0*/  PRMT R8, R19, 0x3340, R0 ;  /* 0x0000334013087816 */ /* 0x000fe20000000000 */
[----:B0-----:R-:W4:Y:S04]  /*d69e0*/  LDL.LU R23, [R1+0x910] ;  /* 0x0009100001177983 */ /* 0x001f280000300800 */
[----:B------:R-:W4:Y:S04]  /*d69f0*/  LDL.LU R29, [R1+0x288] ;  /* 0x00028800011d7983 */ /* 0x000f280000300800 */
[----:B------:R-:W4:Y:S04]  /*d6a00*/  LDL.LU R22, [R1+0x538] ;  /* 0x0005380001167983 */ /* 0x000f280000300800 */
[----:B------:R-:W4:Y:S04]  /*d6a10*/  LDL.LU R26, [R1+0x4e5c] ;  /* 0x004e5c00011a7983 */ /* 0x000f280000300800 */
[----:B------:R-:W4:Y:S04]  /*d6a20*/  LDL.LU R25, [R1+0x1e38] ;  /* 0x001e380001197983 */ /* 0x000f280000300800 */
[----:B------:R-:W4:Y:S04]  /*d6a30*/  LDL.LU R20, [R1+0x4e2c] ;  /* 0x004e2c0001147983 */ /* 0x000f280000300800 */
[----:B------:R-:W-:Y:S04]  /*d6a40*/  STL [R1+0x5e4], R9 ;  /* 0x0005e40901007387 */ /* 0x000fe80000100800 */
[----:B------:R0:W-:Y:S04]  /*d6a50*/  STL [R1+0x2cc], R8 ;  /* 0x0002cc0801007387 */ /* 0x0001e80000100800 */
[----:B------:R-:W-:Y:S01]  /*d6a60*/  STL.64 [R1+0x5928], R4 ;  /* 0x0059280401007387 */ /* 0x000fe20000100a00 */
[----:B--2---:R-:W-:-:S02]  /*d6a70*/  LOP3.LUT R21, R21, 0xffff, RZ, 0xc0, !PT ;  /* 0x0000ffff15157812 */ /* 0x004fc400078ec0ff */
[----:B---3--:R-:W-:Y:S02]  /*d6a80*/  LOP3.LUT R10, R24, 0xffff, RZ, 0xc0, !PT ;  /* 0x0000ffff180a7812 */ /* 0x008fe400078ec0ff */
[----:B------:R-:W-:Y:S02]  /*d6a90*/  LOP3.LUT R11, R27, 0xffff, RZ, 0xc0, !PT ;  /* 0x0000ffff1b0b7812 */ /* 0x000fe400078ec0ff */
[----:B------:R-:W-:Y:S02]  /*d6aa0*/  PRMT R19, R10, 0x3340, R0 ;  /* 0x000033400a137816 */ /* 0x000fe40000000000 */
        /* <DEDUP_REMOVED lines=9> */
[----:B------:R-:W-:Y:S02]  /*d6b40*/  LOP3.LUT R5, R5, 0xffff, RZ, 0xc0, !PT ;  /* 0x0000ffff05057812 */ /* 0x000fe400078ec0ff */
[----:B------:R-:W-:Y:S02]  /*d6b50*/  LOP3.LUT R19, R19, 0xffff, RZ, 0xc0, !PT ;  /* 0x0000ffff13137812 */ /* 0x000fe400078ec0ff */
[----:B------:R-:W-:Y:S02]  /*d6b60*/  SHF.R.U32.HI R4, RZ, 0x8, R10 ;  /* 0x00000008ff047819 */ /* 0x000fe4000001160a */
[----:B------:R-:W-:Y:S02]  /*d6b70*/  PRMT R5, R5, 0x3340, R19 ;  /* 0x0000334005057816 */ /* 0x000fe40000000013 */
[----:B------:R-:W-:-:S03]  /*d6b80*/  LOP3.LUT R4, R4, 0xffff, RZ, 0xc0, !PT ;  /* 0x0000ffff04047812 */ /* 0x000fc600078ec0ff */
[----:B------:R0:W-:Y:S01]  /*d6b90*/  STL [R1+0x554], R5 ;  /* 0x0005540501007387 */ /* 0x0001e20000100800 */
[----:B------:R-:W-:-:S05]  /*d6ba0*/  PRMT R4, R4, 0x3340, R0 ;  /* 0x0000334004047816 */ /* 0x000fca0000000000 */
[----:B------:R1:W-:Y:S04]  /*d6bb0*/  STL [R1+0x2c8], R4 ;  /* 0x0002c80401007387 */ /* 0x0003e80000100800 */
[----:B------:R-:W3:Y:S04]  /*d6bc0*/  LDL.LU R24, [R1+0x914] ;  /* 0x0009140001187983 */ /* 0x000ee80000300800 */
[----:B------:R-:W3:Y:S01]  /*d6bd0*/  LDL.LU R21, [R1+0x2a0] ;  /* 0x0002a00001157983 */ /* 0x000ee20000300800 */
[----:B----4-:R-:W-:Y:S02]  /*d6be0*/  LOP3.LUT R23, R23, 0xffff, RZ, 0xc0, !PT ;  /* 0x0000ffff17177812 */ /* 0x010fe400078ec0ff */
[----:B0-----:R-:W-:-:S02]  /*d6bf0*/  LOP3.LUT R5, R29, 0xffff, RZ, 0xc0, !PT ;  /* 0x0000ffff1d057812 */ /* 0x001fc400078ec0ff */
[----:B------:R-:W-:Y:S02]  /*d6c00*/  LOP3.LUT R27, R22, 0xffff, RZ, 0xc0, !PT ;  /* 0x0000ffff161b7812 */ /* 0x000fe400078ec0ff */
[----:B------:R-:W-:Y:S02]  /*d6c10*/  PRMT R19, R5, 0x3340, R0 ;  /* 0x0000334005137816 */ /* 0x000fe40000000000 */
[----:B------:R-:W-:Y:S02]  /*d6c20*/  PRMT R10, R23, 0x3340, R27 ;  /* 0x00003340170a7816 */ /* 0x000fe4000000001b */
[----:B------:R-:W-:Y:S02]  /*d6c30*/  LOP3.LUT R28, R26, 0xffff, RZ, 0xc0, !PT ;  /* 0x0000ffff1a1c7812 */ /* 0x000fe400078ec0ff */
[----:B-1----:R-:W-:Y:S02]  /*d6c40*/  LOP3.LUT R4, R25, 0xffff, RZ, 0xc0, !PT ;  /* 0x0000ffff19047812 */ /* 0x002fe400078ec0ff */
[----:B------:R-:W-:-:S02]  /*d6c50*/  PRMT R10, R10, 0x5410, R19 ;  /* 0x000054100a0a7816 */ /* 0x000fc40000000013 */
[----:B------:R-:W-:Y:S02]  /*d6c60*/  LOP3.LUT R29, R20, 0xffff, RZ, 0xc0, !PT ;  /* 0x0000ffff141d7812 */ /* 0x000fe400078ec0ff */
[----:B------:R-:W-:Y:S01]  /*d6c70*/  PRMT R19, R4, 0x3340, R0 ;  /* 0x0000334004137816 */ /* 0x000fe20000000000 */
[----:B------:R0:W-:Y:S04]  /*d6c80*/  STL [R1+0x1bb8], R10 ;  /* 0x001bb80a01007387 */ /* 0x0001e80000100800 */
[----:B------:R-:W4:Y:S04]  /*d6c90*/  LDL.LU R22, [R1+0x548] ;  /* 0x0005480001167983 */ /* 0x000f280000300800 */
[----:B------:R-:W4:Y:S04]  /*d6ca0*/  LDL.LU R26, [R1+0x4e64] ;  /* 0x004e6400011a7983 */ /* 0x000f280000300800 */
[----:B------:R-:W4:Y:S04]  /*d6cb0*/  LDL.LU R20, [R1+0x1e2c] ;  /* 0x001e2c0001147983 */ /* 0x000f280000300800 */
        /* <DEDUP_REMOVED lines=19> */
[----:B------:R0:W-:Y:S01]  /*d6df0*/  STL [R1+0x54c], R19 ;  /* 0x00054c1301007387 */ /* 0x0001e20000100800 */
[----:B------:R-:W-:Y:S02]  /*d6e00*/  IADD3 R28, P1, R17, R9, RZ ;  /* 0x00000009111c7210 */ /* 0x000fe40007f3e0ff */
[----:B------:R-:W-:Y:S02]  /*d6e10*/  SHF.R.U32.HI R4, RZ, 0x8, R4 ;  /* 0x00000008ff047819 */ /* 0x000fe40000011604 */
[----:B0-----:R-:W-:Y:S02]  /*d6e20*/  SHF.R.U32.HI R19, RZ, 0x8, R5 ;  /* 0x00000008ff137819 */ /* 0x001fe40000011605 */
[----:B------:R-:W-:-:S02]  /*d6e30*/  LOP3.LUT R4, R4, 0xffff, RZ, 0xc0, !PT ;  /* 0x0000ffff04047812 */ /* 0x000fc400078ec0ff */
[----:B------:R-:W-:Y:S02]  /*d6e40*/  LOP3.LUT R19, R19, 0xffff, RZ, 0xc0, !PT ;  /* 0x0000ffff13137812 */ /* 0x000fe400078ec0ff */
[--C-:B------:R-:W-:Y:S02]  /*d6e50*/  PRMT R4, R4, 0x3340, R0.reuse ;  /* 0x0000334004047816 */ /* 0x100fe40000000000 */
[----:B------:R-:W-:Y:S02]  /*d6e60*/  PRMT R5, R19, 0x3340, R0 ;  /* 0x0000334013057816 */ /* 0x000fe40000000000 */
[----:B---3--:R-:W-:Y:S02]  /*d6e70*/  LOP3.LUT R19, R21, 0xffff, RZ, 0xc0, !PT ;  /* 0x0000ffff15137812 */ /* 0x008fe400078ec0ff */
[----:B----4-:R-:W-:Y:S02]  /*d6e80*/  LOP3.LUT R22, R22, 0xffff, RZ, 0xc0, !PT ;  /* 0x0000ffff16167812 */ /* 0x010fe400078ec0ff */
[----:B------:R-:W-:-:S02]  /*d6e90*/  LOP3.LUT R20, R20, 0xffff, RZ, 0xc0, !PT ;  /* 0x0000ffff14147812 */ /* 0x000fc400078ec0ff */
[----:B------:R-:W-:Y:S01]  /*d6ea0*/  LOP3.LUT R21, R25, 0xffff, RZ, 0xc0, !PT ;  /* 0x0000ffff19157812 */ /* 0x000fe200078ec0ff */
[----:B--2---:R-:W-:-:S05]  /*d6eb0*/  IMAD.X R29, R18, 0x1, R10, P1 ;  /* 0x00000001121d7824 */ /* 0x004fca00008e060a */
[----:B------:R0:W-:Y:S04]  /*d6ec0*/  STL.64 [R1+0x960], R28 ;  /* 0x0009601c01007387 */ /* 0x0001e80000100a00 */
[----:B------:R-:W2:Y:S04]  /*d6ed0*/  LDL.LU R27, [R1+0x4e54] ;  /* 0x004e5400011b7983 */ /* 0x000ea80000300800 */
[----:B------:R1:W-:Y:S04]  /*d6ee0*/  STL [R1+0x2c4], R5 ;  /* 0x0002c40501007387 */ /* 0x0003e80000100800 */
[----:B0-----:R-:W3:Y:S04]  /*d6ef0*/  LDL.LU R29, [R1+0x1c48] ;  /* 0x001c4800011d7983 */ /* 0x001ee80000300800 */
[----:B------:R0:W-:Y:S04]  /*d6f00*/  STL [R1+0x2c0], R4 ;  /* 0x0002c00401007387 */ /* 0x0001e80000100800 */
[----:B------:R-:W4:Y:S01]  /*d6f10*/  LDL.LU R23, [R1+0x2028] ;  /* 0x0020280001177983 */ /* 0x000f220000300800 */
[----:B-1----:R-:W-:-:S03]  /*d6f20*/  LOP3.LUT R5, R24, 0xffff, RZ, 0xc0, !PT ;  /* 0x0000ffff18057812 */ /* 0x002fc600078ec0ff */
[----:B------:R1:W-:Y:S01]  /*d6f30*/  STL [R1+0x79c], R19 ;  /* 0x00079c1301007387 */ /* 0x0003e20000100800 */
[----:B------:R-:W-:Y:S02]  /*d6f40*/  PRMT R24, R5, 0x3340, R22 ;  /* 0x0000334005187816 */ /* 0x000fe40000000016 */
[----:B0-----:R-:W-:Y:S02]  /*d6f50*/  LOP3.LUT R4, R26, 0xffff, RZ, 0xc0, !PT ;  /* 0x0000ffff1a047812 */ /* 0x001fe400078ec0ff */
[----:B-1----:R-:W-:-:S04]  /*d6f60*/  PRMT R19, R19, 0x3340, R0 ;  /* 0x0000334013137816 */ /* 0x002fc80000000000 */
[----:B------:R-:W-:Y:S02]  /*d6f70*/  PRMT R25, R24, 0x5410, R19 ;  /* 0x0000541018197816 */ /* 0x000fe40000000013 */
[----:B------:R-:W-:Y:S02]  /*d6f80*/  PRMT R19, R20, 0x3340, R0 ;  /* 0x0000334014137816 */ /* 0x000fe40000000000 */
[----:B------:R-:W-:-:S04]  /*d6f90*/  PRMT R24, R4, 0x3340, R21 ;  /* 0x0000334004187816 */ /* 0x000fc80000000015 */
[----:B------:R-:W-:Y:S02]  /*d6fa0*/  PRMT R19, R24, 0x5410, R19 ;  /* 0x0000541018137816 */ /* 0x000fe40000000013 */
[----:B------:R-:W-:Y:S01]  /*d6fb0*/  IADD3 R24, P1, R17, R11, RZ ;  /* 0x0000000b11187210 */ /* 0x000fe20007f3e0ff */
[----:B------:R0:W-:Y:S04]  /*d6fc0*/  STL [R1+0x1b7c], R25 ;  /* 0x001b7c1901007387 */ /* 0x0001e80000100800 */
[----:B------:R-:W-:Y:S04]  /*d6fd0*/  STL.64 [R1+0x5920], R10 ;  /* 0x0059200a01007387 */ /* 0x000fe80000100a00 */
[----:B------:R1:W-:Y:S01]  /*d6fe0*/  STL [R1+0x1b5c], R19 ;  /* 0x001b5c1301007387 */ /* 0x0003e20000100800 */
[----:B0-----:R-:W-:Y:S01]  /*d6ff0*/  IMAD.X R25, R18, 0x1, R12, P1 ;  /* 0x0000000112197824 */ /* 0x001fe200008e060c */
[----:B-1----:R-:W-:-:S04]  /*d7000*/  SHF.R.U32.HI R19, RZ, 0x8, R22 ;  /* 0x00000008ff137819 */ /* 0x002fc80000011616 */
[----:B------:R0:W-:Y:S04]  /*d7010*/  STL.64 [R1+0x928], R24 ;  /* 0x0009281801007387 */ /* 0x0001e80000100a00 */
[----:B------:R-:W4:Y:S04]  /*d7020*/  LDL.LU R22, [R1+0x4e58] ;  /* 0x004e580001167983 */ /* 0x000f280000300800 */
[----:B------:R-:W4:Y:S04]  /*d7030*/  LDL.LU R26, [R1+0x1c3c] ;  /* 0x001c3c00011a7983 */ /* 0x000f280000300800 */
[----:B0-----:R-:W4:Y:S01]  /*d7040*/  LDL.LU R25, [R1+0x201c] ;  /* 0x00201c0001197983 */ /* 0x001f220000300800 */
[----:B------:R-:W-:-:S02]  /*d7050*/  SHF.R.U32.HI R5, RZ, 0x8, R5 ;  /* 0x00000008ff057819 */ /* 0x000fc40000011605 */
[----:B------:R-:W-:Y:S02]  /*d7060*/  SHF.R.U32.HI R4, RZ, 0x8, R4 ;  /* 0x00000008ff047819 */ /* 0x000fe40000011604 */
[----:B------:R-:W-:Y:S02]  /*d7070*/  SHF.R.U32.HI R11, RZ, 0x8, R21 ;  /* 0x00000008ff0b7819 */ /* 0x000fe40000011615 */
[----:B------:R-:W-:Y:S02]  /*d7080*/  LOP3.LUT R10, R19, 0xffff, RZ, 0xc0, !PT ;  /* 0x0000ffff130a7812 */ /* 0x000fe400078ec0ff */
[----:B------:R-:W-:Y:S02]  /*d7090*/  LOP3.LUT R5, R5, 0xffff, RZ, 0xc0, !PT ;  /* 0x0000ffff05057812 */ /* 0x000fe400078ec0ff */
[----:B------:R-:W-:Y:S02]  /*d70a0*/  LOP3.LUT R4, R4, 0xffff, RZ, 0xc0, !PT ;  /* 0x0000ffff04047812 */ /* 0x000fe400078ec0ff */
[----:B------:R-:W-:-:S02]  /*d70b0*/  LOP3.LUT R19, R11, 0xffff, RZ, 0xc0, !PT ;  /* 0x0000ffff0b137812 */ /* 0x000fc400078ec0ff */
[----:B------:R-:W-:Y:S02]  /*d70c0*/  PRMT R11, R5, 0x3340, R10 ;  /* 0x00003340050b7816 */ /* 0x000fe4000000000a */
[----:B------:R-:W-:-:S03]  /*d70d0*/  PRMT R10, R4, 0x3340, R19 ;  /* 0x00003340040a7816 */ /* 0x000fc60000000013 */
[----:B------:R-:W-:Y:S04]  /*d70e0*/  STL [R1+0x5e8], R11 ;  /* 0x0005e80b01007387 */ /* 0x000fe80000100800 */
[----:B------:R4:W-:Y:S01]  /*d70f0*/  STL [R1+0x53c], R10 ;  /* 0x00053c0a01007387 */ /* 0x0009e20000100800 */
[----:B------:R-:W-:Y:S02]  /*d7100*/  IADD3 R28, P1, R17, R13, RZ ;  /* 0x0000000d111c7210 */ /* 0x000fe40007f3e0ff */
[----:B--2---:R-:W-:Y:S02]  /*d7110*/  LOP3.LUT R5, R27, 0xffff, RZ, 0xc0, !PT ;  /* 0x0000ffff1b057812 */ /* 0x004fe400078ec0ff */
[----:B---3--:R-:W-:Y:S02]  /*d7120*/  LOP3.LUT R4, R29, 0xffff, RZ, 0xc0, !PT ;  /* 0x0000ffff1d047812 */ /* 0x008fe400078ec0ff */
[----:B----4-:R-:W-:-:S02]  /*d7130*/  LOP3.LUT R10, R23, 0xffff, RZ, 0xc0, !PT ;  /* 0x0000ffff170a7812 */ /* 0x010fc400078ec0ff */
[----:B------:R-:W-:Y:S02]  /*d7140*/  PRMT R19, R4, 0x3340, R0 ;  /* 0x0000334004137816 */ /* 0x000fe40000000000 */
[--C-:B------:R-:W-:Y:S01]  /*d7150*/  PRMT R11, R5, 0x3340, R10.reuse ;  /* 0x00003340050b7816 */ /* 0x100fe2000000000a */
[----:B------:R-:W-:Y:S01]  /*d7160*/  IMAD.X R29, R18, 0x1, R15, P1 ;  /* 0x00000001121d7824 */ /* 0x000fe200008e060f */
[----:B------:R-:W-:Y:S02]  /*d7170*/  SHF.R.U32.HI R5, RZ, 0x8, R5 ;  /* 0x00000008ff057819 */ /* 0x000fe40000011605 */
[----:B------:R-:W-:Y:S02]  /*d7180*/  PRMT R11, R11, 0x5410, R19 ;  /* 0x000054100b0b7816 */ /* 0x000fe40000000013 */
[----:B------:R-:W-:Y:S02]  /*d7190*/  SHF.R.U32.HI R19, RZ, 0x8, R10 ;  /* 0x00000008ff137819 */ /* 0x000fe4000001160a */
[----:B------:R-:W-:-:S02]  /*d71a0*/  IADD3 R10, P1, R17, R14, RZ ;  /* 0x0000000e110a7210 */ /* 0x000fc40007f3e0ff */
[----:B------:R-:W-:Y:S01]  /*d71b0*/  LOP3.LUT R5, R5, 0xffff, RZ, 0xc0, !PT ;  /* 0x0000ffff05057812 */ /* 0x000fe200078ec0ff */
[----:B------:R0:W-:Y:S01]  /*d71c0*/  STL [R1+0x1b58], R11 ;  /* 0x001b580b01007387 */ /* 0x0001e20000100800 */
[----:B------:R-:W-:-:S03]  /*d71d0*/  LOP3.LUT R19, R19, 0xffff, RZ, 0xc0, !PT ;  /* 0x0000ffff13137812 */ /* 0x000fc600078ec0ff */
[----:B------:R-:W2:Y:S04]  /*d71e0*/  LDL.LU R24, [R1+0x3a4] ;  /* 0x0003a40001187983 */ /* 0x000ea80000300800 */
[----:B------:R-:W-:Y:S04]  /*d71f0*/  STL.64 [R1+0x938], R28 ;  /* 0x0009381c01007387 */ /* 0x000fe80000100a00 */
[----:B------:R-:W3:Y:S04]  /*d7200*/  LDL.LU R21, [R1+0x18cc] ;  /* 0x0018cc0001157983 */ /* 0x000ee80000300800 */
[----:B------:R-:W4:Y:S01]  /*d7210*/  LDL.LU R27, [R1+0x7b8] ;  /* 0x0007b800011b7983 */ /* 0x000f220000300800 */
[----:B------:R-:W-:Y:S01]  /*d7220*/  PRMT R5, R5, 0x3340, R19 ;  /* 0x0000334005057816 */ /* 0x000fe20000000013 */
[----:B0-----:R-:W-:Y:S01]  /*d7230*/  IMAD.X R11, R18, 0x1, R16, P1 ;  /* 0x00000001120b7824 */ /* 0x001fe200008e0610 */
[----:B------:R-:W-:-:S03]  /*d7240*/  SHF.R.U32.HI R18, RZ, 0x8, R4 ;  /* 0x00000008ff127819 */ /* 0x000fc60000011604 */
[----:B------:R0:W-:Y:S01]  /*d7250*/  STL [R1+0x534], R5 ;  /* 0x0005340501007387 */ /* 0x0001e20000100800 */
[----:B------:R-:W-:-:S03]  /*d7260*/  LOP3.LUT R18, R18, 0xffff, RZ, 0xc0, !PT ;  /* 0x0000ffff12127812 */ /* 0x000fc600078ec0ff */
[----:B------:R1:W-:Y:S01]  /*d7270*/  STL.64 [R1+0x930], R10 ;  /* 0x0009300a01007387 */ /* 0x0003e20000100a00 */
[----:B0-----:R-:W-:-:S05]  /*d7280*/  PRMT R5, R18, 0x3340, R0 ;  /* 0x0000334012057816 */ /* 0x001fca0000000000 */
[----:B------:R0:W-:Y:S01]  /*d7290*/  STL [R1+0x2bc], R5 ;  /* 0x0002bc0501007387 */ /* 0x0001e20000100800 */
[----:B------:R-:W-:Y:S02]  /*d72a0*/  LOP3.LUT R4, R22, 0xffff, RZ, 0xc0, !PT ;  /* 0x0000ffff16047812 */ /* 0x000fe400078ec0ff */
[----:B-1----:R-:W-:-:S04]  /*d72b0*/  LOP3.LUT R10, R26, 0xffff, RZ, 0xc0, !PT ;  /* 0x0000ffff1a0a7812 */ /* 0x002fc800078ec0ff */
[----:B------:R-:W-:Y:S02]  /*d72c0*/  PRMT R18, R10, 0x3340, R0 ;  /* 0x000033400a127816 */ /* 0x000fe40000000000 */
[----:B0-----:R-:W-:Y:S01]  /*d72d0*/  LOP3.LUT R5, R25, 0xffff, RZ, 0xc0, !PT ;  /* 0x0000ffff19057812 */ /* 0x001fe200078ec0ff */
[----:B------:R0:W-:Y:S03]  /*d72e0*/  STL [R1+0x78c], R10 ;  /* 0x00078c0a01007387 */ /* 0x0001e60000100800 */
[----:B------:R-:W-:-:S04]  /*d72f0*/  PRMT R19, R4, 0x3340, R5 ;  /* 0x0000334004137816 */ /* 0x000fc80000000005 */
[----:B0-----:R-:W-:-:S05]  /*d7300*/  PRMT R10, R19, 0x5410, R18 ;  /* 0x00005410130a7816 */ /* 0x001fca0000000012 */
[----:B------:R-:W-:Y:S04]  /*d7310*/  STL [R1+0x1b4c], R10 ;  /* 0x001b4c0a01007387 */ /* 0x000fe80000100800 */
[----:B------:R-:W4:Y:S04]  /*d7320*/  LDL.LU R23, [R1+0x18d8] ;  /* 0x0018d80001177983 */ /* 0x000f280000300800 */
[----:B------:R-:W4:Y:S04]  /*d7330*/  LDL.LU R29, [R1+0x3ac] ;  /* 0x0003ac00011d7983 */ /* 0x000f280000300800 */
[----:B------:R-:W4:Y:S01]  /*d7340*/  LDL.LU R22, [R1+0x900] ;  /* 0x0009000001167983 */ /* 0x000f220000300800 */
[----:B------:R-:W-:-:S03]  /*d7350*/  SHF.R.U32.HI R18, RZ, 0x8, R20 ;  /* 0x00000008ff127819 */ /* 0x000fc60000011614 */
[----:B------:R-:W4:Y:S04]  /*d7360*/  LDL.LU R26, [R1+0x958] ;  /* 0x00095800011a7983 */ /* 0x000f280000300800 */
[----:B------:R-:W4:Y:S04]  /*d7370*/  LDL.LU R20, [R1+0x2ac] ;  /* 0x0002ac0001147983 */ /* 0x000f280000300800 */
[----:B------:R-:W4:Y:S01]  /*d7380*/  LDL.LU R25, [R1+0x74c] ;  /* 0x00074c0001197983 */ /* 0x000f220000300800 */
[----:B------:R-:W-:Y:S02]  /*d7390*/  SHF.R.U32.HI R4, RZ, 0x8, R4 ;  /* 0x00000008ff047819 */ /* 0x000fe40000011604 */
[----:B------:R-:W-:-:S02]  /*d73a0*/  SHF.R.U32.HI R19, RZ, 0x8, R5 ;  /* 0x00000008ff137819 */ /* 0x000fc40000011605 */
[----:B------:R-:W-:Y:S02]  /*d73b0*/  LOP3.LUT R18, R18, 0xffff, RZ, 0xc0, !PT ;  /* 0x0000ffff12127812 */ /* 0x000fe400078ec0ff */
[----:B------:R-:W-:Y:S02]  /*d73c0*/  LOP3.LUT R4, R4, 0xffff, RZ, 0xc0, !PT ;  /* 0x0000ffff04047812 */ /* 0x000fe400078ec0ff */
[----:B------:R-:W-:Y:S02]  /*d73d0*/  LOP3.LUT R19, R19, 0xffff, RZ, 0xc0, !PT ;  /* 0x0000ffff13137812 */ /* 0x000fe400078ec0ff */
[----:B------:R-:W-:Y:S01]  /*d73e0*/  PRMT R5, R18, 0x3340, R0 ;  /* 0x0000334012057816 */ /* 0x000fe20000000000 */
[----:B------:R-:W-:Y:S01]  /*d73f0*/  VIADD R17, R17, UR5 ;  /* 0x0000000511117c36 */ /* 0x000fe20008000000 */
[----:B------:R-:W-:Y:S01]  /*d7400*/  ULDC UR5, c[0x0][0x248] ;  /* 0x0000920000057ab9 */ /* 0x000fe20000000800 */
[----:B------:R-:W-:Y:S02]  /*d7410*/  PRMT R4, R4, 0x3340, R19 ;  /* 0x0000334004047816 */ /* 0x000fe40000000013 */
[----:B------:R-:W-:Y:S04]  /*d7420*/  STL [R1+0x2b8], R5 ;  /* 0x0002b80501007387 */ /* 0x000fe80000100800 */
[----:B------:R0:W-:Y:S02]  /*d7430*/  STL [R1+0x590], R4 ;  /* 0x0005900401007387 */ /* 0x0001e40000100800 */
[----:B0-----:R-:W-:-:S02]  /*d7440*/  IADD3 R4, P1, R17, R0, RZ ;  /* 0x0000000011047210 */ /* 0x001fc40007f3e0ff */
[----:B--2---:R-:W-:Y:S02]  /*d7450*/  LOP3.LUT R10, R24, 0xffff, RZ, 0xc0, !PT ;  /* 0x0000ffff180a7812 */ /* 0x004fe400078ec0ff */
[----:B---3--:R-:W-:Y:S02]  /*d7460*/  LOP3.LUT R11, R21, 0xffff, RZ, 0xc0, !PT ;  /* 0x0000ffff150b7812 */ /* 0x008fe400078ec0ff */
[----:B----4-:R-:W-:Y:S02]  /*d7470*/  LOP3.LUT R21, R27, 0xffff, RZ, 0xc0, !PT ;  /* 0x0000ffff1b157812 */ /* 0x010fe400078ec0ff */
[----:B------:R-:W-:Y:S02]  /*d7480*/  PRMT R18, R10, 0x3340, R0 ;  /* 0x000033400a127816 */ /* 0x000fe40000000000 */
[----:B------:R-:W-:-:S04]  /*d7490*/  PRMT R19, R11, 0x3340, R21 ;  /* 0x000033400b137816 */ /* 0x000fc80000000015 */
[----:B------:R-:W-:Y:S02]  /*d74a0*/  PRMT R19, R19, 0x5410, R18 ;  /* 0x0000541013137816 */ /* 0x000fe40000000012 */
[----:B------:R-:W-:Y:S02]  /*d74b0*/  SHF.R.S32.HI R18, RZ, 0x1f, R17 ;  /* 0x0000001fff127819 */ /* 0x000fe40000011411 */
[----:B------:R-:W-:Y:S01]  /*d74c0*/  SHF.R.U32.HI R11, RZ, 0x8, R11 ;  /* 0x00000008ff0b7819 */ /* 0x000fe2000001160b */
[----:B------:R0:W-:Y:S02]  /*d74d0*/  STL [R1+0x1b48], R19 ;  /* 0x001b481301007387 */ /* 0x0001e40000100800 */
[----:B------:R-:W-:Y:S01]  /*d74e0*/  IMAD.X R5, R18, 0x1, R2, P1 ;  /* 0x0000000112057824 */ /* 0x000fe200008e0602 */
[----:B------:R-:W-:Y:S02]  /*d74f0*/  SHF.R.U32.HI R10, RZ, 0x8, R10 ;  /* 0x00000008ff0a7819 */ /* 0x000fe4000001160a */
[----:B------:R-:W-:-:S02]  /*d7500*/  LOP3.LUT R11, R11, 0xffff, RZ, 0xc0, !PT ;  /* 0x0000ffff0b0b7812 */ /* 0x000fc400078ec0ff */
[----:B0-----:R-:W-:Y:S01]  /*d7510*/  SHF.R.U32.HI R19, RZ, 0x8, R21 ;  /* 0x00000008ff137819 */ /* 0x001fe20000011615 */
[----:B------:R0:W-:Y:S03]  /*d7520*/  STL.64 [R1+0x8e8], R4 ;  /* 0x0008e80401007387 */ /* 0x0001e60000100a00 */
[----:B------:R-:W-:Y:S02]  /*d7530*/  LOP3.LUT R19, R19, 0xffff, RZ, 0xc0, !PT ;  /* 0x0000ffff13137812 */ /* 0x000fe400078ec0ff */
[----:B------:R-:W-:Y:S02]  /*d7540*/  LOP3.LUT R10, R10, 0xffff, RZ, 0xc0, !PT ;  /* 0x0000ffff0a0a7812 */ /* 0x000fe400078ec0ff */
[----:B------:R-:W-:Y:S01]  /*d7550*/  PRMT R11, R11, 0x3340, R19 ;  /* 0x000033400b0b7816 */ /* 0x000fe20000000013 */
[----:B0-----:R-:W2:Y:S01]  /*d7560*/  LDL.LU.64 R4, [R1+0x5928] ;  /* 0x0059280001047983 */ /* 0x001ea20000300a00 */
[----:B------:R-:W-:-:S03]  /*d7570*/  PRMT R10, R10, 0x3340, R0 ;  /* 0x000033400a0a7816 */ /* 0x000fc60000000000 */
[----:B------:R0:W-:Y:S04]  /*d7580*/  STL [R1+0x528], R11 ;  /* 0x0005280b01007387 */ /* 0x0001e80000100800 */
[----:B------:R1:W-:Y:S01]  /*d7590*/  STL [R1+0x2b4], R10 ;  /* 0x0002b40a01007387 */ /* 0x0003e20000100800 */
[----:B------:R-:W-:Y:S02]  /*d75a0*/  LOP3.LUT R23, R23, 0xffff, RZ, 0xc0, !PT ;  /* 0x0000ffff17177812 */ /* 0x000fe400078ec0ff */
[----:B0-----:R-:W-:Y:S02]  /*d75b0*/  LOP3.LUT R11, R29, 0xffff, RZ, 0xc0, !PT ;  /* 0x0000ffff1d0b7812 */ /* 0x001fe400078ec0ff */
[----:B------:R-:W-:Y:S02]  /*d75c0*/  LOP3.LUT R22, R22, 0xffff, RZ, 0xc0, !PT ;  /* 0x0000ffff16167812 */ /* 0x000fe400078ec0ff */
[----:B-1----:R-:W-:-:S02]  /*d75d0*/  LOP3.LUT R10, R20, 0xffff, RZ, 0xc0, !PT ;  /* 0x0000ffff140a7812 */ /* 0x002fc400078ec0ff */
[----:B------:R-:W-:Y:S02]  /*d75e0*/  PRMT R19, R11, 0x3340, R0 ;  /* 0x000033400b137816 */ /* 0x000fe40000000000 */
[----:B------:R-:W-:Y:S02]  /*d75f0*/  PRMT R20, R23, 0x3340, R22 ;  /* 0x0000334017147816 */ /* 0x000fe40000000016 */
[----:B------:R-:W-:Y:S02]  /*d7600*/  LOP3.LUT R21, R26, 0xffff, RZ, 0xc0, !PT ;  /* 0x0000ffff1a157812 */ /* 0x000fe400078ec0ff */
[----:B------:R-:W-:Y:S01]  /*d7610*/  LOP3.LUT R24, R25, 0xffff, RZ, 0xc0, !PT ;  /* 0x0000ffff19187812 */ /* 0x000fe200078ec0ff */
[----:B------:R-:W3:Y:S01]  /*d7620*/  LDL.LU R26, [R1+0x4e7c] ;  /* 0x004e7c00011a7983 */ /* 0x000ee20000300800 */
[----:B------:R-:W-:-:S03]  /*d7630*/  PRMT R19, R20, 0x5410, R19 ;  /* 0x0000541014137816 */ /* 0x000fc60000000013 */
[----:B------:R-:W4:Y:S04]  /*d7640*/  LDL.LU R25, [R1+0x1e48] ;  /* 0x001e480001197983 */ /* 0x000f280000300800 */
[----:B------:R0:W-:Y:S04]  /*d7650*/  STL [R1+0x1b3c], R19 ;  /* 0x001b3c1301007387 */ /* 0x0001e80000100800 */
[----:B------:R-:W4:Y:S01]  /*d7660*/  LDL.LU R20, [R1+0x4e44] ;  /* 0x004e440001147983 */ /* 0x000f220000300800 */
[----:B------:R-:W-:Y:S02]  /*d7670*/  PRMT R27, R21, 0x3340, R24 ;  /* 0x00003340151b7816 */ /* 0x000fe40000000018 */
[----:B0-----:R-:W-:-:S04]  /*d7680*/  PRMT R19, R10, 0x3340, R0 ;  /* 0x000033400a137816 */ /* 0x001fc80000000000 */
[----:B------:R-:W-:Y:S01]  /*d7690*/  PRMT R19, R27, 0x5410, R19 ;  /* 0x000054101b137816 */ /* 0x000fe20000000013 */
[----:B------:R0:W-:Y:S01]  /*d76a0*/  STL.64 [R1+0x5918], R2 ;  /* 0x0059180201007387 */ /* 0x0001e20000100a00 */
[----:B------:R-:W-:Y:S02]  /*d76b0*/  IADD3 R28, P1, R17, R3, RZ ;  /* 0x00000003111c7210 */ /* 0x000fe40007f3e0ff */
[----:B------:R-:W-:Y:S01]  /*d76c0*/  SHF.R.U32.HI R21, RZ, 0x8, R21 ;  /* 0x00000008ff157819 */ /* 0x000fe20000011615 */
[----:B------:R1:W-:Y:S03]  /*d76d0*/  STL [R1+0x1b38], R19 ;  /* 0x001b381301007387 */ /* 0x0003e60000100800 */
[----:B------:R-:W-:Y:S02]  /*d76e0*/  LOP3.LUT R21, R21, 0xffff, RZ, 0xc0, !PT ;  /* 0x0000ffff15157812 */ /* 0x000fe400078ec0ff */
[----:B0-----:R-:W-:-:S02]  /*d76f0*/  SHF.R.U32.HI R2, RZ, 0x8, R23 ;  /* 0x00000008ff027819 */ /* 0x001fc40000011617 */
[----:B------:R-:W-:Y:S02]  /*d7700*/  SHF.R.U32.HI R3, RZ, 0x8, R22 ;  /* 0x00000008ff037819 */ /* 0x000fe40000011616 */
[----:B-1----:R-:W-:Y:S02]  /*d7710*/  SHF.R.U32.HI R19, RZ, 0x8, R24 ;  /* 0x00000008ff137819 */ /* 0x002fe40000011618 */
[----:B------:R-:W-:Y:S02]  /*d7720*/  LOP3.LUT R2, R2, 0xffff, RZ, 0xc0, !PT ;  /* 0x0000ffff02027812 */ /* 0x000fe400078ec0ff */
[----:B------:R-:W-:Y:S02]  /*d7730*/  LOP3.LUT R3, R3, 0xffff, RZ, 0xc0, !PT ;  /* 0x0000ffff03037812 */ /* 0x000fe400078ec0ff */
[----:B------:R-:W-:-:S04]  /*d7740*/  LOP3.LUT R19, R19, 0xffff, RZ, 0xc0, !PT ;  /* 0x0000ffff13137812 */ /* 0x000fc800078ec0ff */
[----:B------:R-:W-:Y:S02]  /*d7750*/  PRMT R21, R21, 0x3340, R19 ;  /* 0x0000334015157816 */ /* 0x000fe40000000013 */
[----:B------:R-:W-:Y:S01]  /*d7760*/  PRMT R19, R2, 0x3340, R3 ;  /* 0x0000334002137816 */ /* 0x000fe20000000003 */
[----:B--2---:R-:W-:Y:S01]  /*d7770*/  IMAD.X R29, R18, 0x1, R4, P1 ;  /* 0x00000001121d7824 */ /* 0x004fe200008e0604 */
[----:B------:R-:W-:-:S04]  /*d7780*/  IADD3 R2, P1, R17, R5, RZ ;  /* 0x0000000511027210 */ /* 0x000fc80007f3e0ff */
[----:B------:R-:W-:Y:S04]  /*d7790*/  STL.64 [R1+0x8e0], R28 ;  /* 0x0008e01c01007387 */ /* 0x000fe80000100a00 */
[----:B------:R0:W-:Y:S01]  /*d77a0*/  STL [R1+0x51c], R21 ;  /* 0x00051c1501007387 */ /* 0x0001e20000100800 */
[----:B------:R-:W-:-:S03]  /*d77b0*/  IMAD.X R3, R18, 0x1, R6, P1 ;  /* 0x0000000112037824 */ /* 0x000fc600008e0606 */
[----:B------:R1:W-:Y:S04]  /*d77c0*/  STL [R1+0x518], R19 ;  /* 0x0005181301007387 */ /* 0x0003e80000100800 */
[----:B------:R-:W2:Y:S04]  /*d77d0*/  LDL.LU R23, [R1+0x95c] ;  /* 0x00095c0001177983 */ /* 0x000ea80000300800 */
[----:B------:R-:W2:Y:S04]  /*d77e0*/  LDL.LU R24, [R1+0x344] ;  /* 0x0003440001187983 */ /* 0x000ea80000300800 */
[----:B------:R-:W2:Y:S04]  /*d77f0*/  LDL.LU R22, [R1+0x774] ;  /* 0x0007740001167983 */ /* 0x000ea80000300800 */
[----:B------:R3:W-:Y:S04]  /*d7800*/  STL.64 [R1+0x8d8], R2 ;  /* 0x0008d80201007387 */ /* 0x0007e80000100a00 */
[----:B0-----:R-:W2:Y:S04]  /*d7810*/  LDL.LU R21, [R1+0x4e84] ;  /* 0x004e840001157983 */ /* 0x001ea80000300800 */
[----:B------:R-:W2:Y:S01]  /*d7820*/  LDL.LU R27, [R1+0x1e3c] ;  /* 0x001e3c00011b7983 */ /* 0x000ea20000300800 */
[----:B-1----:R-:W-:-:S03]  /*d7830*/  SHF.R.U32.HI R19, RZ, 0x8, R11 ;  /* 0x00000008ff137819 */ /* 0x002fc6000001160b */
[----:B------:R-:W2:Y:S01]  /*d7840*/  LDL.LU R29, [R1+0x4e4c] ;  /* 0x004e4c00011d7983 */ /* 0x000ea20000300800 */
[----:B---3--:R-:W-:Y:S02]  /*d7850*/  SHF.R.U32.HI R2, RZ, 0x8, R10 ;  /* 0x00000008ff027819 */ /* 0x008fe4000001160a */
[----:B------:R-:W-:Y:S02]  /*d7860*/  LOP3.LUT R19, R19, 0xffff, RZ, 0xc0, !PT ;  /* 0x0000ffff13137812 */ /* 0x000fe400078ec0ff */
[----:B------:R-:W-:Y:S02]  /*d7870*/  LOP3.LUT R2, R2, 0xffff, RZ, 0xc0, !PT ;  /* 0x0000ffff02027812 */ /* 0x000fe400078ec0ff */
[--C-:B------:R-:W-:Y:S02]  /*d7880*/  PRMT R11, R19, 0x3340, R0.reuse ;  /* 0x00003340130b7816 */ /* 0x100fe40000000000 */
[----:B------:R-:W-:Y:S02]  /*d7890*/  LOP3.LUT R3, R26, 0xffff, RZ, 0xc0, !PT ;  /* 0x0000ffff1a037812 */ /* 0x000fe400078ec0ff */
[----:B------:R-:W-:-:S02]  /*d78a0*/  PRMT R10, R2, 0x3340, R0 ;  /* 0x00003340020a7816 */ /* 0x000fc40000000000 */
[----:B----4-:R-:W-:Y:S02]  /*d78b0*/  LOP3.LUT R2, R25, 0xffff, RZ, 0xc0, !PT ;  /* 0x0000ffff19027812 */ /* 0x010fe400078ec0ff */
[----:B------:R-:W-:Y:S01]  /*d78c0*/  LOP3.LUT R20, R20, 0xffff, RZ, 0xc0, !PT ;  /* 0x0000ffff14147812 */ /* 0x000fe200078ec0ff */
[----:B------:R-:W-:Y:S04]  /*d78d0*/  STL [R1+0x2b0], R11 ;  /* 0x0002b00b01007387 */ /* 0x000fe80000100800 */
[----:B------:R0:W-:Y:S01]  /*d78e0*/  STL [R1+0x2ac], R10 ;  /* 0x0002ac0a01007387 */ /* 0x0001e20000100800 */
[----:B------:R-:W-:Y:S02]  /*d78f0*/  PRMT R19, R2, 0x3340, R0 ;  /* 0x0000334002137816 */ /* 0x000fe40000000000 */
[----:B0-----:R-:W-:-:S04]  /*d7900*/  PRMT R10, R3, 0x3340, R20 ;  /* 0x00003340030a7816 */ /* 0x001fc80000000014 */
        /* <DEDUP_REMOVED lines=8> */
[----:B------:R-:W-:Y:S01]  /*d7990*/  SHF.R.U32.HI R2, RZ, 0x8, R2 ;  /* 0x00000008ff027819 */ /* 0x000fe20000011602 */
[----:B------:R-:W4:Y:S01]  /*d79a0*/  LDL.LU R26, [R1+0x4e6c] ;  /* 0x004e6c00011a7983 */ /* 0x000f220000300800 */
        /* <DEDUP_REMOVED lines=8> */
[----:B------:R-:W4:Y:S01]  /*d7a30*/  LDL.LU R20, [R1+0x2038] ;  /* 0x0020380001147983 */ /* 0x000f220000300800 */
[----:B------:R-:W-:-:S02]  /*d7a40*/  IADD3 R28, P1, R17, R9, RZ ;  /* 0x00000009111c7210 */ /* 0x000fc40007f3e0ff */
[----:B--2---:R-:W-:Y:S02]  /*d7a50*/  LOP3.LUT R19, R24, 0xffff, RZ, 0xc0, !PT ;  /* 0x0000ffff18137812 */ /* 0x004fe400078ec0ff */
[----:B------:R-:W-:Y:S02]  /*d7a60*/  LOP3.LUT R23, R23, 0xffff, RZ, 0xc0, !PT ;  /* 0x0000ffff17177812 */ /* 0x000fe400078ec0ff */
[----:B------:R-:W-:Y:S01]  /*d7a70*/  LOP3.LUT R22, R22, 0xffff, RZ, 0xc0, !PT ;  /* 0x0000ffff16167812 */ /* 0x000fe200078ec0ff */
[----:B------:R2:W-:Y:S01]  /*d7a80*/  STL [R1+0x77c], R19 ;  /* 0x00077c1301007387 */ /* 0x0005e20000100800 */
[----:B0-----:R-:W-:Y:S02]  /*d7a90*/  LOP3.LUT R3, R21, 0xffff, RZ, 0xc0, !PT ;  /* 0x0000ffff15037812 */ /* 0x001fe400078ec0ff */
[----:B------:R-:W-:Y:S02]  /*d7aa0*/  PRMT R24, R23, 0x3340, R22 ;  /* 0x0000334017187816 */ /* 0x000fe40000000016 */
[----:B-1----:R-:W-:-:S02]  /*d7ab0*/  LOP3.LUT R2, R27, 0xffff, RZ, 0xc0, !PT ;  /* 0x0000ffff1b027812 */ /* 0x002fc400078ec0ff */
[----:B------:R-:W-:Y:S02]  /*d7ac0*/  LOP3.LUT R21, R29, 0xffff, RZ, 0xc0, !PT ;  /* 0x0000ffff1d157812 */ /* 0x000fe400078ec0ff */
[----:B--2---:R-:W-:-:S04]  /*d7ad0*/  PRMT R19, R19, 0x3340, R0 ;  /* 0x0000334013137816 */ /* 0x004fc80000000000 */
[----:B------:R-:W-:Y:S02]  /*d7ae0*/  PRMT R27, R24, 0x5410, R19 ;  /* 0x00005410181b7816 */ /* 0x000fe40000000013 */
[----:B------:R-:W-:Y:S02]  /*d7af0*/  PRMT R19, R2, 0x3340, R0 ;  /* 0x0000334002137816 */ /* 0x000fe40000000000 */
[----:B------:R-:W-:-:S04]  /*d7b00*/  PRMT R24, R3, 0x3340, R21 ;  /* 0x0000334003187816 */ /* 0x000fc80000000015 */
[----:B------:R-:W-:Y:S01]  /*d7b10*/  PRMT R19, R24, 0x5410, R19 ;  /* 0x0000541018137816 */ /* 0x000fe20000000013 */
[----:B------:R-:W-:Y:S04]  /*d7b20*/  STL [R1+0x1b28], R27 ;  /* 0x001b281b01007387 */ /* 0x000fe80000100800 */
[----:B------:R0:W-:Y:S04]  /*d7b30*/  STL.64 [R1+0x5910], R8 ;  /* 0x0059100801007387 */ /* 0x0001e80000100a00 */
[----:B------:R1:W-:Y:S01]  /*d7b40*/  STL [R1+0x1afc], R19 ;  /* 0x001afc1301007387 */ /* 0x0003e20000100800 */
[----:B0-----:R-:W-:-:S02]  /*d7b50*/  SHF.R.U32.HI R9, RZ, 0x8, R23 ;  /* 0x00000008ff097819 */ /* 0x001fc40000011617 */
[----:B-1----:R-:W-:Y:S01]  /*d7b60*/  SHF.R.U32.HI R19, RZ, 0x8, R22 ;  /* 0x00000008ff137819 */ /* 0x002fe20000011616 */
[----:B---3--:R-:W-:-:S05]  /*d7b70*/  IMAD.X R29, R18, 0x1, R10, P1 ;  /* 0x00000001121d7824 */ /* 0x008fca00008e060a */
[----:B------:R-:W-:Y:S04]  /*d7b80*/  STL.64 [R1+0x8c8], R28 ;  /* 0x0008c81c01007387 */ /* 0x000fe80000100a00 */
[----:B------:R-:W2:Y:S04]  /*d7b90*/  LDL.LU R23, [R1+0x4e70] ;  /* 0x004e700001177983 */ /* 0x000ea80000300800 */
[----:B------:R-:W3:Y:S04]  /*d7ba0*/  LDL.LU R22, [R1+0x1c4c] ;  /* 0x001c4c0001167983 */ /* 0x000ee80000300800 */
[----:B------:R-:W2:Y:S01]  /*d7bb0*/  LDL.LU R27, [R1+0x202c] ;  /* 0x00202c00011b7983 */ /* 0x000ea20000300800 */
        /* <DEDUP_REMOVED lines=8> */
[----:B----4-:R-:W-:Y:S01]  /*d7c40*/  LOP3.LUT R8, R26, 0xffff, RZ, 0xc0, !PT ;  /* 0x0000ffff1a087812 */ /* 0x010fe200078ec0ff */
[----:B------:R0:W-:Y:S04]  /*d7c50*/  STL [R1+0x584], R9 ;  /* 0x0005840901007387 */ /* 0x0001e80000100800 */
[----:B------:R1:W-:Y:S01]  /*d7c60*/  STL [R1+0x508], R3 ;  /* 0x0005080301007387 */ /* 0x0003e20000100800 */
[----:B0-----:R-:W-:Y:S02]  /*d7c70*/  LOP3.LUT R9, R20, 0xffff, RZ, 0xc0, !PT ;  /* 0x0000ffff14097812 */ /* 0x001fe400078ec0ff */
[----:B-1----:R-:W-:-:S02]  /*d7c80*/  LOP3.LUT R3, R25, 0xffff, RZ, 0xc0, !PT ;  /* 0x0000ffff19037812 */ /* 0x002fc400078ec0ff */
[----:B------:R-:W-:Y:S02]  /*d7c90*/  PRMT R20, R8, 0x3340, R9 ;  /* 0x0000334008147816 */ /* 0x000fe40000000009 */
[----:B------:R-:W-:-:S04]  /*d7ca0*/  PRMT R19, R3, 0x3340, R0 ;  /* 0x0000334003137816 */ /* 0x000fc80000000000 */
[----:B------:R-:W-:Y:S02]  /*d7cb0*/  PRMT R19, R20, 0x5410, R19 ;  /* 0x0000541014137816 */ /* 0x000fe40000000013 */
[----:B------:R-:W-:Y:S02]  /*d7cc0*/  IADD3 R20, P1, R17, R11, RZ ;  /* 0x0000000b11147210 */ /* 0x000fe40007f3e0ff */
[----:B------:R-:W-:Y:S01]  /*d7cd0*/  SHF.R.U32.HI R8, RZ, 0x8, R8 ;  /* 0x00000008ff087819 */ /* 0x000fe20000011608 */
[----:B------:R0:W-:Y:S02]  /*d7ce0*/  STL [R1+0x1af8], R19 ;  /* 0x001af81301007387 */ /* 0x0001e40000100800 */
[----:B------:R-:W-:Y:S01]  /*d7cf0*/  IMAD.X R21, R18, 0x1, R12, P1 ;  /* 0x0000000112157824 */ /* 0x000fe200008e060c */
[----:B------:R-:W-:Y:S02]  /*d7d00*/  LOP3.LUT R8, R8, 0xffff, RZ, 0xc0, !PT ;  /* 0x0000ffff08087812 */ /* 0x000fe400078ec0ff */
[----:B0-----:R-:W-:-:S04]  /*d7d10*/  SHF.R.U32.HI R19, RZ, 0x8, R9 ;  /* 0x00000008ff137819 */ /* 0x001fc80000011609 */
[----:B------:R-:W-:Y:S01]  /*d7d20*/  LOP3.LUT R19, R19, 0xffff, RZ, 0xc0, !PT ;  /* 0x0000ffff13137812 */ /* 0x000fe200078ec0ff */
[----:B------:R0:W-:Y:S01]  /*d7d30*/  STL.64 [R1+0x8a0], R20 ;  /* 0x0008a01401007387 */ /* 0x0001e20000100a00 */
[----:B------:R-:W-:Y:S02]  /*d7d40*/  SHF.R.U32.HI R3, RZ, 0x8, R3 ;  /* 0x00000008ff037819 */ /* 0x000fe40000011603 */
[----:B------:R-:W-:Y:S02]  /*d7d50*/  PRMT R19, R8, 0x3340, R19 ;  /* 0x0000334008137816 */ /* 0x000fe40000000013 */
[----:B------:R-:W-:Y:S01]  /*d7d60*/  LOP3.LUT R3, R3, 0xffff, RZ, 0xc0, !PT ;  /* 0x0000ffff03037812 */ /* 0x000fe200078ec0ff */
[----:B0-----:R-:W4:Y:S04]  /*d7d70*/  LDL.LU R20, [R1+0x192c] ;  /* 0x00192c0001147983 */ /* 0x001f280000300800 */
[----:B------:R-:W4:Y:S04]  /*d7d80*/  LDL.LU R26, [R1+0x4e8] ;  /* 0x0004e800011a7983 */ /* 0x000f280000300800 */
[----:B------:R-:W4:Y:S04]  /*d7d90*/  LDL.LU R25, [R1+0x904] ;  /* 0x0009040001197983 */ /* 0x000f280000300800 */
[----:B------:R0:W-:Y:S01]  /*d7da0*/  STL [R1+0x504], R19 ;  /* 0x0005041301007387 */ /* 0x0001e20000100800 */
[----:B------:R-:W-:-:S02]  /*d7db0*/  PRMT R3, R3, 0x3340, R0 ;  /* 0x0000334003037816 */ /* 0x000fc40000000000 */
[----:B------:R-:W-:Y:S02]  /*d7dc0*/  IADD3 R8, P1, R17, R13, RZ ;  /* 0x0000000d11087210 */ /* 0x000fe40007f3e0ff */
[----:B0-----:R-:W-:-:S03]  /*d7dd0*/  SHF.R.U32.HI R19, RZ, 0x8, R2 ;  /* 0x00000008ff137819 */ /* 0x001fc60000011602 */
[----:B------:R-:W-:Y:S01]  /*d7de0*/  IMAD.X R9, R18, 0x1, R15, P1 ;  /* 0x0000000112097824 */ /* 0x000fe200008e060f */
[----:B------:R-:W-:Y:S01]  /*d7df0*/  LOP3.LUT R19, R19, 0xffff, RZ, 0xc0, !PT ;  /* 0x0000ffff13137812 */ /* 0x000fe200078ec0ff */
[----:B------:R0:W-:Y:S04]  /*d7e00*/  STL [R1+0x2a4], R3 ;  /* 0x0002a40301007387 */ /* 0x0001e80000100800 */
[----:B------:R2:W-:Y:S01]  /*d7e10*/  STL.64 [R1+0x898], R8 ;  /* 0x0008980801007387 */ /* 0x0005e20000100a00 */
[----:B0-----:R-:W-:-:S05]  /*d7e20*/  PRMT R3, R19, 0x3340, R0 ;  /* 0x0000334013037816 */ /* 0x001fca0000000000 */
[----:B------:R-:W-:Y:S04]  /*d7e30*/  STL [R1+0x2a0], R3 ;  /* 0x0002a00301007387 */ /* 0x000fe80000100800 */
[----:B------:R-:W4:Y:S01]  /*d7e40*/  LDL.LU R29, [R1+0x348] ;  /* 0x00034800011d7983 */ /* 0x000f220000300800 */
[----:B---3--:R-:W-:Y:S02]  /*d7e50*/  LOP3.LUT R2, R22, 0xffff, RZ, 0xc0, !PT ;  /* 0x0000ffff16027812 */ /* 0x008fe400078ec0ff */
[----:B--2---:R-:W-:Y:S02]  /*d7e60*/  LOP3.LUT R9, R23, 0xffff, RZ, 0xc0, !PT ;  /* 0x0000ffff17097812 */ /* 0x004fe400078ec0ff */
[----:B------:R-:W-:Y:S01]  /*d7e70*/  LOP3.LUT R8, R27, 0xffff, RZ, 0xc0, !PT ;  /* 0x0000ffff1b087812 */ /* 0x000fe200078ec0ff */
[----:B------:R-:W2:Y:S04]  /*d7e80*/  LDL.LU R23, [R1+0x18c8] ;  /* 0x0018c80001177983 */ /* 0x000ea80000300800 */
[----:B------:R-:W3:Y:S04]  /*d7e90*/  LDL.LU R22, [R1+0x7b0] ;  /* 0x0007b00001167983 */ /* 0x000ee80000300800 */
[----:B------:R0:W-:Y:S01]  /*d7ea0*/  STL [R1+0x76c], R2 ;  /* 0x00076c0201007387 */ /* 0x0001e20000100800 */
[----:B------:R-:W-:-:S02]  /*d7eb0*/  PRMT R19, R2, 0x3340, R0 ;  /* 0x0000334002137816 */ /* 0x000fc40000000000 */
        /* <DEDUP_REMOVED lines=9> */
[----:B------:R-:W-:Y:S02]  /*d7f50*/  LOP3.LUT R19, R19, 0xffff, RZ, 0xc0, !PT ;  /* 0x0000ffff13137812 */ /* 0x000fe400078ec0ff */
[----:B------:R-:W-:-:S04]  /*d7f60*/  LOP3.LUT R18, R18, 0xffff, RZ, 0xc0, !PT ;  /* 0x0000ffff12127812 */ /* 0x000fc800078ec0ff */
[----:B------:R-:W-:-:S05]  /*d7f70*/  PRMT R9, R19, 0x3340, R18 ;  /* 0x0000334013097816 */ /* 0x000fca0000000012 */
[----:B------:R0:W-:Y:S01]  /*d7f80*/  STL [R1+0x57c], R9 ;  /* 0x00057c0901007387 */ /* 0x0001e20000100800 */
[----:B----4-:R-:W-:Y:S02]  /*d7f90*/  LOP3.LUT R20, R20, 0xffff, RZ, 0xc0, !PT ;  /* 0x0000ffff14147812 */ /* 0x010fe400078ec0ff */
[----:B------:R-:W-:Y:S02]  /*d7fa0*/  LOP3.LUT R8, R26, 0xffff, RZ, 0xc0, !PT ;  /* 0x0000ffff1a087812 */ /* 0x000fe400078ec0ff */
[----:B0-----:R-:W-:Y:S02]  /*d7fb0*/  LOP3.LUT R9, R25, 0xffff, RZ, 0xc0, !PT ;  /* 0x0000ffff19097812 */ /* 0x001fe400078ec0ff */
[----:B------:R-:W-:Y:S02]  /*d7fc0*/  PRMT R18, R8, 0x3340, R0 ;  /* 0x0000334008127816 */ /* 0x000fe40000000000 */
[----:B------:R-:W-:-:S04]  /*d7fd0*/  PRMT R19, R20, 0x3340, R9 ;  /* 0x0000334014137816 */ /* 0x000fc80000000009 */
[----:B------:R-:W-:Y:S02]  /*d7fe0*/  PRMT R21, R19, 0x5410, R18 ;  /* 0x0000541013157816 */ /* 0x000fe40000000012 */
[----:B------:R-:W-:Y:S02]  /*d7ff0*/  SHF.R.U32.HI R19, RZ, 0x8, R20 ;  /* 0x00000008ff137819 */ /* 0x000fe40000011614 */
[----:B------:R-:W-:Y:S02]  /*d8000*/  SHF.R.U32.HI R18, RZ, 0x8, R9 ;  /* 0x00000008ff127819 */ /* 0x000fe40000011609 */
[----:B------:R-:W-:Y:S02]  /*d8010*/  SHF.R.U32.HI R8, RZ, 0x8, R8 ;  /* 0x00000008ff087819 */ /* 0x000fe40000011608 */
[----:B------:R-:W-:Y:S02]  /*d8020*/  LOP3.LUT R19, R19, 0xffff, RZ, 0xc0, !PT ;  /* 0x0000ffff13137812 */ /* 0x000fe400078ec0ff */
[----:B------:R-:W-:Y:S01]  /*d8030*/  LOP3.LUT R18, R18, 0xffff, RZ, 0xc0, !PT ;  /* 0x0000ffff12127812 */ /* 0x000fe200078ec0ff */
[----:B------:R-:W-:Y:S04]  /*d8040*/  STL [R1+0x1ae8], R21 ;  /* 0x001ae81501007387 */ /* 0x000fe80000100800 */
[----:B------:R-:W4:Y:S01]  /*d8050*/  LDL.LU R26, [R1+0x1948] ;  /* 0x00194800011a7983 */ /* 0x000f220000300800 */
[----:B------:R-:W-:-:S02]  /*d8060*/  LOP3.LUT R8, R8, 0xffff, RZ, 0xc0, !PT ;  /* 0x0000ffff08087812 */ /* 0x000fc400078ec0ff */
[----:B------:R-:W-:Y:S01]  /*d8070*/  PRMT R9, R19, 0x3340, R18 ;  /* 0x0000334013097816 */ /* 0x000fe20000000012 */
[----:B------:R-:W4:Y:S04]  /*d8080*/  LDL.LU R25, [R1+0x4f8] ;  /* 0x0004f80001197983 */ /* 0x000f280000300800 */
[----:B------:R-:W4:Y:S01]  /*d8090*/  LDL.LU R20, [R1+0x908] ;  /* 0x0009080001147983 */ /* 0x000f220000300800 */
[----:B------:R-:W-:-:S03]  /*d80a0*/  PRMT R18, R8, 0x3340, R0 ;  /* 0x0000334008127816 */ /* 0x000fc60000000000 */
[----:B------:R-:W-:Y:S04]  /*d80b0*/  STL [R1+0x500], R9 ;  /* 0x0005000901007387 */ /* 0x000fe80000100800 */
[----:B------:R0:W-:Y:S01]  /*d80c0*/  STL [R1+0x29c], R18 ;  /* 0x00029c1201007387 */ /* 0x0001e20000100800 */
[----:B------:R-:W-:Y:S01]  /*d80d0*/  VIADD R17, R17, UR5 ;  /* 0x0000000511117c36 */ /* 0x000fe20008000000 */
[----:B------:R-:W-:Y:S01]  /*d80e0*/  ULDC UR5, c[0x0][0x248] ;  /* 0x0000920000057ab9 */ /* 0x000fe20000000800 */
[----:B------:R-:W-:-:S04]  /*d80f0*/  LOP3.LUT R8, R29, 0xffff, RZ, 0xc0, !PT ;  /* 0x0000ffff1d087812 */ /* 0x000fc800078ec0ff */
[----:B0-----:R-:W-:Y:S02]  /*d8100*/  PRMT R18, R8, 0x3340, R0 ;  /* 0x0000334008127816 */ /* 0x001fe40000000000 */
[----:B--2---:R-:W-:Y:S02]  /*d8110*/  LOP3.LUT R9, R23, 0xffff, RZ, 0xc0, !PT ;  /* 0x0000ffff17097812 */ /* 0x004fe400078ec0ff */
[----:B---3--:R-:W-:-:S04]  /*d8120*/  LOP3.LUT R21, R22, 0xffff, RZ, 0xc0, !PT ;  /* 0x0000ffff16157812 */ /* 0x008fc800078ec0ff */
[----:B------:R-:W-:Y:S02]  /*d8130*/  PRMT R19, R9, 0x3340, R21 ;  /* 0x0000334009137816 */ /* 0x000fe40000000015 */
[----:B------:R-:W-:Y:S02]  /*d8140*/  IADD3 R22, P1, R17, R0, RZ ;  /* 0x0000000011167210 */ /* 0x000fe40007f3e0ff */
[----:B------:R-:W-:Y:S02]  /*d8150*/  PRMT R19, R19, 0x5410, R18 ;  /* 0x0000541013137816 */ /* 0x000fe40000000012 */
[----:B------:R-:W-:-:S03]  /*d8160*/  SHF.R.S32.HI R18, RZ, 0x1f, R17 ;  /* 0x0000001fff127819 */ /* 0x000fc60000011411 */
[----:B------:R-:W-:Y:S04]  /*d8170*/  STL [R1+0x1adc], R19 ;  /* 0x001adc1301007387 */ /* 0x000fe80000100800 */
[----:B------:R-:W2:Y:S01]  /*d8180*/  LDL.LU R29, [R1+0x4e8c] ;  /* 0x004e8c00011d7983 */ /* 0x000ea20000300800 */
[----:B------:R-:W-:-:S05]  /*d8190*/  IMAD.X R23, R18, 0x1, R2, P1 ;  /* 0x0000000112177824 */ /* 0x000fca00008e0602 */
[----:B------:R0:W-:Y:S04]  /*d81a0*/  STL.64 [R1+0x8c0], R22 ;  /* 0x0008c01601007387 */ /* 0x0001e80000100a00 */
[----:B0-----:R-:W3:Y:S04]  /*d81b0*/  LDL.LU R22, [R1+0x1e58] ;  /* 0x001e580001167983 */ /* 0x001ee80000300800 */
        /* <DEDUP_REMOVED lines=11> */
[----:B----4-:R-:W-:Y:S02]  /*d8270*/  LOP3.LUT R9, R26, 0xffff, RZ, 0xc0, !PT ;  /* 0x0000ffff1a097812 */ /* 0x010fe400078ec0ff */
[----:B------:R-:W-:Y:S02]  /*d8280*/  LOP3.LUT R8, R25, 0xffff, RZ, 0xc0, !PT ;  /* 0x0000ffff19087812 */ /* 0x000fe400078ec0ff */
[----:B------:R-:W-:Y:S02]  /*d8290*/  LOP3.LUT R20, R20, 0xffff, RZ, 0xc0, !PT ;  /* 0x0000ffff14147812 */ /* 0x000fe400078ec0ff */
[----:B0-----:R-:W-:-:S02]  /*d82a0*/  PRMT R19, R8, 0x3340, R0 ;  /* 0x0000334008137816 */ /* 0x001fc40000000000 */
[----:B------:R-:W-:Y:S02]  /*d82b0*/  PRMT R21, R9, 0x3340, R20 ;  /* 0x0000334009157816 */ /* 0x000fe40000000014 */
[----:B------:R-:W-:Y:S02]  /*d82c0*/  IADD3 R24, P1, R17, R3, RZ ;  /* 0x0000000311187210 */ /* 0x000fe40007f3e0ff */
[----:B------:R-:W-:Y:S02]  /*d82d0*/  PRMT R19, R21, 0x5410, R19 ;  /* 0x0000541015137816 */ /* 0x000fe40000000013 */
[----:B------:R-:W-:Y:S01]  /*d82e0*/  SHF.R.U32.HI R9, RZ, 0x8, R9 ;  /* 0x00000008ff097819 */ /* 0x000fe20000011609 */
[----:B------:R-:W-:Y:S01]  /*d82f0*/  IMAD.X R25, R18, 0x1, R4, P1 ;  /* 0x0000000112197824 */ /* 0x000fe200008e0604 */
[----:B------:R-:W-:Y:S01]  /*d8300*/  SHF.R.U32.HI R8, RZ, 0x8, R8 ;  /* 0x00000008ff087819 */ /* 0x000fe20000011608 */
[----:B------:R0:W-:Y:S01]  /*d8310*/  STL [R1+0x1ad8], R19 ;  /* 0x001ad81301007387 */ /* 0x0001e20000100800 */
[----:B------:R-:W-:-:S02]  /*d8320*/  LOP3.LUT R9, R9, 0xffff, RZ, 0xc0, !PT ;  /* 0x0000ffff09097812 */ /* 0x000fc400078ec0ff */
[----:B------:R-:W-:Y:S01]  /*d8330*/  LOP3.LUT R8, R8, 0xffff, RZ, 0xc0, !PT ;  /* 0x0000ffff08087812 */ /* 0x000fe200078ec0ff */
[----:B------:R1:W-:Y:S04]  /*d8340*/  STL.64 [R1+0x8b8], R24 ;  /* 0x0008b81801007387 */ /* 0x0003e80000100a00 */
[----:B------:R-:W4:Y:S01]  /*d8350*/  LDL.LU R21, [R1+0x18dc] ;  /* 0x0018dc0001157983 */ /* 0x000f220000300800 */
[----:B0-----:R-:W-:-:S04]  /*d8360*/  SHF.R.U32.HI R19, RZ, 0x8, R20 ;  /* 0x00000008ff137819 */ /* 0x001fc80000011614 */
[----:B------:R-:W-:Y:S01]  /*d8370*/  LOP3.LUT R19, R19, 0xffff, RZ, 0xc0, !PT ;  /* 0x0000ffff13137812 */ /* 0x000fe200078ec0ff */
[----:B-1----:R-:W4:Y:S04]  /*d8380*/  LDL.LU R24, [R1+0x34c] ;  /* 0x00034c0001187983 */ /* 0x002f280000300800 */
[----:B------:R-:W4:Y:S01]  /*d8390*/  LDL.LU R27, [R1+0x8f0] ;  /* 0x0008f000011b7983 */ /* 0x000f220000300800 */
[----:B------:R-:W-:Y:S02]  /*d83a0*/  PRMT R8, R8, 0x3340, R0 ;  /* 0x0000334008087816 */ /* 0x000fe40000000000 */
[----:B------:R-:W-:Y:S01]  /*d83b0*/  PRMT R9, R9, 0x3340, R19 ;  /* 0x0000334009097816 */ /* 0x000fe20000000013 */
        /* <DEDUP_REMOVED lines=19> */
[----:B------:R-:W-:Y:S01]  /*d84f0*/  SHF.R.U32.HI R4, RZ, 0x8, R22 ;  /* 0x00000008ff047819 */ /* 0x000fe20000011616 */
[----:B------:R-:W3:Y:S01]  /*d8500*/  LDL.LU R29, [R1+0x4ea8] ;  /* 0x004ea800011d7983 */ /* 0x000ee20000300800 */
[----:B------:R-:W-:Y:S02]  /*d8510*/  LOP3.LUT R5, R5, 0xffff, RZ, 0xc0, !PT ;  /* 0x0000ffff05057812 */ /* 0x000fe400078ec0ff */
[----:B------:R-:W-:Y:S02]  /*d8520*/  LOP3.LUT R19, R19, 0xffff, RZ, 0xc0, !PT ;  /* 0x0000ffff13137812 */ /* 0x000fe400078ec0ff */
[----:B------:R-:W-:Y:S01]  /*d8530*/  LOP3.LUT R4, R4, 0xffff, RZ, 0xc0, !PT ;  /* 0x0000ffff04047812 */ /* 0x000fe200078ec0ff */
[----:B------:R-:W3:Y:S01]  /*d8540*/  LDL.LU R23, [R1+0x1e4c] ;  /* 0x001e4c0001177983 */ /* 0x000ee20000300800 */
[----:B------:R-:W-:-:S02]  /*d8550*/  PRMT R5, R5, 0x3340, R19 ;  /* 0x0000334005057816 */ /* 0x000fc40000000013 */
[----:B------:R-:W-:-:S03]  /*d8560*/  PRMT R4, R4, 0x3340, R0 ;  /* 0x0000334004047816 */ /* 0x000fc60000000000 */
[----:B------:R0:W-:Y:S04]  /*d8570*/  STL [R1+0x4f4], R5 ;  /* 0x0004f40501007387 */ /* 0x0001e80000100800 */
[----:B------:R-:W3:Y:S01]  /*d8580*/  LDL.LU R22, [R1+0x4e68] ;  /* 0x004e680001167983 */ /* 0x000ee20000300800 */
[----:B----4-:R-:W-:-:S03]  /*d8590*/  LOP3.LUT R21, R21, 0xffff, RZ, 0xc0, !PT ;  /* 0x0000ffff15157812 */ /* 0x010fc600078ec0ff */
[----:B------:R1:W-:Y:S01]  /*d85a0*/  STL [R1+0x290], R4 ;  /* 0x0002900401007387 */ /* 0x0003e20000100800 */
[----:B0-----:R-:W-:Y:S02]  /*d85b0*/  LOP3.LUT R5, R24, 0xffff, RZ, 0xc0, !PT ;  /* 0x0000ffff18057812 */ /* 0x001fe400078ec0ff */
[----:B------:R-:W-:Y:S02]  /*d85c0*/  LOP3.LUT R24, R27, 0xffff, RZ, 0xc0, !PT ;  /* 0x0000ffff1b187812 */ /* 0x000fe400078ec0ff */
[----:B-1----:R-:W-:Y:S02]  /*d85d0*/  LOP3.LUT R4, R25, 0xffff, RZ, 0xc0, !PT ;  /* 0x0000ffff19047812 */ /* 0x002fe400078ec0ff */
[----:B------:R-:W-:Y:S02]  /*d85e0*/  PRMT R19, R5, 0x3340, R0 ;  /* 0x0000334005137816 */ /* 0x000fe40000000000 */
        /* <DEDUP_REMOVED lines=10> */
[----:B------:R-:W-:Y:S02]  /*d8690*/  STL [R1+0x1abc], R19 ;  /* 0x001abc1301007387 */ /* 0x000fe40000100800 */
[----:B--2---:R-:W-:-:S05]  /*d86a0*/  IMAD.X R27, R18, 0x1, R8, P1 ;  /* 0x00000001121b7824 */ /* 0x004fca00008e0608 */
[----:B------:R0:W-:Y:S04]  /*d86b0*/  STL.64 [R1+0x910], R26 ;  /* 0x0009101a01007387 */ /* 0x0001e80000100a00 */
[----:B0-----:R-:W2:Y:S04]  /*d86c0*/  LDL.LU R27, [R1+0x1968] ;  /* 0x00196800011b7983 */ /* 0x001ea80000300800 */
[----:B------:R-:W4:Y:S04]  /*d86d0*/  LDL.LU R26, [R1+0x780] ;  /* 0x00078000011a7983 */ /* 0x000f280000300800 */
        /* <DEDUP_REMOVED lines=11> */
[----:B---3--:R-:W-:Y:S02]  /*d8790*/  LOP3.LUT R5, R29, 0xffff, RZ, 0xc0, !PT ;  /* 0x0000ffff1d057812 */ /* 0x008fe400078ec0ff */
[----:B------:R-:W-:Y:S01]  /*d87a0*/  LOP3.LUT R4, R23, 0xffff, RZ, 0xc0, !PT ;  /* 0x0000ffff17047812 */ /* 0x000fe200078ec0ff */
[----:B------:R0:W-:Y:S04]  /*d87b0*/  STL [R1+0x56c], R21 ;  /* 0x00056c1501007387 */ /* 0x0001e80000100800 */
[----:B------:R1:W-:Y:S01]  /*d87c0*/  STL [R1+0x4f0], R19 ;  /* 0x0004f01301007387 */ /* 0x0003e20000100800 */
[----:B0-----:R-:W-:-:S02]  /*d87d0*/  LOP3.LUT R21, R22, 0xffff, RZ, 0xc0, !PT ;  /* 0x0000ffff16157812 */ /* 0x001fc400078ec0ff */
[----:B-1----:R-:W-:Y:S02]  /*d87e0*/  PRMT R19, R4, 0x3340, R0 ;  /* 0x0000334004137816 */ /* 0x002fe40000000000 */
[----:B------:R-:W-:-:S04]  /*d87f0*/  PRMT R22, R5, 0x3340, R21 ;  /* 0x0000334005167816 */ /* 0x000fc80000000015 */
[----:B------:R-:W-:Y:S02]  /*d8800*/  PRMT R19, R22, 0x5410, R19 ;  /* 0x0000541016137816 */ /* 0x000fe40000000013 */
[----:B------:R-:W-:Y:S02]  /*d8810*/  IADD3 R22, P1, R17, R9, RZ ;  /* 0x0000000911167210 */ /* 0x000fe40007f3e0ff */
[----:B------:R-:W-:Y:S01]  /*d8820*/  SHF.R.U32.HI R5, RZ, 0x8, R5 ;  /* 0x00000008ff057819 */ /* 0x000fe20000011605 */
[----:B------:R0:W-:Y:S02]  /*d8830*/  STL [R1+0x1ab8], R19 ;  /* 0x001ab81301007387 */ /* 0x0001e40000100800 */
[----:B------:R-:W-:Y:S01]  /*d8840*/  IMAD.X R23, R18, 0x1, R10, P1 ;  /* 0x0000000112177824 */ /* 0x000fe200008e060a */
[----:B------:R-:W-:Y:S02]  /*d8850*/  SHF.R.U32.HI R4, RZ, 0x8, R4 ;  /* 0x00000008ff047819 */ /* 0x000fe40000011604 */
[----:B------:R-:W-:-:S02]  /*d8860*/  LOP3.LUT R5, R5, 0xffff, RZ, 0xc0, !PT ;  /* 0x0000ffff05057812 */ /* 0x000fc400078ec0ff */
[----:B------:R1:W-:Y:S04]  /*d8870*/  STL.64 [R1+0x908], R22 ;  /* 0x0009081601007387 */ /* 0x0003e80000100a00 */
[----:B------:R-:W3:Y:S01]  /*d8880*/  LDL.LU R29, [R1+0x1978] ;  /* 0x00197800011d7983 */ /* 0x000ee20000300800 */
[----:B0-----:R-:W-:-:S04]  /*d8890*/  SHF.R.U32.HI R19, RZ, 0x8, R21 ;  /* 0x00000008ff137819 */ /* 0x001fc80000011615 */
[----:B------:R-:W-:Y:S02]  /*d88a0*/  LOP3.LUT R19, R19, 0xffff, RZ, 0xc0, !PT ;  /* 0x0000ffff13137812 */ /* 0x000fe400078ec0ff */
[----:B------:R-:W-:Y:S01]  /*d88b0*/  LOP3.LUT R4, R4, 0xffff, RZ, 0xc0, !PT ;  /* 0x0000ffff04047812 */ /* 0x000fe200078ec0ff */
[----:B-1----:R-:W3:Y:S04]  /*d88c0*/  LDL.LU R23, [R1+0x794] ;  /* 0x0007940001177983 */ /* 0x002ee80000300800 */
[----:B------:R-:W3:Y:S01]  /*d88d0*/  LDL.LU R22, [R1+0x18ac] ;  /* 0x0018ac0001167983 */ /* 0x000ee20000300800 */
[----:B------:R-:W-:Y:S02]  /*d88e0*/  PRMT R21, R5, 0x3340, R19 ;  /* 0x0000334005157816 */ /* 0x000fe40000000013 */
[----:B------:R-:W-:-:S03]  /*d88f0*/  PRMT R19, R4, 0x3340, R0 ;  /* 0x0000334004137816 */ /* 0x000fc60000000000 */
[----:B------:R0:W-:Y:S04]  /*d8900*/  STL [R1+0x4e4], R21 ;  /* 0x0004e41501007387 */ /* 0x0001e80000100800 */
[----:B------:R1:W-:Y:S04]  /*d8910*/  STL [R1+0x28c], R19 ;  /* 0x00028c1301007387 */ /* 0x0003e80000100800 */
[----:B------:R-:W-:Y:S01]  /*d8920*/  STL.64 [R1+0x5900], R10 ;  /* 0x0059000a01007387 */ /* 0x000fe20000100a00 */
[----:B--2---:R-:W-:Y:S02]  /*d8930*/  LOP3.LUT R5, R27, 0xffff, RZ, 0xc0, !PT ;  /* 0x0000ffff1b057812 */ /* 0x004fe400078ec0ff */
[----:B----4-:R-:W-:-:S02]  /*d8940*/  LOP3.LUT R4, R26, 0xffff, RZ, 0xc0, !PT ;  /* 0x0000ffff1a047812 */ /* 0x010fc400078ec0ff */
[----:B0-----:R-:W-:Y:S02]  /*d8950*/  LOP3.LUT R21, R25, 0xffff, RZ, 0xc0, !PT ;  /* 0x0000ffff19157812 */ /* 0x001fe400078ec0ff */
[----:B-1----:R-:W-:Y:S02]  /*d8960*/  PRMT R19, R4, 0x3340, R0 ;  /* 0x0000334004137816 */ /* 0x002fe40000000000 */
[----:B------:R-:W-:-:S04]  /*d8970*/  PRMT R24, R5, 0x3340, R21 ;  /* 0x0000334005187816 */ /* 0x000fc80000000015 */
[----:B------:R-:W-:Y:S02]  /*d8980*/  PRMT R19, R24, 0x5410, R19 ;  /* 0x0000541018137816 */ /* 0x000fe40000000013 */
[----:B------:R-:W-:-:S05]  /*d8990*/  IADD3 R24, P1, R17, R11, RZ ;  /* 0x0000000b11187210 */ /* 0x000fca0007f3e0ff */
[----:B------:R-:W-:Y:S01]  /*d89a0*/  IMAD.X R25, R18, 0x1, R12, P1 ;  /* 0x0000000112197824 */ /* 0x000fe200008e060c */
[----:B------:R0:W-:Y:S04]  /*d89b0*/  STL [R1+0x1aac], R19 ;  /* 0x001aac1301007387 */ /* 0x0001e80000100800 */
[----:B------:R-:W2:Y:S04]  /*d89c0*/  LDL.LU R26, [R1+0x1938] ;  /* 0x00193800011a7983 */ /* 0x000ea80000300800 */
[----:B------:R1:W-:Y:S01]  /*d89d0*/  STL.64 [R1+0x900], R24 ;  /* 0x0009001801007387 */ /* 0x0003e20000100a00 */
[----:B0-----:R-:W-:-:S03]  /*d89e0*/  SHF.R.U32.HI R19, RZ, 0x8, R20 ;  /* 0x00000008ff137819 */ /* 0x001fc60000011614 */
[----:B-1----:R-:W4:Y:S04]  /*d89f0*/  LDL.LU R25, [R1+0x36c] ;  /* 0x00036c0001197983 */ /* 0x002f280000300800 */
[----:B------:R-:W4:Y:S01]  /*d8a00*/  LDL.LU R20, [R1+0x918] ;  /* 0x0009180001147983 */ /* 0x000f220000300800 */
[----:B------:R-:W-:Y:S02]  /*d8a10*/  LOP3.LUT R19, R19, 0xffff, RZ, 0xc0, !PT ;  /* 0x0000ffff13137812 */ /* 0x000fe400078ec0ff */
[----:B------:R-:W-:Y:S02]  /*d8a20*/  SHF.R.U32.HI R5, RZ, 0x8, R5 ;  /* 0x00000008ff057819 */ /* 0x000fe40000011605 */
[----:B------:R-:W-:Y:S02]  /*d8a30*/  SHF.R.U32.HI R10, RZ, 0x8, R21 ;  /* 0x00000008ff0a7819 */ /* 0x000fe40000011615 */
[----:B------:R-:W-:-:S02]  /*d8a40*/  PRMT R19, R19, 0x3340, R0 ;  /* 0x0000334013137816 */ /* 0x000fc40000000000 */
[----:B------:R-:W-:Y:S02]  /*d8a50*/  LOP3.LUT R5, R5, 0xffff, RZ, 0xc0, !PT ;  /* 0x0000ffff05057812 */ /* 0x000fe400078ec0ff */
[----:B------:R-:W-:Y:S01]  /*d8a60*/  LOP3.LUT R10, R10, 0xffff, RZ, 0xc0, !PT ;  /* 0x0000ffff0a0a7812 */ /* 0x000fe200078ec0ff */
[----:B------:R0:W-:Y:S03]  /*d8a70*/  STL [R1+0x288], R19 ;  /* 0x0002881301007387 */ /* 0x0001e60000100800 */
[----:B------:R-:W-:Y:S02]  /*d8a80*/  PRMT R5, R5, 0x3340, R10 ;  /* 0x0000334005057816 */ /* 0x000fe4000000000a */
[----:B------:R-:W-:Y:S02]  /*d8a90*/  IADD3 R10, P1, R17, R13, RZ ;  /* 0x0000000d110a7210 */ /* 0x000fe40007f3e0ff */
[----:B0-----:R-:W-:-:S03]  /*d8aa0*/  SHF.R.U32.HI R19, RZ, 0x8, R4 ;  /* 0x00000008ff137819 */ /* 0x001fc60000011604 */
[----:B------:R-:W-:Y:S01]  /*d8ab0*/  IMAD.X R11, R18, 0x1, R15, P1 ;  /* 0x00000001120b7824 */ /* 0x000fe200008e060f */
[----:B------:R-:W-:Y:S01]  /*d8ac0*/  LOP3.LUT R19, R19, 0xffff, RZ, 0xc0, !PT ;  /* 0x0000ffff13137812 */ /* 0x000fe200078ec0ff */
[----:B------:R0:W-:Y:S03]  /*d8ad0*/  STL [R1+0x4ec], R5 ;  /* 0x0004ec0501007387 */ /* 0x0001e60000100800 */
[----:B------:R-:W-:Y:S01]  /*d8ae0*/  PRMT R4, R19, 0x3340, R0 ;  /* 0x0000334013047816 */ /* 0x000fe20000000000 */
[----:B------:R-:W-:Y:S01]  /*d8af0*/  STL.64 [R1+0x8f8], R10 ;  /* 0x0008f80a01007387 */ /* 0x000fe20000100a00 */
[----:B---3--:R-:W-:-:S03]  /*d8b00*/  LOP3.LUT R21, R23, 0xffff, RZ, 0xc0, !PT ;  /* 0x0000ffff17157812 */ /* 0x008fc600078ec0ff */
[----:B------:R1:W-:Y:S01]  /*d8b10*/  STL [R1+0x284], R4 ;  /* 0x0002840401007387 */ /* 0x0003e20000100800 */
[----:B0-----:R-:W-:Y:S02]  /*d8b20*/  LOP3.LUT R5, R29, 0xffff, RZ, 0xc0, !PT ;  /* 0x0000ffff1d057812 */ /* 0x001fe400078ec0ff */
[----:B------:R-:W-:Y:S01]  /*d8b30*/  PRMT R19, R21, 0x3340, R0 ;  /* 0x0000334015137816 */ /* 0x000fe20000000000 */
[----:B------:R-:W3:Y:S04]  /*d8b40*/  LDL.LU R28, [R1+0x368] ;  /* 0x00036800011c7983 */ /* 0x000ee80000300800 */
[----:B------:R-:W3:Y:S04]  /*d8b50*/  LDL.LU R24, [R1+0x193c] ;  /* 0x00193c0001187983 */ /* 0x000ee80000300800 */
[----:B------:R-:W3:Y:S01]  /*d8b60*/  LDL.LU R27, [R1+0x91c] ;  /* 0x00091c00011b7983 */ /* 0x000ee20000300800 */
[----:B-1----:R-:W-:-:S04]  /*d8b70*/  LOP3.LUT R4, R22, 0xffff, RZ, 0xc0, !PT ;  /* 0x0000ffff16047812 */ /* 0x002fc800078ec0ff */
        /* <DEDUP_REMOVED lines=8> */
[----:B------:R-:W-:-:S04]  /*d8c00*/  LOP3.LUT R19, R19, 0xffff, RZ, 0xc0, !PT ;  /* 0x0000ffff13137812 */ /* 0x000fc800078ec0ff */
[----:B------:R-:W-:Y:S01]  /*d8c10*/  PRMT R5, R19, 0x3340, R18 ;  /* 0x0000334013057816 */ /* 0x000fe20000000012 */
[----:B------:R2:W-:Y:S04]  /*d8c20*/  STL.64 [R1+0x8f0], R10 ;  /* 0x0008f00a01007387 */ /* 0x0005e80000100a00 */
[----:B------:R0:W-:Y:S01]  /*d8c30*/  STL [R1+0x4e8], R5 ;  /* 0x0004e80501007387 */ /* 0x0001e20000100800 */
[----:B--2---:R-:W-:Y:S02]  /*d8c40*/  LOP3.LUT R10, R26, 0xffff, RZ, 0xc0, !PT ;  /* 0x0000ffff1a0a7812 */ /* 0x004fe400078ec0ff */
[----:B----4-:R-:W-:Y:S02]  /*d8c50*/  LOP3.LUT R4, R25, 0xffff, RZ, 0xc0, !PT ;  /* 0x0000ffff19047812 */ /* 0x010fe400078ec0ff */
[----:B0-----:R-:W-:-:S02]  /*d8c60*/  LOP3.LUT R5, R20, 0xffff, RZ, 0xc0, !PT ;  /* 0x0000ffff14057812 */ /* 0x001fc400078ec0ff */
[----:B------:R-:W-:Y:S02]  /*d8c70*/  PRMT R18, R4, 0x3340, R0 ;  /* 0x0000334004127816 */ /* 0x000fe40000000000 */
[----:B------:R-:W-:-:S04]  /*d8c80*/  PRMT R19, R10, 0x3340, R5 ;  /* 0x000033400a137816 */ /* 0x000fc80000000005 */
[----:B------:R-:W-:-:S05]  /*d8c90*/  PRMT R11, R19, 0x5410, R18 ;  /* 0x00005410130b7816 */ /* 0x000fca0000000012 */
[----:B------:R0:W-:Y:S04]  /*d8ca0*/  STL [R1+0x1a9c], R11 ;  /* 0x001a9c0b01007387 */ /* 0x0001e80000100800 */
[----:B------:R-:W2:Y:S04]  /*d8cb0*/  LDL.LU R29, [R1+0x4ee4] ;  /* 0x004ee400011d7983 */ /* 0x000ea80000300800 */
[----:B------:R-:W4:Y:S04]  /*d8cc0*/  LDL.LU R23, [R1+0x1e68] ;  /* 0x001e680001177983 */ /* 0x000f280000300800 */
        /* <DEDUP_REMOVED lines=13> */
[----:B---3--:R-:W-:Y:S02]  /*d8da0*/  LOP3.LUT R4, R28, 0xffff, RZ, 0xc0, !PT ;  /* 0x0000ffff1c047812 */ /* 0x008fe400078ec0ff */
[----:B0-----:R-:W-:Y:S01]  /*d8db0*/  LOP3.LUT R11, R27, 0xffff, RZ, 0xc0, !PT ;  /* 0x0000ffff1b0b7812 */ /* 0x001fe200078ec0ff */
[----:B------:R-:W-:Y:S01]  /*d8dc0*/  VIADD R17, R17, UR5 ;  /* 0x0000000511117c36 */ /* 0x000fe20008000000 */
[----:B-1----:R-:W-:Y:S02]  /*d8dd0*/  LOP3.LUT R10, R24, 0xffff, RZ, 0xc0, !PT ;  /* 0x0000ffff180a7812 */ /* 0x002fe400078ec0ff */
[----:B------:R-:W-:Y:S01]  /*d8de0*/  PRMT R18, R4, 0x3340, R0 ;  /* 0x0000334004127816 */ /* 0x000fe20000000000 */
[----:B------:R-:W-:Y:S01]  /*d8df0*/  STL [R1+0x280], R5 ;  /* 0x0002800501007387 */ /* 0x000fe20000100800 */
[----:B------:R-:W-:Y:S01]  /*d8e00*/  ULDC UR5, c[0x0][0x248] ;  /* 0x0000920000057ab9 */ /* 0x000fe20000000800 */
[----:B------:R-:W-:-:S02]  /*d8e10*/  PRMT R19, R10, 0x3340, R11 ;  /* 0x000033400a137816 */ /* 0x000fc4000000000b */
[----:B------:R0:W-:Y:S02]  /*d8e20*/  STL [R1+0x740], R4 ;  /* 0x0007400401007387 */ /* 0x0001e40000100800 */
[----:B------:R-:W-:Y:S02]  /*d8e30*/  PRMT R19, R19, 0x5410, R18 ;  /* 0x0000541013137816 */ /* 0x000fe40000000012 */
[----:B------:R-:W-:Y:S02]  /*d8e40*/  SHF.R.S32.HI R18, RZ, 0x1f, R17 ;  /* 0x0000001fff127819 */ /* 0x000fe40000011411 */
[----:B0-----:R-:W-:Y:S01]  /*d8e50*/  IADD3 R4, P1, R17, R0, RZ ;  /* 0x0000000011047210 */ /* 0x001fe20007f3e0ff */
[----:B------:R0:W-:Y:S01]  /*d8e60*/  STL [R1+0x1a98], R19 ;  /* 0x001a981301007387 */ /* 0x0001e20000100800 */
[----:B------:R-:W-:Y:S02]  /*d8e70*/  SHF.R.U32.HI R10, RZ, 0x8, R10 ;  /* 0x00000008ff0a7819 */ /* 0x000fe4000001160a */
[----:B------:R-:W-:Y:S01]  /*d8e80*/  SHF.R.U32.HI R11, RZ, 0x8, R11 ;  /* 0x00000008ff0b7819 */ /* 0x000fe2000001160b */
[----:B------:R-:W-:Y:S01]  /*d8e90*/  IMAD.X R5, R18, 0x1, R2, P1 ;  /* 0x0000000112057824 */ /* 0x000fe200008e0602 */
[----:B------:R-:W-:-:S02]  /*d8ea0*/  LOP3.LUT R10, R10, 0xffff, RZ, 0xc0, !PT ;  /* 0x0000ffff0a0a7812 */ /* 0x000fc400078ec0ff */
[----:B0-----:R-:W-:Y:S02]  /*d8eb0*/  SHF.R.U32.HI R19, RZ, 0x8, R21 ;  /* 0x00000008ff137819 */ /* 0x001fe40000011615 */
[----:B------:R0:W-:Y:S01]  /*d8ec0*/  STL.64 [R1+0x920], R4 ;  /* 0x0009200401007387 */ /* 0x0001e20000100a00 */
[----:B------:R-:W-:Y:S02]  /*d8ed0*/  LOP3.LUT R11, R11, 0xffff, RZ, 0xc0, !PT ;  /* 0x0000ffff0b0b7812 */ /* 0x000fe400078ec0ff */
[----:B------:R-:W-:Y:S02]  /*d8ee0*/  LOP3.LUT R19, R19, 0xffff, RZ, 0xc0, !PT ;  /* 0x0000ffff13137812 */ /* 0x000fe400078ec0ff */
[----:B------:R-:W-:Y:S02]  /*d8ef0*/  PRMT R10, R10, 0x3340, R11 ;  /* 0x000033400a0a7816 */ /* 0x000fe4000000000b */
[----:B------:R-:W-:Y:S01]  /*d8f00*/  PRMT R19, R19, 0x3340, R0 ;  /* 0x0000334013137816 */ /* 0x000fe20000000000 */
[----:B0-----:R-:W3:Y:S04]  /*d8f10*/  LDL.LU.64 R4, [R1+0x5908] ;  /* 0x0059080001047983 */ /* 0x001ee80000300a00 */
[----:B------:R-:W-:Y:S04]  /*d8f20*/  STL [R1+0x27c], R19 ;  /* 0x00027c1301007387 */ /* 0x000fe80000100800 */
[----:B------:R0:W-:Y:S01]  /*d8f30*/  STL [R1+0x568], R10 ;  /* 0x0005680a01007387 */ /* 0x0001e20000100800 */
[----:B--2---:R-:W-:-:S02]  /*d8f40*/  LOP3.LUT R21, R29, 0xffff, RZ, 0xc0, !PT ;  /* 0x0000ffff1d157812 */ /* 0x004fc400078ec0ff */
[----:B----4-:R-:W-:Y:S02]  /*d8f50*/  LOP3.LUT R11, R23, 0xffff, RZ, 0xc0, !PT ;  /* 0x0000ffff170b7812 */ /* 0x010fe400078ec0ff */
[----:B------:R-:W-:Y:S02]  /*d8f60*/  LOP3.LUT R22, R22, 0xffff, RZ, 0xc0, !PT ;  /* 0x0000ffff16167812 */ /* 0x000fe400078ec0ff */
[----:B0-----:R-:W-:Y:S02]  /*d8f70*/  LOP3.LUT R10, R20, 0xffff, RZ, 0xc0, !PT ;  /* 0x0000ffff140a7812 */ /* 0x001fe400078ec0ff */
[----:B------:R-:W-:Y:S02]  /*d8f80*/  PRMT R19, R11, 0x3340, R0 ;  /* 0x000033400b137816 */ /* 0x000fe40000000000 */
[----:B------:R-:W-:Y:S02]  /*d8f90*/  PRMT R20, R21, 0x3340, R22 ;  /* 0x0000334015147816 */ /* 0x000fe40000000016 */
[----:B------:R-:W-:-:S02]  /*d8fa0*/  LOP3.LUT R23, R26, 0xffff, RZ, 0xc0, !PT ;  /* 0x0000ffff1a177812 */ /* 0x000fc400078ec0ff */
[----:B------:R-:W-:Y:S01]  /*d8fb0*/  LOP3.LUT R24, R25, 0xffff, RZ, 0xc0, !PT ;  /* 0x0000ffff19187812 */ /* 0x000fe200078ec0ff */
[----:B------:R-:W2:Y:S01]  /*d8fc0*/  LDL.LU R26, [R1+0x4e9c] ;  /* 0x004e9c00011a7983 */ /* 0x000ea20000300800 */
[----:B------:R-:W-:-:S03]  /*d8fd0*/  PRMT R19, R20, 0x5410, R19 ;  /* 0x0000541014137816 */ /* 0x000fc60000000013 */
[----:B------:R-:W4:Y:S04]  /*d8fe0*/  LDL.LU R25, [R1+0x1d28] ;  /* 0x001d280001197983 */ /* 0x000f280000300800 */
[----:B------:R0:W-:Y:S04]  /*d8ff0*/  STL [R1+0x1a8c], R19 ;  /* 0x001a8c1301007387 */ /* 0x0001e80000100800 */
[----:B------:R-:W4:Y:S01]  /*d9000*/  LDL.LU R20, [R1+0x2058] ;  /* 0x0020580001147983 */ /* 0x000f220000300800 */
[----:B------:R-:W-:Y:S02]  /*d9010*/  PRMT R27, R23, 0x3340, R24 ;  /* 0x00003340171b7816 */ /* 0x000fe40000000018 */
[----:B0-----:R-:W-:-:S04]  /*d9020*/  PRMT R19, R10, 0x3340, R0 ;  /* 0x000033400a137816 */ /* 0x001fc80000000000 */
[----:B------:R-:W-:Y:S02]  /*d9030*/  PRMT R19, R27, 0x5410, R19 ;  /* 0x000054101b137816 */ /* 0x000fe40000000013 */
[----:B------:R-:W-:Y:S02]  /*d9040*/  SHF.R.U32.HI R23, RZ, 0x8, R23 ;  /* 0x00000008ff177819 */ /* 0x000fe40000011617 */
[----:B------:R-:W-:Y:S01]  /*d9050*/  IADD3 R28, P1, R17, R3, RZ ;  /* 0x00000003111c7210 */ /* 0x000fe20007f3e0ff */
[----:B------:R0:W-:Y:S01]  /*d9060*/  STL [R1+0x1a88], R19 ;  /* 0x001a881301007387 */ /* 0x0001e20000100800 */
[----:B------:R-:W-:Y:S02]  /*d9070*/  SHF.R.U32.HI R21, RZ, 0x8, R21 ;  /* 0x00000008ff157819 */ /* 0x000fe40000011615 */
[----:B------:R-:W-:Y:S02]  /*d9080*/  SHF.R.U32.HI R22, RZ, 0x8, R22 ;  /* 0x00000008ff167819 */ /* 0x000fe40000011616 */
[----:B------:R-:W-:-:S02]  /*d9090*/  LOP3.LUT R23, R23, 0xffff, RZ, 0xc0, !PT ;  /* 0x0000ffff17177812 */ /* 0x000fc400078ec0ff */
[----:B0-----:R-:W-:Y:S02]  /*d90a0*/  SHF.R.U32.HI R19, RZ, 0x8, R24 ;  /* 0x00000008ff137819 */ /* 0x001fe40000011618 */
[----:B------:R-:W-:Y:S02]  /*d90b0*/  LOP3.LUT R21, R21, 0xffff, RZ, 0xc0, !PT ;  /* 0x0000ffff15157812 */ /* 0x000fe400078ec0ff */
[----:B------:R-:W-:Y:S02]  /*d90c0*/  LOP3.LUT R22, R22, 0xffff, RZ, 0xc0, !PT ;  /* 0x0000ffff16167812 */ /* 0x000fe400078ec0ff */
[----:B------:R-:W-:-:S04]  /*d90d0*/  LOP3.LUT R19, R19, 0xffff, RZ, 0xc0, !PT ;  /* 0x0000ffff13137812 */ /* 0x000fc800078ec0ff */
[----:B------:R-:W-:Y:S02]  /*d90e0*/  PRMT R24, R23, 0x3340, R19 ;  /* 0x0000334017187816 */ /* 0x000fe40000000013 */
[----:B------:R-:W-:Y:S01]  /*d90f0*/  PRMT R19, R21, 0x3340, R22 ;  /* 0x0000334015137816 */ /* 0x000fe20000000016 */
[----:B---3--:R-:W-:Y:S01]  /*d9100*/  IMAD.X R29, R18, 0x1, R4, P1 ;  /* 0x00000001121d7824 */ /* 0x008fe200008e0604 */
[----:B------:R-:W-:-:S04]  /*d9110*/  IADD3 R22, P1, R17, R5, RZ ;  /* 0x0000000511167210 */ /* 0x000fc80007f3e0ff */
[----:B------:R-:W-:Y:S04]  /*d9120*/  STL.64 [R1+0x918], R28 ;  /* 0x0009181c01007387 */ /* 0x000fe80000100a00 */
[----:B------:R0:W-:Y:S04]  /*d9130*/  STL [R1+0x4dc], R24 ;  /* 0x0004dc1801007387 */ /* 0x0001e80000100800 */
[----:B------:R-:W-:Y:S04]  /*d9140*/  STL.64 [R1+0x58f8], R4 ;  /* 0x0058f80401007387 */ /* 0x000fe80000100a00 */
[----:B------:R1:W-:Y:S01]  /*d9150*/  STL [R1+0x4d0], R19 ;  /* 0x0004d01301007387 */ /* 0x0003e20000100800 */
[----:B------:R-:W-:-:S03]  /*d9160*/  IMAD.X R23, R18, 0x1, R6, P1 ;  /* 0x0000000112177824 */ /* 0x000fc600008e0606 */
[----:B0-----:R-:W3:Y:S04]  /*d9170*/  LDL.LU R24, [R1+0x4eac] ;  /* 0x004eac0001187983 */ /* 0x001ee80000300800 */
[----:B------:R-:W3:Y:S01]  /*d9180*/  LDL.LU R21, [R1+0x1d38] ;  /* 0x001d380001157983 */ /* 0x000ee20000300800 */
[----:B-1----:R-:W-:Y:S02]  /*d9190*/  SHF.R.U32.HI R19, RZ, 0x8, R11 ;  /* 0x00000008ff137819 */ /* 0x002fe4000001160b */
[----:B------:R-:W-:Y:S02]  /*d91a0*/  SHF.R.U32.HI R4, RZ, 0x8, R10 ;  /* 0x00000008ff047819 */ /* 0x000fe4000001160a */
[----:B------:R-:W-:Y:S02]  /*d91b0*/  LOP3.LUT R19, R19, 0xffff, RZ, 0xc0, !PT ;  /* 0x0000ffff13137812 */ /* 0x000fe400078ec0ff */
[----:B------:R-:W-:Y:S01]  /*d91c0*/  LOP3.LUT R4, R4, 0xffff, RZ, 0xc0, !PT ;  /* 0x0000ffff04047812 */ /* 0x000fe200078ec0ff */
[----:B------:R0:W-:Y:S04]  /*d91d0*/  STL.64 [R1+0x958], R22 ;  /* 0x0009581601007387 */ /* 0x0001e80000100a00 */
[----:B------:R-:W3:Y:S01]  /*d91e0*/  LDL.LU R27, [R1+0x204c] ;  /* 0x00204c00011b7983 */ /* 0x000ee20000300800 */
[----:B------:R-:W-:-:S02]  /*d91f0*/  PRMT R11, R19, 0x3340, R0 ;  /* 0x00003340130b7816 */ /* 0x000fc40000000000 */
[----:B------:R-:W-:Y:S01]  /*d9200*/  PRMT R10, R4, 0x3340, R0 ;  /* 0x00003340040a7816 */ /* 0x000fe20000000000 */
[----:B------:R-:W3:Y:S04]  /*d9210*/  LDL.LU R29, [R1+0x1998] ;  /* 0x00199800011d7983 */ /* 0x000ee80000300800 */
[----:B0-----:R-:W3:Y:S04]  /*d9220*/  LDL.LU R22, [R1+0x948] ;  /* 0x0009480001167983 */ /* 0x001ee80000300800 */
[----:B------:R-:W3:Y:S04]  /*d9230*/  LDL.LU R23, [R1+0x18f8] ;  /* 0x0018f80001177983 */ /* 0x000ee80000300800 */
[----:B------:R-:W-:Y:S04]  /*d9240*/  STL [R1+0x278], R11 ;  /* 0x0002780b01007387 */ /* 0x000fe80000100800 */
[----:B------:R0:W-:Y:S04]  /*d9250*/  STL [R1+0x274], R10 ;  /* 0x0002740a01007387 */ /* 0x0001e80000100800 */
[----:B------:R-:W-:Y:S01]  /*d9260*/  STL.64 [R1+0x58f0], R6 ;  /* 0x0058f00601007387 */ /* 0x000fe20000100a00 */
[----:B--2---:R-:W-:-:S02]  /*d9270*/  LOP3.LUT R5, R26, 0xffff, RZ, 0xc0, !PT ;  /* 0x0000ffff1a057812 */ /* 0x004fc400078ec0ff */
[----:B----4-:R-:W-:Y:S02]  /*d9280*/  LOP3.LUT R4, R25, 0xffff, RZ, 0xc0, !PT ;  /* 0x0000ffff19047812 */ /* 0x010fe400078ec0ff */
[----:B------:R-:W-:Y:S02]  /*d9290*/  LOP3.LUT R20, R20, 0xffff, RZ, 0xc0, !PT ;  /* 0x0000ffff14147812 */ /* 0x000fe400078ec0ff */
[----:B------:R-:W-:Y:S02]  /*d92a0*/  PRMT R19, R4, 0x3340, R0 ;  /* 0x0000334004137816 */ /* 0x000fe40000000000 */
[----:B0-----:R-:W-:-:S04]  /*d92b0*/  PRMT R10, R5, 0x3340, R20 ;  /* 0x00003340050a7816 */ /* 0x001fc80000000014 */
[----:B------:R-:W-:Y:S02]  /*d92c0*/  PRMT R19, R10, 0x5410, R19 ;  /* 0x000054100a137816 */ /* 0x000fe40000000013 */
[----:B------:R-:W-:Y:S02]  /*d92d0*/  IADD3 R10, P1, R17, R7, RZ ;  /* 0x00000007110a7210 */ /* 0x000fe40007f3e0ff */
[----:B------:R-:W-:Y:S01]  /*d92e0*/  SHF.R.U32.HI R5, RZ, 0x8, R5 ;  /* 0x00000008ff057819 */ /* 0x000fe20000011605 */
[----:B------:R0:W-:Y:S02]  /*d92f0*/  STL [R1+0x1a7c], R19 ;  /* 0x001a7c1301007387 */ /* 0x0001e40000100800 */
[----:B------:R-:W-:Y:S01]  /*d9300*/  IMAD.X R11, R18, 0x1, R8, P1 ;  /* 0x00000001120b7824 */ /* 0x000fe200008e0608 */
[----:B------:R-:W-:Y:S02]  /*d9310*/  SHF.R.U32.HI R4, RZ, 0x8, R4 ;  /* 0x00000008ff047819 */ /* 0x000fe40000011604 */
[----:B------:R-:W-:-:S02]  /*d9320*/  LOP3.LUT R5, R5, 0xffff, RZ, 0xc0, !PT ;  /* 0x0000ffff05057812 */ /* 0x000fc400078ec0ff */
[----:B------:R1:W-:Y:S01]  /*d9330*/  STL.64 [R1+0x950], R10 ;  /* 0x0009500a01007387 */ /* 0x0003e20000100a00 */
[----:B0-----:R-:W-:Y:S02]  /*d9340*/  SHF.R.U32.HI R19, RZ, 0x8, R20 ;  /* 0x00000008ff137819 */ /* 0x001fe40000011614 */
[----:B------:R-:W-:Y:S02]  /*d9350*/  LOP3.LUT R4, R4, 0xffff, RZ, 0xc0, !PT ;  /* 0x0000ffff04047812 */ /* 0x000fe400078ec0ff */
[----:B------:R-:W-:Y:S01]  /*d9360*/  LOP3.LUT R19, R19, 0xffff, RZ, 0xc0, !PT ;  /* 0x0000ffff13137812 */ /* 0x000fe200078ec0ff */
[----:B-1----:R-:W2:Y:S03]  /*d9370*/  LDL.LU.64 R10, [R1+0x5900] ;  /* 0x00590000010a7983 */ /* 0x002ea60000300a00 */
[----:B------:R-:W-:Y:S02]  /*d9380*/  PRMT R5, R5, 0x3340, R19 ;  /* 0x0000334005057816 */ /* 0x000fe40000000013 */
[----:B------:R-:W-:Y:S01]  /*d9390*/  PRMT R4, R4, 0x3340, R0 ;  /* 0x0000334004047816 */ /* 0x000fe20000000000 */
[----:B------:R-:W4:Y:S04]  /*d93a0*/  LDL.LU R26, [R1+0x19a8] ;  /* 0x0019a800011a7983 */ /* 0x000f280000300800 */
[----:B------:R0:W-:Y:S04]  /*d93b0*/  STL [R1+0x4d8], R5 ;  /* 0x0004d80501007387 */ /* 0x0001e80000100800 */
[----:B------:R-:W4:Y:S04]  /*d93c0*/  LDL.LU R25, [R1+0x94c] ;  /* 0x00094c0001197983 */ /* 0x000f280000300800 */
[----:B------:R1:W-:Y:S04]  /*d93d0*/  STL [R1+0x270], R4 ;  /* 0x0002700401007387 */ /* 0x0003e80000100800 */
[----:B------:R-:W4:Y:S01]  /*d93e0*/  LDL.LU R20, [R1+0x18fc] ;  /* 0x0018fc0001147983 */ /* 0x000f220000300800 */
[----:B---3--:R-:W-:-:S02]  /*d93f0*/  LOP3.LUT R7, R24, 0xffff, RZ, 0xc0, !PT ;  /* 0x0000ffff18077812 */ /* 0x008fc400078ec0ff */
[----:B------:R-:W-:-:S04]  /*d9400*/  LOP3.LUT R6, R21, 0xffff, RZ, 0xc0, !PT ;  /* 0x0000ffff15067812 */ /* 0x000fc800078ec0ff */
[----:B------:R-:W-:Y:S02]  /*d9410*/  PRMT R19, R6, 0x3340, R0 ;  /* 0x0000334006137816 */ /* 0x000fe40000000000 */
[----:B------:R-:W-:Y:S01]  /*d9420*/  LOP3.LUT R21, R27, 0xffff, RZ, 0xc0, !PT ;  /* 0x0000ffff1b157812 */ /* 0x000fe200078ec0ff */
[----:B------:R3:W-:Y:S01]  /*d9430*/  STL [R1+0x6f4], R6 ;  /* 0x0006f40601007387 */ /* 0x0007e20000100800 */
[----:B0-----:R-:W-:Y:S02]  /*d9440*/  LOP3.LUT R5, R29, 0xffff, RZ, 0xc0, !PT ;  /* 0x0000ffff1d057812 */ /* 0x001fe400078ec0ff */
[----:B-1----:R-:W-:Y:S02]  /*d9450*/  LOP3.LUT R4, R22, 0xffff, RZ, 0xc0, !PT ;  /* 0x0000ffff16047812 */ /* 0x002fe400078ec0ff */
[----:B------:R-:W-:Y:S02]  /*d9460*/  PRMT R22, R7, 0x3340, R21 ;  /* 0x0000334007167816 */ /* 0x000fe40000000015 */
[----:B---3--:R-:W-:-:S02]  /*d9470*/  LOP3.LUT R6, R23, 0xffff, RZ, 0xc0, !PT ;  /* 0x0000ffff17067812 */ /* 0x008fc400078ec0ff */
[----:B------:R-:W-:Y:S02]  /*d9480*/  PRMT R23, R22, 0x5410, R19 ;  /* 0x0000541016177816 */ /* 0x000fe40000000013 */
[----:B------:R-:W-:Y:S02]  /*d9490*/  PRMT R19, R4, 0x3340, R0 ;  /* 0x0000334004137816 */ /* 0x000fe40000000000 */
[----:B------:R-:W-:-:S04]  /*d94a0*/  PRMT R22, R5, 0x3340, R6 ;  /* 0x0000334005167816 */ /* 0x000fc80000000006 */
[----:B------:R-:W-:Y:S01]  /*d94b0*/  PRMT R19, R22, 0x5410, R19 ;  /* 0x0000541016137816 */ /* 0x000fe20000000013 */
[----:B------:R-:W-:Y:S04]  /*d94c0*/  STL [R1+0x1a78], R23 ;  /* 0x001a781701007387 */ /* 0x000fe80000100800 */
[----:B------:R-:W-:Y:S01]  /*d94d0*/  STL.64 [R1+0x58e8], R8 ;  /* 0x0058e80801007387 */ /* 0x000fe20000100a00 */
[----:B------:R-:W-:Y:S02]  /*d94e0*/  IADD3 R22, P1, R17, R9, RZ ;  /* 0x0000000911167210 */ /* 0x000fe40007f3e0ff */
[----:B------:R-:W-:Y:S01]  /*d94f0*/  SHF.R.U32.HI R7, RZ, 0x8, R7 ;  /* 0x00000008ff077819 */ /* 0x000fe20000011607 */
[----:B------:R0:W-:Y:S01]  /*d9500*/  STL [R1+0x1a6c], R19 ;  /* 0x001a6c1301007387 */ /* 0x0001e20000100800 */
[----:B------:R-:W-:-:S02]  /*d9510*/  SHF.R.U32.HI R5, RZ, 0x8, R5 ;  /* 0x00000008ff057819 */ /* 0x000fc40000011605 */
[----:B------:R-:W-:Y:S02]  /*d9520*/  SHF.R.U32.HI R6, RZ, 0x8, R6 ;  /* 0x00000008ff067819 */ /* 0x000fe40000011606 */
[----:B------:R-:W-:Y:S02]  /*d9530*/  LOP3.LUT R7, R7, 0xffff, RZ, 0xc0, !PT ;  /* 0x0000ffff07077812 */ /* 0x000fe400078ec0ff */
[----:B------:R-:W-:Y:S02]  /*d9540*/  LOP3.LUT R5, R5, 0xffff, RZ, 0xc0, !PT ;  /* 0x0000ffff05057812 */ /* 0x000fe400078ec0ff */
[----:B0-----:R-:W-:Y:S02]  /*d9550*/  SHF.R.U32.HI R19, RZ, 0x8, R21 ;  /* 0x00000008ff137819 */ /* 0x001fe40000011615 */
[----:B------:R-:W-:Y:S02]  /*d9560*/  LOP3.LUT R6, R6, 0xffff, RZ, 0xc0, !PT ;  /* 0x0000ffff06067812 */ /* 0x000fe400078ec0ff */
[----:B------:R-:W-:-:S04]  /*d9570*/  LOP3.LUT R19, R19, 0xffff, RZ, 0xc0, !PT ;  /* 0x0000ffff13137812 */ /* 0x000fc800078ec0ff */
[----:B------:R-:W-:Y:S02]  /*d9580*/  PRMT R8, R7, 0x3340, R19 ;  /* 0x0000334007087816 */ /* 0x000fe40000000013 */
[----:B------:R-:W-:Y:S01]  /*d9590*/  PRMT R7, R5, 0x3340, R6 ;  /* 0x0000334005077816 */ /* 0x000fe20000000006 */
[----:B--2---:R-:W-:-:S05]  /*d95a0*/  IMAD.X R23, R18, 0x1, R10, P1 ;  /* 0x0000000112177824 */ /* 0x004fca00008e060a */
[----:B------:R0:W-:Y:S04]  /*d95b0*/  STL.64 [R1+0x978], R22 ;  /* 0x0009781601007387 */ /* 0x0001e80000100a00 */
[----:B------:R-:W2:Y:S01]  /*d95c0*/  LDL.LU R29, [R1+0x197c] ;  /* 0x00197c00011d7983 */ /* 0x000ea20000300800 */
[----:B----4-:R-:W-:Y:S02]  /*d95d0*/  LOP3.LUT R6, R26, 0xffff, RZ, 0xc0, !PT ;  /* 0x0000ffff1a067812 */ /* 0x010fe400078ec0ff */
[----:B------:R-:W-:Y:S01]  /*d95e0*/  LOP3.LUT R5, R25, 0xffff, RZ, 0xc0, !PT ;  /* 0x0000ffff19057812 */ /* 0x000fe200078ec0ff */
[----:B0-----:R-:W3:Y:S04]  /*d95f0*/  LDL.LU R23, [R1+0x790] ;  /* 0x0007900001177983 */ /* 0x001ee80000300800 */
[----:B------:R-:W4:Y:S04]  /*d9600*/  LDL.LU R22, [R1+0x18b8] ;  /* 0x0018b80001167983 */ /* 0x000f280000300800 */
[----:B------:R-:W-:Y:S04]  /*d9610*/  STL [R1+0x560], R8 ;  /* 0x0005600801007387 */ /* 0x000fe80000100800 */
[----:B------:R0:W-:Y:S01]  /*d9620*/  STL [R1+0x4d4], R7 ;  /* 0x0004d40701007387 */ /* 0x0001e20000100800 */
[----:B------:R-:W-:-:S02]  /*d9630*/  PRMT R19, R5, 0x3340, R0 ;  /* 0x0000334005137816 */ /* 0x000fc40000000000 */
[----:B0-----:R-:W-:-:S04]  /*d9640*/  LOP3.LUT R7, R20, 0xffff, RZ, 0xc0, !PT ;  /* 0x0000ffff14077812 */ /* 0x001fc800078ec0ff */
[----:B------:R-:W-:-:S04]  /*d9650*/  PRMT R8, R6, 0x3340, R7 ;  /* 0x0000334006087816 */ /* 0x000fc80000000007 */
[----:B------:R-:W-:Y:S02]  /*d9660*/  PRMT R19, R8, 0x5410, R19 ;  /* 0x0000541008137816 */ /* 0x000fe40000000013 */
[----:B------:R-:W-:Y:S02]  /*d9670*/  IADD3 R8, P1, R17, R11, RZ ;  /* 0x0000000b11087210 */ /* 0x000fe40007f3e0ff */
[----:B------:R-:W-:Y:S01]  /*d9680*/  SHF.R.U32.HI R6, RZ, 0x8, R6 ;  /* 0x00000008ff067819 */ /* 0x000fe20000011606 */
[----:B------:R0:W-:Y:S02]  /*d9690*/  STL [R1+0x1a68], R19 ;  /* 0x001a681301007387 */ /* 0x0001e40000100800 */
[----:B------:R-:W-:Y:S02]  /*d96a0*/  IMAD.X R9, R18, 0x1, R12, P1 ;  /* 0x0000000112097824 */ /* 0x000fe400008e060c */
[----:B------:R-:W4:Y:S04]  /*d96b0*/  LDL.LU R26, [R1+0x1988] ;  /* 0x00198800011a7983 */ /* 0x000f280000300800 */
[----:B------:R-:W4:Y:S01]  /*d96c0*/  LDL.LU R25, [R1+0x7a0] ;  /* 0x0007a00001197983 */ /* 0x000f220000300800 */
[----:B------:R-:W-:-:S03]  /*d96d0*/  LOP3.LUT R6, R6, 0xffff, RZ, 0xc0, !PT ;  /* 0x0000ffff06067812 */ /* 0x000fc600078ec0ff */
[----:B------:R1:W-:Y:S04]  /*d96e0*/  STL.64 [R1+0x998], R8 ;  /* 0x0009980801007387 */ /* 0x0003e80000100a00 */
[----:B------:R-:W4:Y:S01]  /*d96f0*/  LDL.LU R20, [R1+0x18bc] ;  /* 0x0018bc0001147983 */ /* 0x000f220000300800 */
[----:B0-----:R-:W-:Y:S02]  /*d9700*/  SHF.R.U32.HI R19, RZ, 0x8, R7 ;  /* 0x00000008ff137819 */ /* 0x001fe40000011607 */
[----:B------:R-:W-:Y:S02]  /*d9710*/  SHF.R.U32.HI R5, RZ, 0x8, R5 ;  /* 0x00000008ff057819 */ /* 0x000fe40000011605 */
[----:B------:R-:W-:Y:S02]  /*d9720*/  LOP3.LUT R19, R19, 0xffff, RZ, 0xc0, !PT ;  /* 0x0000ffff13137812 */ /* 0x000fe400078ec0ff */
[----:B------:R-:W-:-:S02]  /*d9730*/  LOP3.LUT R5, R5, 0xffff, RZ, 0xc0, !PT ;  /* 0x0000ffff05057812 */ /* 0x000fc400078ec0ff */
[----:B-1----:R-:W-:Y:S02]  /*d9740*/  PRMT R8, R6, 0x3340, R19 ;  /* 0x0000334006087816 */ /* 0x002fe40000000013 */
[----:B------:R-:W-:Y:S02]  /*d9750*/  SHF.R.U32.HI R19, RZ, 0x8, R4 ;  /* 0x00000008ff137819 */ /* 0x000fe40000011604 */
[----:B------:R-:W-:Y:S02]  /*d9760*/  IADD3 R6, P1, R17, R13, RZ ;  /* 0x0000000d11067210 */ /* 0x000fe40007f3e0ff */
[----:B------:R-:W-:Y:S02]  /*d9770*/  PRMT R5, R5, 0x3340, R0 ;  /* 0x0000334005057816 */ /* 0x000fe40000000000 */
[----:B------:R-:W-:Y:S01]  /*d9780*/  LOP3.LUT R19, R19, 0xffff, RZ, 0xc0, !PT ;  /* 0x0000ffff13137812 */ /* 0x000fe200078ec0ff */
[----:B------:R-:W-:-:S03]  /*d9790*/  IMAD.X R7, R18, 0x1, R15, P1 ;  /* 0x0000000112077824 */ /* 0x000fc600008e060f */
[----:B------:R-:W-:Y:S01]  /*d97a0*/  PRMT R4, R19, 0x3340, R0 ;  /* 0x0000334013047816 */ /* 0x000fe20000000000 */
[----:B------:R0:W-:Y:S04]  /*d97b0*/  STL [R1+0x4cc], R8 ;  /* 0x0004cc0801007387 */ /* 0x0001e80000100800 */
[----:B------:R2:W-:Y:S04]  /*d97c0*/  STL [R1+0x26c], R5 ;  /* 0x00026c0501007387 */ /* 0x0005e80000100800 */
[----:B------:R3:W-:Y:S04]  /*d97d0*/  STL.64 [R1+0x990], R6 ;  /* 0x0009900601007387 */ /* 0x0007e80000100a00 */
[----:B------:R4:W-:Y:S04]  /*d97e0*/  STL [R1+0x268], R4 ;  /* 0x0002680401007387 */ /* 0x0009e80000100800 */
[----:B------:R-:W4:Y:S04]  /*d97f0*/  LDL.LU R24, [R1+0x1e88] ;  /* 0x001e880001187983 */ /* 0x000f280000300800 */
[----:B------:R-:W4:Y:S04]  /*d9800*/  LDL.LU R21, [R1+0x4f6c] ;  /* 0x004f6c0001157983 */ /* 0x000f280000300800 */
[----:B------:R-:W4:Y:S01]  /*d9810*/  LDL.LU R27, [R1+0x4e88] ;  /* 0x004e8800011b7983 */ /* 0x000f220000300800 */
[----:B0-----:R-:W-:-:S05]  /*d9820*/  IADD3 R8, P1, R17, R14, RZ ;  /* 0x0000000e11087210 */ /* 0x001fca0007f3e0ff */
[----:B------:R-:W-:Y:S02]  /*d9830*/  IMAD.X R9, R18, 0x1, R16, P1 ;  /* 0x0000000112097824 */ /* 0x000fe400008e0610 */
[----:B------:R-:W-:Y:S01]  /*d9840*/  VIADD R17, R17, UR5 ;  /* 0x0000000511117c36 */ /* 0x000fe20008000000 */
[----:B------:R-:W-:Y:S01]  /*d9850*/  ULDC UR5, c[0x0][0x248] ;  /* 0x0000920000057ab9 */ /* 0x000fe20000000800 */
[----:B--2---:R-:W-:Y:S02]  /*d9860*/  LOP3.LUT R5, R29, 0xffff, RZ, 0xc0, !PT ;  /* 0x0000ffff1d057812 */ /* 0x004fe400078ec0ff */
[----:B---3--:R-:W-:Y:S02]  /*d9870*/  LOP3.LUT R6, R23, 0xffff, RZ, 0xc0, !PT ;  /* 0x0000ffff17067812 */ /* 0x008fe400078ec0ff */
[----:B----4-:R-:W-:Y:S02]  /*d9880*/  LOP3.LUT R4, R22, 0xffff, RZ, 0xc0, !PT ;  /* 0x0000ffff16047812 */ /* 0x010fe400078ec0ff */
[----:B------:R-:W-:-:S02]  /*d9890*/  PRMT R19, R6, 0x3340, R0 ;  /* 0x0000334006137816 */ /* 0x000fc40000000000 */
[--C-:B------:R-:W-:Y:S02]  /*d98a0*/  PRMT R7, R5, 0x3340, R4.reuse ;  /* 0x0000334005077816 */ /* 0x100fe40000000004 */
[----:B------:R-:W-:Y:S02]  /*d98b0*/  SHF.R.U32.HI R18, RZ, 0x8, R4 ;  /* 0x00000008ff127819 */ /* 0x000fe40000011604 */
[----:B------:R-:W-:Y:S02]  /*d98c0*/  PRMT R7, R7, 0x5410, R19 ;  /* 0x0000541007077816 */ /* 0x000fe40000000013 */
[----:B------:R-:W-:Y:S02]  /*d98d0*/  SHF.R.U32.HI R19, RZ, 0x8, R5 ;  /* 0x00000008ff137819 */ /* 0x000fe40000011605 */
[----:B------:R-:W-:Y:S02]  /*d98e0*/  LOP3.LUT R18, R18, 0xffff, RZ, 0xc0, !PT ;  /* 0x0000ffff12127812 */ /* 0x000fe400078ec0ff */
[----:B------:R-:W-:Y:S01]  /*d98f0*/  LOP3.LUT R19, R19, 0xffff, RZ, 0xc0, !PT ;  /* 0x0000ffff13137812 */ /* 0x000fe200078ec0ff */
[----:B------:R0:W-:Y:S03]  /*d9900*/  STL [R1+0x1a5c], R7 ;  /* 0x001a5c0701007387 */ /* 0x0001e60000100800 */
[----:B------:R-:W-:Y:S01]  /*d9910*/  PRMT R5, R19, 0x3340, R18 ;  /* 0x0000334013057816 */ /* 0x000fe20000000012 */
[----:B------:R-:W-:Y:S04]  /*d9920*/  STL.64 [R1+0x9b8], R8 ;  /* 0x0009b80801007387 */ /* 0x000fe80000100a00 */
[----:B------:R1:W-:Y:S01]  /*d9930*/  STL [R1+0x49c], R5 ;  /* 0x00049c0501007387 */ /* 0x0003e20000100800 */
[----:B------:R-:W-:-:S02]  /*d9940*/  LOP3.LUT R4, R26, 0xffff, RZ, 0xc0, !PT ;  /* 0x0000ffff1a047812 */ /* 0x000fc400078ec0ff */
[----:B0-----:R-:W-:Y:S02]  /*d9950*/  LOP3.LUT R7, R25, 0xffff, RZ, 0xc0, !PT ;  /* 0x0000ffff19077812 */ /* 0x001fe400078ec0ff */
[----:B-1----:R-:W-:Y:S02]  /*d9960*/  LOP3.LUT R5, R20, 0xffff, RZ, 0xc0, !PT ;  /* 0x0000ffff14057812 */ /* 0x002fe400078ec0ff */
[----:B------:R-:W-:Y:S02]  /*d9970*/  PRMT R18, R7, 0x3340, R0 ;  /* 0x0000334007127816 */ /* 0x000fe40000000000 */
[----:B------:R-:W-:Y:S01]  /*d9980*/  PRMT R19, R4, 0x3340, R5 ;  /* 0x0000334004137816 */ /* 0x000fe20000000005 */
[----:B------:R0:W-:Y:S01]  /*d9990*/  STL [R1+0x6c8], R7 ;  /* 0x0006c80701007387 */ /* 0x0001e20000100800 */
[----:B------:R-:W-:Y:S02]  /*d99a0*/  SHF.R.U32.HI R4, RZ, 0x8, R4 ;  /* 0x00000008ff047819 */ /* 0x000fe40000011604 */
[----:B0-----:R-:W-:-:S02]  /*d99b0*/  PRMT R7, R19, 0x5410, R18 ;  /* 0x0000541013077816 */ /* 0x001fc40000000012 */
[----:B------:R-:W-:Y:S02]  /*d99c0*/  SHF.R.U32.HI R18, RZ, 0x8, R6 ;  /* 0x00000008ff127819 */ /* 0x000fe40000011606 */
[----:B------:R-:W-:Y:S01]  /*d99d0*/  SHF.R.U32.HI R19, RZ, 0x8, R5 ;  /* 0x00000008ff137819 */ /* 0x000fe20000011605 */
[----:B------:R0:W-:Y:S04]  /*d99e0*/  STL [R1+0x1a58], R7 ;  /* 0x001a580701007387 */ /* 0x0001e80000100800 */
[----:B------:R-:W2:Y:S04]  /*d99f0*/  LDL.LU R26, [R1+0x4f74] ;  /* 0x004f7400011a7983 */ /* 0x000ea80000300800 */
[----:B------:R-:W3:Y:S04]  /*d9a00*/  LDL.LU R20, [R1+0x1e98] ;  /* 0x001e980001147983 */ /* 0x000ee80000300800 */
[----:B------:R-:W4:Y:S01]  /*d9a10*/  LDL.LU R29, [R1+0x4e90] ;  /* 0x004e9000011d7983 */ /* 0x000f220000300800 */
[----:B------:R-:W-:-:S02]  /*d9a20*/  LOP3.LUT R18, R18, 0xffff, RZ, 0xc0, !PT ;  /* 0x0000ffff12127812 */ /* 0x000fc400078ec0ff */
[----:B------:R-:W-:Y:S02]  /*d9a30*/  LOP3.LUT R4, R4, 0xffff, RZ, 0xc0, !PT ;  /* 0x0000ffff04047812 */ /* 0x000fe400078ec0ff */
[----:B------:R-:W-:Y:S02]  /*d9a40*/  LOP3.LUT R19, R19, 0xffff, RZ, 0xc0, !PT ;  /* 0x0000ffff13137812 */ /* 0x000fe400078ec0ff */
[----:B------:R-:W-:Y:S02]  /*d9a50*/  LOP3.LUT R6, R24, 0xffff, RZ, 0xc0, !PT ;  /* 0x0000ffff18067812 */ /* 0x000fe400078ec0ff */
[----:B------:R-:W-:Y:S02]  /*d9a60*/  LOP3.LUT R8, R27, 0xffff, RZ, 0xc0, !PT ;  /* 0x0000ffff1b087812 */ /* 0x000fe400078ec0ff */
[----:B0-----:R-:W-:Y:S02]  /*d9a70*/  LOP3.LUT R7, R21, 0xffff, RZ, 0xc0, !PT ;  /* 0x0000ffff15077812 */ /* 0x001fe400078ec0ff */
[----:B------:R-:W-:-:S02]  /*d9a80*/  PRMT R5, R18, 0x3340, R0 ;  /* 0x0000334012057816 */ /* 0x000fc40000000000 */
[----:B------:R-:W-:Y:S01]  /*d9a90*/  PRMT R4, R4, 0x3340, R19 ;  /* 0x0000334004047816 */ /* 0x000fe20000000013 */
[----:B------:R-:W4:Y:S01]  /*d9aa0*/  LDL.LU R23, [R1+0x4f00] ;  /* 0x004f000001177983 */ /* 0x000f220000300800 */
[----:B------:R-:W-:Y:S02]  /*d9ab0*/  PRMT R18, R6, 0x3340, R0 ;  /* 0x0000334006127816 */ /* 0x000fe40000000000 */
[----:B------:R-:W-:Y:S01]  /*d9ac0*/  PRMT R19, R7, 0x3340, R8 ;  /* 0x0000334007137816 */ /* 0x000fe20000000008 */
[----:B------:R-:W4:Y:S04]  /*d9ad0*/  LDL.LU R25, [R1+0x1d8c] ;  /* 0x001d8c0001197983 */ /* 0x000f280000300800 */
[----:B------:R-:W4:Y:S04]  /*d9ae0*/  LDL.LU R22, [R1+0x2068] ;  /* 0x0020680001167983 */ /* 0x000f280000300800 */
[----:B------:R-:W-:Y:S04]  /*d9af0*/  STL [R1+0x264], R5 ;  /* 0x0002640501007387 */ /* 0x000fe80000100800 */
[----:B------:R0:W-:Y:S01]  /*d9b00*/  STL [R1+0x548], R4 ;  /* 0x0005480401007387 */ /* 0x0001e20000100800 */
[----:B------:R-:W-:-:S02]  /*d9b10*/  PRMT R9, R19, 0x5410, R18 ;  /* 0x0000541013097816 */ /* 0x000fc40000000012 */
[----:B------:R-:W-:Y:S02]  /*d9b20*/  SHF.R.S32.HI R18, RZ, 0x1f, R17 ;  /* 0x0000001fff127819 */ /* 0x000fe40000011411 */
[----:B0-----:R-:W-:Y:S01]  /*d9b30*/  IADD3 R4, P1, R17, R0, RZ ;  /* 0x0000000011047210 */ /* 0x001fe20007f3e0ff */
[----:B------:R-:W-:Y:S04]  /*d9b40*/  STL [R1+0x1a4c], R9 ;  /* 0x001a4c0901007387 */ /* 0x000fe80000100800 */
        /* <DEDUP_REMOVED lines=12> */
[----:B------:R0:W-:Y:S04]  /*d9c10*/  STL [R1+0x260], R6 ;  /* 0x0002600601007387 */ /* 0x0001e80000100800 */
[----:B------:R-:W4:Y:S04]  /*d9c20*/  LDL.LU R24, [R1+0x19bc] ;  /* 0x0019bc0001187983 */ /* 0x000f280000300800 */
[----:B------:R-:W4:Y:S01]  /*d9c30*/  LDL.LU R21, [R1+0x1888] ;  /* 0x0018880001157983 */ /* 0x000f220000300800 */
[----:B--2---:R-:W-:-:S02]  /*d9c40*/  LOP3.LUT R26, R26, 0xffff, RZ, 0xc0, !PT ;  /* 0x0000ffff1a1a7812 */ /* 0x004fc400078ec0ff */
[----:B---3--:R-:W-:Y:S02]  /*d9c50*/  LOP3.LUT R20, R20, 0xffff, RZ, 0xc0, !PT ;  /* 0x0000ffff14147812 */ /* 0x008fe400078ec0ff */
[----:B----4-:R-:W-:Y:S02]  /*d9c60*/  LOP3.LUT R28, R29, 0xffff, RZ, 0xc0, !PT ;  /* 0x0000ffff1d1c7812 */ /* 0x010fe400078ec0ff */
[----:B------:R-:W-:Y:S02]  /*d9c70*/  PRMT R19, R20, 0x3340, R0 ;  /* 0x0000334014137816 */ /* 0x000fe40000000000 */
[----:B0-----:R-:W-:-:S04]  /*d9c80*/  PRMT R6, R26, 0x3340, R28 ;  /* 0x000033401a067816 */ /* 0x001fc8000000001c */
[----:B------:R-:W-:Y:S02]  /*d9c90*/  PRMT R6, R6, 0x5410, R19 ;  /* 0x0000541006067816 */ /* 0x000fe40000000013 */
[----:B------:R-:W-:Y:S02]  /*d9ca0*/  LOP3.LUT R8, R23, 0xffff, RZ, 0xc0, !PT ;  /* 0x0000ffff17087812 */ /* 0x000fe400078ec0ff */
[----:B------:R-:W-:Y:S02]  /*d9cb0*/  LOP3.LUT R25, R25, 0xffff, RZ, 0xc0, !PT ;  /* 0x0000ffff19197812 */ /* 0x000fe400078ec0ff */
[----:B------:R-:W-:Y:S01]  /*d9cc0*/  LOP3.LUT R9, R22, 0xffff, RZ, 0xc0, !PT ;  /* 0x0000ffff16097812 */ /* 0x000fe200078ec0ff */
[----:B------:R0:W-:Y:S04]  /*d9cd0*/  STL [R1+0x1a48], R6 ;  /* 0x001a480601007387 */ /* 0x0001e80000100800 */
[----:B------:R-:W2:Y:S01]  /*d9ce0*/  LDL.LU R27, [R1+0x194c] ;  /* 0x00194c00011b7983 */ /* 0x000ea20000300800 */
[----:B------:R-:W-:-:S03]  /*d9cf0*/  PRMT R19, R25, 0x3340, R0 ;  /* 0x0000334019137816 */ /* 0x000fc60000000000 */
[----:B------:R-:W3:Y:S04]  /*d9d00*/  LDL.LU R22, [R1+0x4f14] ;  /* 0x004f140001167983 */ /* 0x000ee80000300800 */
[----:B------:R-:W4:Y:S04]  /*d9d10*/  LDL.LU R23, [R1+0x1dac] ;  /* 0x001dac0001177983 */ /* 0x000f280000300800 */
[----:B------:R-:W3:Y:S01]  /*d9d20*/  LDL.LU R29, [R1+0x205c] ;  /* 0x00205c00011d7983 */ /* 0x000ee20000300800 */
        /* <DEDUP_REMOVED lines=16> */
[----:B------:R-:W-:-:S02]  /*d9e30*/  PRMT R19, R8, 0x3340, R9 ;  /* 0x0000334008137816 */ /* 0x000fc40000000009 */
[----:B------:R-:W-:Y:S01]  /*d9e40*/  IADD3 R8, P1, R17, R5, RZ ;  /* 0x0000000511087210 */ /* 0x000fe20007f3e0ff */
[----:B------:R-:W-:Y:S04]  /*d9e50*/  STL [R1+0x494], R26 ;  /* 0x0004941a01007387 */ /* 0x000fe80000100800 */
[----:B------:R-:W-:Y:S04]  /*d9e60*/  STL.64 [R1+0x58e0], R4 ;  /* 0x0058e00401007387 */ /* 0x000fe80000100a00 */
[----:B------:R0:W-:Y:S02]  /*d9e70*/  STL [R1+0x47c], R19 ;  /* 0x00047c1301007387 */ /* 0x0001e40000100800 */
[----:B0-----:R-:W-:-:S02]  /*d9e80*/  SHF.R.U32.HI R19, RZ, 0x8, R25 ;  /* 0x00000008ff137819 */ /* 0x001fc40000011619 */
[----:B------:R-:W-:Y:S02]  /*d9e90*/  SHF.R.U32.HI R4, RZ, 0x8, R20 ;  /* 0x00000008ff047819 */ /* 0x000fe40000011614 */
[----:B------:R-:W-:Y:S02]  /*d9ea0*/  LOP3.LUT R19, R19, 0xffff, RZ, 0xc0, !PT ;  /* 0x0000ffff13137812 */ /* 0x000fe400078ec0ff */
[----:B------:R-:W-:Y:S02]  /*d9eb0*/  LOP3.LUT R4, R4, 0xffff, RZ, 0xc0, !PT ;  /* 0x0000ffff04047812 */ /* 0x000fe400078ec0ff */
[--C-:B------:R-:W-:Y:S02]  /*d9ec0*/  PRMT R5, R19, 0x3340, R0.reuse ;  /* 0x0000334013057816 */ /* 0x100fe40000000000 */
[----:B------:R-:W-:Y:S01]  /*d9ed0*/  PRMT R4, R4, 0x3340, R0 ;  /* 0x0000334004047816 */ /* 0x000fe20000000000 */
[----:B--2---:R-:W-:-:S05]  /*d9ee0*/  IMAD.X R9, R18, 0x1, R6, P1 ;  /* 0x0000000112097824 */ /* 0x004fca00008e0606 */
[----:B------:R0:W-:Y:S04]  /*d9ef0*/  STL.64 [R1+0x9a8], R8 ;  /* 0x0009a80801007387 */ /* 0x0001e80000100a00 */
[----:B0-----:R-:W2:Y:S04]  /*d9f00*/  LDL.LU.64 R8, [R1+0x58e8] ;  /* 0x0058e80001087983 */ /* 0x001ea80000300a00 */
[----:B------:R-:W2:Y:S04]  /*d9f10*/  LDL.LU R26, [R1+0x19cc] ;  /* 0x0019cc00011a7983 */ /* 0x000ea80000300800 */
[----:B------:R0:W-:Y:S04]  /*d9f20*/  STL [R1+0x25c], R5 ;  /* 0x00025c0501007387 */ /* 0x0001e80000100800 */
[----:B------:R-:W2:Y:S04]  /*d9f30*/  LDL.LU R25, [R1+0x188c] ;  /* 0x00188c0001197983 */ /* 0x000ea80000300800 */
[----:B------:R1:W-:Y:S04]  /*d9f40*/  STL [R1+0x258], R4 ;  /* 0x0002580401007387 */ /* 0x0003e80000100800 */
[----:B------:R-:W2:Y:S01]  /*d9f50*/  LDL.LU R20, [R1+0x1958] ;  /* 0x0019580001147983 */ /* 0x000ea20000300800 */
[----:B------:R-:W-:-:S02]  /*d9f60*/  LOP3.LUT R21, R21, 0xffff, RZ, 0xc0, !PT ;  /* 0x0000ffff15157812 */ /* 0x000fc400078ec0ff */
[----:B----4-:R-:W-:Y:S02]  /*d9f70*/  LOP3.LUT R23, R23, 0xffff, RZ, 0xc0, !PT ;  /* 0x0000ffff17177812 */ /* 0x010fe400078ec0ff */
[----:B0-----:R-:W-:Y:S02]  /*d9f80*/  LOP3.LUT R5, R27, 0xffff, RZ, 0xc0, !PT ;  /* 0x0000ffff1b057812 */ /* 0x001fe400078ec0ff */
[----:B-1----:R-:W-:Y:S02]  /*d9f90*/  LOP3.LUT R4, R24, 0xffff, RZ, 0xc0, !PT ;  /* 0x0000ffff18047812 */ /* 0x002fe400078ec0ff */
[----:B------:R-:W-:Y:S02]  /*d9fa0*/  PRMT R19, R21, 0x3340, R0 ;  /* 0x0000334015137816 */ /* 0x000fe40000000000 */
[----:B---3--:R-:W-:Y:S02]  /*d9fb0*/  LOP3.LUT R22, R22, 0xffff, RZ, 0xc0, !PT ;  /* 0x0000ffff16167812 */ /* 0x008fe400078ec0ff */
[----:B------:R-:W-:-:S02]  /*d9fc0*/  PRMT R27, R4, 0x3340, R5 ;  /* 0x00003340041b7816 */ /* 0x000fc40000000005 */
[----:B------:R-:W-:Y:S01]  /*d9fd0*/  LOP3.LUT R24, R29, 0xffff, RZ, 0xc0, !PT ;  /* 0x0000ffff1d187812 */ /* 0x000fe200078ec0ff */
[----:B------:R0:W-:Y:S01]  /*d9fe0*/  STL [R1+0x680], R23 ;  /* 0x0006801701007387 */ /* 0x0001e20000100800 */
[----:B------:R-:W-:Y:S02]  /*d9ff0*/  PRMT R27, R27, 0x5410, R19 ;  /* 0x000054101b1b7816 */ /* 0x000fe40000000013 */
[----:B------:R-:W-:Y:S02]  /*da000*/  PRMT R19, R23, 0x3340, R0 ;  /* 0x0000334017137816 */ /* 0x000fe40000000000 */
[----:B------:R-:W-:Y:S02]  /*da010*/  IADD3 R28, P1, R17, R7, RZ ;  /* 0x00000007111c7210 */ /* 0x000fe40007f3e0ff */
[----:B0-----:R-:W-:Y:S01]  /*da020*/  PRMT R23, R22, 0x3340, R24 ;  /* 0x0000334016177816 */ /* 0x001fe20000000018 */
[----:B------:R-:W-:Y:S03]  /*da030*/  STL [R1+0x1a08], R27 ;  /* 0x001a081b01007387 */ /* 0x000fe60000100800 */
[----:B------:R-:W-:Y:S01]  /*da040*/  PRMT R19, R23, 0x5410, R19 ;  /* 0x0000541017137816 */ /* 0x000fe20000000013 */
[----:B------:R0:W-:Y:S04]  /*da050*/  STL.64 [R1+0x58d8], R6 ;  /* 0x0058d80601007387 */ /* 0x0001e80000100a00 */
[----:B------:R1:W-:Y:S01]  /*da060*/  STL [R1+0x1a0c], R19 ;  /* 0x001a0c1301007387 */ /* 0x0003e20000100800 */
[----:B0-----:R-:W-:-:S02]  /*da070*/  SHF.R.U32.HI R6, RZ, 0x8, R22 ;  /* 0x00000008ff067819 */ /* 0x001fc40000011616 */
[----:B------:R-:W-:Y:S02]  /*da080*/  SHF.R.U32.HI R4, RZ, 0x8, R4 ;  /* 0x00000008ff047819 */ /* 0x000fe40000011604 */
[----:B-1----:R-:W-:Y:S02]  /*da090*/  SHF.R.U32.HI R19, RZ, 0x8, R24 ;  /* 0x00000008ff137819 */ /* 0x002fe40000011618 */
[----:B------:R-:W-:Y:S02]  /*da0a0*/  SHF.R.U32.HI R5, RZ, 0x8, R5 ;  /* 0x00000008ff057819 */ /* 0x000fe40000011605 */
[----:B------:R-:W-:Y:S02]  /*da0b0*/  LOP3.LUT R6, R6, 0xffff, RZ, 0xc0, !PT ;  /* 0x0000ffff06067812 */ /* 0x000fe400078ec0ff */
[----:B------:R-:W-:Y:S02]  /*da0c0*/  LOP3.LUT R4, R4, 0xffff, RZ, 0xc0, !PT ;  /* 0x0000ffff04047812 */ /* 0x000fe400078ec0ff */
[----:B------:R-:W-:-:S02]  /*da0d0*/  LOP3.LUT R19, R19, 0xffff, RZ, 0xc0, !PT ;  /* 0x0000ffff13137812 */ /* 0x000fc400078ec0ff */
[----:B------:R-:W-:Y:S02]  /*da0e0*/  LOP3.LUT R5, R5, 0xffff, RZ, 0xc0, !PT ;  /* 0x0000ffff05057812 */ /* 0x000fe400078ec0ff */
[----:B------:R-:W-:Y:S02]  /*da0f0*/  PRMT R7, R6, 0x3340, R19 ;  /* 0x0000334006077816 */ /* 0x000fe40000000013 */
[----:B------:R-:W-:Y:S01]  /*da100*/  PRMT R6, R4, 0x3340, R5 ;  /* 0x0000334004067816 */ /* 0x000fe20000000005 */
[----:B--2---:R-:W-:-:S05]  /*da110*/  IMAD.X R29, R18, 0x1, R8, P1 ;  /* 0x00000001121d7824 */ /* 0x004fca00008e0608 */
[----:B------:R0:W-:Y:S04]  /*da120*/  STL.64 [R1+0x9e8], R28 ;  /* 0x0009e81c01007387 */ /* 0x0001e80000100a00 */
[----:B0-----:R-:W2:Y:S04]  /*da130*/  LDL.LU R29, [R1+0x19ac] ;  /* 0x0019ac00011d7983 */ /* 0x001ea80000300800 */
[----:B------:R-:W3:Y:S04]  /*da140*/  LDL.LU R23, [R1+0x1878] ;  /* 0x0018780001177983 */ /* 0x000ee80000300800 */
[----:B------:R-:W4:Y:S04]  /*da150*/  LDL.LU R22, [R1+0x1908] ;  /* 0x0019080001167983 */ /* 0x000f280000300800 */
[----:B------:R-:W-:Y:S04]  /*da160*/  STL [R1+0x544], R7 ;  /* 0x0005440701007387 */ /* 0x000fe80000100800 */
[----:B------:R0:W-:Y:S01]  /*da170*/  STL [R1+0x490], R6 ;  /* 0x0004900601007387 */ /* 0x0001e20000100800 */
[----:B------:R-:W-:-:S02]  /*da180*/  LOP3.LUT R5, R26, 0xffff, RZ, 0xc0, !PT ;  /* 0x0000ffff1a057812 */ /* 0x000fc400078ec0ff */
[----:B------:R-:W-:Y:S02]  /*da190*/  LOP3.LUT R4, R25, 0xffff, RZ, 0xc0, !PT ;  /* 0x0000ffff19047812 */ /* 0x000fe400078ec0ff */
[----:B------:R-:W-:Y:S02]  /*da1a0*/  IADD3 R24, P1, R17, R9, RZ ;  /* 0x0000000911187210 */ /* 0x000fe40007f3e0ff */
[----:B------:R-:W-:Y:S02]  /*da1b0*/  PRMT R19, R4, 0x3340, R0 ;  /* 0x0000334004137816 */ /* 0x000fe40000000000 */
[----:B0-----:R-:W-:-:S04]  /*da1c0*/  LOP3.LUT R6, R20, 0xffff, RZ, 0xc0, !PT ;  /* 0x0000ffff14067812 */ /* 0x001fc800078ec0ff */
[----:B------:R-:W-:Y:S01]  /*da1d0*/  PRMT R7, R5, 0x3340, R6 ;  /* 0x0000334005077816 */ /* 0x000fe20000000006 */
[----:B------:R-:W-:-:S03]  /*da1e0*/  IMAD.X R25, R18, 0x1, R10, P1 ;  /* 0x0000000112197824 */ /* 0x000fc600008e060a */
[----:B------:R-:W-:-:S05]  /*da1f0*/  PRMT R7, R7, 0x5410, R19 ;  /* 0x0000541007077816 */ /* 0x000fca0000000013 */
[----:B------:R-:W-:Y:S04]  /*da200*/  STL [R1+0x19fc], R7 ;  /* 0x0019fc0701007387 */ /* 0x000fe80000100800 */
[----:B------:R0:W-:Y:S04]  /*da210*/  STL.64 [R1+0x9e0], R24 ;  /* 0x0009e01801007387 */ /* 0x0001e80000100a00 */
[----:B------:R-:W4:Y:S04]  /*da220*/  LDL.LU R26, [R1+0x19b8] ;  /* 0x0019b800011a7983 */ /* 0x000f280000300800 */
        /* <DEDUP_REMOVED lines=14> */
[----:B----4-:R-:W-:Y:S02]  /*da310*/  LOP3.LUT R6, R22, 0xffff, RZ, 0xc0, !PT ;  /* 0x0000ffff16067812 */ /* 0x010fe400078ec0ff */
[----:B------:R-:W-:-:S02]  /*da320*/  PRMT R19, R4, 0x3340, R0 ;  /* 0x0000334004137816 */ /* 0x000fc40000000000 */
[----:B------:R-:W-:Y:S02]  /*da330*/  PRMT R7, R5, 0x3340, R6 ;  /* 0x0000334005077816 */ /* 0x000fe40000000006 */
[----:B------:R-:W-:Y:S02]  /*da340*/  IADD3 R22, P1, R17, R11, RZ ;  /* 0x0000000b11167210 */ /* 0x000fe40007f3e0ff */
[----:B------:R-:W-:Y:S02]  /*da350*/  PRMT R7, R7, 0x5410, R19 ;  /* 0x0000541007077816 */ /* 0x000fe40000000013 */
[----:B------:R-:W-:Y:S01]  /*da360*/  SHF.R.U32.HI R19, RZ, 0x8, R21 ;  /* 0x00000008ff137819 */ /* 0x000fe20000011615 */
[----:B------:R-:W-:-:S03]  /*da370*/  IMAD.X R23, R18, 0x1, R12, P1 ;  /* 0x0000000112177824 */ /* 0x000fc600008e060c */
[----:B------:R-:W-:Y:S02]  /*da380*/  LOP3.LUT R19, R19, 0xffff, RZ, 0xc0, !PT ;  /* 0x0000ffff13137812 */ /* 0x000fe400078ec0ff */
[----:B------:R-:W-:Y:S02]  /*da390*/  SHF.R.U32.HI R5, RZ, 0x8, R5 ;  /* 0x00000008ff057819 */ /* 0x000fe40000011605 */
[----:B------:R-:W-:Y:S01]  /*da3a0*/  SHF.R.U32.HI R6, RZ, 0x8, R6 ;  /* 0x00000008ff067819 */ /* 0x000fe20000011606 */
[----:B------:R-:W-:Y:S01]  /*da3b0*/  STL [R1+0x19f8], R7 ;  /* 0x0019f80701007387 */ /* 0x000fe20000100800 */
[----:B------:R-:W-:-:S03]  /*da3c0*/  PRMT R19, R19, 0x3340, R0 ;  /* 0x0000334013137816 */ /* 0x000fc60000000000 */
[----:B------:R-:W-:Y:S04]  /*da3d0*/  STL.64 [R1+0xa20], R22 ;  /* 0x000a201601007387 */ /* 0x000fe80000100a00 */
[----:B------:R-:W2:Y:S04]  /*da3e0*/  LDL.LU R24, [R1+0x4fdc] ;  /* 0x004fdc0001187983 */ /* 0x000ea80000300800 */
[----:B------:R-:W3:Y:S01]  /*da3f0*/  LDL.LU R21, [R1+0x1edc] ;  /* 0x001edc0001157983 */ /* 0x000ee20000300800 */
[----:B------:R-:W-:Y:S02]  /*da400*/  LOP3.LUT R5, R5, 0xffff, RZ, 0xc0, !PT ;  /* 0x0000ffff05057812 */ /* 0x000fe400078ec0ff */
[----:B------:R-:W-:Y:S01]  /*da410*/  LOP3.LUT R6, R6, 0xffff, RZ, 0xc0, !PT ;  /* 0x0000ffff06067812 */ /* 0x000fe200078ec0ff */
[----:B------:R-:W4:Y:S04]  /*da420*/  LDL.LU R27, [R1+0x4ee0] ;  /* 0x004ee000011b7983 */ /* 0x000f280000300800 */
[----:B------:R0:W-:Y:S01]  /*da430*/  STL [R1+0x250], R19 ;  /* 0x0002501301007387 */ /* 0x0001e20000100800 */
[----:B------:R-:W-:-:S02]  /*da440*/  PRMT R5, R5, 0x3340, R6 ;  /* 0x0000334005057816 */ /* 0x000fc40000000006 */
[----:B------:R-:W-:Y:S02]  /*da450*/  IADD3 R6, P1, R17, R13, RZ ;  /* 0x0000000d11067210 */ /* 0x000fe40007f3e0ff */
[----:B0-----:R-:W-:-:S03]  /*da460*/  SHF.R.U32.HI R19, RZ, 0x8, R4 ;  /* 0x00000008ff137819 */ /* 0x001fc60000011604 */
[----:B------:R-:W-:Y:S01]  /*da470*/  IMAD.X R7, R18, 0x1, R15, P1 ;  /* 0x0000000112077824 */ /* 0x000fe200008e060f */
[----:B------:R-:W-:Y:S01]  /*da480*/  LOP3.LUT R19, R19, 0xffff, RZ, 0xc0, !PT ;  /* 0x0000ffff13137812 */ /* 0x000fe200078ec0ff */
[----:B------:R0:W-:Y:S03]  /*da490*/  STL [R1+0x478], R5 ;  /* 0x0004780501007387 */ /* 0x0001e60000100800 */
[----:B------:R-:W-:Y:S01]  /*da4a0*/  PRMT R4, R19, 0x3340, R0 ;  /* 0x0000334013047816 */ /* 0x000fe20000000000 */
[----:B------:R1:W-:Y:S04]  /*da4b0*/  STL.64 [R1+0xa18], R6 ;  /* 0x000a180601007387 */ /* 0x0003e80000100a00 */
[----:B------:R1:W-:Y:S04]  /*da4c0*/  STL [R1+0x24c], R4 ;  /* 0x00024c0401007387 */ /* 0x0003e80000100800 */
[----:B------:R-:W4:Y:S01]  /*da4d0*/  LDL.LU R29, [R1+0x4ff0] ;  /* 0x004ff000011d7983 */ /* 0x000f220000300800 */
[----:B0-----:R-:W-:-:S02]  /*da4e0*/  LOP3.LUT R5, R26, 0xffff, RZ, 0xc0, !PT ;  /* 0x0000ffff1a057812 */ /* 0x001fc400078ec0ff */
[----:B-1----:R-:W-:Y:S02]  /*da4f0*/  LOP3.LUT R6, R25, 0xffff, RZ, 0xc0, !PT ;  /* 0x0000ffff19067812 */ /* 0x002fe400078ec0ff */
[----:B------:R-:W4:Y:S04]  /*da500*/  LDL.LU R25, [R1+0x1f18] ;  /* 0x001f180001197983 */ /* 0x000f280000300800 */
[----:B------:R-:W4:Y:S04]  /*da510*/  LDL.LU R23, [R1+0x4ef8] ;  /* 0x004ef80001177983 */ /* 0x000f280000300800 */
[----:B------:R0:W-:Y:S04]  /*da520*/  STL [R1+0x34c], R6 ;  /* 0x00034c0601007387 */ /* 0x0001e80000100800 */
[----:B------:R-:W4:Y:S01]  /*da530*/  LDL.LU R26, [R1+0x1e8c] ;  /* 0x001e8c00011a7983 */ /* 0x000f220000300800 */
[----:B------:R-:W-:-:S03]  /*da540*/  LOP3.LUT R4, R20, 0xffff, RZ, 0xc0, !PT ;  /* 0x0000ffff14047812 */ /* 0x000fc600078ec0ff */
[----:B------:R-:W4:Y:S04]  /*da550*/  LDL.LU R22, [R1+0x4f80] ;  /* 0x004f800001167983 */ /* 0x000f280000300800 */
[----:B------:R-:W4:Y:S01]  /*da560*/  LDL.LU R20, [R1+0x20a8] ;  /* 0x0020a80001147983 */ /* 0x000f220000300800 */
[----:B------:R-:W-:Y:S02]  /*da570*/  PRMT R19, R6, 0x3340, R0 ;  /* 0x0000334006137816 */ /* 0x000fe40000000000 */
        /* <DEDUP_REMOVED lines=12> */
[----:B------:R-:W-:Y:S01]  /*da640*/  VIADD R17, R17, UR5 ;  /* 0x0000000511117c36 */ /* 0x000fe20008000000 */
[----:B------:R-:W-:Y:S01]  /*da650*/  ULDC UR5, c[0x0][0x248] ;  /* 0x0000920000057ab9 */ /* 0x000fe20000000800 */
[----:B--2---:R-:W-:Y:S02]  /*da660*/  LOP3.LUT R6, R24, 0xffff, RZ, 0xc0, !PT ;  /* 0x0000ffff18067812 */ /* 0x004fe400078ec0ff */
[----:B---3--:R-:W-:-:S02]  /*da670*/  LOP3.LUT R4, R21, 0xffff, RZ, 0xc0, !PT ;  /* 0x0000ffff15047812 */ /* 0x008fc400078ec0ff */
[----:B----4-:R-:W-:Y:S02]  /*da680*/  LOP3.LUT R5, R27, 0xffff, RZ, 0xc0, !PT ;  /* 0x0000ffff1b057812 */ /* 0x010fe400078ec0ff */
[----:B------:R-:W-:Y:S02]  /*da690*/  PRMT R18, R4, 0x3340, R0 ;  /* 0x0000334004127816 */ /* 0x000fe40000000000 */
[----:B------:R-:W-:Y:S02]  /*da6a0*/  PRMT R19, R6, 0x3340, R5 ;  /* 0x0000334006137816 */ /* 0x000fe40000000005 */
[----:B------:R-:W-:Y:S02]  /*da6b0*/  SHF.R.U32.HI R4, RZ, 0x8, R4 ;  /* 0x00000008ff047819 */ /* 0x000fe40000011604 */
[----:B------:R-:W-:Y:S02]  /*da6c0*/  PRMT R7, R19, 0x5410, R18 ;  /* 0x0000541013077816 */ /* 0x000fe40000000012 */
[----:B------:R-:W-:-:S02]  /*da6d0*/  SHF.R.U32.HI R19, RZ, 0x8, R6 ;  /* 0x00000008ff137819 */ /* 0x000fc40000011606 */
[----:B------:R-:W-:Y:S02]  /*da6e0*/  SHF.R.U32.HI R18, RZ, 0x8, R5 ;  /* 0x00000008ff127819 */ /* 0x000fe40000011605 */
[----:B------:R-:W-:Y:S02]  /*da6f0*/  LOP3.LUT R4, R4, 0xffff, RZ, 0xc0, !PT ;  /* 0x0000ffff04047812 */ /* 0x000fe400078ec0ff */
[----:B------:R-:W-:Y:S02]  /*da700*/  LOP3.LUT R19, R19, 0xffff, RZ, 0xc0, !PT ;  /* 0x0000ffff13137812 */ /* 0x000fe400078ec0ff */
[----:B------:R-:W-:Y:S02]  /*da710*/  LOP3.LUT R18, R18, 0xffff, RZ, 0xc0, !PT ;  /* 0x0000ffff12127812 */ /* 0x000fe400078ec0ff */
[----:B------:R-:W-:Y:S02]  /*da720*/  PRMT R4, R4, 0x3340, R0 ;  /* 0x0000334004047816 */ /* 0x000fe40000000000 */
[----:B------:R-:W-:Y:S01]  /*da730*/  PRMT R5, R19, 0x3340, R18 ;  /* 0x0000334013057816 */ /* 0x000fe20000000012 */
[----:B------:R0:W-:Y:S01]  /*da740*/  STL [R1+0x19dc], R7 ;  /* 0x0019dc0701007387 */ /* 0x0001e20000100800 */
[----:B------:R-:W-:-:S03]  /*da750*/  LOP3.LUT R27, R29, 0xffff, RZ, 0xc0, !PT ;  /* 0x0000ffff1d1b7812 */ /* 0x000fc600078ec0ff */
[----:B------:R-:W-:Y:S04]  /*da760*/  STL [R1+0x470], R5 ;  /* 0x0004700501007387 */ /* 0x000fe80000100800 */
[----:B------:R1:W-:Y:S01]  /*da770*/  STL [R1+0x248], R4 ;  /* 0x0002480401007387 */ /* 0x0003e20000100800 */
[----:B------:R-:W-:Y:S02]  /*da780*/  LOP3.LUT R25, R25, 0xffff, RZ, 0xc0, !PT ;  /* 0x0000ffff19197812 */ /* 0x000fe400078ec0ff */
[----:B------:R-:W-:Y:S02]  /*da790*/  LOP3.LUT R28, R23, 0xffff, RZ, 0xc0, !PT ;  /* 0x0000ffff171c7812 */ /* 0x000fe400078ec0ff */
[----:B------:R-:W-:Y:S02]  /*da7a0*/  PRMT R18, R25, 0x3340, R0 ;  /* 0x0000334019127816 */ /* 0x000fe40000000000 */
[----:B------:R-:W-:-:S02]  /*da7b0*/  PRMT R19, R27, 0x3340, R28 ;  /* 0x000033401b137816 */ /* 0x000fc4000000001c */
[----:B------:R-:W-:Y:S02]  /*da7c0*/  LOP3.LUT R26, R26, 0xffff, RZ, 0xc0, !PT ;  /* 0x0000ffff1a1a7812 */ /* 0x000fe400078ec0ff */
[----:B------:R-:W-:Y:S02]  /*da7d0*/  LOP3.LUT R6, R22, 0xffff, RZ, 0xc0, !PT ;  /* 0x0000ffff16067812 */ /* 0x000fe400078ec0ff */
[----:B0-----:R-:W-:Y:S02]  /*da7e0*/  LOP3.LUT R7, R20, 0xffff, RZ, 0xc0, !PT ;  /* 0x0000ffff14077812 */ /* 0x001fe400078ec0ff */
[----:B-1----:R-:W-:Y:S02]  /*da7f0*/  PRMT R4, R19, 0x5410, R18 ;  /* 0x0000541013047816 */ /* 0x002fe40000000012 */
[----:B------:R-:W-:Y:S02]  /*da800*/  PRMT R18, R26, 0x3340, R0 ;  /* 0x000033401a127816 */ /* 0x000fe40000000000 */
[----:B------:R-:W-:Y:S01]  /*da810*/  PRMT R19, R6, 0x3340, R7 ;  /* 0x0000334006137816 */ /* 0x000fe20000000007 */
[----:B------:R0:W-:Y:S04]  /*da820*/  STL [R1+0x19d8], R4 ;  /* 0x0019d80401007387 */ /* 0x0001e80000100800 */
[----:B------:R-:W2:Y:S04]  /*da830*/  LDL.LU R24, [R1+0x1c78] ;  /* 0x001c780001187983 */ /* 0x000ea80000300800 */
[----:B------:R-:W3:Y:S01]  /*da840*/  LDL.LU R20, [R1+0x18e8] ;  /* 0x0018e80001147983 */ /* 0x000ee20000300800 */
[----:B0-----:R-:W-:-:S02]  /*da850*/  PRMT R4, R19, 0x5410, R18 ;  /* 0x0000541013047816 */ /* 0x001fc40000000012 */
[----:B------:R-:W-:-:S03]  /*da860*/  SHF.R.S32.HI R18, RZ, 0x1f, R17 ;  /* 0x0000001fff127819 */ /* 0x000fc60000011411 */
[----:B------:R0:W-:Y:S04]  /*da870*/  STL [R1+0x19cc], R4 ;  /* 0x0019cc0401007387 */ /* 0x0001e80000100800 */
[----:B------:R-:W4:Y:S04]  /*da880*/  LDL.LU R21, [R1+0x198c] ;  /* 0x00198c0001157983 */ /* 0x000f280000300800 */
[----:B------:R-:W2:Y:S04]  /*da890*/  LDL.LU R23, [R1+0x4fa0] ;  /* 0x004fa00001177983 */ /* 0x000ea80000300800 */
[----:B------:R-:W2:Y:S04]  /*da8a0*/  LDL.LU R29, [R1+0x1ea8] ;  /* 0x001ea800011d7983 */ /* 0x000ea80000300800 */
[----:B------:R-:W2:Y:S01]  /*da8b0*/  LDL.LU R22, [R1+0x20f8] ;  /* 0x0020f80001167983 */ /* 0x000ea20000300800 */
[----:B0-----:R-:W-:-:S05]  /*da8c0*/  IADD3 R4, P1, R17, R0, RZ ;  /* 0x0000000011047210 */ /* 0x001fca0007f3e0ff */
[----:B------:R-:W-:-:S05]  /*da8d0*/  IMAD.X R5, R18, 0x1, R2, P1 ;  /* 0x0000000112057824 */ /* 0x000fca00008e0602 */
[----:B------:R0:W-:Y:S04]  /*da8e0*/  STL.64 [R1+0xa10], R4 ;  /* 0x000a100401007387 */ /* 0x0001e80000100a00 */
[----:B0-----:R-:W3:Y:S01]  /*da8f0*/  LDL.LU.64 R4, [R1+0x58e0] ;  /* 0x0058e00001047983 */ /* 0x001ee20000300a00 */
        /* <DEDUP_REMOVED lines=12> */
[----:B------:R-:W-:Y:S04]  /*da9c0*/  STL [R1+0x58c0], R3 ;  /* 0x0058c00301007387 */ /* 0x000fe80000100800 */
[----:B------:R0:W-:Y:S02]  /*da9d0*/  STL [R1+0x43c], R19 ;  /* 0x00043c1301007387 */ /* 0x0001e40000100800 */
[----:B0-----:R-:W-:-:S02]  /*da9e0*/  SHF.R.U32.HI R19, RZ, 0x8, R26 ;  /* 0x00000008ff137819 */ /* 0x001fc4000001161a */
[----:B------:R-:W-:Y:S01]  /*da9f0*/  SHF.R.U32.HI R3, RZ, 0x8, R25 ;  /* 0x00000008ff037819 */ /* 0x000fe20000011619 */
[----:B---3--:R-:W-:-:S05]  /*daa00*/  IMAD.X R7, R18, 0x1, R4, P1 ;  /* 0x0000000112077824 */ /* 0x008fca00008e0604 */
[----:B------:R0:W-:Y:S04]  /*daa10*/  STL.64 [R1+0xa30], R6 ;  /* 0x000a300601007387 */ /* 0x0001e80000100a00 */
[----:B0-----:R-:W3:Y:S01]  /*daa20*/  LDL.LU.64 R6, [R1+0x58d8] ;  /* 0x0058d80001067983 */ /* 0x001ee20000300a00 */
[----:B------:R-:W-:Y:S02]  /*daa30*/  LOP3.LUT R19, R19, 0xffff, RZ, 0xc0, !PT ;  /* 0x0000ffff13137812 */ /* 0x000fe400078ec0ff */
[----:B------:R-:W-:Y:S01]  /*daa40*/  LOP3.LUT R3, R3, 0xffff, RZ, 0xc0, !PT ;  /* 0x0000ffff03037812 */ /* 0x000fe200078ec0ff */
[----:B------:R-:W3:Y:S01]  /*daa50*/  LDL.LU R27, [R1+0x1c98] ;  /* 0x001c9800011b7983 */ /* 0x000ee20000300800 */
[--C-:B------:R-:W-:Y:S02]  /*daa60*/  PRMT R19, R19, 0x3340, R0.reuse ;  /* 0x0000334013137816 */ /* 0x100fe40000000000 */
[----:B------:R-:W-:-:S03]  /*daa70*/  PRMT R3, R3, 0x3340, R0 ;  /* 0x0000334003037816 */ /* 0x000fc60000000000 */
[----:B------:R-:W-:Y:S04]  /*daa80*/  STL [R1+0x244], R19 ;  /* 0x0002441301007387 */ /* 0x000fe80000100800 */
[----:B------:R-:W3:Y:S04]  /*daa90*/  LDL.LU R26, [R1+0x18ec] ;  /* 0x0018ec00011a7983 */ /* 0x000ee80000300800 */
[----:B------:R2:W-:Y:S04]  /*daaa0*/  STL [R1+0x240], R3 ;  /* 0x0002400301007387 */ /* 0x0005e80000100800 */
[----:B------:R-:W3:Y:S01]  /*daab0*/  LDL.LU R25, [R1+0x199c] ;  /* 0x00199c0001197983 */ /* 0x000ee20000300800 */
[----:B------:R-:W-:-:S02]  /*daac0*/  LOP3.LUT R20, R20, 0xffff, RZ, 0xc0, !PT ;  /* 0x0000ffff14147812 */ /* 0x000fc400078ec0ff */
[----:B----4-:R-:W-:Y:S02]  /*daad0*/  LOP3.LUT R21, R21, 0xffff, RZ, 0xc0, !PT ;  /* 0x0000ffff15157812 */ /* 0x010fe400078ec0ff */
[----:B--2---:R-:W-:Y:S02]  /*daae0*/  LOP3.LUT R3, R24, 0xffff, RZ, 0xc0, !PT ;  /* 0x0000ffff18037812 */ /* 0x004fe400078ec0ff */
[----:B------:R-:W-:Y:S02]  /*daaf0*/  PRMT R19, R20, 0x3340, R0 ;  /* 0x0000334014137816 */ /* 0x000fe40000000000 */
[----:B------:R-:W-:Y:S02]  /*dab00*/  PRMT R28, R3, 0x3340, R21 ;  /* 0x00003340031c7816 */ /* 0x000fe40000000015 */
[----:B------:R-:W-:Y:S02]  /*dab10*/  LOP3.LUT R24, R29, 0xffff, RZ, 0xc0, !PT ;  /* 0x0000ffff1d187812 */ /* 0x000fe400078ec0ff */
[----:B------:R-:W-:-:S02]  /*dab20*/  LOP3.LUT R23, R23, 0xffff, RZ, 0xc0, !PT ;  /* 0x0000ffff17177812 */ /* 0x000fc400078ec0ff */
[----:B------:R-:W-:Y:S02]  /*dab30*/  PRMT R28, R28, 0x5410, R19 ;  /* 0x000054101c1c7816 */ /* 0x000fe40000000013 */
[----:B------:R-:W-:Y:S01]  /*dab40*/  LOP3.LUT R22, R22, 0xffff, RZ, 0xc0, !PT ;  /* 0x0000ffff16167812 */ /* 0x000fe200078ec0ff */
[----:B------:R0:W-:Y:S01]  /*dab50*/  STL [R1+0x348], R24 ;  /* 0x0003481801007387 */ /* 0x0001e20000100800 */
[----:B------:R-:W-:-:S03]  /*dab60*/  PRMT R19, R24, 0x3340, R0 ;  /* 0x0000334018137816 */ /* 0x000fc60000000000 */
[----:B------:R1:W-:Y:S01]  /*dab70*/  STL [R1+0x5d8], R28 ;  /* 0x0005d81c01007387 */ /* 0x0003e20000100800 */
[----:B0-----:R-:W-:Y:S02]  /*dab80*/  PRMT R24, R23, 0x3340, R22 ;  /* 0x0000334017187816 */ /* 0x001fe40000000016 */
[----:B-1----:R-:W-:Y:S02]  /*dab90*/  IADD3 R28, P1, R17, R5, RZ ;  /* 0x00000005111c7210 */ /* 0x002fe40007f3e0ff */
[----:B------:R-:W-:Y:S01]  /*daba0*/  PRMT R19, R24, 0x5410, R19 ;  /* 0x0000541018137816 */ /* 0x000fe20000000013 */
[----:B------:R0:W-:Y:S04]  /*dabb0*/  STL.64 [R1+0x58c8], R4 ;  /* 0x0058c80401007387 */ /* 0x0001e80000100a00 */
[----:B------:R1:W-:Y:S01]  /*dabc0*/  STL [R1+0x5dc], R19 ;  /* 0x0005dc1301007387 */ /* 0x0003e20000100800 */
[----:B0-----:R-:W-:-:S02]  /*dabd0*/  SHF.R.U32.HI R5, RZ, 0x8, R23 ;  /* 0x00000008ff057819 */ /* 0x001fc40000011617 */
[----:B-1----:R-:W-:Y:S01]  /*dabe0*/  SHF.R.U32.HI R19, RZ, 0x8, R22 ;  /* 0x00000008ff137819 */ /* 0x002fe20000011616 */
[----:B---3--:R-:W-:-:S05]  /*dabf0*/  IMAD.X R29, R18, 0x1, R6, P1 ;  /* 0x00000001121d7824 */ /* 0x008fca00008e0606 */
[----:B------:R0:W-:Y:S04]  /*dac00*/  STL.64 [R1+0xa28], R28 ;  /* 0x000a281c01007387 */ /* 0x0001e80000100a00 */
[----:B0-----:R-:W2:Y:S04]  /*dac10*/  LDL.LU R29, [R1+0x1bbc] ;  /* 0x001bbc00011d7983 */ /* 0x001ea80000300800 */
[----:B------:R-:W3:Y:S04]  /*dac20*/  LDL.LU R23, [R1+0x1898] ;  /* 0x0018980001177983 */ /* 0x000ee80000300800 */
[----:B------:R-:W4:Y:S01]  /*dac30*/  LDL.LU R22, [R1+0x195c] ;  /* 0x00195c0001167983 */ /* 0x000f220000300800 */
        /* <DEDUP_REMOVED lines=8> */
[----:B------:R-:W-:Y:S01]  /*dacc0*/  LOP3.LUT R3, R27, 0xffff, RZ, 0xc0, !PT ;  /* 0x0000ffff1b037812 */ /* 0x000fe200078ec0ff */
[----:B------:R0:W-:Y:S04]  /*dacd0*/  STL [R1+0x530], R5 ;  /* 0x0005300501007387 */ /* 0x0001e80000100800 */
[----:B------:R1:W-:Y:S01]  /*dace0*/  STL [R1+0x438], R4 ;  /* 0x0004380401007387 */ /* 0x0003e20000100800 */
[----:B------:R-:W-:Y:S02]  /*dacf0*/  IADD3 R24, P1, R17, R7, RZ ;  /* 0x0000000711187210 */ /* 0x000fe40007f3e0ff */
[----:B0-----:R-:W-:-:S02]  /*dad00*/  LOP3.LUT R5, R26, 0xffff, RZ, 0xc0, !PT ;  /* 0x0000ffff1a057812 */ /* 0x001fc400078ec0ff */
[----:B-1----:R-:W-:Y:S02]  /*dad10*/  LOP3.LUT R4, R25, 0xffff, RZ, 0xc0, !PT ;  /* 0x0000ffff19047812 */ /* 0x002fe400078ec0ff */
[----:B------:R-:W-:Y:S02]  /*dad20*/  PRMT R19, R5, 0x3340, R0 ;  /* 0x0000334005137816 */ /* 0x000fe40000000000 */
[----:B------:R-:W-:-:S04]  /*dad30*/  PRMT R21, R3, 0x3340, R4 ;  /* 0x0000334003157816 */ /* 0x000fc80000000004 */
[----:B------:R-:W-:Y:S01]  /*dad40*/  PRMT R19, R21, 0x5410, R19 ;  /* 0x0000541015137816 */ /* 0x000fe20000000013 */
[----:B------:R-:W-:Y:S01]  /*dad50*/  STL.64 [R1+0x58d0], R6 ;  /* 0x0058d00601007387 */ /* 0x000fe20000100a00 */
[----:B------:R-:W-:Y:S01]  /*dad60*/  IMAD.X R25, R18, 0x1, R8, P1 ;  /* 0x0000000112197824 */ /* 0x000fe200008e0608 */
[----:B------:R-:W-:Y:S02]  /*dad70*/  SHF.R.U32.HI R3, RZ, 0x8, R3 ;  /* 0x00000008ff037819 */ /* 0x000fe40000011603 */
[----:B------:R0:W-:Y:S01]  /*dad80*/  STL [R1+0x5d4], R19 ;  /* 0x0005d41301007387 */ /* 0x0001e20000100800 */
[----:B------:R-:W-:-:S03]  /*dad90*/  SHF.R.U32.HI R4, RZ, 0x8, R4 ;  /* 0x00000008ff047819 */ /* 0x000fc60000011604 */
[----:B------:R-:W4:Y:S04]  /*dada0*/  LDL.LU R26, [R1+0x1bc8] ;  /* 0x001bc800011a7983 */ /* 0x000f280000300800 */
[----:B------:R1:W-:Y:S01]  /*dadb0*/  STL.64 [R1+0xa58], R24 ;  /* 0x000a581801007387 */ /* 0x0003e20000100a00 */
[----:B------:R-:W-:Y:S02]  /*dadc0*/  LOP3.LUT R3, R3, 0xffff, RZ, 0xc0, !PT ;  /* 0x0000ffff03037812 */ /* 0x000fe400078ec0ff */
[----:B------:R-:W-:Y:S02]  /*dadd0*/  LOP3.LUT R4, R4, 0xffff, RZ, 0xc0, !PT ;  /* 0x0000ffff04047812 */ /* 0x000fe400078ec0ff */
[----:B0-----:R-:W-:-:S04]  /*dade0*/  SHF.R.U32.HI R19, RZ, 0x8, R20 ;  /* 0x00000008ff137819 */ /* 0x001fc80000011614 */
[----:B------:R-:W-:Y:S01]  /*dadf0*/  LOP3.LUT R19, R19, 0xffff, RZ, 0xc0, !PT ;  /* 0x0000ffff13137812 */ /* 0x000fe200078ec0ff */
[----:B-1----:R-:W4:Y:S04]  /*dae00*/  LDL.LU R25, [R1+0x18a8] ;  /* 0x0018a80001197983 */ /* 0x002f280000300800 */
[----:B------:R-:W4:Y:S01]  /*dae10*/  LDL.LU R20, [R1+0x196c] ;  /* 0x00196c0001147983 */ /* 0x000f220000300800 */
[----:B------:R-:W-:Y:S02]  /*dae20*/  PRMT R6, R3, 0x3340, R4 ;  /* 0x0000334003067816 */ /* 0x000fe40000000004 */
[----:B------:R-:W-:-:S05]  /*dae30*/  PRMT R7, R19, 0x3340, R0 ;  /* 0x0000334013077816 */ /* 0x000fca0000000000 */
[----:B------:R-:W-:Y:S04]  /*dae40*/  STL [R1+0x23c], R7 ;  /* 0x00023c0701007387 */ /* 0x000fe80000100800 */
[----:B------:R4:W-:Y:S01]  /*dae50*/  STL [R1+0x450], R6 ;  /* 0x0004500601007387 */ /* 0x0009e20000100800 */
[----:B--2---:R-:W-:Y:S02]  /*dae60*/  LOP3.LUT R4, R29, 0xffff, RZ, 0xc0, !PT ;  /* 0x0000ffff1d047812 */ /* 0x004fe400078ec0ff */
[----:B---3--:R-:W-:Y:S02]  /*dae70*/  LOP3.LUT R3, R23, 0xffff, RZ, 0xc0, !PT ;  /* 0x0000ffff17037812 */ /* 0x008fe400078ec0ff */
[----:B----4-:R-:W-:Y:S02]  /*dae80*/  LOP3.LUT R6, R22, 0xffff, RZ, 0xc0, !PT ;  /* 0x0000ffff16067812 */ /* 0x010fe400078ec0ff */
[----:B------:R-:W-:-:S02]  /*dae90*/  PRMT R19, R3, 0x3340, R0 ;  /* 0x0000334003137816 */ /* 0x000fc40000000000 */
[----:B------:R-:W-:Y:S02]  /*daea0*/  PRMT R7, R4, 0x3340, R6 ;  /* 0x0000334004077816 */ /* 0x000fe40000000006 */
[----:B------:R-:W-:Y:S02]  /*daeb0*/  IADD3 R22, P1, R17, R9, RZ ;  /* 0x0000000911167210 */ /* 0x000fe40007f3e0ff */
[----:B------:R-:W-:Y:S02]  /*daec0*/  SHF.R.U32.HI R4, RZ, 0x8, R4 ;  /* 0x00000008ff047819 */ /* 0x000fe40000011604 */
[----:B------:R-:W-:Y:S02]  /*daed0*/  PRMT R7, R7, 0x5410, R19 ;  /* 0x0000541007077816 */ /* 0x000fe40000000013 */
[----:B------:R-:W-:Y:S01]  /*daee0*/  SHF.R.U32.HI R19, RZ, 0x8, R6 ;  /* 0x00000008ff137819 */ /* 0x000fe20000011606 */
[----:B------:R-:W-:Y:S01]  /*daef0*/  IMAD.X R23, R18, 0x1, R10, P1 ;  /* 0x0000000112177824 */ /* 0x000fe200008e060a */
[----:B------:R-:W-:-:S02]  /*daf00*/  LOP3.LUT R4, R4, 0xffff, RZ, 0xc0, !PT ;  /* 0x0000ffff04047812 */ /* 0x000fc400078ec0ff */
[----:B------:R-:W-:Y:S01]  /*daf10*/  LOP3.LUT R19, R19, 0xffff, RZ, 0xc0, !PT ;  /* 0x0000ffff13137812 */ /* 0x000fe200078ec0ff */
[----:B------:R-:W-:Y:S04]  /*daf20*/  STL [R1+0x5d0], R7 ;  /* 0x0005d00701007387 */ /* 0x000fe80000100800 */
[----:B------:R0:W-:Y:S04]  /*daf30*/  STL.64 [R1+0xa50], R22 ;  /* 0x000a501601007387 */ /* 0x0001e80000100a00 */
[----:B------:R-:W2:Y:S01]  /*daf40*/  LDL.LU R24, [R1+0x1d0] ;  /* 0x0001d00001187983 */ /* 0x000ea20000300800 */
[----:B------:R-:W-:-:S03]  /*daf50*/  PRMT R6, R4, 0x3340, R19 ;  /* 0x0000334004067816 */ /* 0x000fc60000000013 */
[----:B------:R-:W2:Y:S04]  /*daf60*/  LDL.LU R21, [R1+0x430] ;  /* 0x0004300001157983 */ /* 0x000ea80000300800 */
[----:B------:R-:W3:Y:S04]  /*daf70*/  LDL.LU R27, [R1+0x5044] ;  /* 0x00504400011b7983 */ /* 0x000ee80000300800 */
[----:B------:R-:W4:Y:S04]  /*daf80*/  LDL.LU R29, [R1+0x1ffc] ;  /* 0x001ffc00011d7983 */ /* 0x000f280000300800 */
[----:B------:R1:W-:Y:S04]  /*daf90*/  STL [R1+0x434], R6 ;  /* 0x0004340601007387 */ /* 0x0003e80000100800 */
[----:B0-----:R-:W4:Y:S01]  /*dafa0*/  LDL.LU R23, [R1+0x4f68] ;  /* 0x004f680001177983 */ /* 0x001f220000300800 */
[----:B------:R-:W-:-:S04]  /*dafb0*/  SHF.R.U32.HI R3, RZ, 0x8, R3 ;  /* 0x00000008ff037819 */ /* 0x000fc80000011603 */
[----:B------:R-:W-:-:S04]  /*dafc0*/  LOP3.LUT R3, R3, 0xffff, RZ, 0xc0, !PT ;  /* 0x0000ffff03037812 */ /* 0x000fc800078ec0ff */
[----:B------:R-:W-:Y:S02]  /*dafd0*/  PRMT R4, R3, 0x3340, R0 ;  /* 0x0000334003047816 */ /* 0x000fe40000000000 */
[----:B------:R-:W-:-:S03]  /*dafe0*/  LOP3.LUT R3, R26, 0xffff, RZ, 0xc0, !PT ;  /* 0x0000ffff1a037812 */ /* 0x000fc600078ec0ff */
[----:B------:R0:W-:Y:S01]  /*daff0*/  STL [R1+0x238], R4 ;  /* 0x0002380401007387 */ /* 0x0001e20000100800 */
[----:B-1----:R-:W-:Y:S02]  /*db000*/  LOP3.LUT R6, R25, 0xffff, RZ, 0xc0, !PT ;  /* 0x0000ffff19067812 */ /* 0x002fe400078ec0ff */
[----:B0-----:R-:W-:Y:S02]  /*db010*/  LOP3.LUT R4, R20, 0xffff, RZ, 0xc0, !PT ;  /* 0x0000ffff14047812 */ /* 0x001fe400078ec0ff */
[----:B------:R-:W-:Y:S01]  /*db020*/  PRMT R19, R6, 0x3340, R0 ;  /* 0x0000334006137816 */ /* 0x000fe20000000000 */
[----:B------:R0:W-:Y:S02]  /*db030*/  STL [R1+0x344], R6 ;  /* 0x0003440601007387 */ /* 0x0001e40000100800 */
[----:B0-----:R-:W-:Y:S02]  /*db040*/  PRMT R6, R3, 0x3340, R4 ;  /* 0x0000334003067816 */ /* 0x001fe40000000004 */
[----:B------:R-:W-:-:S02]  /*db050*/  SHF.R.U32.HI R3, RZ, 0x8, R3 ;  /* 0x00000008ff037819 */ /* 0x000fc40000011603 */
[----:B------:R-:W-:Y:S02]  /*db060*/  PRMT R19, R6, 0x5410, R19 ;  /* 0x0000541006137816 */ /* 0x000fe40000000013 */
[----:B------:R-:W-:Y:S02]  /*db070*/  IADD3 R6, P1, R17, R11, RZ ;  /* 0x0000000b11067210 */ /* 0x000fe40007f3e0ff */
[----:B------:R-:W-:Y:S02]  /*db080*/  SHF.R.U32.HI R4, RZ, 0x8, R4 ;  /* 0x00000008ff047819 */ /* 0x000fe40000011604 */
[----:B------:R-:W-:Y:S01]  /*db090*/  LOP3.LUT R3, R3, 0xffff, RZ, 0xc0, !PT ;  /* 0x0000ffff03037812 */ /* 0x000fe200078ec0ff */
[----:B------:R0:W-:Y:S01]  /*db0a0*/  STL [R1+0x5cc], R19 ;  /* 0x0005cc1301007387 */ /* 0x0001e20000100800 */
[----:B------:R-:W-:Y:S01]  /*db0b0*/  LOP3.LUT R4, R4, 0xffff, RZ, 0xc0, !PT ;  /* 0x0000ffff04047812 */ /* 0x000fe200078ec0ff */
[----:B------:R-:W-:-:S03]  /*db0c0*/  IMAD.X R7, R18, 0x1, R12, P1 ;  /* 0x0000000112077824 */ /* 0x000fc600008e060c */
[----:B------:R-:W-:Y:S02]  /*db0d0*/  PRMT R3, R3, 0x3340, R4 ;  /* 0x0000334003037816 */ /* 0x000fe40000000004 */
[----:B0-----:R-:W-:Y:S02]  /*db0e0*/  SHF.R.U32.HI R19, RZ, 0x8, R5 ;  /* 0x00000008ff137819 */ /* 0x001fe40000011605 */
[----:B------:R-:W-:Y:S02]  /*db0f0*/  IADD3 R4, P1, R17, R13, RZ ;  /* 0x0000000d11047210 */ /* 0x000fe40007f3e0ff */
[----:B------:R-:W-:Y:S01]  /*db100*/  LOP3.LUT R19, R19, 0xffff, RZ, 0xc0, !PT ;  /* 0x0000ffff13137812 */ /* 0x000fe200078ec0ff */
[----:B------:R0:W-:Y:S04]  /*db110*/  STL.64 [R1+0xa90], R6 ;  /* 0x000a900601007387 */ /* 0x0001e80000100a00 */
[----:B------:R-:W4:Y:S04]  /*db120*/  LDL.LU R22, [R1+0x1cc] ;  /* 0x0001cc0001167983 */ /* 0x000f280000300800 */
[----:B------:R-:W4:Y:S04]  /*db130*/  LDL.LU R26, [R1+0xa84] ;  /* 0x000a8400011a7983 */ /* 0x000f280000300800 */
[----:B------:R-:W4:Y:S01]  /*db140*/  LDL.LU R25, [R1+0x1bc] ;  /* 0x0001bc0001197983 */ /* 0x000f220000300800 */
[----:B------:R-:W-:-:S03]  /*db150*/  IMAD.X R5, R18, 0x1, R15, P1 ;  /* 0x0000000112057824 */ /* 0x000fc600008e060f */
[----:B------:R-:W4:Y:S01]  /*db160*/  LDL.LU R20, [R1+0xa80] ;  /* 0x000a800001147983 */ /* 0x000f220000300800 */
[----:B0-----:R-:W-:-:S05]  /*db170*/  PRMT R6, R19, 0x3340, R0 ;  /* 0x0000334013067816 */ /* 0x001fca0000000000 */
[----:B------:R-:W-:Y:S04]  /*db180*/  STL [R1+0x234], R6 ;  /* 0x0002340601007387 */ /* 0x000fe80000100800 */
[----:B------:R-:W-:Y:S04]  /*db190*/  STL.64 [R1+0x58b8], R12 ;  /* 0x0058b80c01007387 */ /* 0x000fe80000100a00 */
[----:B------:R2:W-:Y:S04]  /*db1a0*/  STL [R1+0x524], R3 ;  /* 0x0005240301007387 */ /* 0x0005e80000100800 */
[----:B------:R3:W-:Y:S01]  /*db1b0*/  STL.64 [R1+0xa88], R4 ;  /* 0x000a880401007387 */ /* 0x0007e20000100a00 */
[----:B--2---:R-:W-:-:S02]  /*db1c0*/  PRMT R3, R21, 0x5410, R24 ;  /* 0x0000541015037816 */ /* 0x004fc40000000018 */
[----:B---3--:R-:W-:Y:S02]  /*db1d0*/  LOP3.LUT R5, R27, 0xffff, RZ, 0xc0, !PT ;  /* 0x0000ffff1b057812 */ /* 0x008fe400078ec0ff */
[----:B----4-:R-:W-:Y:S02]  /*db1e0*/  LOP3.LUT R21, R29, 0xffff, RZ, 0xc0, !PT ;  /* 0x0000ffff1d157812 */ /* 0x010fe400078ec0ff */
[----:B------:R-:W-:Y:S02]  /*db1f0*/  LOP3.LUT R4, R23, 0xffff, RZ, 0xc0, !PT ;  /* 0x0000ffff17047812 */ /* 0x000fe400078ec0ff */
[----:B------:R-:W-:Y:S01]  /*db200*/  PRMT R19, R21, 0x3340, R0 ;  /* 0x0000334015137816 */ /* 0x000fe20000000000 */
[----:B------:R0:W-:Y:S01]  /*db210*/  STL [R1+0x19bc], R3 ;  /* 0x0019bc0301007387 */ /* 0x0001e20000100800 */
[----:B------:R-:W-:-:S04]  /*db220*/  PRMT R6, R5, 0x3340, R4 ;  /* 0x0000334005067816 */ /* 0x000fc80000000004 */
[----:B------:R-:W-:Y:S02]  /*db230*/  PRMT R19, R6, 0x5410, R19 ;  /* 0x0000541006137816 */ /* 0x000fe40000000013 */
[----:B------:R-:W-:Y:S01]  /*db240*/  IADD3 R6, P1, R17, R14, RZ ;  /* 0x0000000e11067210 */ /* 0x000fe20007f3e0ff */
[----:B0-----:R-:W2:Y:S04]  /*db250*/  LDL.LU R3, [R1+0x1b8] ;  /* 0x0001b80001037983 */ /* 0x001ea80000300800 */
[----:B------:R-:W3:Y:S04]  /*db260*/  LDL.LU R12, [R1+0x414] ;  /* 0x00041400010c7983 */ /* 0x000ee80000300800 */
[----:B------:R-:W4:Y:S04]  /*db270*/  LDL.LU R13, [R1+0x4ffc] ;  /* 0x004ffc00010d7983 */ /* 0x000f280000300800 */
[----:B------:R-:W4:Y:S04]  /*db280*/  LDL.LU R28, [R1+0x1f0c] ;  /* 0x001f0c00011c7983 */ /* 0x000f280000300800 */
[----:B------:R-:W4:Y:S04]  /*db290*/  LDL.LU R24, [R1+0x217c] ;  /* 0x00217c0001187983 */ /* 0x000f280000300800 */
[----:B------:R-:W-:Y:S04]  /*db2a0*/  STL [R1+0x58a8], R14 ;  /* 0x0058a80e01007387 */ /* 0x000fe80000100800 */
[----:B------:R0:W-:Y:S01]  /*db2b0*/  STL [R1+0x5c8], R19 ;  /* 0x0005c81301007387 */ /* 0x0001e20000100800 */
[----:B------:R-:W-:Y:S01]  /*db2c0*/  IMAD.X R7, R18, 0x1, R16, P1 ;  /* 0x0000000112077824 */ /* 0x000fe200008e0610 */
[----:B------:R-:W-:-:S02]  /*db2d0*/  SHF.R.U32.HI R18, RZ, 0x8, R4 ;  /* 0x00000008ff127819 */ /* 0x000fc40000011604 */
[----:B0-----:R-:W-:Y:S02]  /*db2e0*/  SHF.R.U32.HI R19, RZ, 0x8, R5 ;  /* 0x00000008ff137819 */ /* 0x001fe40000011605 */
[----:B------:R-:W-:Y:S01]  /*db2f0*/  LOP3.LUT R18, R18, 0xffff, RZ, 0xc0, !PT ;  /* 0x0000ffff12127812 */ /* 0x000fe200078ec0ff */
[----:B------:R-:W3:Y:S01]  /*db300*/  LDL.LU R14, [R1+0x1b0] ;  /* 0x0001b000010e7983 */ /* 0x000ee20000300800 */
[----:B------:R-:W-:-:S03]  /*db310*/  LOP3.LUT R19, R19, 0xffff, RZ, 0xc0, !PT ;  /* 0x0000ffff13137812 */ /* 0x000fc600078ec0ff */
[----:B------:R0:W-:Y:S01]  /*db320*/  STL.64 [R1+0xac0], R6 ;  /* 0x000ac00601007387 */ /* 0x0001e20000100a00 */
[----:B------:R-:W-:-:S03]  /*db330*/  PRMT R5, R19, 0x3340, R18 ;  /* 0x0000334013057816 */ /* 0x000fc60000000012 */
[----:B0-----:R-:W4:Y:S04]  /*db340*/  LDL.LU.64 R6, [R1+0x58d0] ;  /* 0x0058d00001067983 */ /* 0x001f280000300a00 */
[----:B------:R-:W2:Y:S04]  /*db350*/  LDL.LU R19, [R1+0xa74] ;  /* 0x000a740001137983 */ /* 0x000ea80000300800 */
[----:B------:R-:W-:Y:S01]  /*db360*/  STL [R1+0x430], R5 ;  /* 0x0004300501007387 */ /* 0x000fe20000100800 */
[----:B------:R-:W-:Y:S01]  /*db370*/  VIADD R17, R17, UR5 ;  /* 0x0000000511117c36 */ /* 0x000fe20008000000 */
[----:B------:R-:W-:-:S04]  /*db380*/  ULDC UR5, c[0x0][0x248] ;  /* 0x0000920000057ab9 */ /* 0x000fc80000000800 */
[----:B------:R-:W-:Y:S02]  /*db390*/  SHF.R.S32.HI R18, RZ, 0x1f, R17 ;  /* 0x0000001fff127819 */ /* 0x000fe40000011411 */
[----:B------:R-:W-:-:S05]  /*db3a0*/  PRMT R4, R26, 0x5410, R22 ;  /* 0x000054101a047816 */ /* 0x000fca0000000016 */
[----:B------:R0:W-:Y:S04]  /*db3b0*/  STL [R1+0x19b8], R4 ;  /* 0x0019b80401007387 */ /* 0x0001e80000100800 */
[----:B------:R-:W4:Y:S04]  /*db3c0*/  LDL.LU R27, [R1+0x1b4] ;  /* 0x0001b400011b7983 */ /* 0x000f280000300800 */
[----:B------:R-:W4:Y:S01]  /*db3d0*/  LDL.LU R29, [R1+0xa70] ;  /* 0x000a7000011d7983 */ /* 0x000f220000300800 */
[----:B0-----:R-:W-:-:S05]  /*db3e0*/  PRMT R4, R20, 0x5410, R25 ;  /* 0x0000541014047816 */ /* 0x001fca0000000019 */
[----:B------:R0:W-:Y:S04]  /*db3f0*/  STL [R1+0x19ac], R4 ;  /* 0x0019ac0401007387 */ /* 0x0001e80000100800 */
[----:B------:R-:W4:Y:S04]  /*db400*/  LDL.LU R23, [R1+0x1a4] ;  /* 0x0001a40001177983 */ /* 0x000f280000300800 */
[----:B------:R-:W4:Y:S04]  /*db410*/  LDL.LU R22, [R1+0x3fc] ;  /* 0x0003fc0001167983 */ /* 0x000f280000300800 */
[----:B------:R-:W4:Y:S04]  /*db420*/  LDL.LU R26, [R1+0x5060] ;  /* 0x00506000011a7983 */ /* 0x000f280000300800 */
[----:B------:R-:W4:Y:S04]  /*db430*/  LDL.LU R25, [R1+0x20ac] ;  /* 0x0020ac0001197983 */ /* 0x000f280000300800 */
[----:B------:R-:W4:Y:S01]  /*db440*/  LDL.LU R20, [R1+0x4f9c] ;  /* 0x004f9c0001147983 */ /* 0x000f220000300800 */
[----:B0-----:R-:W-:-:S05]  /*db450*/  IADD3 R4, P1, R17, R0, RZ ;  /* 0x0000000011047210 */ /* 0x001fca0007f3e0ff */
[----:B------:R-:W-:-:S05]  /*db460*/  IMAD.X R5, R18, 0x1, R2, P1 ;  /* 0x0000000112057824 */ /* 0x000fca00008e0602 */
[----:B------:R0:W-:Y:S04]  /*db470*/  STL.64 [R1+0xa80], R4 ;  /* 0x000a800401007387 */ /* 0x0001e80000100a00 */
[----:B0-----:R-:W4:Y:S01]  /*db480*/  LDL.LU.64 R4, [R1+0x58c8] ;  /* 0x0058c80001047983 */ /* 0x001f220000300a00 */
[----:B--2---:R-:W-:-:S03]  /*db490*/  PRMT R19, R19, 0x5410, R3 ;  /* 0x0000541013137816 */ /* 0x004fc60000000003 */
[----:B------:R-:W2:Y:S01]  /*db4a0*/  LDL.LU R3, [R1+0x58c0] ;  /* 0x0058c00001037983 */ /* 0x000ea20000300800 */
[----:B---3--:R-:W-:-:S03]  /*db4b0*/  PRMT R12, R12, 0x5410, R14 ;  /* 0x000054100c0c7816 */ /* 0x008fc6000000000e */
[----:B------:R0:W-:Y:S01]  /*db4c0*/  STL [R1+0x19a8], R19 ;  /* 0x0019a81301007387 */ /* 0x0001e20000100800 */
[----:B----4-:R-:W-:Y:S02]  /*db4d0*/  LOP3.LUT R13, R13, 0xffff, RZ, 0xc0, !PT ;  /* 0x0000ffff0d0d7812 */ /* 0x010fe400078ec0ff */
[----:B------:R-:W-:Y:S01]  /*db4e0*/  LOP3.LUT R14, R28, 0xffff, RZ, 0xc0, !PT ;  /* 0x0000ffff1c0e7812 */ /* 0x000fe200078ec0ff */
[----:B------:R1:W-:Y:S03]  /*db4f0*/  STL [R1+0x199c], R12 ;  /* 0x00199c0c01007387 */ /* 0x0003e60000100800 */
[----:B0-----:R-:W-:Y:S02]  /*db500*/  PRMT R19, R14, 0x3340, R0 ;  /* 0x000033400e137816 */ /* 0x001fe40000000000 */
[----:B-1----:R-:W-:-:S04]  /*db510*/  LOP3.LUT R12, R24, 0xffff, RZ, 0xc0, !PT ;  /* 0x0000ffff180c7812 */ /* 0x002fc800078ec0ff */
[--C-:B------:R-:W-:Y:S01]  /*db520*/  PRMT R24, R13, 0x3340, R12.reuse ;  /* 0x000033400d187816 */ /* 0x100fe2000000000c */
[----:B------:R2:W-:Y:S03]  /*db530*/  STL.64 [R1+0x58b0], R14 ;  /* 0x0058b00e01007387 */ /* 0x0005e60000100a00 */
[----:B------:R-:W-:Y:S02]  /*db540*/  PRMT R19, R24, 0x5410, R19 ;  /* 0x0000541018137816 */ /* 0x000fe40000000013 */
[----:B------:R-:W-:-:S04]  /*db550*/  SHF.R.U32.HI R12, RZ, 0x8, R12 ;  /* 0x00000008ff0c7819 */ /* 0x000fc8000001160c */
[----:B------:R-:W-:Y:S02]  /*db560*/  LOP3.LUT R12, R12, 0xffff, RZ, 0xc0, !PT ;  /* 0x0000ffff0c0c7812 */ /* 0x000fe400078ec0ff */
[----:B--2---:R-:W-:Y:S01]  /*db570*/  IADD3 R14, P1, R17, R3, RZ ;  /* 0x00000003110e7210 */ /* 0x004fe20007f3e0ff */
[----:B------:R0:W-:Y:S04]  /*db580*/  STL [R1+0x5890], R3 ;  /* 0x0058900301007387 */ /* 0x0001e80000100800 */
[----:B------:R1:W-:Y:S01]  /*db590*/  STL [R1+0x5c4], R19 ;  /* 0x0005c41301007387 */ /* 0x0003e20000100800 */
[----:B------:R-:W-:Y:S01]  /*db5a0*/  IMAD.X R15, R18, 0x1, R4, P1 ;  /* 0x00000001120f7824 */ /* 0x000fe200008e0604 */
[----:B0-----:R-:W-:Y:S02]  /*db5b0*/  SHF.R.U32.HI R3, RZ, 0x8, R13 ;  /* 0x00000008ff037819 */ /* 0x001fe4000001160d */
[----:B-1----:R-:W-:-:S02]  /*db5c0*/  SHF.R.U32.HI R19, RZ, 0x8, R21 ;  /* 0x00000008ff137819 */ /* 0x002fc40000011615 */
[----:B------:R0:W-:Y:S01]  /*db5d0*/  STL.64 [R1+0xab8], R14 ;  /* 0x000ab80e01007387 */ /* 0x0001e20000100a00 */
[----:B------:R-:W-:Y:S02]  /*db5e0*/  LOP3.LUT R3, R3, 0xffff, RZ, 0xc0, !PT ;  /* 0x0000ffff03037812 */ /* 0x000fe400078ec0ff */
[----:B------:R-:W-:Y:S02]  /*db5f0*/  LOP3.LUT R19, R19, 0xffff, RZ, 0xc0, !PT ;  /* 0x0000ffff13137812 */ /* 0x000fe400078ec0ff */
[----:B------:R-:W-:Y:S02]  /*db600*/  PRMT R3, R3, 0x3340, R12 ;  /* 0x0000334003037816 */ /* 0x000fe4000000000c */
[----:B------:R-:W-:Y:S02]  /*db610*/  IADD3 R12, P1, R17, R5, RZ ;  /* 0x00000005110c7210 */ /* 0x000fe40007f3e0ff */
[----:B0-----:R-:W-:-:S03]  /*db620*/  PRMT R14, R19, 0x3340, R0 ;  /* 0x00003340130e7816 */ /* 0x001fc60000000000 */
[----:B------:R-:W-:Y:S02]  /*db630*/  IMAD.X R13, R18, 0x1, R6, P1 ;  /* 0x00000001120d7824 */ /* 0x000fe400008e0606 */
[----:B------:R-:W-:Y:S04]  /*db640*/  STL [R1+0x230], R14 ;  /* 0x0002300e01007387 */ /* 0x000fe80000100800 */
[----:B------:R-:W-:Y:S04]  /*db650*/  STL.64 [R1+0x5898], R4 ;  /* 0x0058980401007387 */ /* 0x000fe80000100a00 */
[----:B------:R0:W-:Y:S04]  /*db660*/  STL [R1+0x414], R3 ;  /* 0x0004140301007387 */ /* 0x0001e80000100800 */
[----:B------:R1:W-:Y:S01]  /*db670*/  STL.64 [R1+0xab0], R12 ;  /* 0x000ab00c01007387 */ /* 0x0003e20000100a00 */
[----:B0-----:R-:W-:-:S02]  /*db680*/  PRMT R3, R29, 0x5410, R27 ;  /* 0x000054101d037816 */ /* 0x001fc4000000001b */
[----:B------:R-:W-:Y:S02]  /*db690*/  PRMT R4, R22, 0x5410, R23 ;  /* 0x0000541016047816 */ /* 0x000fe40000000017 */
[----:B------:R-:W-:Y:S01]  /*db6a0*/  LOP3.LUT R5, R26, 0xffff, RZ, 0xc0, !PT ;  /* 0x0000ffff1a057812 */ /* 0x000fe200078ec0ff */
[----:B------:R0:W-:Y:S04]  /*db6b0*/  STL [R1+0x1998], R3 ;  /* 0x0019980301007387 */ /* 0x0001e80000100800 */
[----:B------:R2:W-:Y:S04]  /*db6c0*/  STL [R1+0x198c], R4 ;  /* 0x00198c0401007387 */ /* 0x0005e80000100800 */
[----:B-1----:R-:W3:Y:S04]  /*db6d0*/  LDL.LU R13, [R1+0x1a0] ;  /* 0x0001a000010d7983 */ /* 0x002ee80000300800 */
[----:B------:R-:W3:Y:S04]  /*db6e0*/  LDL.LU R26, [R1+0x9dc] ;  /* 0x0009dc00011a7983 */ /* 0x000ee80000300800 */
[----:B------:R-:W4:Y:S04]  /*db6f0*/  LDL.LU R14, [R1+0x198] ;  /* 0x00019800010e7983 */ /* 0x000f280000300800 */
[----:B------:R-:W4:Y:S01]  /*db700*/  LDL.LU R15, [R1+0x9d8] ;  /* 0x0009d800010f7983 */ /* 0x000f220000300800 */
[----:B0-----:R-:W-:-:S02]  /*db710*/  LOP3.LUT R3, R25, 0xffff, RZ, 0xc0, !PT ;  /* 0x0000ffff19037812 */ /* 0x001fc400078ec0ff */
[----:B--2---:R-:W-:Y:S02]  /*db720*/  LOP3.LUT R4, R20, 0xffff, RZ, 0xc0, !PT ;  /* 0x0000ffff14047812 */ /* 0x004fe400078ec0ff */
[----:B------:R-:W-:Y:S02]  /*db730*/  IADD3 R20, P1, R17, R7, RZ ;  /* 0x0000000711147210 */ /* 0x000fe40007f3e0ff */
[----:B------:R-:W-:Y:S02]  /*db740*/  PRMT R19, R3, 0x3340, R0 ;  /* 0x0000334003137816 */ /* 0x000fe40000000000 */
[----:B------:R-:W-:-:S04]  /*db750*/  PRMT R12, R5, 0x3340, R4 ;  /* 0x00003340050c7816 */ /* 0x000fc80000000004 */
[----:B------:R-:W-:Y:S01]  /*db760*/  PRMT R12, R12, 0x5410, R19 ;  /* 0x000054100c0c7816 */ /* 0x000fe20000000013 */
[----:B------:R-:W-:Y:S01]  /*db770*/  IMAD.X R21, R18, 0x1, R8, P1 ;  /* 0x0000000112157824 */ /* 0x000fe200008e0608 */
[----:B------:R-:W-:-:S03]  /*db780*/  SHF.R.U32.HI R19, RZ, 0x8, R4 ;  /* 0x00000008ff137819 */ /* 0x000fc60000011604 */
[----:B------:R0:W-:Y:S04]  /*db790*/  STL [R1+0x5c0], R12 ;  /* 0x0005c00c01007387 */ /* 0x0001e80000100800 */
[----:B------:R1:W-:Y:S01]  /*db7a0*/  STL.64 [R1+0x5888], R6 ;  /* 0x0058880601007387 */ /* 0x0003e20000100a00 */
[----:B0-----:R-:W-:-:S03]  /*db7b0*/  SHF.R.U32.HI R12, RZ, 0x8, R5 ;  /* 0x00000008ff0c7819 */ /* 0x001fc60000011605 */
[----:B-1----:R-:W2:Y:S04]  /*db7c0*/  LDL.LU R6, [R1+0x894] ;  /* 0x0008940001067983 */ /* 0x002ea80000300800 */
[----:B------:R-:W-:Y:S04]  /*db7d0*/  STL.64 [R1+0xae0], R20 ;  /* 0x000ae01401007387 */ /* 0x000fe80000100a00 */
[----:B------:R-:W4:Y:S04]  /*db7e0*/  LDL.LU R4, [R1+0x190] ;  /* 0x0001900001047983 */ /* 0x000f280000300800 */
[----:B------:R-:W4:Y:S01]  /*db7f0*/  LDL.LU R5, [R1+0x890] ;  /* 0x0008900001057983 */ /* 0x000f220000300800 */
[----:B------:R-:W-:-:S02]  /*db800*/  LOP3.LUT R12, R12, 0xffff, RZ, 0xc0, !PT ;  /* 0x0000ffff0c0c7812 */ /* 0x000fc400078ec0ff */
[----:B------:R-:W-:-:S04]  /*db810*/  LOP3.LUT R19, R19, 0xffff, RZ, 0xc0, !PT ;  /* 0x0000ffff13137812 */ /* 0x000fc800078ec0ff */
[----:B------:R-:W-:Y:S02]  /*db820*/  PRMT R12, R12, 0x3340, R19 ;  /* 0x000033400c0c7816 */ /* 0x000fe40000000013 */
[----:B---3--:R-:W-:Y:S01]  /*db830*/  PRMT R19, R26, 0x5410, R13 ;  /* 0x000054101a137816 */ /* 0x008fe2000000000d */
[----:B----4-:R0:W-:Y:S04]  /*db840*/  STL.64 [R1+0x58a0], R4 ;  /* 0x0058a00401007387 */ /* 0x0101e80000100a00 */
[----:B0-----:R-:W2:Y:S01]  /*db850*/  LDL.LU R5, [R1+0x194] ;  /* 0x0001940001057983 */ /* 0x001ea20000300800 */
[----:B------:R-:W-:-:S03]  /*db860*/  IMAD.MOV.U32 R4, RZ, RZ, R3 ;  /* 0x000000ffff047224 */ /* 0x000fc600078e0003 */
        /* <DEDUP_REMOVED lines=13> */
[----:B------:R-:W-:Y:S01]  /*db940*/  STL [R1+0x1988], R19 ;  /* 0x0019881301007387 */ /* 0x000fe20000100800 */
[----:B0-----:R-:W-:-:S03]  /*db950*/  IADD3 R12, P1, R17, R9, RZ ;  /* 0x00000009110c7210 */ /* 0x001fc60007f3e0ff */
[----:B------:R-:W-:Y:S02]  /*db960*/  STL [R1+0x5880], R9 ;  /* 0x0058800901007387 */ /* 0x000fe40000100800 */
[----:B------:R-:W-:-:S05]  /*db970*/  IMAD.X R13, R18, 0x1, R10, P1 ;  /* 0x00000001120d7824 */ /* 0x000fca00008e060a */
[----:B------:R0:W-:Y:S04]  /*db980*/  STL.64 [R1+0xad8], R12 ;  /* 0x000ad80c01007387 */ /* 0x0001e80000100a00 */
[----:B0-----:R-:W2:Y:S01]  /*db990*/  LDL.LU.64 R12, [R1+0x58b8] ;  /* 0x0058b800010c7983 */ /* 0x001ea20000300a00 */
[----:B------:R-:W-:Y:S02]  /*db9a0*/  SHF.R.U32.HI R19, RZ, 0x8, R4 ;  /* 0x00000008ff137819 */ /* 0x000fe40000011604 */
[----:B------:R-:W-:Y:S02]  /*db9b0*/  PRMT R4, R15, 0x5410, R14 ;  /* 0x000054100f047816 */ /* 0x000fe4000000000e */
[----:B------:R-:W-:Y:S02]  /*db9c0*/  IADD3 R14, P1, R17, R11, RZ ;  /* 0x0000000b110e7210 */ /* 0x000fe40007f3e0ff */
[----:B------:R-:W-:-:S04]  /*db9d0*/  LOP3.LUT R19, R19, 0xffff, RZ, 0xc0, !PT ;  /* 0x0000ffff13137812 */ /* 0x000fc800078ec0ff */
[----:B------:R-:W-:-:S05]  /*db9e0*/  PRMT R9, R19, 0x3340, R0 ;  /* 0x0000334013097816 */ /* 0x000fca0000000000 */
[----:B------:R-:W-:Y:S04]  /*db9f0*/  STL [R1+0x22c], R9 ;  /* 0x00022c0901007387 */ /* 0x000fe80000100800 */
[----:B------:R-:W-:Y:S01]  /*dba00*/  STL [R1+0x197c], R4 ;  /* 0x00197c0401007387 */ /* 0x000fe20000100800 */
[----:B--2---:R-:W-:-:S05]  /*dba10*/  IMAD.X R15, R18, 0x1, R12, P1 ;  /* 0x00000001120f7824 */ /* 0x004fca00008e060c */
[----:B------:R0:W-:Y:S04]  /*dba20*/  STL.64 [R1+0xb08], R14 ;  /* 0x000b080e01007387 */ /* 0x0001e80000100a00 */
[----:B0-----:R-:W2:Y:S01]  /*dba30*/  LDL.LU.64 R14, [R1+0x58b0] ;  /* 0x0058b000010e7983 */ /* 0x001ea20000300a00 */
[----:B------:R-:W-:Y:S02]  /*dba40*/  IADD3 R4, P1, R17, R13, RZ ;  /* 0x0000000d11047210 */ /* 0x000fe40007f3e0ff */
[----:B------:R-:W-:Y:S02]  /*dba50*/  PRMT R6, R6, 0x5410, R5 ;  /* 0x0000541006067816 */ /* 0x000fe40000000005 */
[----:B--2---:R-:W-:Y:S01]  /*dba60*/  SHF.R.U32.HI R19, RZ, 0x8, R14 ;  /* 0x00000008ff137819 */ /* 0x004fe2000001160e */
[----:B------:R-:W-:Y:S01]  /*dba70*/  IMAD.X R5, R18, 0x1, R15, P1 ;  /* 0x0000000112057824 */ /* 0x000fe200008e060f */
[----:B------:R-:W2:Y:S02]  /*dba80*/  LDL.LU R14, [R1+0x58a8] ;  /* 0x0058a800010e7983 */ /* 0x000ea40000300800 */
[----:B------:R-:W-:-:S04]  /*dba90*/  LOP3.LUT R19, R19, 0xffff, RZ, 0xc0, !PT ;  /* 0x0000ffff13137812 */ /* 0x000fc800078ec0ff */
[----:B------:R-:W-:-:S05]  /*dbaa0*/  PRMT R9, R19, 0x3340, R0 ;  /* 0x0000334013097816 */ /* 0x000fca0000000000 */
[----:B------:R-:W-:Y:S04]  /*dbab0*/  STL [R1+0x228], R9 ;  /* 0x0002280901007387 */ /* 0x000fe80000100800 */
[----:B------:R-:W-:Y:S04]  /*dbac0*/  STL [R1+0x1978], R6 ;  /* 0x0019780601007387 */ /* 0x000fe80000100800 */
[----:B------:R0:W-:Y:S04]  /*dbad0*/  STL.64 [R1+0xb00], R4 ;  /* 0x000b000401007387 */ /* 0x0001e80000100a00 */
[----:B0-----:R-:W2:Y:S01]  /*dbae0*/  LDL.LU.64 R4, [R1+0x58a0] ;  /* 0x0058a00001047983 */ /* 0x001ea20000300a00 */
[----:B---3--:R-:W-:-:S02]  /*dbaf0*/  PRMT R3, R3, 0x5410, R7 ;  /* 0x0000541003037816 */ /* 0x008fc40000000007 */
[----:B----4-:R-:W-:Y:S02]  /*dbb00*/  PRMT R7, R24, 0x5410, R28 ;  /* 0x0000541018077816 */ /* 0x010fe4000000001c */
[----:B------:R-:W-:Y:S02]  /*dbb10*/  LOP3.LUT R28, R23, 0xffff, RZ, 0xc0, !PT ;  /* 0x0000ffff171c7812 */ /* 0x000fe400078ec0ff */
[----:B------:R-:W-:Y:S02]  /*dbb20*/  LOP3.LUT R20, R20, 0xffff, RZ, 0xc0, !PT ;  /* 0x0000ffff14147812 */ /* 0x000fe400078ec0ff */
[----:B------:R-:W-:Y:S02]  /*dbb30*/  LOP3.LUT R9, R22, 0xffff, RZ, 0xc0, !PT ;  /* 0x0000ffff16097812 */ /* 0x000fe400078ec0ff */
[----:B--2---:R-:W-:Y:S02]  /*dbb40*/  PRMT R6, R5, 0x5410, R4 ;  /* 0x0000541005067816 */ /* 0x004fe40000000004 */
[----:B------:R-:W-:-:S05]  /*dbb50*/  IADD3 R4, P1, R17, R14, RZ ;  /* 0x0000000e11047210 */ /* 0x000fca0007f3e0ff */
[----:B------:R-:W-:Y:S01]  /*dbb60*/  IMAD.X R5, R18, 0x1, R16, P1 ;  /* 0x0000000112057824 */ /* 0x000fe200008e0610 */
[----:B------:R-:W-:Y:S04]  /*dbb70*/  STL [R1+0x196c], R6 ;  /* 0x00196c0601007387 */ /* 0x000fe80000100800 */
[----:B------:R0:W-:Y:S01]  /*dbb80*/  STL.64 [R1+0xb30], R4 ;  /* 0x000b300401007387 */ /* 0x0001e20000100a00 */
[----:B------:R-:W-:-:S03]  /*dbb90*/  PRMT R18, R28, 0x3340, R0 ;  /* 0x000033401c127816 */ /* 0x000fc60000000000 */
[----:B0-----:R-:W2:Y:S04]  /*dbba0*/  LDL.LU.64 R4, [R1+0x5898] ;  /* 0x0058980001047983 */ /* 0x001ea80000300a00 */
[----:B------:R0:W-:Y:S01]  /*dbbb0*/  STL [R1+0x1968], R3 ;  /* 0x0019680301007387 */ /* 0x0001e20000100800 */
[----:B------:R-:W-:-:S03]  /*dbbc0*/  PRMT R6, R27, 0x5410, R21 ;  /* 0x000054101b067816 */ /* 0x000fc60000000015 */
[----:B------:R1:W-:Y:S01]  /*dbbd0*/  STL [R1+0x195c], R7 ;  /* 0x00195c0701007387 */ /* 0x0003e20000100800 */
[----:B0-----:R-:W-:-:S04]  /*dbbe0*/  LOP3.LUT R3, R29, 0xffff, RZ, 0xc0, !PT ;  /* 0x0000ffff1d037812 */ /* 0x001fc800078ec0ff */
[----:B------:R-:W-:-:S04]  /*dbbf0*/  PRMT R19, R3, 0x3340, R20 ;  /* 0x0000334003137816 */ /* 0x000fc80000000014 */
[----:B-1----:R-:W-:Y:S01]  /*dbc00*/  PRMT R7, R19, 0x5410, R18 ;  /* 0x0000541013077816 */ /* 0x002fe20000000012 */
[----:B------:R0:W-:Y:S04]  /*dbc10*/  STL [R1+0x1958], R6 ;  /* 0x0019580601007387 */ /* 0x0001e80000100800 */
[----:B------:R1:W-:Y:S01]  /*dbc20*/  STL [R1+0x5bc], R7 ;  /* 0x0005bc0701007387 */ /* 0x0003e20000100800 */
[----:B------:R-:W-:Y:S01]  /*dbc30*/  PRMT R18, R9, 0x3340, R0 ;  /* 0x0000334009127816 */ /* 0x000fe20000000000 */
[----:B------:R-:W-:Y:S02]  /*dbc40*/  VIADD R17, R17, UR5 ;  /* 0x0000000511117c36 */ /* 0x000fe40008000000 */
[----:B------:R-:W3:Y:S01]  /*dbc50*/  LDL.LU R23, [R1+0x180] ;  /* 0x0001800001177983 */ /* 0x000ee20000300800 */
[----:B------:R-:W-:Y:S01]  /*dbc60*/  SHF.R.U32.HI R3, RZ, 0x8, R3 ;  /* 0x00000008ff037819 */ /* 0x000fe20000011603 */
[----:B------:R-:W-:Y:S01]  /*dbc70*/  ULDC UR5, c[0x0][0x248] ;  /* 0x0000920000057ab9 */ /* 0x000fe20000000800 */
[----:B0-----:R-:W-:-:S02]  /*dbc80*/  LOP3.LUT R6, R25, 0xffff, RZ, 0xc0, !PT ;  /* 0x0000ffff19067812 */ /* 0x001fc400078ec0ff */
[----:B------:R-:W3:Y:S01]  /*dbc90*/  LDL.LU R25, [R1+0x888] ;  /* 0x0008880001197983 */ /* 0x000ee20000300800 */
[----:B-1----:R-:W-:-:S04]  /*dbca0*/  LOP3.LUT R7, R26, 0xffff, RZ, 0xc0, !PT ;  /* 0x0000ffff1a077812 */ /* 0x002fc800078ec0ff */
[----:B------:R-:W-:-:S04]  /*dbcb0*/  PRMT R19, R6, 0x3340, R7 ;  /* 0x0000334006137816 */ /* 0x000fc80000000007 */
[----:B------:R-:W-:Y:S01]  /*dbcc0*/  PRMT R21, R19, 0x5410, R18 ;  /* 0x0000541013157816 */ /* 0x000fe20000000012 */
[----:B------:R-:W-:Y:S01]  /*dbcd0*/  IMAD.MOV.U32 R19, RZ, RZ, R20 ;  /* 0x000000ffff137224 */ /* 0x000fe200078e0014 */
[----:B------:R-:W-:Y:S02]  /*dbce0*/  SHF.R.S32.HI R18, RZ, 0x1f, R17 ;  /* 0x0000001fff127819 */ /* 0x000fe40000011411 */
[----:B------:R-:W-:Y:S01]  /*dbcf0*/  IADD3 R20, P1, R17, R0, RZ ;  /* 0x0000000011147210 */ /* 0x000fe20007f3e0ff */
[----:B------:R0:W-:Y:S01]  /*dbd00*/  STL [R1+0x5b8], R21 ;  /* 0x0005b81501007387 */ /* 0x0001e20000100800 */
[----:B------:R-:W-:-:S03]  /*dbd10*/  SHF.R.U32.HI R19, RZ, 0x8, R19 ;  /* 0x00000008ff137819 */ /* 0x000fc60000011613 */
[----:B------:R-:W4:Y:S01]  /*dbd20*/  LDL.LU R24, [R1+0x178] ;  /* 0x0001780001187983 */ /* 0x000f220000300800 */
[----:B------:R-:W-:Y:S01]  /*dbd30*/  LOP3.LUT R3, R3, 0xffff, RZ, 0xc0, !PT ;  /* 0x0000ffff03037812 */ /* 0x000fe200078ec0ff */
[----:B0-----:R-:W-:Y:S01]  /*dbd40*/  IMAD.X R21, R18, 0x1, R2, P1 ;  /* 0x0000000112157824 */ /* 0x001fe200008e0602 */
[----:B------:R-:W-:-:S04]  /*dbd50*/  LOP3.LUT R19, R19, 0xffff, RZ, 0xc0, !PT ;  /* 0x0000ffff13137812 */ /* 0x000fc800078ec0ff */
[----:B------:R0:W-:Y:S01]  /*dbd60*/  STL.64 [R1+0xaf8], R20 ;  /* 0x000af81401007387 */ /* 0x0001e20000100a00 */
[----:B------:R-:W-:-:S03]  /*dbd70*/  PRMT R19, R3, 0x3340, R19 ;  /* 0x0000334003137816 */ /* 0x000fc60000000013 */
[----:B0-----:R-:W4:Y:S04]  /*dbd80*/  LDL.LU R21, [R1+0x3dc] ;  /* 0x0003dc0001157983 */ /* 0x001f280000300800 */
[----:B------:R-:W4:Y:S04]  /*dbd90*/  LDL.LU R27, [R1+0x170] ;  /* 0x00017000011b7983 */ /* 0x000f280000300800 */
[----:B------:R-:W4:Y:S04]  /*dbda0*/  LDL.LU R29, [R1+0x880] ;  /* 0x00088000011d7983 */ /* 0x000f280000300800 */
[----:B------:R-:W4:Y:S04]  /*dbdb0*/  LDL.LU R22, [R1+0x1cb8] ;  /* 0x001cb80001167983 */ /* 0x000f280000300800 */
[----:B------:R-:W4:Y:S04]  /*dbdc0*/  LDL.LU R20, [R1+0x190c] ;  /* 0x00190c0001147983 */ /* 0x000f280000300800 */
[----:B------:R-:W4:Y:S04]  /*dbdd0*/  LDL.LU R26, [R1+0x1a2c] ;  /* 0x001a2c00011a7983 */ /* 0x000f280000300800 */
[----:B------:R-:W2:Y:S01]  /*dbde0*/  LDL.LU R3, [R1+0x5890] ;  /* 0x0058900001037983 */ /* 0x000ea20000300800 */
[----:B------:R-:W-:-:S02]  /*dbdf0*/  SHF.R.U32.HI R6, RZ, 0x8, R6 ;  /* 0x00000008ff067819 */ /* 0x000fc40000011606 */
[----:B------:R-:W-:Y:S02]  /*dbe00*/  SHF.R.U32.HI R7, RZ, 0x8, R7 ;  /* 0x00000008ff077819 */ /* 0x000fe40000011607 */
[----:B------:R-:W-:Y:S02]  /*dbe10*/  LOP3.LUT R6, R6, 0xffff, RZ, 0xc0, !PT ;  /* 0x0000ffff06067812 */ /* 0x000fe400078ec0ff */
[----:B------:R-:W-:Y:S01]  /*dbe20*/  LOP3.LUT R7, R7, 0xffff, RZ, 0xc0, !PT ;  /* 0x0000ffff07077812 */ /* 0x000fe200078ec0ff */
[----:B------:R0:W-:Y:S03]  /*dbe30*/  STL [R1+0x3f4], R19 ;  /* 0x0003f41301007387 */ /* 0x0001e60000100800 */
[----:B------:R-:W-:Y:S01]  /*dbe40*/  PRMT R7, R6, 0x3340, R7 ;  /* 0x0000334006077816 */ /* 0x000fe20000000007 */
[----:B0-----:R-:W3:Y:S04]  /*dbe50*/  LDL.LU R19, [R1+0x884] ;  /* 0x0008840001137983 */ /* 0x001ee80000300800 */
[----:B------:R0:W-:Y:S01]  /*dbe60*/  STL [R1+0x3f0], R7 ;  /* 0x0003f00701007387 */ /* 0x0001e20000100800 */
[----:B--2---:R-:W-:-:S03]  /*dbe70*/  IADD3 R6, P1, R17, R3, RZ ;  /* 0x0000000311067210 */ /* 0x004fc60007f3e0ff */
[----:B------:R1:W-:Y:S02]  /*dbe80*/  STL.64 [R1+0x5878], R2 ;  /* 0x0058780201007387 */ /* 0x0003e40000100a00 */
[----:B0-----:R-:W-:Y:S02]  /*dbe90*/  IMAD.X R7, R18, 0x1, R4, P1 ;  /* 0x0000000112077824 */ /* 0x001fe400008e0604 */
[----:B-1----:R-:W3:Y:S04]  /*dbea0*/  LDL.LU R3, [R1+0x184] ;  /* 0x0001840001037983 */ /* 0x002ee80000300800 */
[----:B------:R0:W-:Y:S04]  /*dbeb0*/  STL.64 [R1+0xb28], R6 ;  /* 0x000b280601007387 */ /* 0x0001e80000100a00 */
[----:B0-----:R-:W2:Y:S01]  /*dbec0*/  LDL.LU.64 R6, [R1+0x5888] ;  /* 0x0058880001067983 */ /* 0x001ea20000300a00 */
[----:B------:R-:W-:-:S02]  /*dbed0*/  IADD3 R2, P1, R17, R5, RZ ;  /* 0x0000000511027210 */ /* 0x000fc40007f3e0ff */
[----:B---3--:R-:W-:Y:S02]  /*dbee0*/  PRMT R3, R19, 0x5410, R3 ;  /* 0x0000541013037816 */ /* 0x008fe40000000003 */
[----:B------:R-:W-:-:S03]  /*dbef0*/  PRMT R19, R25, 0x5410, R23 ;  /* 0x0000541019137816 */ /* 0x000fc60000000017 */
[----:B------:R2:W-:Y:S04]  /*dbf00*/  STL [R1+0x1948], R3 ;  /* 0x0019480301007387 */ /* 0x0005e80000100800 */
[----:B------:R0:W-:Y:S04]  /*dbf10*/  STL [R1+0x193c], R19 ;  /* 0x00193c1301007387 */ /* 0x0001e80000100800 */
[----:B------:R-:W3:Y:S04]  /*dbf20*/  LDL.LU R23, [R1+0x168] ;  /* 0x0001680001177983 */ /* 0x000ee80000300800 */
[----:B------:R-:W3:Y:S01]  /*dbf30*/  LDL.LU R25, [R1+0x878] ;  /* 0x0008780001197983 */ /* 0x000ee20000300800 */
[----:B--2---:R-:W-:Y:S01]  /*dbf40*/  IMAD.X R3, R18, 0x1, R6, P1 ;  /* 0x0000000112037824 */ /* 0x004fe200008e0606 */
[----:B0-----:R-:W-:-:S04]  /*dbf50*/  SHF.R.U32.HI R19, RZ, 0x8, R9 ;  /* 0x00000008ff137819 */ /* 0x001fc80000011609 */
[----:B------:R0:W-:Y:S04]  /*dbf60*/  STL.64 [R1+0xb20], R2 ;  /* 0x000b200201007387 */ /* 0x0001e80000100a00 */
[----:B------:R-:W2:Y:S01]  /*dbf70*/  LDL.LU R9, [R1+0x5880] ;  /* 0x0058800001097983 */ /* 0x000ea20000300800 */
[----:B------:R-:W-:Y:S02]  /*dbf80*/  LOP3.LUT R19, R19, 0xffff, RZ, 0xc0, !PT ;  /* 0x0000ffff13137812 */ /* 0x000fe400078ec0ff */
[----:B0-----:R-:W-:Y:S02]  /*dbf90*/  SHF.R.U32.HI R2, RZ, 0x8, R28 ;  /* 0x00000008ff027819 */ /* 0x001fe4000001161c */
[----:B------:R-:W-:Y:S02]  /*dbfa0*/  PRMT R28, R19, 0x3340, R0 ;  /* 0x00003340131c7816 */ /* 0x000fe40000000000 */
[----:B------:R-:W-:-:S04]  /*dbfb0*/  LOP3.LUT R2, R2, 0xffff, RZ, 0xc0, !PT ;  /* 0x0000ffff02027812 */ /* 0x000fc800078ec0ff */
[----:B------:R-:W-:Y:S02]  /*dbfc0*/  PRMT R19, R2, 0x3340, R0 ;  /* 0x0000334002137816 */ /* 0x000fe40000000000 */
[----:B------:R-:W-:Y:S01]  /*dbfd0*/  IADD3 R2, P1, R17, R7, RZ ;  /* 0x0000000711027210 */ /* 0x000fe20007f3e0ff */
[----:B------:R-:W-:Y:S04]  /*dbfe0*/  STL [R1+0x224], R28 ;  /* 0x0002241c01007387 */ /* 0x000fe80000100800 */
[----:B------:R0:W-:Y:S01]  /*dbff0*/  STL [R1+0x5868], R7 ;  /* 0x0058680701007387 */ /* 0x0001e20000100800 */
[----:B------:R-:W-:-:S03]  /*dc000*/  IMAD.X R3, R18, 0x1, R8, P1 ;  /* 0x0000000112037824 */ /* 0x000fc600008e0608 */
[----:B------:R-:W-:Y:S04]  /*dc010*/  STL [R1+0x220], R19 ;  /* 0x0002201301007387 */ /* 0x000fe80000100800 */
[----:B------:R1:W-:Y:S01]  /*dc020*/  STL.64 [R1+0xb60], R2 ;  /* 0x000b600201007387 */ /* 0x0003e20000100a00 */
[----:B----4-:R-:W-:Y:S02]  /*dc030*/  LOP3.LUT R20, R20, 0xffff, RZ, 0xc0, !PT ;  /* 0x0000ffff14147812 */ /* 0x010fe400078ec0ff */
[----:B0-----:R-:W-:Y:S02]  /*dc040*/  LOP3.LUT R7, R22, 0xffff, RZ, 0xc0, !PT ;  /* 0x0000ffff16077812 */ /* 0x001fe400078ec0ff */
[----:B-1----:R-:W-:Y:S02]  /*dc050*/  PRMT R3, R21, 0x5410, R24 ;  /* 0x0000541015037816 */ /* 0x002fe40000000018 */
[----:B------:R-:W-:-:S02]  /*dc060*/  PRMT R2, R29, 0x5410, R27 ;  /* 0x000054101d027816 */ /* 0x000fc4000000001b */
[----:B------:R-:W-:Y:S02]  /*dc070*/  LOP3.LUT R21, R26, 0xffff, RZ, 0xc0, !PT ;  /* 0x0000ffff1a157812 */ /* 0x000fe400078ec0ff */
[----:B------:R-:W-:Y:S01]  /*dc080*/  PRMT R19, R20, 0x3340, R0 ;  /* 0x0000334014137816 */ /* 0x000fe20000000000 */
[----:B------:R-:W-:Y:S04]  /*dc090*/  STL [R1+0x194c], R3 ;  /* 0x00194c0301007387 */ /* 0x000fe80000100800 */
[----:B------:R0:W-:Y:S02]  /*dc0a0*/  STL [R1+0x1938], R2 ;  /* 0x0019380201007387 */ /* 0x0001e40000100800 */
[----:B0-----:R-:W-:Y:S02]  /*dc0b0*/  PRMT R2, R7, 0x3340, R21 ;  /* 0x0000334007027816 */ /* 0x001fe40000000015 */
[----:B------:R-:W-:-:S02]  /*dc0c0*/  SHF.R.U32.HI R7, RZ, 0x8, R7 ;  /* 0x00000008ff077819 */ /* 0x000fc40000011607 */
[----:B------:R-:W-:Y:S02]  /*dc0d0*/  PRMT R3, R2, 0x5410, R19 ;  /* 0x0000541002037816 */ /* 0x000fe40000000013 */
[----:B------:R-:W-:Y:S01]  /*dc0e0*/  SHF.R.U32.HI R19, RZ, 0x8, R21 ;  /* 0x00000008ff137819 */ /* 0x000fe20000011615 */
[----:B------:R-:W4:Y:S01]  /*dc0f0*/  LDL.LU R2, [R1+0x874] ;  /* 0x0008740001027983 */ /* 0x000f220000300800 */
[----:B------:R-:W-:-:S03]  /*dc100*/  LOP3.LUT R7, R7, 0xffff, RZ, 0xc0, !PT ;  /* 0x0000ffff07077812 */ /* 0x000fc600078ec0ff */
[----:B------:R-:W4:Y:S01]  /*dc110*/  LDL.LU R26, [R1+0x50b4] ;  /* 0x0050b400011a7983 */ /* 0x000f220000300800 */
[----:B------:R-:W-:-:S03]  /*dc120*/  LOP3.LUT R19, R19, 0xffff, RZ, 0xc0, !PT ;  /* 0x0000ffff13137812 */ /* 0x000fc600078ec0ff */
[----:B------:R0:W-:Y:S04]  /*dc130*/  STL [R1+0x5b4], R3 ;  /* 0x0005b40301007387 */ /* 0x0001e80000100800 */
[----:B------:R-:W4:Y:S01]  /*dc140*/  LDL.LU R22, [R1+0x215c] ;  /* 0x00215c0001167983 */ /* 0x000f220000300800 */
[----:B------:R-:W-:-:S03]  /*dc150*/  PRMT R7, R7, 0x3340, R19 ;  /* 0x0000334007077816 */ /* 0x000fc60000000013 */
[----:B0-----:R-:W4:Y:S01]  /*dc160*/  LDL.LU R3, [R1+0x4ff8] ;  /* 0x004ff80001037983 */ /* 0x001f220000300800 */
[----:B---3--:R-:W-:Y:S02]  /*dc170*/  PRMT R19, R25, 0x5410, R23 ;  /* 0x0000541019137816 */ /* 0x008fe40000000017 */
[C---:B--2---:R-:W-:Y:S01]  /*dc180*/  IADD3 R28, P1, R17.reuse, R9, RZ ;  /* 0x00000009111c7210 */ /* 0x044fe20007f3e0ff */
[----:B------:R0:W-:Y:S04]  /*dc190*/  STL.64 [R1+0x5870], R8 ;  /* 0x0058700801007387 */ /* 0x0001e80000100a00 */
[C---:B------:R-:W-:Y:S01]  /*dc1a0*/  IMAD.X R29, R18.reuse, 0x1, R10, P1 ;  /* 0x00000001121d7824 */ /* 0x040fe200008e060a */
[----:B------:R-:W-:Y:S01]  /*dc1b0*/  IADD3 R24, P1, R17, R11, RZ ;  /* 0x0000000b11187210 */ /* 0x000fe20007f3e0ff */
[----:B0-----:R-:W2:Y:S04]  /*dc1c0*/  LDL.LU R8, [R1+0x164] ;  /* 0x0001640001087983 */ /* 0x001ea80000300800 */
[----:B------:R-:W-:Y:S04]  /*dc1d0*/  STL.64 [R1+0xb58], R28 ;  /* 0x000b581c01007387 */ /* 0x000fe80000100a00 */
[----:B------:R-:W3:Y:S04]  /*dc1e0*/  LDL.LU R9, [R1+0x158] ;  /* 0x0001580001097983 */ /* 0x000ee80000300800 */
[----:B------:R0:W-:Y:S04]  /*dc1f0*/  STL [R1+0x3dc], R7 ;  /* 0x0003dc0701007387 */ /* 0x0001e80000100800 */
[----:B0-----:R-:W3:Y:S04]  /*dc200*/  LDL.LU R7, [R1+0x86c] ;  /* 0x00086c0001077983 */ /* 0x001ee80000300800 */
[----:B------:R-:W-:Y:S04]  /*dc210*/  STL [R1+0x192c], R19 ;  /* 0x00192c1301007387 */ /* 0x000fe80000100800 */
[----:B------:R0:W-:Y:S04]  /*dc220*/  STL.64 [R1+0x5860], R10 ;  /* 0x0058600a01007387 */ /* 0x0001e80000100a00 */
[----:B0-----:R-:W3:Y:S04]  /*dc230*/  LDL.LU R10, [R1+0x160] ;  /* 0x00016000010a7983 */ /* 0x001ee80000300800 */
[----:B------:R-:W3:Y:S01]  /*dc240*/  LDL.LU R11, [R1+0x3d0] ;  /* 0x0003d000010b7983 */ /* 0x000ee20000300800 */
[----:B------:R-:W-:Y:S01]  /*dc250*/  IMAD.X R25, R18, 0x1, R12, P1 ;  /* 0x0000000112197824 */ /* 0x000fe200008e060c */
[----:B------:R-:W-:-:S02]  /*dc260*/  SHF.R.U32.HI R19, RZ, 0x8, R20 ;  /* 0x00000008ff137819 */ /* 0x000fc40000011614 */
[----:B------:R-:W3:Y:S04]  /*dc270*/  LDL.LU R28, [R1+0x14c] ;  /* 0x00014c00011c7983 */ /* 0x000ee80000300800 */
[----:B------:R0:W-:Y:S01]  /*dc280*/  STL.64 [R1+0xb78], R24 ;  /* 0x000b781801007387 */ /* 0x0001e20000100a00 */
[----:B------:R-:W-:-:S04]  /*dc290*/  LOP3.LUT R19, R19, 0xffff, RZ, 0xc0, !PT ;  /* 0x0000ffff13137812 */ /* 0x000fc800078ec0ff */
[----:B------:R-:W-:Y:S01]  /*dc2a0*/  PRMT R19, R19, 0x3340, R0 ;  /* 0x0000334013137816 */ /* 0x000fe20000000000 */
[----:B0-----:R-:W3:Y:S04]  /*dc2b0*/  LDL.LU R24, [R1+0x864] ;  /* 0x0008640001187983 */ /* 0x001ee80000300800 */
[----:B------:R-:W3:Y:S04]  /*dc2c0*/  LDL.LU R21, [R1+0x150] ;  /* 0x0001500001157983 */ /* 0x000ee80000300800 */
[----:B------:R-:W3:Y:S04]  /*dc2d0*/  LDL.LU R27, [R1+0x868] ;  /* 0x00086800011b7983 */ /* 0x000ee80000300800 */
[----:B------:R-:W3:Y:S04]  /*dc2e0*/  LDL.LU R29, [R1+0x144] ;  /* 0x00014400011d7983 */ /* 0x000ee80000300800 */
[----:B------:R-:W3:Y:S04]  /*dc2f0*/  LDL.LU R23, [R1+0x418] ;  /* 0x0004180001177983 */ /* 0x000ee80000300800 */
[----:B------:R-:W3:Y:S04]  /*dc300*/  LDL.LU R25, [R1+0x1d08] ;  /* 0x001d080001197983 */ /* 0x000ee80000300800 */
[----:B------:R-:W3:Y:S04]  /*dc310*/  LDL.LU R20, [R1+0x19c8] ;  /* 0x0019c80001147983 */ /* 0x000ee80000300800 */
[----:B------:R3:W-:Y:S01]  /*dc320*/  STL [R1+0x21c], R19 ;  /* 0x00021c1301007387 */ /* 0x0007e20000100800 */
[----:B----4-:R-:W-:-:S02]  /*dc330*/  LOP3.LUT R22, R22, 0xffff, RZ, 0xc0, !PT ;  /* 0x0000ffff16167812 */ /* 0x010fc400078ec0ff */
[----:B--2---:R-:W-:Y:S02]  /*dc340*/  PRMT R2, R2, 0x5410, R8 ;  /* 0x0000541002027816 */ /* 0x004fe40000000008 */
[----:B------:R-:W-:Y:S02]  /*dc350*/  LOP3.LUT R8, R3, 0xffff, RZ, 0xc0, !PT ;  /* 0x0000ffff03087812 */ /* 0x000fe400078ec0ff */
[----:B---3--:R-:W-:Y:S02]  /*dc360*/  PRMT R19, R11, 0x5410, R10 ;  /* 0x000054100b137816 */ /* 0x008fe4000000000a */
[----:B------:R-:W-:-:S05]  /*dc370*/  IADD3 R10, P1, R17, R13, RZ ;  /* 0x0000000d110a7210 */ /* 0x000fca0007f3e0ff */
[----:B------:R-:W-:Y:S01]  /*dc380*/  IMAD.X R11, R18, 0x1, R15, P1 ;  /* 0x00000001120b7824 */ /* 0x000fe200008e060f */
[----:B------:R0:W-:Y:S04]  /*dc390*/  STL [R1+0x1928], R19 ;  /* 0x0019281301007387 */ /* 0x0001e80000100800 */
[----:B------:R1:W-:Y:S01]  /*dc3a0*/  STL.64 [R1+0xb70], R10 ;  /* 0x000b700a01007387 */ /* 0x0003e20000100a00 */
[----:B0-----:R-:W-:Y:S02]  /*dc3b0*/  PRMT R19, R22, 0x3340, R0 ;  /* 0x0000334016137816 */ /* 0x001fe40000000000 */
[----:B-1----:R-:W-:Y:S02]  /*dc3c0*/  LOP3.LUT R10, R26, 0xffff, RZ, 0xc0, !PT ;  /* 0x0000ffff1a0a7812 */ /* 0x002fe400078ec0ff */
[----:B------:R-:W2:Y:S04]  /*dc3d0*/  LDL.LU R26, [R1+0x1b2c] ;  /* 0x001b2c00011a7983 */ /* 0x000ea80000300800 */
[----:B------:R0:W-:Y:S02]  /*dc3e0*/  STL [R1+0x190c], R2 ;  /* 0x00190c0201007387 */ /* 0x0001e40000100800 */
        /* <DEDUP_REMOVED lines=10> */
[----:B------:R-:W-:Y:S01]  /*dc490*/  LOP3.LUT R18, R18, 0xffff, RZ, 0xc0, !PT ;  /* 0x0000ffff12127812 */ /* 0x000fe200078ec0ff */
[----:B------:R-:W-:Y:S01]  /*dc4a0*/  VIADD R17, R17, UR5 ;  /* 0x0000000511117c36 */ /* 0x000fe20008000000 */
[----:B------:R-:W-:Y:S01]  /*dc4b0*/  PRMT R7, R7, 0x5410, R9 ;  /* 0x0000541007077816 */ /* 0x000fe20000000009 */
[----:B------:R-:W-:Y:S01]  /*dc4c0*/  ULDC UR5, c[0x0][0x248] ;  /* 0x0000920000057ab9 */ /* 0x000fe20000000800 */
[----:B------:R-:W-:Y:S02]  /*dc4d0*/  PRMT R8, R19, 0x3340, R18 ;  /* 0x0000334013087816 */ /* 0x000fe40000000012 */
[----:B------:R-:W-:-:S03]  /*dc4e0*/  SHF.R.S32.HI R18, RZ, 0x1f, R17 ;  /* 0x0000001fff127819 */ /* 0x000fc60000011411 */
[----:B------:R0:W-:Y:S04]  /*dc4f0*/  STL [R1+0x3d0], R8 ;  /* 0x0003d00801007387 */ /* 0x0001e80000100800 */
[----:B------:R1:W-:Y:S01]  /*dc500*/  STL [R1+0x1908], R7 ;  /* 0x0019080701007387 */ /* 0x0003e20000100800 */
[----:B0-----:R-:W-:Y:S02]  /*dc510*/  IADD3 R8, P1, R17, R0, RZ ;  /* 0x0000000011087210 */ /* 0x001fe40007f3e0ff */
[----:B-1----:R-:W-:-:S05]  /*dc520*/  PRMT R7, R24, 0x5410, R28 ;  /* 0x0000541018077816 */ /* 0x002fca000000001c */
[----:B------:R0:W-:Y:S01]  /*dc530*/  STL [R1+0x18fc], R7 ;  /* 0x0018fc0701007387 */ /* 0x0001e20000100800 */
[----:B------:R-:W-:Y:S02]  /*dc540*/  LOP3.LUT R19, R20, 0xffff, RZ, 0xc0, !PT ;  /* 0x0000ffff14137812 */ /* 0x000fe400078ec0ff */
[----:B0-----:R-:W-:Y:S01]  /*dc550*/  PRMT R7, R23, 0x5410, R29 ;  /* 0x0000541017077816 */ /* 0x001fe2000000001d */
[----:B---3--:R-:W-:-:S05]  /*dc560*/  IMAD.X R9, R18, 0x1, R2, P1 ;  /* 0x0000000112097824 */ /* 0x008fca00008e0602 */
[----:B------:R0:W-:Y:S02]  /*dc570*/  STL.64 [R1+0xb68], R8 ;  /* 0x000b680801007387 */ /* 0x0001e40000100a00 */
[----:B0-----:R-:W-:Y:S02]  /*dc580*/  PRMT R9, R27, 0x5410, R21 ;  /* 0x000054101b097816 */ /* 0x001fe40000000015 */
[----:B------:R-:W-:-:S03]  /*dc590*/  LOP3.LUT R8, R25, 0xffff, RZ, 0xc0, !PT ;  /* 0x0000ffff19087812 */ /* 0x000fc600078ec0ff */
[----:B------:R2:W-:Y:S04]  /*dc5a0*/  STL [R1+0x18f8], R9 ;  /* 0x0018f80901007387 */ /* 0x0005e80000100800 */
[----:B------:R0:W-:Y:S01]  /*dc5b0*/  STL [R1+0x18ec], R7 ;  /* 0x0018ec0701007387 */ /* 0x0001e20000100800 */
[----:B--2---:R-:W-:-:S03]  /*dc5c0*/  LOP3.LUT R9, R26, 0xffff, RZ, 0xc0, !PT ;  /* 0x0000ffff1a097812 */ /* 0x004fc600078ec0ff */
[----:B0-----:R-:W2:Y:S04]  /*dc5d0*/  LDL.LU R7, [R1+0x148] ;  /* 0x0001480001077983 */ /* 0x001ea80000300800 */
[----:B------:R-:W3:Y:S04]  /*dc5e0*/  LDL.LU R10, [R1+0x13c] ;  /* 0x00013c00010a7983 */ /* 0x000ee80000300800 */
[----:B------:R-:W3:Y:S04]  /*dc5f0*/  LDL.LU R11, [R1+0x858] ;  /* 0x00085800010b7983 */ /* 0x000ee80000300800 */
[----:B------:R0:W-:Y:S01]  /*dc600*/  STL [R1+0x104], R19 ;  /* 0x0001041301007387 */ /* 0x0001e20000100800 */
[----:B------:R-:W-:-:S03]  /*dc610*/  PRMT R23, R8, 0x3340, R9 ;  /* 0x0000334008177816 */ /* 0x000fc60000000009 */
[----:B------:R-:W4:Y:S04]  /*dc620*/  LDL.LU R25, [R1+0x50d8] ;  /* 0x0050d80001197983 */ /* 0x000f280000300800 */
[----:B------:R-:W4:Y:S01]  /*dc630*/  LDL.LU R21, [R1+0x4eb0] ;  /* 0x004eb00001157983 */ /* 0x000f220000300800 */
[----:B------:R-:W-:-:S03]  /*dc640*/  IADD3 R26, P1, R17, R3, RZ ;  /* 0x00000003111a7210 */ /* 0x000fc60007f3e0ff */
[----:B------:R-:W4:Y:S01]  /*dc650*/  LDL.LU R20, [R1+0x5018] ;  /* 0x0050180001147983 */ /* 0x000f220000300800 */
[----:B0-----:R-:W-:-:S04]  /*dc660*/  PRMT R19, R19, 0x3340, R0 ;  /* 0x0000334013137816 */ /* 0x001fc80000000000 */
[----:B------:R-:W-:Y:S01]  /*dc670*/  PRMT R19, R23, 0x5410, R19 ;  /* 0x0000541017137816 */ /* 0x000fe20000000013 */
[----:B------:R-:W-:-:S04]  /*dc680*/  IMAD.X R27, R18, 0x1, R4, P1 ;  /* 0x00000001121b7824 */ /* 0x000fc800008e0604 */
[----:B------:R0:W-:Y:S04]  /*dc690*/  STL [R1+0x5b0], R19 ;  /* 0x0005b01301007387 */ /* 0x0001e80000100800 */
[----:B------:R1:W-:Y:S04]  /*dc6a0*/  STL.64 [R1+0xba8], R26 ;  /* 0x000ba81a01007387 */ /* 0x0003e80000100a00 */
[----:B------:R-:W4:Y:S01]  /*dc6b0*/  LDL.LU R24, [R1+0x138] ;  /* 0x0001380001187983 */ /* 0x000f220000300800 */
[----:B0-----:R-:W-:-:S03]  /*dc6c0*/  SHF.R.U32.HI R19, RZ, 0x8, R22 ;  /* 0x00000008ff137819 */ /* 0x001fc60000011616 */
[----:B-1----:R-:W4:Y:S01]  /*dc6d0*/  LDL.LU R27, [R1+0x850] ;  /* 0x00085000011b7983 */ /* 0x002f220000300800 */
[----:B------:R-:W-:-:S04]  /*dc6e0*/  LOP3.LUT R19, R19, 0xffff, RZ, 0xc0, !PT ;  /* 0x0000ffff13137812 */ /* 0x000fc800078ec0ff */
[----:B------:R-:W-:Y:S02]  /*dc6f0*/  PRMT R22, R19, 0x3340, R0 ;  /* 0x0000334013167816 */ /* 0x000fe40000000000 */
[----:B------:R-:W2:Y:S01]  /*dc700*/  LDL.LU R19, [R1+0x860] ;  /* 0x0008600001137983 */ /* 0x000ea20000300800 */
[----:B------:R-:W-:Y:S02]  /*dc710*/  SHF.R.U32.HI R8, RZ, 0x8, R8 ;  /* 0x00000008ff087819 */ /* 0x000fe40000011608 */
[----:B------:R-:W-:Y:S01]  /*dc720*/  SHF.R.U32.HI R9, RZ, 0x8, R9 ;  /* 0x00000008ff097819 */ /* 0x000fe20000011609 */
[----:B------:R-:W4:Y:S01]  /*dc730*/  LDL.LU R28, [R1+0x130] ;  /* 0x00013000011c7983 */ /* 0x000f220000300800 */
[----:B------:R-:W-:Y:S02]  /*dc740*/  LOP3.LUT R8, R8, 0xffff, RZ, 0xc0, !PT ;  /* 0x0000ffff08087812 */ /* 0x000fe400078ec0ff */
[----:B------:R-:W-:Y:S01]  /*dc750*/  LOP3.LUT R9, R9, 0xffff, RZ, 0xc0, !PT ;  /* 0x0000ffff09097812 */ /* 0x000fe200078ec0ff */
[----:B------:R0:W-:Y:S04]  /*dc760*/  STL [R1+0x218], R22 ;  /* 0x0002181601007387 */ /* 0x0001e80000100800 */
[----:B------:R-:W4:Y:S04]  /*dc770*/  LDL.LU R29, [R1+0x854] ;  /* 0x00085400011d7983 */ /* 0x000f280000300800 */
[----:B------:R-:W4:Y:S01]  /*dc780*/  LDL.LU R23, [R1+0x5080] ;  /* 0x0050800001177983 */ /* 0x000f220000300800 */
[----:B------:R-:W-:-:S02]  /*dc790*/  PRMT R9, R8, 0x3340, R9 ;  /* 0x0000334008097816 */ /* 0x000fc40000000009 */
[----:B------:R-:W-:Y:S01]  /*dc7a0*/  IADD3 R8, P1, R17, R5, RZ ;  /* 0x0000000511087210 */ /* 0x000fe20007f3e0ff */
[----:B0-----:R-:W4:Y:S04]  /*dc7b0*/  LDL.LU R22, [R1+0x20fc] ;  /* 0x0020fc0001167983 */ /* 0x001f280000300800 */
[----:B------:R-:W4:Y:S04]  /*dc7c0*/  LDL.LU R26, [R1+0x4f30] ;  /* 0x004f3000011a7983 */ /* 0x000f280000300800 */
[----:B------:R0:W-:Y:S04]  /*dc7d0*/  STL [R1+0x418], R9 ;  /* 0x0004180901007387 */ /* 0x0001e80000100800 */
[----:B------:R1:W-:Y:S01]  /*dc7e0*/  STL.64 [R1+0x5848], R4 ;  /* 0x0058480401007387 */ /* 0x0003e20000100a00 */
[----:B0-----:R-:W-:-:S03]  /*dc7f0*/  IMAD.X R9, R18, 0x1, R6, P1 ;  /* 0x0000000112097824 */ /* 0x001fc600008e0606 */
[----:B-1----:R-:W4:Y:S04]  /*dc800*/  LDL.LU R4, [R1+0x140] ;  /* 0x0001400001047983 */ /* 0x002f280000300800 */
[----:B------:R-:W4:Y:S04]  /*dc810*/  LDL.LU R5, [R1+0x85c] ;  /* 0x00085c0001057983 */ /* 0x000f280000300800 */
[----:B------:R0:W-:Y:S04]  /*dc820*/  STL.64 [R1+0xbc0], R8 ;  /* 0x000bc00801007387 */ /* 0x0001e80000100a00 */
[----:B0-----:R-:W4:Y:S01]  /*dc830*/  LDL.LU.64 R8, [R1+0x5870] ;  /* 0x0058700001087983 */ /* 0x001f220000300a00 */
[----:B--2---:R-:W-:-:S03]  /*dc840*/  PRMT R19, R19, 0x5410, R7 ;  /* 0x0000541013137816 */ /* 0x004fc60000000007 */
[----:B------:R-:W2:Y:S01]  /*dc850*/  LDL.LU R7, [R1+0x5868] ;  /* 0x0058680001077983 */ /* 0x000ea20000300800 */
[----:B---3--:R-:W-:Y:S02]  /*dc860*/  PRMT R10, R11, 0x5410, R10 ;  /* 0x000054100b0a7816 */ /* 0x008fe4000000000a */
[----:B----4-:R-:W-:Y:S02]  /*dc870*/  LOP3.LUT R25, R25, 0xffff, RZ, 0xc0, !PT ;  /* 0x0000ffff19197812 */ /* 0x010fe400078ec0ff */
[----:B------:R-:W-:Y:S02]  /*dc880*/  LOP3.LUT R21, R21, 0xffff, RZ, 0xc0, !PT ;  /* 0x0000ffff15157812 */ /* 0x000fe400078ec0ff */
[----:B------:R-:W-:Y:S01]  /*dc890*/  LOP3.LUT R20, R20, 0xffff, RZ, 0xc0, !PT ;  /* 0x0000ffff14147812 */ /* 0x000fe200078ec0ff */
[----:B------:R0:W-:Y:S04]  /*dc8a0*/  STL [R1+0x18e8], R19 ;  /* 0x0018e81301007387 */ /* 0x0001e80000100800 */
[----:B------:R1:W-:Y:S01]  /*dc8b0*/  STL [R1+0x18dc], R10 ;  /* 0x0018dc0a01007387 */ /* 0x0003e20000100800 */
[----:B0-----:R-:W-:-:S02]  /*dc8c0*/  PRMT R19, R21, 0x3340, R0 ;  /* 0x0000334015137816 */ /* 0x001fc40000000000 */
[----:B-1----:R-:W-:-:S04]  /*dc8d0*/  PRMT R10, R25, 0x3340, R20 ;  /* 0x00003340190a7816 */ /* 0x002fc80000000014 */
[----:B------:R-:W-:Y:S02]  /*dc8e0*/  PRMT R19, R10, 0x5410, R19 ;  /* 0x000054100a137816 */ /* 0x000fe40000000013 */
[----:B--2---:R-:W-:Y:S01]  /*dc8f0*/  IADD3 R10, P1, R17, R7, RZ ;  /* 0x00000007110a7210 */ /* 0x004fe20007f3e0ff */
[----:B------:R-:W-:Y:S04]  /*dc900*/  STL.64 [R1+0x5850], R6 ;  /* 0x0058500601007387 */ /* 0x000fe80000100a00 */
[----:B------:R-:W-:Y:S01]  /*dc910*/  IMAD.X R11, R18, 0x1, R8, P1 ;  /* 0x00000001120b7824 */ /* 0x000fe200008e0608 */
[----:B------:R-:W-:Y:S04]  /*dc920*/  STL [R1+0x5a8], R19 ;  /* 0x0005a81301007387 */ /* 0x000fe80000100800 */
[----:B------:R0:W-:Y:S04]  /*dc930*/  STL.64 [R1+0xbd8], R10 ;  /* 0x000bd80a01007387 */ /* 0x0001e80000100a00 */
[----:B0-----:R-:W2:Y:S01]  /*dc940*/  LDL.LU.64 R10, [R1+0x5860] ;  /* 0x00586000010a7983 */ /* 0x001ea20000300a00 */
[----:B------:R-:W-:-:S02]  /*dc950*/  SHF.R.U32.HI R6, RZ, 0x8, R25 ;  /* 0x00000008ff067819 */ /* 0x000fc40000011619 */
[----:B------:R-:W-:Y:S01]  /*dc960*/  SHF.R.U32.HI R19, RZ, 0x8, R20 ;  /* 0x00000008ff137819 */ /* 0x000fe20000011614 */
[----:B------:R-:W3:Y:S04]  /*dc970*/  LDL.LU R25, [R1+0x585c] ;  /* 0x00585c0001197983 */ /* 0x000ee80000300800 */
[----:B------:R-:W4:Y:S01]  /*dc980*/  LDL.LU R20, [R1+0x5858] ;  /* 0x0058580001147983 */ /* 0x000f220000300800 */
[----:B------:R-:W-:Y:S02]  /*dc990*/  LOP3.LUT R6, R6, 0xffff, RZ, 0xc0, !PT ;  /* 0x0000ffff06067812 */ /* 0x000fe400078ec0ff */
[----:B------:R-:W-:-:S04]  /*dc9a0*/  LOP3.LUT R19, R19, 0xffff, RZ, 0xc0, !PT ;  /* 0x0000ffff13137812 */ /* 0x000fc800078ec0ff */
[----:B------:R-:W-:Y:S02]  /*dc9b0*/  PRMT R7, R6, 0x3340, R19 ;  /* 0x0000334006077816 */ /* 0x000fe40000000013 */
[----:B------:R-:W-:Y:S02]  /*dc9c0*/  PRMT R6, R5, 0x5410, R4 ;  /* 0x0000541005067816 */ /* 0x000fe40000000004 */
[----:B------:R-:W-:Y:S01]  /*dc9d0*/  IADD3 R4, P1, R17, R9, RZ ;  /* 0x0000000911047210 */ /* 0x000fe20007f3e0ff */
[----:B------:R-:W-:Y:S04]  /*dc9e0*/  STL [R1+0x3c4], R7 ;  /* 0x0003c40701007387 */ /* 0x000fe80000100800 */
[----:B------:R-:W-:Y:S04]  /*dc9f0*/  STL.64 [R1+0x5840], R8 ;  /* 0x0058400801007387 */ /* 0x000fe80000100a00 */
[----:B------:R0:W-:Y:S02]  /*dca00*/  STL [R1+0x18cc], R6 ;  /* 0x0018cc0601007387 */ /* 0x0001e40000100800 */
[----:B0-----:R-:W-:Y:S01]  /*dca10*/  PRMT R6, R29, 0x5410, R28 ;  /* 0x000054101d067816 */ /* 0x001fe2000000001c */
[----:B--2---:R-:W-:-:S05]  /*dca20*/  IMAD.X R5, R18, 0x1, R10, P1 ;  /* 0x0000000112057824 */ /* 0x004fca00008e060a */
[----:B------:R0:W-:Y:S02]  /*dca30*/  STL.64 [R1+0xbd0], R4 ;  /* 0x000bd00401007387 */ /* 0x0001e40000100a00 */
[----:B0-----:R-:W-:Y:S02]  /*dca40*/  PRMT R4, R27, 0x5410, R24 ;  /* 0x000054101b047816 */ /* 0x001fe40000000018 */
[----:B------:R-:W2:Y:S04]  /*dca50*/  LDL.LU R24, [R1+0x12c] ;  /* 0x00012c0001187983 */ /* 0x000ea80000300800 */
[----:B------:R-:W2:Y:S04]  /*dca60*/  LDL.LU R27, [R1+0x848] ;  /* 0x00084800011b7983 */ /* 0x000ea80000300800 */
[----:B------:R0:W-:Y:S04]  /*dca70*/  STL [R1+0x18d8], R4 ;  /* 0x0018d80401007387 */ /* 0x0001e80000100800 */
[----:B------:R1:W-:Y:S01]  /*dca80*/  STL [R1+0x18c8], R6 ;  /* 0x0018c80601007387 */ /* 0x0003e20000100800 */
[----:B------:R-:W-:-:S03]  /*dca90*/  LOP3.LUT R5, R23, 0xffff, RZ, 0xc0, !PT ;  /* 0x0000ffff17057812 */ /* 0x000fc600078ec0ff */
[----:B------:R-:W3:Y:S04]  /*dcaa0*/  LDL.LU R29, [R1+0x134] ;  /* 0x00013400011d7983 */ /* 0x000ee80000300800 */
[----:B------:R-:W3:Y:S01]  /*dcab0*/  LDL.LU R23, [R1+0x84c] ;  /* 0x00084c0001177983 */ /* 0x000ee20000300800 */
[----:B------:R-:W-:Y:S02]  /*dcac0*/  IADD3 R8, P1, R17, R11, RZ ;  /* 0x0000000b11087210 */ /* 0x000fe40007f3e0ff */
[----:B0-----:R-:W-:Y:S02]  /*dcad0*/  LOP3.LUT R4, R22, 0xffff, RZ, 0xc0, !PT ;  /* 0x0000ffff16047812 */ /* 0x001fe400078ec0ff */
[----:B-1----:R-:W-:Y:S01]  /*dcae0*/  LOP3.LUT R6, R26, 0xffff, RZ, 0xc0, !PT ;  /* 0x0000ffff1a067812 */ /* 0x002fe200078ec0ff */
[----:B------:R-:W4:Y:S04]  /*dcaf0*/  LDL.LU R22, [R1+0x128] ;  /* 0x0001280001167983 */ /* 0x000f280000300800 */
[----:B------:R-:W4:Y:S01]  /*dcb00*/  LDL.LU R26, [R1+0x83c] ;  /* 0x00083c00011a7983 */ /* 0x000f220000300800 */
[----:B------:R-:W-:-:S02]  /*dcb10*/  PRMT R19, R4, 0x3340, R0 ;  /* 0x0000334004137816 */ /* 0x000fc40000000000 */
[----:B------:R-:W-:Y:S01]  /*dcb20*/  PRMT R7, R5, 0x3340, R6 ;  /* 0x0000334005077816 */ /* 0x000fe20000000006 */
[----:B------:R-:W-:-:S03]  /*dcb30*/  IMAD.X R9, R18, 0x1, R12, P1 ;  /* 0x0000000112097824 */ /* 0x000fc600008e060c */
[----:B------:R-:W-:Y:S02]  /*dcb40*/  PRMT R7, R7, 0x5410, R19 ;  /* 0x0000541007077816 */ /* 0x000fe40000000013 */
[----:B------:R-:W-:Y:S02]  /*dcb50*/  SHF.R.U32.HI R19, RZ, 0x8, R6 ;  /* 0x00000008ff137819 */ /* 0x000fe40000011606 */
[----:B------:R-:W-:Y:S02]  /*dcb60*/  SHF.R.U32.HI R5, RZ, 0x8, R5 ;  /* 0x00000008ff057819 */ /* 0x000fe40000011605 */
[----:B------:R-:W-:Y:S01]  /*dcb70*/  SHF.R.U32.HI R4, RZ, 0x8, R4 ;  /* 0x00000008ff047819 */ /* 0x000fe20000011604 */
[----:B------:R0:W-:Y:S04]  /*dcb80*/  STL [R1+0x5a4], R7 ;  /* 0x0005a40701007387 */ /* 0x0001e80000100800 */
[----:B------:R1:W-:Y:S04]  /*dcb90*/  STL.64 [R1+0x5838], R10 ;  /* 0x0058380a01007387 */ /* 0x0003e80000100a00 */
[----:B------:R1:W-:Y:S01]  /*dcba0*/  STL.64 [R1+0xc18], R8 ;  /* 0x000c180801007387 */ /* 0x0003e20000100a00 */
[----:B------:R-:W-:-:S02]  /*dcbb0*/  LOP3.LUT R19, R19, 0xffff, RZ, 0xc0, !PT ;  /* 0x0000ffff13137812 */ /* 0x000fc400078ec0ff */
[----:B------:R-:W-:Y:S02]  /*dcbc0*/  LOP3.LUT R6, R4, 0xffff, RZ, 0xc0, !PT ;  /* 0x0000ffff04067812 */ /* 0x000fe400078ec0ff */
[----:B0-----:R-:W-:Y:S01]  /*dcbd0*/  LOP3.LUT R7, R5, 0xffff, RZ, 0xc0, !PT ;  /* 0x0000ffff05077812 */ /* 0x001fe200078ec0ff */
[----:B-1----:R-:W4:Y:S04]  /*dcbe0*/  LDL.LU R10, [R1+0x3d8] ;  /* 0x0003d800010a7983 */ /* 0x002f280000300800 */
[----:B------:R-:W4:Y:S04]  /*dcbf0*/  LDL.LU R11, [R1+0x830] ;  /* 0x00083000010b7983 */ /* 0x000f280000300800 */
[----:B------:R-:W4:Y:S04]  /*dcc00*/  LDL.LU R8, [R1+0x5094] ;  /* 0x0050940001087983 */ /* 0x000f280000300800 */
[----:B------:R-:W4:Y:S04]  /*dcc10*/  LDL.LU R4, [R1+0x2128] ;  /* 0x0021280001047983 */ /* 0x000f280000300800 */
[----:B------:R-:W4:Y:S01]  /*dcc20*/  LDL.LU R5, [R1+0x4f54] ;  /* 0x004f540001057983 */ /* 0x000f220000300800 */
[----:B------:R-:W-:-:S03]  /*dcc30*/  PRMT R7, R7, 0x3340, R19 ;  /* 0x0000334007077816 */ /* 0x000fc60000000013 */
[----:B------:R-:W4:Y:S01]  /*dcc40*/  LDL.LU R19, [R1+0x118] ;  /* 0x0001180001137983 */ /* 0x000f220000300800 */
[----:B------:R-:W-:Y:S02]  /*dcc50*/  PRMT R9, R6, 0x3340, R0 ;  /* 0x0000334006097816 */ /* 0x000fe40000000000 */
[----:B------:R-:W-:Y:S01]  /*dcc60*/  IADD3 R6, P1, R17, R13, RZ ;  /* 0x0000000d11067210 */ /* 0x000fe20007f3e0ff */
[----:B------:R0:W-:Y:S04]  /*dcc70*/  STL [R1+0x3c0], R7 ;  /* 0x0003c00701007387 */ /* 0x0001e80000100800 */
[----:B------:R-:W-:Y:S01]  /*dcc80*/  STL [R1+0x214], R9 ;  /* 0x0002140901007387 */ /* 0x000fe20000100800 */
[----:B0-----:R-:W-:-:S05]  /*dcc90*/  IMAD.X R7, R18, 0x1, R15, P1 ;  /* 0x0000000112077824 */ /* 0x001fca00008e060f */
[----:B------:R0:W-:Y:S02]  /*dcca0*/  STL.64 [R1+0xc20], R6 ;  /* 0x000c200601007387 */ /* 0x0001e40000100a00 */
[----:B0-----:R-:W-:-:S05]  /*dccb0*/  IADD3 R6, P1, R17, R14, RZ ;  /* 0x0000000e11067210 */ /* 0x001fca0007f3e0ff */
[----:B------:R-:W-:Y:S01]  /*dccc0*/  IMAD.X R7, R18, 0x1, R16, P1 ;  /* 0x0000000112077824 */ /* 0x000fe200008e0610 */
[----:B------:R-:W-:-:S04]  /*dccd0*/  SHF.R.U32.HI R18, RZ, 0x8, R21 ;  /* 0x00000008ff127819 */ /* 0x000fc80000011615 */
[----:B------:R-:W-:Y:S01]  /*dcce0*/  LOP3.LUT R18, R18, 0xffff, RZ, 0xc0, !PT ;  /* 0x0000ffff12127812 */ /* 0x000fe200078ec0ff */
[----:B------:R-:W-:Y:S01]  /*dccf0*/  VIADD R17, R17, UR5 ;  /* 0x0000000511117c36 */ /* 0x000fe20008000000 */
[----:B------:R-:W-:Y:S01]  /*dcd00*/  ULDC UR5, c[0x0][0x248] ;  /* 0x0000920000057ab9 */ /* 0x000fe20000000800 */
[----:B--2---:R-:W-:-:S05]  /*dcd10*/  PRMT R9, R27, 0x5410, R24 ;  /* 0x000054101b097816 */ /* 0x004fca0000000018 */
[----:B------:R0:W-:Y:S04]  /*dcd20*/  STL [R1+0x18b8], R9 ;  /* 0x0018b80901007387 */ /* 0x0001e80000100800 */
[----:B------:R1:W-:Y:S04]  /*dcd30*/  STL.64 [R1+0xc30], R6 ;  /* 0x000c300601007387 */ /* 0x0003e80000100a00 */
[----:B0-----:R-:W2:Y:S01]  /*dcd40*/  LDL.LU R9, [R1+0x110] ;  /* 0x0001100001097983 */ /* 0x001ea20000300800 */
[----:B-1----:R-:W-:Y:S02]  /*dcd50*/  PRMT R7, R18, 0x3340, R0 ;  /* 0x0000334012077816 */ /* 0x002fe40000000000 */
[----:B---3--:R-:W-:-:S03]  /*dcd60*/  PRMT R6, R23, 0x5410, R29 ;  /* 0x0000541017067816 */ /* 0x008fc6000000001d */
[----:B------:R-:W-:Y:S04]  /*dcd70*/  STL [R1+0x210], R7 ;  /* 0x0002100701007387 */ /* 0x000fe80000100800 */
[----:B------:R-:W2:Y:S04]  /*dcd80*/  LDL.LU R28, [R1+0x81c] ;  /* 0x00081c00011c7983 */ /* 0x000ea80000300800 */
[----:B------:R4:W-:Y:S04]  /*dcd90*/  STL [R1+0x18ac], R6 ;  /* 0x0018ac0601007387 */ /* 0x0009e80000100800 */
[----:B------:R-:W3:Y:S04]  /*dcda0*/  LDL.LU R24, [R1+0x11c] ;  /* 0x00011c0001187983 */ /* 0x000ee80000300800 */
[----:B------:R-:W3:Y:S01]  /*dcdb0*/  LDL.LU R21, [R1+0x82c] ;  /* 0x00082c0001157983 */ /* 0x000ee20000300800 */
[----:B------:R-:W-:-:S02]  /*dcdc0*/  SHF.R.S32.HI R18, RZ, 0x1f, R17 ;  /* 0x0000001fff127819 */ /* 0x000fc40000011411 */
[----:B----4-:R-:W-:-:S05]  /*dcdd0*/  PRMT R6, R26, 0x5410, R22 ;  /* 0x000054101a067816 */ /* 0x010fca0000000016 */
[----:B------:R0:W-:Y:S04]  /*dcde0*/  STL [R1+0x18a8], R6 ;  /* 0x0018a80601007387 */ /* 0x0001e80000100800 */
[----:B------:R-:W4:Y:S04]  /*dcdf0*/  LDL.LU R27, [R1+0xf0] ;  /* 0x0000f000011b7983 */ /* 0x000f280000300800 */
[----:B------:R-:W4:Y:S04]  /*dce00*/  LDL.LU R29, [R1+0x3bc] ;  /* 0x0003bc00011d7983 */ /* 0x000f280000300800 */
[----:B------:R-:W4:Y:S01]  /*dce10*/  LDL.LU R26, [R1+0x1ddc] ;  /* 0x001ddc00011a7983 */ /* 0x000f220000300800 */
[----:B------:R-:W-:-:S03]  /*dce20*/  PRMT R19, R10, 0x5410, R19 ;  /* 0x000054100a137816 */ /* 0x000fc60000000013 */
[----:B------:R-:W4:Y:S01]  /*dce30*/  LDL.LU R23, [R1+0x1a38] ;  /* 0x001a380001177983 */ /* 0x000f220000300800 */
[----:B0-----:R-:W-:Y:S02]  /*dce40*/  IADD3 R6, P1, R17, R0, RZ ;  /* 0x0000000011067210 */ /* 0x001fe40007f3e0ff */
[----:B------:R-:W-:Y:S01]  /*dce50*/  LOP3.LUT R10, R8, 0xffff, RZ, 0xc0, !PT ;  /* 0x0000ffff080a7812 */ /* 0x000fe200078ec0ff */
[----:B------:R-:W4:Y:S02]  /*dce60*/  LDL.LU R22, [R1+0x1cbc] ;  /* 0x001cbc0001167983 */ /* 0x000f240000300800 */
[----:B------:R-:W-:Y:S01]  /*dce70*/  IMAD.X R7, R18, 0x1, R2, P1 ;  /* 0x0000000112077824 */ /* 0x000fe200008e0602 */
[----:B------:R-:W-:Y:S02]  /*dce80*/  LOP3.LUT R4, R4, 0xffff, RZ, 0xc0, !PT ;  /* 0x0000ffff04047812 */ /* 0x000fe400078ec0ff */
[----:B------:R-:W-:Y:S02]  /*dce90*/  LOP3.LUT R8, R5, 0xffff, RZ, 0xc0, !PT ;  /* 0x0000ffff05087812 */ /* 0x000fe400078ec0ff */
[----:B------:R-:W-:Y:S01]  /*dcea0*/  PRMT R11, R11, 0x5410, R20 ;  /* 0x000054100b0b7816 */ /* 0x000fe20000000014 */
[----:B------:R0:W-:Y:S01]  /*dceb0*/  STL.64 [R1+0xc10], R6 ;  /* 0x000c100601007387 */ /* 0x0001e20000100a00 */
[----:B------:R-:W-:-:S03]  /*dcec0*/  PRMT R20, R10, 0x3340, R8 ;  /* 0x000033400a147816 */ /* 0x000fc60000000008 */
[----:B0-----:R-:W4:Y:S04]  /*dced0*/  LDL.LU.64 R6, [R1+0x5850] ;  /* 0x0058500001067983 */ /* 0x001f280000300a00 */
[----:B------:R0:W-:Y:S04]  /*dcee0*/  STL [R1+0x18bc], R19 ;  /* 0x0018bc1301007387 */ /* 0x0001e80000100800 */
[----:B------:R-:W-:Y:S04]  /*dcef0*/  STL [R1+0x189c], R11 ;  /* 0x00189c0b01007387 */ /* 0x000fe80000100800 */
[----:B------:R1:W-:Y:S01]  /*dcf00*/  STL [R1+0xf8], R4 ;  /* 0x0000f80401007387 */ /* 0x0003e20000100800 */
[----:B0-----:R-:W-:-:S04]  /*dcf10*/  PRMT R19, R4, 0x3340, R0 ;  /* 0x0000334004137816 */ /* 0x001fc80000000000 */
[----:B-1----:R-:W-:Y:S01]  /*dcf20*/  PRMT R4, R20, 0x5410, R19 ;  /* 0x0000541014047816 */ /* 0x002fe20000000013 */
[----:B------:R-:W-:Y:S01]  /*dcf30*/  VIADD R19, R17, UR5 ;  /* 0x0000000511137c36 */ /* 0x000fe20008000000 */
[----:B------:R-:W-:-:S03]  /*dcf40*/  ULDC UR5, c[0x0][0x228] ;  /* 0x00008a0000057ab9 */ /* 0x000fc60000000800 */
[----:B------:R0:W-:Y:S01]  /*dcf50*/  STL [R1+0x5a0], R4 ;  /* 0x0005a00401007387 */ /* 0x0001e20000100800 */
[----:B------:R-:W-:Y:S02]  /*dcf60*/  SHF.R.S32.HI R20, RZ, 0x1f, R19 ;  /* 0x0000001fff147819 */ /* 0x000fe40000011413 */
[----:B0-----:R-:W-:-:S05]  /*dcf70*/  IADD3 R4, P1, R19, R0, RZ ;  /* 0x0000000013047210 */ /* 0x001fca0007f3e0ff */
[----:B------:R-:W-:-:S05]  /*dcf80*/  IMAD.X R5, R20, 0x1, R2, P1 ;  /* 0x0000000114057824 */ /* 0x000fca00008e0602 */
[----:B------:R0:W-:Y:S04]  /*dcf90*/  STL.64 [R1+0xc38], R4 ;  /* 0x000c380401007387 */ /* 0x0001e80000100a00 */
[----:B0-----:R-:W4:Y:S01]  /*dcfa0*/  LDL.LU.64 R4, [R1+0x5848] ;  /* 0x0058480001047983 */ /* 0x001f220000300a00 */
[----:B------:R-:W-:Y:S02]  /*dcfb0*/  SHF.R.U32.HI R2, RZ, 0x8, R10 ;  /* 0x00000008ff027819 */ /* 0x000fe4000001160a */
[----:B------:R-:W-:Y:S02]  /*dcfc0*/  SHF.R.U32.HI R0, RZ, 0x8, R8 ;  /* 0x00000008ff007819 */ /* 0x000fe40000011608 */
[----:B------:R-:W-:Y:S02]  /*dcfd0*/  IADD3 R8, P1, R17, R3, RZ ;  /* 0x0000000311087210 */ /* 0x000fe40007f3e0ff */
[----:B------:R-:W-:-:S02]  /*dcfe0*/  LOP3.LUT R2, R2, 0xffff, RZ, 0xc0, !PT ;  /* 0x0000ffff02027812 */ /* 0x000fc400078ec0ff */
[----:B------:R-:W-:-:S04]  /*dcff0*/  LOP3.LUT R0, R0, 0xffff, RZ, 0xc0, !PT ;  /* 0x0000ffff00007812 */ /* 0x000fc800078ec0ff */
[----:B------:R-:W-:-:S05]  /*dd000*/  PRMT R2, R2, 0x3340, R0 ;  /* 0x0000334002027816 */ /* 0x000fca0000000000 */
[----:B------:R3:W-:Y:S01]  /*dd010*/  STL [R1+0x3d8], R2 ;  /* 0x0003d80201007387 */ /* 0x0007e20000100800 */
[----:B--2---:R-:W-:-:S05]  /*dd020*/  PRMT R0, R28, 0x5410, R9 ;  /* 0x000054101c007816 */ /* 0x004fca0000000009 */
[----:B------:R4:W-:Y:S01]  /*dd030*/  STL [R1+0x1898], R0 ;  /* 0x0018980001007387 */ /* 0x0009e20000100800 */
[----:B---3--:R-:W-:Y:S02]  /*dd040*/  PRMT R2, R21, 0x5410, R24 ;  /* 0x0000541015027816 */ /* 0x008fe40000000018 */
[----:B----4-:R-:W-:Y:S02]  /*dd050*/  PRMT R0, R29, 0x5410, R27 ;  /* 0x000054101d007816 */ /* 0x010fe4000000001b */
[----:B------:R-:W-:Y:S02]  /*dd060*/  LOP3.LUT R26, R26, 0xffff, RZ, 0xc0, !PT ;  /* 0x0000ffff1a1a7812 */ /* 0x000fe400078ec0ff */
[----:B------:R-:W-:Y:S02]  /*dd070*/  LOP3.LUT R10, R23, 0xffff, RZ, 0xc0, !PT ;  /* 0x0000ffff170a7812 */ /* 0x000fe400078ec0ff */
[----:B------:R-:W-:Y:S01]  /*dd080*/  LOP3.LUT R11, R22, 0xffff, RZ, 0xc0, !PT ;  /* 0x0000ffff160b7812 */ /* 0x000fe200078ec0ff */
[----:B------:R-:W-:-:S05]  /*dd090*/  IMAD.X R9, R18, 0x1, R4, P1 ;  /* 0x0000000112097824 */ /* 0x000fca00008e0604 */
[----:B------:R0:W-:Y:S04]  /*dd0a0*/  STL.64 [R1+0xbf0], R8 ;  /* 0x000bf00801007387 */ /* 0x0001e80000100a00 */
[----:B------:R-:W-:Y:S04]  /*dd0b0*/  STL [R1+0x5494], R3 ;  /* 0x0054940301007387 */ /* 0x000fe80000100800 */
[----:B------:R-:W-:Y:S01]  /*dd0c0*/  STL [R1+0x5498], R4 ;  /* 0x0054980401007387 */ /* 0x000fe20000100800 */
[----:B0-----:R-:W-:-:S05]  /*dd0d0*/  IADD3 R8, P1, R19, R3, RZ ;  /* 0x0000000313087210 */ /* 0x001fca0007f3e0ff */
[----:B------:R-:W-:-:S05]  /*dd0e0*/  IMAD.X R9, R20, 0x1, R4, P1 ;  /* 0x0000000114097824 */ /* 0x000fca00008e0604 */
[----:B------:R-:W-:Y:S04]  /*dd0f0*/  STL.64 [R1+0xc28], R8 ;  /* 0x000c280801007387 */ /* 0x000fe80000100a00 */
[----:B------:R0:W-:Y:S04]  /*dd100*/  STL [R1+0x188c], R2 ;  /* 0x00188c0201007387 */ /* 0x0001e80000100800 */
[----:B------:R1:W-:Y:S01]  /*dd110*/  STL [R1+0x1888], R0 ;  /* 0x0018880001007387 */ /* 0x0003e20000100800 */
[----:B0-----:R-:W-:Y:S02]  /*dd120*/  PRMT R2, R26, 0x3340, R11 ;  /* 0x000033401a027816 */ /* 0x001fe4000000000b */
[----:B-1----:R-:W-:-:S02]  /*dd130*/  PRMT R0, R10, 0x3340, R1 ;  /* 0x000033400a007816 */ /* 0x002fc40000000001 */
[----:B------:R-:W-:Y:S02]  /*dd140*/  IADD3 R8, P1, R17, R5, RZ ;  /* 0x0000000511087210 */ /* 0x000fe40007f3e0ff */
[----:B------:R-:W-:-:S03]  /*dd150*/  PRMT R0, R2, 0x5410, R0 ;  /* 0x0000541002007816 */ /* 0x000fc60000000000 */
[----:B------:R-:W-:Y:S02]  /*dd160*/  IMAD.X R9, R18, 0x1, R6, P1 ;  /* 0x0000000112097824 */ /* 0x000fe400008e0606 */
[----:B------:R-:W-:Y:S04]  /*dd170*/  STL [R1+0x59c], R0 ;  /* 0x00059c0001007387 */ /* 0x000fe80000100800 */
[----:B------:R-:W2:Y:S04]  /*dd180*/  LDL.LU R4, [R1+0xfc] ;  /* 0x0000fc0001047983 */ /* 0x000ea80000300800 */
[----:B------:R-:W2:Y:S04]  /*dd190*/  LDL.LU R3, [R1+0x808] ;  /* 0x0008080001037983 */ /* 0x000ea80000300800 */
[----:B------:R-:W3:Y:S04]  /*dd1a0*/  LDL.LU R28, [R1+0xec] ;  /* 0x0000ec00011c7983 */ /* 0x000ee80000300800 */
[----:B------:R0:W-:Y:S04]  /*dd1b0*/  STL.64 [R1+0xbe8], R8 ;  /* 0x000be80801007387 */ /* 0x0001e80000100a00 */
[----:B------:R-:W3:Y:S04]  /*dd1c0*/  LDL.LU R24, [R1+0x3b4] ;  /* 0x0003b40001187983 */ /* 0x000ee80000300800 */
[----:B------:R-:W4:Y:S04]  /*dd1d0*/  LDL.LU R21, [R1+0x1e7c] ;  /* 0x001e7c0001157983 */ /* 0x000f280000300800 */
[----:B------:R-:W3:Y:S04]  /*dd1e0*/  LDL.LU R27, [R1+0x1b1c] ;  /* 0x001b1c00011b7983 */ /* 0x000ee80000300800 */
[----:B------:R-:W3:Y:S04]  /*dd1f0*/  LDL.LU R29, [R1+0x1cdc] ;  /* 0x001cdc00011d7983 */ /* 0x000ee80000300800 */
[----:B------:R-:W3:Y:S04]  /*dd200*/  LDL.LU R23, [R1+0x1d7c] ;  /* 0x001d7c0001177983 */ /* 0x000ee80000300800 */
[----:B------:R-:W3:Y:S01]  /*dd210*/  LDL.LU R22, [R1+0x1a1c] ;  /* 0x001a1c0001167983 */ /* 0x000ee20000300800 */
[----:B0-----:R-:W-:-:S03]  /*dd220*/  IADD3 R8, P1, R19, R5, RZ ;  /* 0x0000000513087210 */ /* 0x001fc60007f3e0ff */
[----:B------:R0:W-:Y:S02]  /*dd230*/  STL [R1+0x54a8], R5 ;  /* 0x0054a80501007387 */ /* 0x0001e40000100800 */
[----:B------:R-:W-:Y:S02]  /*dd240*/  IMAD.X R9, R20, 0x1, R6, P1 ;  /* 0x0000000114097824 */ /* 0x000fe400008e0606 */
[----:B0-----:R-:W2:Y:S04]  /*dd250*/  LDL.LU R5, [R1+0x7fc] ;  /* 0x0007fc0001057983 */ /* 0x001ea80000300800 */
[----:B------:R0:W-:Y:S04]  /*dd260*/  STL.64 [R1+0xbe0], R8 ;  /* 0x000be00801007387 */ /* 0x0001e80000100a00 */
[----:B0-----:R-:W4:Y:S01]  /*dd270*/  LDL.LU.64 R8, [R1+0x5840] ;  /* 0x0058400001087983 */ /* 0x001f220000300a00 */
[----:B------:R-:W-:-:S02]  /*dd280*/  SHF.R.U32.HI R2, RZ, 0x8, R26 ;  /* 0x00000008ff027819 */ /* 0x000fc4000001161a */
[----:B------:R-:W-:Y:S02]  /*dd290*/  SHF.R.U32.HI R0, RZ, 0x8, R11 ;  /* 0x00000008ff007819 */ /* 0x000fe4000001160b */
[----:B------:R-:W-:Y:S02]  /*dd2a0*/  SHF.R.U32.HI R10, RZ, 0x8, R10 ;  /* 0x00000008ff0a7819 */ /* 0x000fe4000001160a */
[----:B------:R-:W-:Y:S02]  /*dd2b0*/  LOP3.LUT R2, R2, 0xffff, RZ, 0xc0, !PT ;  /* 0x0000ffff02027812 */ /* 0x000fe400078ec0ff */
[----:B------:R-:W-:Y:S01]  /*dd2c0*/  LOP3.LUT R0, R0, 0xffff, RZ, 0xc0, !PT ;  /* 0x0000ffff00007812 */ /* 0x000fe200078ec0ff */
[----:B------:R0:W-:Y:S01]  /*dd2d0*/  STL [R1+0x54b0], R6 ;  /* 0x0054b00601007387 */ /* 0x0001e20000100800 */
[----:B------:R-:W-:Y:S02]  /*dd2e0*/  LOP3.LUT R10, R10, 0xffff, RZ, 0xc0, !PT ;  /* 0x0000ffff0a0a7812 */ /* 0x000fe400078ec0ff */
[----:B------:R-:W-:Y:S01]  /*dd2f0*/  PRMT R11, R2, 0x3340, R0 ;  /* 0x00003340020b7816 */ /* 0x000fe20000000000 */
[----:B0-----:R-:W2:Y:S04]  /*dd300*/  LDL.LU R6, [R1+0xf4] ;  /* 0x0000f40001067983 */ /* 0x001ea80000300800 */
[----:B------:R-:W3:Y:S04]  /*dd310*/  LDL.LU R26, [R1+0x1bfc] ;  /* 0x001bfc00011a7983 */ /* 0x000ee80000300800 */
[----:B------:R-:W2:Y:S04]  /*dd320*/  LDL.LU R2, [R1+0x10c] ;  /* 0x00010c0001027983 */ /* 0x000ea80000300800 */
[----:B------:R-:W2:Y:S04]  /*dd330*/  LDL.LU R0, [R1+0x818] ;  /* 0x0008180001007983 */ /* 0x000ea80000300800 */
[----:B------:R0:W-:Y:S02]  /*dd340*/  STL [R1+0x3bc], R11 ;  /* 0x0003bc0b01007387 */ /* 0x0001e40000100800 */
[----:B0-----:R-:W-:-:S02]  /*dd350*/  PRMT R11, R10, 0x3340, R1 ;  /* 0x000033400a0b7816 */ /* 0x001fc40000000001 */
[----:B------:R-:W-:-:S03]  /*dd360*/  IADD3 R10, P1, R17, R7, RZ ;  /* 0x00000007110a7210 */ /* 0x000fc60007f3e0ff */
[----:B------:R4:W-:Y:S02]  /*dd370*/  STL [R1+0x20c], R11 ;  /* 0x00020c0b01007387 */ /* 0x0009e40000100800 */
[----:B----4-:R-:W-:-:S05]  /*dd380*/  IMAD.X R11, R18, 0x1, R8, P1 ;  /* 0x00000001120b7824 */ /* 0x010fca00008e0608 */
[----:B------:R0:W-:Y:S04]  /*dd390*/  STL.64 [R1+0xbc8], R10 ;  /* 0x000bc80a01007387 */ /* 0x0001e80000100a00 */
[----:B------:R-:W-:Y:S01]  /*dd3a0*/  STL [R1+0x54b8], R7 ;  /* 0x0054b80701007387 */ /* 0x000fe20000100800 */
[----:B0-----:R-:W-:-:S05]  /*dd3b0*/  IADD3 R10, P1, R19, R7, RZ ;  /* 0x00000007130a7210 */ /* 0x001fca0007f3e0ff */
[----:B------:R-:W-:-:S05]  /*dd3c0*/  IMAD.X R11, R20, 0x1, R8, P1 ;  /* 0x00000001140b7824 */ /* 0x000fca00008e0608 */
[----:B------:R0:W-:Y:S04]  /*dd3d0*/  STL.64 [R1+0xb80], R10 ;  /* 0x000b800a01007387 */ /* 0x0001e80000100a00 */
[----:B0-----:R-:W4:Y:S01]  /*dd3e0*/  LDL.LU.64 R10, [R1+0x5838] ;  /* 0x00583800010a7983 */ /* 0x001f220000300a00 */
[----:B--2---:R-:W-:Y:S02]  /*dd3f0*/  PRMT R2, R0, 0x5410, R2 ;  /* 0x0000541000027816 */ /* 0x004fe40000000002 */
[----:B------:R-:W-:Y:S02]  /*dd400*/  PRMT R0, R5, 0x5410, R6 ;  /* 0x0000541005007816 */ /* 0x000fe40000000006 */
[----:B------:R-:W-:Y:S01]  /*dd410*/  IADD3 R6, P1, R17, R9, RZ ;  /* 0x0000000911067210 */ /* 0x000fe20007f3e0ff */
[----:B------:R0:W-:Y:S04]  /*dd420*/  STL [R1+0x1878], R2 ;  /* 0x0018780201007387 */ /* 0x0001e80000100800 */
[----:B------:R3:W-:Y:S01]  /*dd430*/  STL [R1+0x878], R0 ;  /* 0x0008780001007387 */ /* 0x0007e20000100800 */
[----:B------:R-:W-:-:S02]  /*dd440*/  LOP3.LUT R5, R21, 0xffff, RZ, 0xc0, !PT ;  /* 0x0000ffff15057812 */ /* 0x000fc400078ec0ff */
[----:B0-----:R-:W-:Y:S02]  /*dd450*/  PRMT R2, R3, 0x5410, R4 ;  /* 0x0000541003027816 */ /* 0x001fe40000000004 */
[----:B---3--:R-:W-:Y:S02]  /*dd460*/  PRMT R0, R24, 0x5410, R28 ;  /* 0x0000541018007816 */ /* 0x008fe4000000001c */
[----:B------:R-:W-:Y:S02]  /*dd470*/  LOP3.LUT R3, R27, 0xffff, RZ, 0xc0, !PT ;  /* 0x0000ffff1b037812 */ /* 0x000fe400078ec0ff */
[----:B------:R-:W-:Y:S02]  /*dd480*/  LOP3.LUT R4, R22, 0xffff, RZ, 0xc0, !PT ;  /* 0x0000ffff16047812 */ /* 0x000fe400078ec0ff */
[----:B------:R-:W-:Y:S01]  /*dd490*/  LOP3.LUT R8, R26, 0xffff, RZ, 0xc0, !PT ;  /* 0x0000ffff1a087812 */ /* 0x000fe200078ec0ff */
[----:B----4-:R-:W-:-:S05]  /*dd4a0*/  IMAD.X R7, R18, 0x1, R10, P1 ;  /* 0x0000000112077824 */ /* 0x010fca00008e060a */
[----:B------:R0:W-:Y:S02]  /*dd4b0*/  STL.64 [R1+0xb40], R6 ;  /* 0x000b400601007387 */ /* 0x0001e40000100a00 */
[----:B0-----:R-:W-:Y:S02]  /*dd4c0*/  IADD3 R6, P1, R19, R9, RZ ;  /* 0x0000000913067210 */ /* 0x001fe40007f3e0ff */
[----:B------:R-:W-:-:S03]  /*dd4d0*/  LOP3.LUT R9, R29, 0xffff, RZ, 0xc0, !PT ;  /* 0x0000ffff1d097812 */ /* 0x000fc600078ec0ff */
[----:B------:R-:W-:-:S05]  /*dd4e0*/  IMAD.X R7, R20, 0x1, R10, P1 ;  /* 0x0000000114077824 */ /* 0x000fca00008e060a */
[----:B------:R-:W-:Y:S04]  /*dd4f0*/  STL.64 [R1+0xad0], R6 ;  /* 0x000ad00601007387 */ /* 0x000fe80000100a00 */
[----:B------:R0:W-:Y:S04]  /*dd500*/  STL [R1+0x187c], R2 ;  /* 0x00187c0201007387 */ /* 0x0001e80000100800 */
[----:B------:R1:W-:Y:S04]  /*dd510*/  STL [R1+0x874], R0 ;  /* 0x0008740001007387 */ /* 0x0003e80000100800 */
[----:B------:R-:W2:Y:S01]  /*dd520*/  LDL.LU R28, [R1+0x20cc] ;  /* 0x0020cc00011c7983 */ /* 0x000ea20000300800 */
[----:B------:R-:W-:-:S03]  /*dd530*/  LOP3.LUT R10, R23, 0xffff, RZ, 0xc0, !PT ;  /* 0x0000ffff170a7812 */ /* 0x000fc600078ec0ff */
[----:B------:R-:W3:Y:S04]  /*dd540*/  LDL.LU R24, [R1+0x53c8] ;  /* 0x0053c80001187983 */ /* 0x000ee80000300800 */
[----:B------:R-:W4:Y:S04]  /*dd550*/  LDL.LU R21, [R1+0x20c8] ;  /* 0x0020c80001157983 */ /* 0x000f280000300800 */
[----:B------:R-:W3:Y:S01]  /*dd560*/  LDL.LU R22, [R1+0x53ec] ;  /* 0x0053ec0001167983 */ /* 0x000ee20000300800 */
[----:B0-----:R-:W-:Y:S02]  /*dd570*/  PRMT R2, R5, 0x3340, R9 ;  /* 0x0000334005027816 */ /* 0x001fe40000000009 */
[----:B-1----:R-:W-:-:S04]  /*dd580*/  PRMT R0, R3, 0x3340, R1 ;  /* 0x0000334003007816 */ /* 0x002fc80000000001 */
[----:B------:R-:W-:Y:S02]  /*dd590*/  PRMT R6, R2, 0x5410, R0 ;  /* 0x0000541002067816 */ /* 0x000fe40000000000 */
[----:B------:R-:W-:Y:S02]  /*dd5a0*/  PRMT R0, R4, 0x3340, R1 ;  /* 0x0000334004007816 */ /* 0x000fe40000000001 */
[----:B------:R-:W-:Y:S01]  /*dd5b0*/  PRMT R2, R10, 0x3340, R8 ;  /* 0x000033400a027816 */ /* 0x000fe20000000008 */
[----:B------:R0:W-:Y:S03]  /*dd5c0*/  STL [R1+0x598], R6 ;  /* 0x0005980601007387 */ /* 0x0001e60000100800 */
[----:B------:R-:W-:Y:S02]  /*dd5d0*/  PRMT R0, R2, 0x5410, R0 ;  /* 0x0000541002007816 */ /* 0x000fe40000000000 */
[----:B0-----:R-:W-:-:S03]  /*dd5e0*/  IADD3 R6, P1, R17, R11, RZ ;  /* 0x0000000b11067210 */ /* 0x001fc60007f3e0ff */
[----:B------:R-:W-:Y:S02]  /*dd5f0*/  STL [R1+0x594], R0 ;  /* 0x0005940001007387 */ /* 0x000fe40000100800 */
[----:B------:R-:W-:-:S05]  /*dd600*/  IMAD.X R7, R18, 0x1, R12, P1 ;  /* 0x0000000112077824 */ /* 0x000fca00008e060c */
[----:B------:R0:W-:Y:S04]  /*dd610*/  STL.64 [R1+0xa70], R6 ;  /* 0x000a700601007387 */ /* 0x0001e80000100a00 */
[----:B------:R-:W-:Y:S01]  /*dd620*/  STL [R1+0x5508], R12 ;  /* 0x0055080c01007387 */ /* 0x000fe20000100800 */
[----:B0-----:R-:W-:-:S05]  /*dd630*/  IADD3 R6, P1, R19, R11, RZ ;  /* 0x0000000b13067210 */ /* 0x001fca0007f3e0ff */
[----:B------:R-:W-:-:S05]  /*dd640*/  IMAD.X R7, R20, 0x1, R12, P1 ;  /* 0x0000000114077824 */ /* 0x000fca00008e060c */
[----:B------:R0:W-:Y:S02]  /*dd650*/  STL.64 [R1+0x9d8], R6 ;  /* 0x0009d80601007387 */ /* 0x0001e40000100a00 */
[----:B0-----:R-:W-:-:S05]  /*dd660*/  IADD3 R6, P1, R17, R13, RZ ;  /* 0x0000000d11067210 */ /* 0x001fca0007f3e0ff */
[----:B------:R-:W-:-:S05]  /*dd670*/  IMAD.X R7, R18, 0x1, R15, P1 ;  /* 0x0000000112077824 */ /* 0x000fca00008e060f */
[----:B------:R0:W-:Y:S04]  /*dd680*/  STL.64 [R1+0x948], R6 ;  /* 0x0009480601007387 */ /* 0x0001e80000100a00 */
[----:B------:R-:W-:Y:S04]  /*dd690*/  STL [R1+0x5510], R13 ;  /* 0x0055100d01007387 */ /* 0x000fe80000100800 */
[----:B------:R-:W-:Y:S01]  /*dd6a0*/  STL [R1+0x54ac], R15 ;  /* 0x0054ac0f01007387 */ /* 0x000fe20000100800 */
[----:B0-----:R-:W-:-:S05]  /*dd6b0*/  IADD3 R6, P1, R19, R13, RZ ;  /* 0x0000000d13067210 */ /* 0x001fca0007f3e0ff */
[----:B------:R-:W-:-:S05]  /*dd6c0*/  IMAD.X R7, R20, 0x1, R15, P1 ;  /* 0x0000000114077824 */ /* 0x000fca00008e060f */
[----:B------:R0:W-:Y:S04]  /*dd6d0*/  STL.64 [R1+0x890], R6 ;  /* 0x0008900601007387 */ /* 0x0001e80000100a00 */
[----:B------:R-:W3:Y:S04]  /*dd6e0*/  LDL.LU R27, [R1+0x120] ;  /* 0x00012000011b7983 */ /* 0x000ee80000300800 */
[----:B------:R-:W3:Y:S04]  /*dd6f0*/  LDL.LU R29, [R1+0x800] ;  /* 0x00080000011d7983 */ /* 0x000ee80000300800 */
[----:B------:R-:W3:Y:S01]  /*dd700*/  LDL.LU R23, [R1+0x114] ;  /* 0x0001140001177983 */ /* 0x000ee20000300800 */
[----:B0-----:R-:W-:-:S05]  /*dd710*/  IADD3 R6, P1, R19, R14, RZ ;  /* 0x0000000e13067210 */ /* 0x001fca0007f3e0ff */
[----:B------:R-:W-:-:S05]  /*dd720*/  IMAD.X R7, R20, 0x1, R16, P1 ;  /* 0x0000000114077824 */ /* 0x000fca00008e0610 */
[----:B------:R0:W-:Y:S04]  /*dd730*/  STL.64 [R1+0x888], R6 ;  /* 0x0008880601007387 */ /* 0x0001e80000100a00 */
[----:B------:R-:W3:Y:S04]  /*dd740*/  LDL.LU R26, [R1+0x804] ;  /* 0x00080400011a7983 */ /* 0x000ee80000300800 */
[----:B------:R-:W-:Y:S04]  /*dd750*/  STL [R1+0x54b4], R14 ;  /* 0x0054b40e01007387 */ /* 0x000fe80000100800 */
[----:B------:R-:W-:Y:S01]  /*dd760*/  STL [R1+0x54a0], R16 ;  /* 0x0054a01001007387 */ /* 0x000fe20000100800 */
[----:B0-----:R-:W-:-:S05]  /*dd770*/  IADD3 R6, P1, R17, R14, RZ ;  /* 0x0000000e11067210 */ /* 0x001fca0007f3e0ff */
[----:B------:R-:W-:Y:S01]  /*dd780*/  IMAD.X R7, R18, 0x1, R16, P1 ;  /* 0x0000000112077824 */ /* 0x000fe200008e0610 */
[----:B------:R-:W-:Y:S02]  /*dd790*/  SHF.R.U32.HI R10, RZ, 0x8, R10 ;  /* 0x00000008ff0a7819 */ /* 0x000fe4000001160a */
[----:B------:R-:W-:-:S04]  /*dd7a0*/  SHF.R.U32.HI R8, RZ, 0x8, R8 ;  /* 0x00000008ff087819 */ /* 0x000fc80000011608 */
[----:B------:R-:W-:Y:S02]  /*dd7b0*/  LOP3.LUT R8, R8, 0xffff, RZ, 0xc0, !PT ;  /* 0x0000ffff08087812 */ /* 0x000fe400078ec0ff */
[----:B--2---:R-:W-:-:S05]  /*dd7c0*/  LOP3.LUT R0, R28, 0xffff, RZ, 0xc0, !PT ;  /* 0x0000ffff1c007812 */ /* 0x004fca00078ec0ff */
[----:B------:R0:W-:Y:S01]  /*dd7d0*/  STL [R1+0x1bc], R0 ;  /* 0x0001bc0001007387 */ /* 0x0001e20000100800 */
[----:B----4-:R-:W-:-:S03]  /*dd7e0*/  LOP3.LUT R2, R21, 0xffff, RZ, 0xc0, !PT ;  /* 0x0000ffff15027812 */ /* 0x010fc600078ec0ff */
[----:B------:R-:W-:Y:S01]  /*dd7f0*/  STL.64 [R1+0x880], R6 ;  /* 0x0008800601007387 */ /* 0x000fe20000100a00 */
[----:B0-----:R-:W-:-:S04]  /*dd800*/  PRMT R0, R0, 0x3340, R1 ;  /* 0x0000334000007816 */ /* 0x001fc80000000001 */
[----:B---3--:R-:W-:Y:S01]  /*dd810*/  PRMT R0, R24, 0x5410, R0 ;  /* 0x0000541018007816 */ /* 0x008fe20000000000 */
[----:B------:R-:W-:Y:S04]  /*dd820*/  STL [R1+0x5e0], R2 ;  /* 0x0005e00201007387 */ /* 0x000fe80000100800 */
[----:B------:R0:W-:Y:S02]  /*dd830*/  STL [R1+0x1b1c], R0 ;  /* 0x001b1c0001007387 */ /* 0x0001e40000100800 */
[----:B0-----:R-:W-:-:S04]  /*dd840*/  PRMT R0, R2, 0x3340, R1 ;  /* 0x0000334002007816 */ /* 0x001fc80000000001 */
[----:B------:R-:W-:-:S05]  /*dd850*/  PRMT R0, R22, 0x5410, R0 ;  /* 0x0000541016007816 */ /* 0x000fca0000000000 */
[----:B------:R0:W-:Y:S04]  /*dd860*/  STL [R1+0x1b2c], R0 ;  /* 0x001b2c0001007387 */ /* 0x0001e80000100800 */
[----:B------:R-:W2:Y:S04]  /*dd870*/  LDL.LU R18, [R1+0x108] ;  /* 0x0001080001127983 */ /* 0x000ea80000300800 */
[----:B------:R-:W2:Y:S04]  /*dd880*/  LDL.LU R14, [R1+0x7f4] ;  /* 0x0007f400010e7983 */ /* 0x000ea80000300800 */
[----:B------:R-:W3:Y:S04]  /*dd890*/  LDL.LU R17, [R1+0xe8] ;  /* 0x0000e80001117983 */ /* 0x000ee80000300800 */
[----:B------:R-:W3:Y:S04]  /*dd8a0*/  LDL.LU R22, [R1+0x3a8] ;  /* 0x0003a80001167983 */ /* 0x000ee80000300800 */
[----:B------:R-:W4:Y:S04]  /*dd8b0*/  LDL.LU R20, [R1+0xe4] ;  /* 0x0000e40001147983 */ /* 0x000f280000300800 */
[----:B------:R-:W4:Y:S04]  /*dd8c0*/  LDL.LU R19, [R1+0x734] ;  /* 0x0007340001137983 */ /* 0x000f280000300800 */
[----:B------:R-:W4:Y:S01]  /*dd8d0*/  LDL.LU R15, [R1+0x5128] ;  /* 0x00512800010f7983 */ /* 0x000f220000300800 */
[----:B------:R-:W-:-:S03]  /*dd8e0*/  SHF.R.U32.HI R2, RZ, 0x8, R5 ;  /* 0x00000008ff027819 */ /* 0x000fc60000011605 */
[----:B------:R-:W4:Y:S01]  /*dd8f0*/  LDL.LU R13, [R1+0x4f38] ;  /* 0x004f3800010d7983 */ /* 0x000f220000300800 */
[----:B0-----:R-:W-:-:S03]  /*dd900*/  SHF.R.U32.HI R0, RZ, 0x8, R9 ;  /* 0x00000008ff007819 */ /* 0x001fc60000011609 */
[----:B------:R-:W4:Y:S01]  /*dd910*/  LDL.LU R12, [R1+0x5084] ;  /* 0x00508400010c7983 */ /* 0x000f220000300800 */
[----:B------:R-:W-:Y:S02]  /*dd920*/  LOP3.LUT R2, R2, 0xffff, RZ, 0xc0, !PT ;  /* 0x0000ffff02027812 */ /* 0x000fe400078ec0ff */
[----:B------:R-:W-:Y:S02]  /*dd930*/  LOP3.LUT R0, R0, 0xffff, RZ, 0xc0, !PT ;  /* 0x0000ffff00007812 */ /* 0x000fe400078ec0ff */
[----:B------:R-:W-:Y:S02]  /*dd940*/  LOP3.LUT R9, R10, 0xffff, RZ, 0xc0, !PT ;  /* 0x0000ffff0a097812 */ /* 0x000fe400078ec0ff */
[----:B------:R-:W-:Y:S02]  /*dd950*/  PRMT R5, R2, 0x3340, R0 ;  /* 0x0000334002057816 */ /* 0x000fe40000000000 */
[----:B------:R-:W-:-:S03]  /*dd960*/  PRMT R0, R9, 0x3340, R8 ;  /* 0x0000334009007816 */ /* 0x000fc60000000008 */
[----:B------:R-:W-:Y:S04]  /*dd970*/  STL [R1+0x3b4], R5 ;  /* 0x0003b40501007387 */ /* 0x000fe80000100800 */
[----:B------:R0:W-:Y:S02]  /*dd980*/  STL [R1+0x3ac], R0 ;  /* 0x0003ac0001007387 */ /* 0x0001e40000100800 */
[----:B0-----:R-:W-:Y:S02]  /*dd990*/  SHF.R.U32.HI R0, RZ, 0x8, R4 ;  /* 0x00000008ff007819 */ /* 0x001fe40000011604 */
[----:B------:R-:W-:-:S05]  /*dd9a0*/  PRMT R2, R29, 0x5410, R27 ;  /* 0x000054101d027816 */ /* 0x000fca000000001b */
[----:B------:R0:W-:Y:S01]  /*dd9b0*/  STL [R1+0x86c], R2 ;  /* 0x00086c0201007387 */ /* 0x0001e20000100800 */
[----:B------:R-:W-:-:S05]  /*dd9c0*/  PRMT R5, R26, 0x5410, R23 ;  /* 0x000054101a057816 */ /* 0x000fca0000000017 */
[----:B------:R1:W-:Y:S04]  /*dd9d0*/  STL [R1+0x868], R5 ;  /* 0x0008680501007387 */ /* 0x0003e80000100800 */
[----:B------:R-:W4:Y:S04]  /*dd9e0*/  LDL.LU R11, [R1+0xe0] ;  /* 0x0000e000010b7983 */ /* 0x000f280000300800 */
[----:B------:R-:W4:Y:S04]  /*dd9f0*/  LDL.LU R7, [R1+0x718] ;  /* 0x0007180001077983 */ /* 0x000f280000300800 */
[----:B------:R-:W4:Y:S01]  /*dda00*/  LDL.LU R6, [R1+0xdc] ;  /* 0x0000dc0001067983 */ /* 0x000f220000300800 */
[----:B0-----:R-:W-:-:S03]  /*dda10*/  SHF.R.U32.HI R2, RZ, 0x8, R3 ;  /* 0x00000008ff027819 */ /* 0x001fc60000011603 */
        /* <DEDUP_REMOVED lines=10> */
[----:B------:R-:W-:-:S02]  /*ddac0*/  LOP3.LUT R0, R0, 0xffff, RZ, 0xc0, !PT ;  /* 0x0000ffff00007812 */ /* 0x000fc400078ec0ff */
[----:B------:R-:W-:Y:S02]  /*ddad0*/  LOP3.LUT R2, R2, 0xffff, RZ, 0xc0, !PT ;  /* 0x0000ffff02027812 */ /* 0x000fe400078ec0ff */
[--C-:B------:R-:W-:Y:S02]  /*ddae0*/  PRMT R9, R0, 0x3340, R1.reuse ;  /* 0x0000334000097816 */ /* 0x100fe40000000001 */
[----:B------:R-:W-:-:S03]  /*ddaf0*/  PRMT R8, R2, 0x3340, R1 ;  /* 0x0000334002087816 */ /* 0x000fc60000000001 */
[----:B------:R-:W-:Y:S04]  /*ddb00*/  STL [R1+0x208], R9 ;  /* 0x0002080901007387 */ /* 0x000fe80000100800 */
[----:B------:R0:W-:Y:S01]  /*ddb10*/  STL [R1+0x204], R8 ;  /* 0x0002040801007387 */ /* 0x0001e20000100800 */
[----:B--2---:R-:W-:Y:S02]  /*ddb20*/  PRMT R0, R14, 0x5410, R18 ;  /* 0x000054100e007816 */ /* 0x004fe40000000012 */
[----:B---3--:R-:W-:Y:S02]  /*ddb30*/  PRMT R2, R22, 0x5410, R17 ;  /* 0x0000541016027816 */ /* 0x008fe40000000011 */
[----:B------:R-:W2:Y:S04]  /*ddb40*/  LDL.LU R22, [R1+0x509c] ;  /* 0x00509c0001167983 */ /* 0x000ea80000300800 */
[----:B------:R1:W-:Y:S01]  /*ddb50*/  STL [R1+0x85c], R0 ;  /* 0x00085c0001007387 */ /* 0x0003e20000100800 */
[----:B----4-:R-:W-:-:S02]  /*ddb60*/  LOP3.LUT R10, R15, 0xffff, RZ, 0xc0, !PT ;  /* 0x0000ffff0f0a7812 */ /* 0x010fc400078ec0ff */
[----:B0-----:R-:W-:Y:S02]  /*ddb70*/  LOP3.LUT R8, R13, 0xffff, RZ, 0xc0, !PT ;  /* 0x0000ffff0d087812 */ /* 0x001fe400078ec0ff */
[----:B------:R-:W-:Y:S01]  /*ddb80*/  LOP3.LUT R9, R12, 0xffff, RZ, 0xc0, !PT ;  /* 0x0000ffff0c097812 */ /* 0x000fe200078ec0ff */
[----:B------:R0:W-:Y:S01]  /*ddb90*/  STL [R1+0x860], R2 ;  /* 0x0008600201007387 */ /* 0x0001e20000100800 */
[----:B-1----:R-:W-:-:S05]  /*ddba0*/  PRMT R0, R19, 0x5410, R20 ;  /* 0x0000541013007816 */ /* 0x002fca0000000014 */
[----:B------:R1:W-:Y:S01]  /*ddbb0*/  STL [R1+0x858], R0 ;  /* 0x0008580001007387 */ /* 0x0003e20000100800 */
[----:B0-----:R-:W-:Y:S02]  /*ddbc0*/  PRMT R2, R10, 0x3340, R9 ;  /* 0x000033400a027816 */ /* 0x001fe40000000009 */
[----:B-1----:R-:W-:Y:S02]  /*ddbd0*/  PRMT R0, R8, 0x3340, R1 ;  /* 0x0000334008007816 */ /* 0x002fe40000000001 */
[----:B------:R-:W-:Y:S02]  /*ddbe0*/  SHF.R.U32.HI R8, RZ, 0x8, R8 ;  /* 0x00000008ff087819 */ /* 0x000fe40000011608 */
[----:B------:R-:W-:Y:S02]  /*ddbf0*/  PRMT R12, R2, 0x5410, R0 ;  /* 0x00005410020c7816 */ /* 0x000fe40000000000 */
[----:B------:R-:W-:Y:S02]  /*ddc00*/  SHF.R.U32.HI R2, RZ, 0x8, R10 ;  /* 0x00000008ff027819 */ /* 0x000fe4000001160a */
[----:B------:R-:W-:-:S02]  /*ddc10*/  SHF.R.U32.HI R0, RZ, 0x8, R9 ;  /* 0x00000008ff007819 */ /* 0x000fc40000011609 */
[----:B------:R-:W-:Y:S02]  /*ddc20*/  LOP3.LUT R8, R8, 0xffff, RZ, 0xc0, !PT ;  /* 0x0000ffff08087812 */ /* 0x000fe400078ec0ff */
[----:B------:R-:W-:Y:S02]  /*ddc30*/  LOP3.LUT R2, R2, 0xffff, RZ, 0xc0, !PT ;  /* 0x0000ffff02027812 */ /* 0x000fe400078ec0ff */
[----:B------:R-:W-:-:S04]  /*ddc40*/  LOP3.LUT R0, R0, 0xffff, RZ, 0xc0, !PT ;  /* 0x0000ffff00007812 */ /* 0x000fc800078ec0ff */
[----:B------:R-:W-:Y:S02]  /*ddc50*/  PRMT R9, R2, 0x3340, R0 ;  /* 0x0000334002097816 */ /* 0x000fe40000000000 */
[----:B------:R-:W-:Y:S01]  /*ddc60*/  PRMT R0, R8, 0x3340, R1 ;  /* 0x0000334008007816 */ /* 0x000fe20000000001 */
[----:B------:R-:W-:Y:S04]  /*ddc70*/  STL [R1+0x588], R12 ;  /* 0x0005880c01007387 */ /* 0x000fe80000100800 */
[----:B------:R-:W-:Y:S04]  /*ddc80*/  STL [R1+0x3a8], R9 ;  /* 0x0003a80901007387 */ /* 0x000fe80000100800 */
[----:B------:R0:W-:Y:S01]  /*ddc90*/  STL [R1+0x200], R0 ;  /* 0x0002000001007387 */ /* 0x0001e20000100800 */
[----:B------:R-:W-:-:S02]  /*ddca0*/  PRMT R2, R7, 0x5410, R11 ;  /* 0x0000541007027816 */ /* 0x000fc4000000000b */
[----:B------:R-:W-:Y:S02]  /*ddcb0*/  PRMT R5, R5, 0x5410, R6 ;  /* 0x0000541005057816 */ /* 0x000fe40000000006 */
[----:B0-----:R-:W-:Y:S01]  /*ddcc0*/  PRMT R0, R3, 0x5410, R4 ;  /* 0x0000541003007816 */ /* 0x001fe20000000004 */
[----:B------:R0:W-:Y:S04]  /*ddcd0*/  STL [R1+0x864], R2 ;  /* 0x0008640201007387 */ /* 0x0001e80000100800 */
[----:B------:R-:W-:Y:S04]  /*ddce0*/  STL [R1+0x850], R5 ;  /* 0x0008500501007387 */ /* 0x000fe80000100800 */
[----:B------:R1:W-:Y:S01]  /*ddcf0*/  STL [R1+0x854], R0 ;  /* 0x0008540001007387 */ /* 0x0003e20000100800 */
[----:B0-----:R-:W-:-:S02]  /*ddd00*/  PRMT R2, R24, 0x5410, R28 ;  /* 0x0000541018027816 */ /* 0x001fc4000000001c */
[----:B-1----:R-:W-:-:S03]  /*ddd10*/  LOP3.LUT R0, R27, 0xffff, RZ, 0xc0, !PT ;  /* 0x0000ffff1b007812 */ /* 0x002fc600078ec0ff */
[----:B------:R-:W-:Y:S04]  /*ddd20*/  STL [R1+0x84c], R2 ;  /* 0x00084c0201007387 */ /* 0x000fe80000100800 */
[----:B------:R0:W-:Y:S04]  /*ddd30*/  STL [R1+0xcc], R0 ;  /* 0x0000cc0001007387 */ /* 0x0001e80000100800 */
[----:B------:R-:W3:Y:S04]  /*ddd40*/  LDL.LU R19, [R1+0xc4] ;  /* 0x0000c40001137983 */ /* 0x000ee80000300800 */
[----:B------:R-:W3:Y:S01]  /*ddd50*/  LDL.LU R15, [R1+0x708] ;  /* 0x00070800010f7983 */ /* 0x000ee20000300800 */
[----:B------:R-:W-:-:S03]  /*ddd60*/  LOP3.LUT R20, R26, 0xffff, RZ, 0xc0, !PT ;  /* 0x0000ffff1a147812 */ /* 0x000fc600078ec0ff */
[----:B------:R-:W4:Y:S04]  /*ddd70*/  LDL.LU R13, [R1+0xc0] ;  /* 0x0000c000010d7983 */ /* 0x000f280000300800 */
[----:B------:R-:W4:Y:S01]  /*ddd80*/  LDL.LU R26, [R1+0x710] ;  /* 0x00071000011a7983 */ /* 0x000f220000300800 */
[----:B------:R-:W-:Y:S02]  /*ddd90*/  LOP3.LUT R9, R21, 0xffff, RZ, 0xc0, !PT ;  /* 0x0000ffff15097812 */ /* 0x000fe400078ec0ff */
[----:B------:R-:W-:Y:S01]  /*ddda0*/  LOP3.LUT R8, R29, 0xffff, RZ, 0xc0, !PT ;  /* 0x0000ffff1d087812 */ /* 0x000fe200078ec0ff */
[----:B------:R-:W4:Y:S04]  /*dddb0*/  LDL.LU R12, [R1+0xbc] ;  /* 0x0000bc00010c7983 */ /* 0x000f280000300800 */
[----:B------:R-:W4:Y:S01]  /*dddc0*/  LDL.LU R7, [R1+0x1fc] ;  /* 0x0001fc0001077983 */ /* 0x000f220000300800 */
[----:B0-----:R-:W-:-:S02]  /*dddd0*/  PRMT R0, R0, 0x3340, R1 ;  /* 0x0000334000007816 */ /* 0x001fc40000000001 */
[----:B------:R-:W-:Y:S02]  /*ddde0*/  PRMT R2, R9, 0x3340, R8 ;  /* 0x0000334009027816 */ /* 0x000fe40000000008 */
[----:B------:R-:W-:Y:S01]  /*dddf0*/  LOP3.LUT R11, R23, 0xffff, RZ, 0xc0, !PT ;  /* 0x0000ffff170b7812 */ /* 0x000fe200078ec0ff */
[----:B------:R-:W4:Y:S04]  /*dde00*/  LDL.LU R6, [R1+0x50f8] ;  /* 0x0050f80001067983 */ /* 0x000f280000300800 */
[----:B------:R-:W4:Y:S01]  /*dde10*/  LDL.LU R23, [R1+0x4edc] ;  /* 0x004edc0001177983 */ /* 0x000f220000300800 */
[----:B------:R-:W-:-:S05]  /*dde20*/  PRMT R0, R2, 0x5410, R0 ;  /* 0x0000541002007816 */ /* 0x000fca0000000000 */
[----:B------:R0:W-:Y:S02]  /*dde30*/  STL [R1+0x58c], R0 ;  /* 0x00058c0001007387 */ /* 0x0001e40000100800 */
[----:B0-----:R-:W-:Y:S02]  /*dde40*/  PRMT R0, R20, 0x3340, R1 ;  /* 0x0000334014007816 */ /* 0x001fe40000000001 */
[----:B--2---:R-:W-:Y:S02]  /*dde50*/  LOP3.LUT R10, R22, 0xffff, RZ, 0xc0, !PT ;  /* 0x0000ffff160a7812 */ /* 0x004fe400078ec0ff */
[----:B------:R-:W2:Y:S04]  /*dde60*/  LDL.LU R22, [R1+0x4ff4] ;  /* 0x004ff40001167983 */ /* 0x000ea80000300800 */
[----:B------:R-:W2:Y:S01]  /*dde70*/  LDL.LU R5, [R1+0xb8] ;  /* 0x0000b80001057983 */ /* 0x000ea20000300800 */
[----:B------:R-:W-:-:S03]  /*dde80*/  PRMT R2, R11, 0x3340, R10 ;  /* 0x000033400b027816 */ /* 0x000fc6000000000a */
[----:B------:R-:W2:Y:S01]  /*dde90*/  LDL.LU R4, [R1+0x3b0] ;  /* 0x0003b00001047983 */ /* 0x000ea20000300800 */
[----:B------:R-:W-:Y:S02]  /*ddea0*/  PRMT R0, R2, 0x5410, R0 ;  /* 0x0000541002007816 */ /* 0x000fe40000000000 */
[----:B------:R-:W-:-:S03]  /*ddeb0*/  SHF.R.U32.HI R2, RZ, 0x8, R9 ;  /* 0x00000008ff027819 */ /* 0x000fc60000011609 */
[----:B------:R0:W-:Y:S04]  /*ddec0*/  STL [R1+0x580], R0 ;  /* 0x0005800001007387 */ /* 0x0001e80000100800 */
[----:B------:R-:W2:Y:S04]  /*dded0*/  LDL.LU R3, [R1+0xb4] ;  /* 0x0000b40001037983 */ /* 0x000ea80000300800 */
[----:B------:R-:W2:Y:S01]  /*ddee0*/  LDL.LU R28, [R1+0x704] ;  /* 0x00070400011c7983 */ /* 0x000ea20000300800 */
[----:B------:R-:W-:-:S03]  /*ddef0*/  LOP3.LUT R2, R2, 0xffff, RZ, 0xc0, !PT ;  /* 0x0000ffff02027812 */ /* 0x000fc600078ec0ff */
[----:B------:R-:W2:Y:S04]  /*ddf00*/  LDL.LU R24, [R1+0xac] ;  /* 0x0000ac0001187983 */ /* 0x000ea80000300800 */
[----:B------:R-:W2:Y:S01]  /*ddf10*/  LDL.LU R21, [R1+0x1f8] ;  /* 0x0001f80001157983 */ /* 0x000ea20000300800 */
[----:B------:R-:W-:-:S03]  /*ddf20*/  SHF.R.U32.HI R9, RZ, 0x8, R11 ;  /* 0x00000008ff097819 */ /* 0x000fc6000001160b */
[----:B------:R-:W2:Y:S04]  /*ddf30*/  LDL.LU R27, [R1+0x5108] ;  /* 0x00510800011b7983 */ /* 0x000ea80000300800 */
[----:B------:R-:W2:Y:S01]  /*ddf40*/  LDL.LU R29, [R1+0x4eec] ;  /* 0x004eec00011d7983 */ /* 0x000ea20000300800 */
[----:B0-----:R-:W-:Y:S02]  /*ddf50*/  SHF.R.U32.HI R0, RZ, 0x8, R8 ;  /* 0x00000008ff007819 */ /* 0x001fe40000011608 */
[----:B------:R-:W-:Y:S02]  /*ddf60*/  SHF.R.U32.HI R8, RZ, 0x8, R10 ;  /* 0x00000008ff087819 */ /* 0x000fe4000001160a */
[----:B------:R-:W-:Y:S02]  /*ddf70*/  LOP3.LUT R0, R0, 0xffff, RZ, 0xc0, !PT ;  /* 0x0000ffff00007812 */ /* 0x000fe400078ec0ff */
[----:B------:R-:W-:-:S02]  /*ddf80*/  LOP3.LUT R9, R9, 0xffff, RZ, 0xc0, !PT ;  /* 0x0000ffff09097812 */ /* 0x000fc400078ec0ff */
[----:B------:R-:W-:Y:S02]  /*ddf90*/  LOP3.LUT R8, R8, 0xffff, RZ, 0xc0, !PT ;  /* 0x0000ffff08087812 */ /* 0x000fe400078ec0ff */
[----:B------:R-:W-:-:S05]  /*ddfa0*/  PRMT R0, R2, 0x3340, R0 ;  /* 0x0000334002007816 */ /* 0x000fca0000000000 */
[----:B------:R0:W-:Y:S02]  /*ddfb0*/  STL [R1+0x3b8], R0 ;  /* 0x0003b80001007387 */ /* 0x0001e40000100800 */
[----:B0-----:R-:W-:Y:S02]  /*ddfc0*/  PRMT R0, R9, 0x3340, R8 ;  /* 0x0000334009007816 */ /* 0x001fe40000000008 */
[----:B---3--:R-:W-:Y:S02]  /*ddfd0*/  PRMT R8, R15, 0x5410, R19 ;  /* 0x000054100f087816 */ /* 0x008fe40000000013 */
[----:B----4-:R-:W-:-:S03]  /*ddfe0*/  PRMT R2, R26, 0x5410, R13 ;  /* 0x000054101a027816 */ /* 0x010fc6000000000d */
[----:B------:R-:W-:Y:S04]  /*ddff0*/  STL [R1+0x57fc], R8 ;  /* 0x0057fc0801007387 */ /* 0x000fe80000100800 */
[----:B------:R0:W-:Y:S04]  /*de000*/  STL [R1+0x3a4], R0 ;  /* 0x0003a40001007387 */ /* 0x0001e80000100800 */
[----:B------:R-:W3:Y:S01]  /*de010*/  LDL.LU R26, [R1+0x5004] ;  /* 0x00500400011a7983 */ /* 0x000ee20000300800 */
[----:B------:R-:W-:Y:S02]  /*de020*/  LOP3.LUT R18, R6, 0xffff, RZ, 0xc0, !PT ;  /* 0x0000ffff06127812 */ /* 0x000fe400078ec0ff */
[----:B------:R-:W-:-:S02]  /*de030*/  LOP3.LUT R11, R23, 0xffff, RZ, 0xc0, !PT ;  /* 0x0000ffff170b7812 */ /* 0x000fc400078ec0ff */
[----:B------:R-:W-:Y:S02]  /*de040*/  PRMT R9, R7, 0x5410, R12 ;  /* 0x0000541007097816 */ /* 0x000fe4000000000c */
[----:B0-----:R-:W-:Y:S01]  /*de050*/  PRMT R0, R11, 0x3340, R1 ;  /* 0x000033400b007816 */ /* 0x001fe20000000001 */
[----:B------:R0:W-:Y:S04]  /*de060*/  STL [R1+0x5800], R2 ;  /* 0x0058000201007387 */ /* 0x0001e80000100800 */
[----:B------:R-:W-:Y:S04]  /*de070*/  STL [R1+0x57f4], R9 ;  /* 0x0057f40901007387 */ /* 0x000fe80000100800 */
[----:B------:R-:W4:Y:S01]  /*de080*/  LDL.LU R23, [R1+0xb0] ;  /* 0x0000b00001177983 */ /* 0x000f220000300800 */
[----:B------:R-:W-:-:S04]  /*de090*/  SHF.R.U32.HI R11, RZ, 0x8, R11 ;  /* 0x00000008ff0b7819 */ /* 0x000fc8000001160b */
[----:B------:R-:W-:-:S04]  /*de0a0*/  LOP3.LUT R11, R11, 0xffff, RZ, 0xc0, !PT ;  /* 0x0000ffff0b0b7812 */ /* 0x000fc800078ec0ff */
[----:B0-----:R-:W-:Y:S02]  /*de0b0*/  PRMT R2, R11, 0x3340, R1 ;  /* 0x000033400b027816 */ /* 0x001fe40000000001 */
[----:B--2---:R-:W-:Y:S02]  /*de0c0*/  LOP3.LUT R17, R22, 0xffff, RZ, 0xc0, !PT ;  /* 0x0000ffff16117812 */ /* 0x004fe400078ec0ff */
[----:B------:R-:W4:Y:S02]  /*de0d0*/  LDL.LU R22, [R1+0x700] ;  /* 0x0007000001167983 */ /* 0x000f240000300800 */
[----:B------:R-:W-:-:S04]  /*de0e0*/  PRMT R10, R18, 0x3340, R17 ;  /* 0x00003340120a7816 */ /* 0x000fc80000000011 */
[----:B------:R-:W-:Y:S02]  /*de0f0*/  PRMT R0, R10, 0x5410, R0 ;  /* 0x000054100a007816 */ /* 0x000fe40000000000 */
[----:B------:R-:W-:-:S03]  /*de100*/  SHF.R.U32.HI R10, RZ, 0x8, R18 ;  /* 0x00000008ff0a7819 */ /* 0x000fc60000011612 */
[----:B------:R0:W-:Y:S01]  /*de110*/  STL [R1+0x578], R0 ;  /* 0x0005780001007387 */ /* 0x0001e20000100800 */
[----:B------:R-:W-:Y:S02]  /*de120*/  LOP3.LUT R10, R10, 0xffff, RZ, 0xc0, !PT ;  /* 0x0000ffff0a0a7812 */ /* 0x000fe400078ec0ff */
[----:B0-----:R-:W-:-:S04]  /*de130*/  SHF.R.U32.HI R0, RZ, 0x8, R17 ;  /* 0x00000008ff007819 */ /* 0x001fc80000011611 */
[----:B------:R-:W-:-:S04]  /*de140*/  LOP3.LUT R0, R0, 0xffff, RZ, 0xc0, !PT ;  /* 0x0000ffff00007812 */ /* 0x000fc800078ec0ff */
[----:B------:R-:W-:Y:S02]  /*de150*/  PRMT R6, R10, 0x3340, R0 ;  /* 0x000033400a067816 */ /* 0x000fe40000000000 */
[----:B------:R-:W-:Y:S02]  /*de160*/  PRMT R10, R28, 0x5410, R3 ;  /* 0x000054101c0a7816 */ /* 0x000fe40000000003 */
[----:B------:R-:W-:Y:S02]  /*de170*/  PRMT R0, R4, 0x5410, R5 ;  /* 0x0000541004007816 */ /* 0x000fe40000000005 */
[----:B------:R-:W-:Y:S01]  /*de180*/  PRMT R17, R21, 0x5410, R24 ;  /* 0x0000541015117816 */ /* 0x000fe20000000018 */
[----:B------:R-:W-:Y:S04]  /*de190*/  STL [R1+0x3a0], R6 ;  /* 0x0003a00601007387 */ /* 0x000fe80000100800 */
[----:B------:R-:W-:Y:S04]  /*de1a0*/  STL [R1+0x1fc], R2 ;  /* 0x0001fc0201007387 */ /* 0x000fe80000100800 */
[----:B------:R-:W-:Y:S04]  /*de1b0*/  STL [R1+0x57f8], R10 ;  /* 0x0057f80a01007387 */ /* 0x000fe80000100800 */
[----:B------:R0:W-:Y:S04]  /*de1c0*/  STL [R1+0x848], R0 ;  /* 0x0008480001007387 */ /* 0x0001e80000100800 */
[----:B------:R-:W-:Y:S04]  /*de1d0*/  STL [R1+0x57f0], R17 ;  /* 0x0057f01101007387 */ /* 0x000fe80000100800 */
[----:B------:R-:W2:Y:S04]  /*de1e0*/  LDL.LU R16, [R1+0xa8] ;  /* 0x0000a80001107983 */ /* 0x000ea80000300800 */
[----:B------:R-:W2:Y:S01]  /*de1f0*/  LDL.LU R28, [R1+0x398] ;  /* 0x00039800011c7983 */ /* 0x000ea20000300800 */
[----:B------:R-:W-:-:S02]  /*de200*/  LOP3.LUT R19, R27, 0xffff, RZ, 0xc0, !PT ;  /* 0x0000ffff1b137812 */ /* 0x000fc400078ec0ff */
[----:B------:R-:W-:Y:S01]  /*de210*/  LOP3.LUT R7, R29, 0xffff, RZ, 0xc0, !PT ;  /* 0x0000ffff1d077812 */ /* 0x000fe200078ec0ff */
[----:B------:R-:W2:Y:S04]  /*de220*/  LDL.LU R27, [R1+0xa0] ;  /* 0x0000a000011b7983 */ /* 0x000ea80000300800 */
[----:B------:R-:W2:Y:S01]  /*de230*/  LDL.LU R29, [R1+0x1f4] ;  /* 0x0001f400011d7983 */ /* 0x000ea20000300800 */
[----:B---3--:R-:W-:-:S03]  /*de240*/  LOP3.LUT R18, R26, 0xffff, RZ, 0xc0, !PT ;  /* 0x0000ffff1a127812 */ /* 0x008fc600078ec0ff */
[----:B------:R-:W3:Y:S01]  /*de250*/  LDL.LU R26, [R1+0x1ef8] ;  /* 0x001ef800011a7983 */ /* 0x000ee20000300800 */
[----:B0-----:R-:W-:Y:S02]  /*de260*/  PRMT R0, R7, 0x3340, R1 ;  /* 0x0000334007007816 */ /* 0x001fe40000000001 */
[----:B------:R-:W-:Y:S01]  /*de270*/  PRMT R11, R19, 0x3340, R18 ;  /* 0x00003340130b7816 */ /* 0x000fe20000000012 */
[----:B------:R-:W-:Y:S04]  /*de280*/  STL [R1+0x5804], R7 ;  /* 0x0058040701007387 */ /* 0x000fe80000100800 */
[----:B------:R-:W3:Y:S04]  /*de290*/  LDL.LU R14, [R1+0x1bec] ;  /* 0x001bec00010e7983 */ /* 0x000ee80000300800 */
[----:B------:R-:W3:Y:S01]  /*de2a0*/  LDL.LU R15, [R1+0x1d78] ;  /* 0x001d7800010f7983 */ /* 0x000ee20000300800 */
[----:B------:R-:W-:-:S02]  /*de2b0*/  PRMT R0, R11, 0x5410, R0 ;  /* 0x000054100b007816 */ /* 0x000fc40000000000 */
[----:B------:R-:W-:Y:S02]  /*de2c0*/  SHF.R.U32.HI R19, RZ, 0x8, R19 ;  /* 0x00000008ff137819 */ /* 0x000fe40000011613 */
[----:B------:R-:W-:Y:S01]  /*de2d0*/  SHF.R.U32.HI R11, RZ, 0x8, R18 ;  /* 0x00000008ff0b7819 */ /* 0x000fe20000011612 */
[----:B------:R0:W-:Y:S01]  /*de2e0*/  STL [R1+0x574], R0 ;  /* 0x0005740001007387 */ /* 0x0001e20000100800 */
[----:B------:R-:W-:Y:S02]  /*de2f0*/  LOP3.LUT R18, R19, 0xffff, RZ, 0xc0, !PT ;  /* 0x0000ffff13127812 */ /* 0x000fe400078ec0ff */
[----:B------:R-:W-:Y:S02]  /*de300*/  LOP3.LUT R11, R11, 0xffff, RZ, 0xc0, !PT ;  /* 0x0000ffff0b0b7812 */ /* 0x000fe400078ec0ff */
[----:B0-----:R-:W-:-:S04]  /*de310*/  SHF.R.U32.HI R0, RZ, 0x8, R20 ;  /* 0x00000008ff007819 */ /* 0x001fc80000011614 */
[----:B------:R-:W-:-:S04]  /*de320*/  LOP3.LUT R0, R0, 0xffff, RZ, 0xc0, !PT ;  /* 0x0000ffff00007812 */ /* 0x000fc800078ec0ff */
[----:B------:R-:W-:Y:S02]  /*de330*/  PRMT R2, R0, 0x3340, R1 ;  /* 0x0000334000027816 */ /* 0x000fe40000000001 */
[----:B------:R-:W-:-:S03]  /*de340*/  PRMT R0, R18, 0x3340, R11 ;  /* 0x0000334012007816 */ /* 0x000fc6000000000b */
[----:B------:R0:W-:Y:S04]  /*de350*/  STL [R1+0x1f8], R2 ;  /* 0x0001f80201007387 */ /* 0x0001e80000100800 */
[----:B------:R-:W3:Y:S04]  /*de360*/  LDL.LU R13, [R1+0xa4] ;  /* 0x0000a400010d7983 */ /* 0x000ee80000300800 */
[----:B------:R1:W-:Y:S04]  /*de370*/  STL [R1+0x3b0], R0 ;  /* 0x0003b00001007387 */ /* 0x0003e80000100800 */
[----:B------:R-:W3:Y:S04]  /*de380*/  LDL.LU R12, [R1+0x6ec] ;  /* 0x0006ec00010c7983 */ /* 0x000ee80000300800 */
[----:B------:R-:W3:Y:S04]  /*de390*/  LDL.LU R6, [R1] ;  /* 0x0000000001067983 */ /* 0x000ee80000300800 */
[----:B------:R-:W3:Y:S04]  /*de3a0*/  LDL.LU R3, [R1+0x6e8] ;  /* 0x0006e80001037983 */ /* 0x000ee80000300800 */
[----:B------:R-:W3:Y:S04]  /*de3b0*/  LDL.LU R5, [R1+0xc] ;  /* 0x00000c0001057983 */ /* 0x000ee80000300800 */
[----:B------:R-:W3:Y:S04]  /*de3c0*/  LDL.LU R4, [R1+0x6d4] ;  /* 0x0006d40001047983 */ /* 0x000ee80000300800 */
[----:B------:R-:W3:Y:S04]  /*de3d0*/  LDL.LU R24, [R1+0x4] ;  /* 0x0000040001187983 */ /* 0x000ee80000300800 */
[----:B------:R-:W3:Y:S01]  /*de3e0*/  LDL.LU R21, [R1+0x390] ;  /* 0x0003900001157983 */ /* 0x000ee20000300800 */
[----:B----4-:R-:W-:-:S03]  /*de3f0*/  PRMT R11, R22, 0x5410, R23 ;  /* 0x00005410160b7816 */ /* 0x010fc60000000017 */
[----:B------:R-:W4:Y:S04]  /*de400*/  LDL.LU R23, [R1+0x1f1c] ;  /* 0x001f1c0001177983 */ /* 0x000f280000300800 */
[----:B------:R-:W4:Y:S04]  /*de410*/  LDL.LU R22, [R1+0x1c5c] ;  /* 0x001c5c0001167983 */ /* 0x000f280000300800 */
[----:B------:R-:W-:Y:S01]  /*de420*/  STL [R1+0x5808], R11 ;  /* 0x0058080b01007387 */ /* 0x000fe20000100800 */
[----:B--2---:R-:W-:Y:S02]  /*de430*/  PRMT R18, R28, 0x5410, R16 ;  /* 0x000054101c127816 */ /* 0x004fe40000000010 */
[----:B------:R-:W-:-:S03]  /*de440*/  PRMT R20, R29, 0x5410, R27 ;  /* 0x000054101d147816 */ /* 0x000fc6000000001b */
[----:B------:R-:W-:Y:S04]  /*de450*/  STL [R1+0x580c], R18 ;  /* 0x00580c1201007387 */ /* 0x000fe80000100800 */
[----:B------:R-:W2:Y:S04]  /*de460*/  LDL.LU R28, [R1+0x1d88] ;  /* 0x001d8800011c7983 */ /* 0x000ea80000300800 */
[----:B------:R-:W2:Y:S04]  /*de470*/  LDL.LU R27, [R1+0x1e9c] ;  /* 0x001e9c00011b7983 */ /* 0x000ea80000300800 */
[----:B------:R-:W2:Y:S04]  /*de480*/  LDL.LU R29, [R1+0x1b6c] ;  /* 0x001b6c00011d7983 */ /* 0x000ea80000300800 */
[----:B------:R-:W-:Y:S01]  /*de490*/  STL [R1+0x5810], R20 ;  /* 0x0058101401007387 */ /* 0x000fe20000100800 */
[----:B---3--:R-:W-:-:S03]  /*de4a0*/  LOP3.LUT R8, R26, 0xffff, RZ, 0xc0, !PT ;  /* 0x0000ffff1a087812 */ /* 0x008fc600078ec0ff */
[----:B------:R-:W3:Y:S01]  /*de4b0*/  LDL.LU R26, [R1+0x1d0c] ;  /* 0x001d0c00011a7983 */ /* 0x000ee20000300800 */
[----:B0-----:R-:W-:Y:S02]  /*de4c0*/  LOP3.LUT R2, R14, 0xffff, RZ, 0xc0, !PT ;  /* 0x0000ffff0e027812 */ /* 0x001fe400078ec0ff */
[----:B------:R-:W-:Y:S02]  /*de4d0*/  LOP3.LUT R7, R15, 0xffff, RZ, 0xc0, !PT ;  /* 0x0000ffff0f077812 */ /* 0x000fe400078ec0ff */
[----:B-1----:R-:W-:Y:S02]  /*de4e0*/  PRMT R0, R2, 0x3340, R1 ;  /* 0x0000334002007816 */ /* 0x002fe40000000001 */
[----:B------:R-:W-:Y:S02]  /*de4f0*/  PRMT R19, R8, 0x3340, R7 ;  /* 0x0000334008137816 */ /* 0x000fe40000000007 */
[----:B------:R-:W-:Y:S02]  /*de500*/  SHF.R.U32.HI R2, RZ, 0x8, R2 ;  /* 0x00000008ff027819 */ /* 0x000fe40000011602 */
[----:B------:R-:W-:-:S02]  /*de510*/  PRMT R9, R19, 0x5410, R0 ;  /* 0x0000541013097816 */ /* 0x000fc40000000000 */
[----:B------:R-:W-:Y:S02]  /*de520*/  SHF.R.U32.HI R19, RZ, 0x8, R8 ;  /* 0x00000008ff137819 */ /* 0x000fe40000011608 */
[----:B------:R-:W-:Y:S02]  /*de530*/  SHF.R.U32.HI R0, RZ, 0x8, R7 ;  /* 0x00000008ff007819 */ /* 0x000fe40000011607 */
[----:B------:R-:W-:Y:S02]  /*de540*/  LOP3.LUT R2, R2, 0xffff, RZ, 0xc0, !PT ;  /* 0x0000ffff02027812 */ /* 0x000fe400078ec0ff */
[----:B------:R-:W-:Y:S02]  /*de550*/  LOP3.LUT R19, R19, 0xffff, RZ, 0xc0, !PT ;  /* 0x0000ffff13137812 */ /* 0x000fe400078ec0ff */
[----:B------:R-:W-:-:S04]  /*de560*/  LOP3.LUT R0, R0, 0xffff, RZ, 0xc0, !PT ;  /* 0x0000ffff00007812 */ /* 0x000fc800078ec0ff */
[----:B------:R-:W-:Y:S02]  /*de570*/  PRMT R7, R19, 0x3340, R0 ;  /* 0x0000334013077816 */ /* 0x000fe40000000000 */
[----:B------:R-:W-:Y:S01]  /*de580*/  PRMT R0, R2, 0x3340, R1 ;  /* 0x0000334002007816 */ /* 0x000fe20000000001 */
[----:B------:R-:W-:Y:S04]  /*de590*/  STL [R1+0x564], R9 ;  /* 0x0005640901007387 */ /* 0x000fe80000100800 */
[----:B------:R-:W-:Y:S01]  /*de5a0*/  STL [R1+0x398], R7 ;  /* 0x0003980701007387 */ /* 0x000fe20000100800 */
[----:B------:R-:W-:Y:S02]  /*de5b0*/  PRMT R19, R12, 0x5410, R13 ;  /* 0x000054100c137816 */ /* 0x000fe4000000000d */
[----:B------:R-:W-:-:S02]  /*de5c0*/  PRMT R3, R3, 0x5410, R6 ;  /* 0x0000541003037816 */ /* 0x000fc40000000006 */
[----:B------:R-:W-:Y:S01]  /*de5d0*/  PRMT R2, R4, 0x5410, R5 ;  /* 0x0000541004027816 */ /* 0x000fe20000000005 */
[----:B------:R-:W-:Y:S04]  /*de5e0*/  STL [R1+0x5814], R19 ;  /* 0x0058141301007387 */ /* 0x000fe80000100800 */
[----:B------:R0:W-:Y:S04]  /*de5f0*/  STL [R1+0x1f4], R0 ;  /* 0x0001f40001007387 */ /* 0x0001e80000100800 */
[----:B------:R1:W-:Y:S04]  /*de600*/  STL [R1+0x5818], R3 ;  /* 0x0058180301007387 */ /* 0x0003e80000100800 */
[----:B------:R-:W-:Y:S01]  /*de610*/  STL [R1+0xc], R2 ;  /* 0x00000c0201007387 */ /* 0x000fe20000100800 */
[----:B0-----:R-:W-:-:S05]  /*de620*/  PRMT R0, R21, 0x5410, R24 ;  /* 0x0000541015007816 */ /* 0x001fca0000000018 */
[----:B------:R0:W-:Y:S04]  /*de630*/  STL [R1+0x4], R0 ;  /* 0x0000040001007387 */ /* 0x0001e80000100800 */
[----:B------:R-:W3:Y:S04]  /*de640*/  LDL.LU R24, [R1+0x8] ;  /* 0x0000080001187983 */ /* 0x000ee80000300800 */
[----:B------:R-:W3:Y:S01]  /*de650*/  LDL.LU R21, [R1+0x6c4] ;  /* 0x0006c40001157983 */ /* 0x000ee20000300800 */
[----:B----4-:R-:W-:Y:S02]  /*de660*/  LOP3.LUT R7, R23, 0xffff, RZ, 0xc0, !PT ;  /* 0x0000ffff17077812 */ /* 0x010fe400078ec0ff */
[----:B-1----:R-:W-:Y:S01]  /*de670*/  LOP3.LUT R3, R22, 0xffff, RZ, 0xc0, !PT ;  /* 0x0000ffff16037812 */ /* 0x002fe200078ec0ff */
[----:B------:R-:W4:Y:S04]  /*de680*/  LDL.LU R23, [R1+0x10] ;  /* 0x0000100001177983 */ /* 0x000f280000300800 */
[----:B------:R-:W4:Y:S01]  /*de690*/  LDL.LU R22, [R1+0x1ec] ;  /* 0x0001ec0001167983 */ /* 0x000f220000300800 */
[----:B0-----:R-:W-:-:S02]  /*de6a0*/  PRMT R0, R3, 0x3340, R1 ;  /* 0x0000334003007816 */ /* 0x001fc40000000001 */
[----:B--2---:R-:W-:Y:S02]  /*de6b0*/  LOP3.LUT R6, R28, 0xffff, RZ, 0xc0, !PT ;  /* 0x0000ffff1c067812 */ /* 0x004fe400078ec0ff */
[----:B------:R-:W-:Y:S02]  /*de6c0*/  LOP3.LUT R5, R27, 0xffff, RZ, 0xc0, !PT ;  /* 0x0000ffff1b057812 */ /* 0x000fe400078ec0ff */
[----:B------:R-:W-:Y:S02]  /*de6d0*/  LOP3.LUT R4, R29, 0xffff, RZ, 0xc0, !PT ;  /* 0x0000ffff1d047812 */ /* 0x000fe400078ec0ff */
[----:B------:R-:W-:-:S04]  /*de6e0*/  PRMT R8, R7, 0x3340, R6 ;  /* 0x0000334007087816 */ /* 0x000fc80000000006 */
[----:B------:R-:W-:Y:S02]  /*de6f0*/  PRMT R9, R8, 0x5410, R0 ;  /* 0x0000541008097816 */ /* 0x000fe40000000000 */
[----:B------:R-:W-:-:S03]  /*de700*/  PRMT R0, R4, 0x3340, R1 ;  /* 0x0000334004007816 */ /* 0x000fc60000000001 */
[----:B------:R-:W-:Y:S01]  /*de710*/  STL [R1+0x55c], R9 ;  /* 0x00055c0901007387 */ /* 0x000fe20000100800 */
[----:B---3--:R-:W-:-:S04]  /*de720*/  LOP3.LUT R2, R26, 0xffff, RZ, 0xc0, !PT ;  /* 0x0000ffff1a027812 */ /* 0x008fc800078ec0ff */
[----:B------:R-:W-:-:S04]  /*de730*/  PRMT R8, R5, 0x3340, R2 ;  /* 0x0000334005087816 */ /* 0x000fc80000000002 */
[----:B------:R-:W-:-:S05]  /*de740*/  PRMT R0, R8, 0x5410, R0 ;  /* 0x0000541008007816 */ /* 0x000fca0000000000 */
[----:B------:R0:W-:Y:S02]  /*de750*/  STL [R1+0x558], R0 ;  /* 0x0005580001007387 */ /* 0x0001e40000100800 */
[----:B0-----:R-:W-:Y:S02]  /*de760*/  SHF.R.U32.HI R0, RZ, 0x8, R6 ;  /* 0x00000008ff007819 */ /* 0x001fe40000011606 */
[----:B------:R-:W-:Y:S02]  /*de770*/  SHF.R.U32.HI R6, RZ, 0x8, R2 ;  /* 0x00000008ff067819 */ /* 0x000fe40000011602 */
[----:B------:R-:W2:Y:S04]  /*de780*/  LDL.LU R2, [R1+0x14] ;  /* 0x0000140001027983 */ /* 0x000ea80000300800 */
[----:B------:R-:W2:Y:S04]  /*de790*/  LDL.LU R26, [R1+0x6c0] ;  /* 0x0006c000011a7983 */ /* 0x000ea80000300800 */
[----:B------:R-:W3:Y:S04]  /*de7a0*/  LDL.LU R8, [R1+0x18] ;  /* 0x0000180001087983 */ /* 0x000ee80000300800 */
        /* <DEDUP_REMOVED lines=11> */
[----:B------:R-:W-:Y:S02]  /*de860*/  LOP3.LUT R5, R5, 0xffff, RZ, 0xc0, !PT ;  /* 0x0000ffff05057812 */ /* 0x000fe400078ec0ff */
[----:B------:R-:W-:-:S02]  /*de870*/  PRMT R7, R7, 0x3340, R0 ;  /* 0x0000334007077816 */ /* 0x000fc40000000000 */
[----:B------:R-:W-:-:S03]  /*de880*/  PRMT R0, R5, 0x3340, R6 ;  /* 0x0000334005007816 */ /* 0x000fc60000000006 */
[----:B------:R-:W-:Y:S04]  /*de890*/  STL [R1+0x390], R7 ;  /* 0x0003900701007387 */ /* 0x000fe80000100800 */
[----:B------:R0:W-:Y:S01]  /*de8a0*/  STL [R1+0x38c], R0 ;  /* 0x00038c0001007387 */ /* 0x0001e20000100800 */
[----:B------:R-:W-:Y:S02]  /*de8b0*/  PRMT R6, R21, 0x5410, R24 ;  /* 0x0000541015067816 */ /* 0x000fe40000000018 */
[----:B0-----:R-:W-:-:S03]  /*de8c0*/  SHF.R.U32.HI R0, RZ, 0x8, R4 ;  /* 0x00000008ff007819 */ /* 0x001fc60000011604 */
[----:B------:R0:W-:Y:S01]  /*de8d0*/  STL [R1+0x8], R6 ;  /* 0x0000080601007387 */ /* 0x0001e20000100800 */
[----:B------:R-:W-:-:S04]  /*de8e0*/  LOP3.LUT R0, R0, 0xffff, RZ, 0xc0, !PT ;  /* 0x0000ffff00007812 */ /* 0x000fc800078ec0ff */
[----:B------:R-:W-:Y:S02]  /*de8f0*/  PRMT R7, R0, 0x3340, R1 ;  /* 0x0000334000077816 */ /* 0x000fe40000000001 */
[----:B----4-:R-:W-:-:S05]  /*de900*/  PRMT R5, R22, 0x5410, R23 ;  /* 0x0000541016057816 */ /* 0x010fca0000000017 */
[----:B------:R1:W-:Y:S04]  /*de910*/  STL [R1+0x10], R5 ;  /* 0x0000100501007387 */ /* 0x0003e80000100800 */
[----:B------:R-:W4:Y:S04]  /*de920*/  LDL.LU R14, [R1+0x20] ;  /* 0x00002000010e7983 */ /* 0x000f280000300800 */
        /* <DEDUP_REMOVED lines=8> */
[----:B------:R0:W-:Y:S01]  /*de9b0*/  STL [R1+0x1f0], R7 ;  /* 0x0001f00701007387 */ /* 0x0001e20000100800 */
[----:B--2---:R-:W-:-:S03]  /*de9c0*/  PRMT R0, R26, 0x5410, R2 ;  /* 0x000054101a007816 */ /* 0x004fc60000000002 */
[----:B------:R-:W2:Y:S01]  /*de9d0*/  LDL.LU R26, [R1+0x1ba8] ;  /* 0x001ba800011a7983 */ /* 0x000ea20000300800 */
[----:B------:R-:W-:-:S04]  /*de9e0*/  SHF.R.U32.HI R3, RZ, 0x8, R3 ;  /* 0x00000008ff037819 */ /* 0x000fc80000011603 */
[----:B------:R-:W-:-:S04]  /*de9f0*/  LOP3.LUT R3, R3, 0xffff, RZ, 0xc0, !PT ;  /* 0x0000ffff03037812 */ /* 0x000fc800078ec0ff */
[----:B------:R-:W-:Y:S02]  /*dea00*/  PRMT R3, R3, 0x3340, R1 ;  /* 0x0000334003037816 */ /* 0x000fe40000000001 */
[----:B---3--:R-:W-:-:S03]  /*dea10*/  PRMT R15, R15, 0x5410, R8 ;  /* 0x000054100f0f7816 */ /* 0x008fc60000000008 */
[----:B------:R-:W-:Y:S04]  /*dea20*/  STL [R1+0x1ec], R3 ;  /* 0x0001ec0301007387 */ /* 0x000fe80000100800 */
[----:B------:R1:W-:Y:S01]  /*dea30*/  STL [R1+0x14], R0 ;  /* 0x0000140001007387 */ /* 0x0003e20000100800 */
[----:B------:R-:W-:Y:S02]  /*dea40*/  LOP3.LUT R2, R27, 0xffff, RZ, 0xc0, !PT ;  /* 0x0000ffff1b027812 */ /* 0x000fe400078ec0ff */
[----:B0-----:R-:W-:Y:S01]  /*dea50*/  LOP3.LUT R7, R29, 0xffff, RZ, 0xc0, !PT ;  /* 0x0000ffff1d077812 */ /* 0x001fe200078ec0ff */
[----:B------:R-:W-:Y:S01]  /*dea60*/  STL [R1+0x581c], R15 ;  /* 0x00581c0f01007387 */ /* 0x000fe20000100800 */
[----:B-1----:R-:W-:Y:S02]  /*dea70*/  PRMT R0, R13, 0x5410, R16 ;  /* 0x000054100d007816 */ /* 0x002fe40000000010 */
[----:B------:R-:W-:-:S03]  /*dea80*/  LOP3.LUT R3, R12, 0xffff, RZ, 0xc0, !PT ;  /* 0x0000ffff0c037812 */ /* 0x000fc600078ec0ff */
[----:B------:R0:W-:Y:S01]  /*dea90*/  STL [R1+0x1c], R0 ;  /* 0x00001c0001007387 */ /* 0x0001e20000100800 */
[----:B------:R-:W-:-:S03]  /*deaa0*/  PRMT R8, R3, 0x3340, R7 ;  /* 0x0000334003087816 */ /* 0x000fc60000000007 */
[----:B------:R-:W3:Y:S04]  /*deab0*/  LDL.LU R13, [R1+0x1d48] ;  /* 0x001d4800010d7983 */ /* 0x000ee80000300800 */
[----:B------:R-:W3:Y:S01]  /*deac0*/  LDL.LU R12, [R1+0x5190] ;  /* 0x00519000010c7983 */ /* 0x000ee20000300800 */
[----:B------:R-:W-:-:S03]  /*dead0*/  SHF.R.U32.HI R3, RZ, 0x8, R3 ;  /* 0x00000008ff037819 */ /* 0x000fc60000011603 */
[----:B------:R-:W3:Y:S04]  /*deae0*/  LDL.LU R27, [R1+0x4fd0] ;  /* 0x004fd000011b7983 */ /* 0x000ee80000300800 */
[----:B------:R-:W3:Y:S01]  /*deaf0*/  LDL.LU R29, [R1+0x50ec] ;  /* 0x0050ec00011d7983 */ /* 0x000ee20000300800 */
[----:B0-----:R-:W-:Y:S02]  /*deb00*/  PRMT R0, R2, 0x3340, R1 ;  /* 0x0000334002007816 */ /* 0x001fe40000000001 */
[----:B------:R-:W-:Y:S02]  /*deb10*/  SHF.R.U32.HI R2, RZ, 0x8, R2 ;  /* 0x00000008ff027819 */ /* 0x000fe40000011602 */
[----:B------:R-:W-:Y:S02]  /*deb20*/  PRMT R8, R8, 0x5410, R0 ;  /* 0x0000541008087816 */ /* 0x000fe40000000000 */
[----:B------:R-:W-:-:S02]  /*deb30*/  SHF.R.U32.HI R0, RZ, 0x8, R7 ;  /* 0x00000008ff007819 */ /* 0x000fc40000011607 */
[----:B------:R-:W-:Y:S02]  /*deb40*/  LOP3.LUT R3, R3, 0xffff, RZ, 0xc0, !PT ;  /* 0x0000ffff03037812 */ /* 0x000fe400078ec0ff */
[----:B------:R-:W-:Y:S02]  /*deb50*/  LOP3.LUT R2, R2, 0xffff, RZ, 0xc0, !PT ;  /* 0x0000ffff02027812 */ /* 0x000fe400078ec0ff */
[----:B------:R-:W-:Y:S02]  /*deb60*/  LOP3.LUT R0, R0, 0xffff, RZ, 0xc0, !PT ;  /* 0x0000ffff00007812 */ /* 0x000fe400078ec0ff */
[----:B------:R-:W-:Y:S02]  /*deb70*/  PRMT R2, R2, 0x3340, R1 ;  /* 0x0000334002027816 */ /* 0x000fe40000000001 */
[----:B------:R-:W-:Y:S01]  /*deb80*/  PRMT R3, R3, 0x3340, R0 ;  /* 0x0000334003037816 */ /* 0x000fe20000000000 */
[----:B------:R-:W-:Y:S04]  /*deb90*/  STL [R1+0x52c], R8 ;  /* 0x00052c0801007387 */ /* 0x000fe80000100800 */
[----:B------:R0:W-:Y:S04]  /*deba0*/  STL [R1+0x388], R3 ;  /* 0x0003880301007387 */ /* 0x0001e80000100800 */
[----:B------:R1:W-:Y:S01]  /*debb0*/  STL [R1+0x1e8], R2 ;  /* 0x0001e80201007387 */ /* 0x0003e20000100800 */
[----:B----4-:R-:W-:-:S05]  /*debc0*/  PRMT R0, R6, 0x5410, R14 ;  /* 0x0000541006007816 */ /* 0x010fca000000000e */
[----:B------:R4:W-:Y:S01]  /*debd0*/  STL [R1+0x20], R0 ;  /* 0x0000200001007387 */ /* 0x0009e20000100800 */
[----:B0-----:R-:W-:Y:S02]  /*debe0*/  PRMT R3, R4, 0x5410, R5 ;  /* 0x0000541004037816 */ /* 0x001fe40000000005 */
[----:B-1----:R-:W-:Y:S02]  /*debf0*/  PRMT R2, R24, 0x5410, R28 ;  /* 0x0000541018027816 */ /* 0x002fe4000000001c */
[----:B----4-:R-:W-:Y:S01]  /*dec00*/  PRMT R0, R23, 0x5410, R21 ;  /* 0x0000541017007816 */ /* 0x010fe20000000015 */
[----:B------:R-:W-:Y:S04]  /*dec10*/  STL [R1+0x24], R3 ;  /* 0x0000240301007387 */ /* 0x000fe80000100800 */
[----:B------:R-:W-:Y:S04]  /*dec20*/  STL [R1+0x28], R2 ;  /* 0x0000280201007387 */ /* 0x000fe80000100800 */
[----:B------:R-:W4:Y:S04]  /*dec30*/  LDL.LU R6, [R1+0x30] ;  /* 0x0000300001067983 */ /* 0x000f280000300800 */
[----:B------:R0:W-:Y:S04]  /*dec40*/  STL [R1+0x2c], R0 ;  /* 0x00002c0001007387 */ /* 0x0001e80000100800 */
[----:B------:R-:W4:Y:S01]  /*dec50*/  LDL.LU R5, [R1+0x678] ;  /* 0x0006780001057983 */ /* 0x000f220000300800 */
[----:B------:R-:W-:-:S03]  /*dec60*/  LOP3.LUT R8, R22, 0xffff, RZ, 0xc0, !PT ;  /* 0x0000ffff16087812 */ /* 0x000fc600078ec0ff */
[----:B------:R-:W4:Y:S04]  /*dec70*/  LDL.LU R23, [R1+0x34] ;  /* 0x0000340001177983 */ /* 0x000f280000300800 */
[----:B------:R-:W4:Y:S04]  /*dec80*/  LDL.LU R22, [R1+0x37c] ;  /* 0x00037c0001167983 */ /* 0x000f280000300800 */
[----:B------:R-:W4:Y:S04]  /*dec90*/  LDL.LU R4, [R1+0x38] ;  /* 0x0000380001047983 */ /* 0x000f280000300800 */
[----:B------:R-:W4:Y:S04]  /*deca0*/  LDL.LU R28, [R1+0x1e4] ;  /* 0x0001e400011c7983 */ /* 0x000f280000300800 */
[----:B------:R-:W4:Y:S04]  /*decb0*/  LDL.LU R24, [R1+0x5148] ;  /* 0x0051480001187983 */ /* 0x000f280000300800 */
[----:B------:R-:W4:Y:S01]  /*decc0*/  LDL.LU R21, [R1+0x4f64] ;  /* 0x004f640001157983 */ /* 0x000f220000300800 */
[----:B--2---:R-:W-:-:S03]  /*decd0*/  LOP3.LUT R17, R26, 0xffff, RZ, 0xc0, !PT ;  /* 0x0000ffff1a117812 */ /* 0x004fc600078ec0ff */
[----:B------:R-:W2:Y:S01]  /*dece0*/  LDL.LU R26, [R1+0x505c] ;  /* 0x00505c00011a7983 */ /* 0x000ea20000300800 */
[----:B0-----:R-:W-:-:S03]  /*decf0*/  PRMT R0, R17, 0x3340, R1 ;  /* 0x0000334011007816 */ /* 0x001fc60000000001 */
[----:B------:R-:W-:Y:S01]  /*ded00*/  STL [R1+0x5820], R17 ;  /* 0x0058201101007387 */ /* 0x000fe20000100800 */
[----:B---3--:R-:W-:Y:S02]  /*ded10*/  LOP3.LUT R9, R13, 0xffff, RZ, 0xc0, !PT ;  /* 0x0000ffff0d097812 */ /* 0x008fe400078ec0ff */
[----:B------:R-:W-:Y:S02]  /*ded20*/  LOP3.LUT R2, R12, 0xffff, RZ, 0xc0, !PT ;  /* 0x0000ffff0c027812 */ /* 0x000fe400078ec0ff */
[----:B------:R-:W-:Y:S02]  /*ded30*/  LOP3.LUT R7, R27, 0xffff, RZ, 0xc0, !PT ;  /* 0x0000ffff1b077812 */ /* 0x000fe400078ec0ff */
[----:B------:R-:W-:Y:S02]  /*ded40*/  PRMT R10, R8, 0x3340, R9 ;  /* 0x00003340080a7816 */ /* 0x000fe40000000009 */
[----:B------:R-:W-:Y:S02]  /*ded50*/  LOP3.LUT R3, R29, 0xffff, RZ, 0xc0, !PT ;  /* 0x0000ffff1d037812 */ /* 0x000fe400078ec0ff */
[----:B------:R-:W-:-:S02]  /*ded60*/  PRMT R11, R10, 0x5410, R0 ;  /* 0x000054100a0b7816 */ /* 0x000fc40000000000 */
[----:B------:R-:W-:Y:S02]  /*ded70*/  PRMT R0, R7, 0x3340, R1 ;  /* 0x0000334007007816 */ /* 0x000fe40000000001 */
[----:B------:R-:W-:Y:S02]  /*ded80*/  PRMT R10, R2, 0x3340, R3 ;  /* 0x00003340020a7816 */ /* 0x000fe40000000003 */
[----:B------:R-:W-:Y:S02]  /*ded90*/  SHF.R.U32.HI R8, RZ, 0x8, R8 ;  /* 0x00000008ff087819 */ /* 0x000fe40000011608 */
[----:B------:R-:W-:Y:S02]  /*deda0*/  PRMT R10, R10, 0x5410, R0 ;  /* 0x000054100a0a7816 */ /* 0x000fe40000000000 */
[----:B------:R-:W-:Y:S02]  /*dedb0*/  SHF.R.U32.HI R0, RZ, 0x8, R9 ;  /* 0x00000008ff007819 */ /* 0x000fe40000011609 */
[----:B------:R-:W-:-:S02]  /*dedc0*/  SHF.R.U32.HI R2, RZ, 0x8, R2 ;  /* 0x00000008ff027819 */ /* 0x000fc40000011602 */
[----:B------:R-:W-:Y:S02]  /*dedd0*/  SHF.R.U32.HI R3, RZ, 0x8, R3 ;  /* 0x00000008ff037819 */ /* 0x000fe40000011603 */
[----:B------:R-:W-:Y:S02]  /*dede0*/  LOP3.LUT R8, R8, 0xffff, RZ, 0xc0, !PT ;  /* 0x0000ffff08087812 */ /* 0x000fe400078ec0ff */
[----:B------:R-:W-:Y:S02]  /*dedf0*/  LOP3.LUT R0, R0, 0xffff, RZ, 0xc0, !PT ;  /* 0x0000ffff00007812 */ /* 0x000fe400078ec0ff */
[----:B------:R-:W-:Y:S02]  /*dee00*/  LOP3.LUT R2, R2, 0xffff, RZ, 0xc0, !PT ;  /* 0x0000ffff02027812 */ /* 0x000fe400078ec0ff */
[----:B------:R-:W-:Y:S01]  /*dee10*/  LOP3.LUT R3, R3, 0xffff, RZ, 0xc0, !PT ;  /* 0x0000ffff03037812 */ /* 0x000fe200078ec0ff */
[----:B------:R-:W-:Y:S01]  /*dee20*/  STL [R1+0x540], R11 ;  /* 0x0005400b01007387 */ /* 0x000fe20000100800 */
[----:B------:R-:W-:-:S03]  /*dee30*/  PRMT R0, R8, 0x3340, R0 ;  /* 0x0000334008007816 */ /* 0x000fc60000000000 */
[----:B------:R-:W-:Y:S01]  /*dee40*/  STL [R1+0x520], R10 ;  /* 0x0005200a01007387 */ /* 0x000fe20000100800 */
[----:B------:R-:W-:-:S03]  /*dee50*/  PRMT R3, R2, 0x3340, R3 ;  /* 0x0000334002037816 */ /* 0x000fc60000000003 */
[----:B------:R-:W3:Y:S04]  /*dee60*/  LDL.LU R27, [R1+0x3c] ;  /* 0x00003c00011b7983 */ /* 0x000ee80000300800 */
[----:B------:R-:W3:Y:S04]  /*dee70*/  LDL.LU R29, [R1+0x45c] ;  /* 0x00045c00011d7983 */ /* 0x000ee80000300800 */
[----:B------:R0:W-:Y:S04]  /*dee80*/  STL [R1+0x394], R0 ;  /* 0x0003940001007387 */ /* 0x0001e80000100800 */
[----:B------:R-:W-:Y:S01]  /*dee90*/  STL [R1+0x380], R3 ;  /* 0x0003800301007387 */ /* 0x000fe20000100800 */
[----:B----4-:R-:W-:-:S02]  /*deea0*/  PRMT R2, R5, 0x5410, R6 ;  /* 0x0000541005027816 */ /* 0x010fc40000000006 */
[----:B0-----:R-:W-:Y:S02]  /*deeb0*/  PRMT R0, R22, 0x5410, R23 ;  /* 0x0000541016007816 */ /* 0x001fe40000000017 */
[----:B------:R-:W4:Y:S04]  /*deec0*/  LDL.LU R23, [R1+0x40] ;  /* 0x0000400001177983 */ /* 0x000f280000300800 */
[----:B------:R-:W-:Y:S04]  /*deed0*/  STL [R1+0x30], R2 ;  /* 0x0000300201007387 */ /* 0x000fe80000100800 */
[----:B------:R-:W4:Y:S04]  /*deee0*/  LDL.LU R22, [R1+0x1e0] ;  /* 0x0001e00001167983 */ /* 0x000f280000300800 */
[----:B------:R0:W-:Y:S02]  /*deef0*/  STL [R1+0x34], R0 ;  /* 0x0000340001007387 */ /* 0x0001e40000100800 */
[----:B0-----:R-:W-:-:S05]  /*def00*/  PRMT R0, R28, 0x5410, R4 ;  /* 0x000054101c007816 */ /* 0x001fca0000000004 */
[----:B------:R0:W-:Y:S04]  /*def10*/  STL [R1+0x38], R0 ;  /* 0x0000380001007387 */ /* 0x0001e80000100800 */
[----:B------:R-:W4:Y:S01]  /*def20*/  LDL.LU R11, [R1+0x44] ;  /* 0x00004400010b7983 */ /* 0x000f220000300800 */
[----:B--2---:R-:W-:-:S03]  /*def30*/  LOP3.LUT R5, R26, 0xffff, RZ, 0xc0, !PT ;  /* 0x0000ffff1a057812 */ /* 0x004fc600078ec0ff */
[----:B------:R-:W2:Y:S01]  /*def40*/  LDL.LU R26, [R1+0x458] ;  /* 0x00045800011a7983 */ /* 0x000ea20000300800 */
[----:B------:R-:W-:Y:S02]  /*def50*/  LOP3.LUT R4, R24, 0xffff, RZ, 0xc0, !PT ;  /* 0x0000ffff18047812 */ /* 0x000fe400078ec0ff */
[----:B------:R-:W-:Y:S01]  /*def60*/  LOP3.LUT R3, R21, 0xffff, RZ, 0xc0, !PT ;  /* 0x0000ffff15037812 */ /* 0x000fe200078ec0ff */
[----:B------:R-:W2:Y:S04]  /*def70*/  LDL.LU R2, [R1+0x5150] ;  /* 0x0051500001027983 */ /* 0x000ea80000300800 */
[----:B------:R-:W2:Y:S01]  /*def80*/  LDL.LU R10, [R1+0x4f78] ;  /* 0x004f7800010a7983 */ /* 0x000ea20000300800 */
[----:B------:R-:W-:Y:S02]  /*def90*/  PRMT R6, R4, 0x3340, R5 ;  /* 0x0000334004067816 */ /* 0x000fe40000000005 */
[----:B0-----:R-:W-:-:S02]  /*defa0*/  PRMT R0, R3, 0x3340, R1 ;  /* 0x0000334003007816 */ /* 0x001fc40000000001 */
[----:B------:R-:W-:Y:S01]  /*defb0*/  SHF.R.U32.HI R4, RZ, 0x8, R4 ;  /* 0x00000008ff047819 */ /* 0x000fe20000011604 */
[----:B------:R-:W2:Y:S01]  /*defc0*/  LDL.LU R9, [R1+0x5064] ;  /* 0x0050640001097983 */ /* 0x000ea20000300800 */
[----:B------:R-:W-:Y:S02]  /*defd0*/  PRMT R6, R6, 0x5410, R0 ;  /* 0x0000541006067816 */ /* 0x000fe40000000000 */
[----:B------:R-:W-:Y:S02]  /*defe0*/  SHF.R.U32.HI R0, RZ, 0x8, R5 ;  /* 0x00000008ff007819 */ /* 0x000fe40000011605 */
[----:B------:R-:W-:Y:S02]  /*deff0*/  SHF.R.U32.HI R3, RZ, 0x8, R3 ;  /* 0x00000008ff037819 */ /* 0x000fe40000011603 */
[----:B------:R-:W-:Y:S02]  /*df000*/  LOP3.LUT R4, R4, 0xffff, RZ, 0xc0, !PT ;  /* 0x0000ffff04047812 */ /* 0x000fe400078ec0ff */
[----:B------:R-:W-:-:S02]  /*df010*/  LOP3.LUT R0, R0, 0xffff, RZ, 0xc0, !PT ;  /* 0x0000ffff00007812 */ /* 0x000fc400078ec0ff */
[----:B------:R-:W-:Y:S02]  /*df020*/  LOP3.LUT R3, R3, 0xffff, RZ, 0xc0, !PT ;  /* 0x0000ffff03037812 */ /* 0x000fe400078ec0ff */
[----:B------:R-:W-:Y:S02]  /*df030*/  PRMT R4, R4, 0x3340, R0 ;  /* 0x0000334004047816 */ /* 0x000fe40000000000 */
[----:B------:R-:W-:Y:S01]  /*df040*/  PRMT R0, R3, 0x3340, R1 ;  /* 0x0000334003007816 */ /* 0x000fe20000000001 */
[----:B------:R0:W-:Y:S04]  /*df050*/  STL [R1+0x514], R6 ;  /* 0x0005140601007387 */ /* 0x0001e80000100800 */
[----:B------:R1:W-:Y:S04]  /*df060*/  STL [R1+0x37c], R4 ;  /* 0x00037c0401007387 */ /* 0x0003e80000100800 */
[----:B------:R-:W2:Y:S04]  /*df070*/  LDL.LU R8, [R1+0x4c] ;  /* 0x00004c0001087983 */ /* 0x000ea80000300800 */
[----:B------:R2:W-:Y:S04]  /*df080*/  STL [R1+0x1e4], R0 ;  /* 0x0001e40001007387 */ /* 0x0005e80000100800 */
[----:B------:R-:W2:Y:S04]  /*df090*/  LDL.LU R21, [R1+0x41c] ;  /* 0x00041c0001157983 */ /* 0x000ea80000300800 */
[----:B------:R-:W2:Y:S04]  /*df0a0*/  LDL.LU R16, [R1+0x48] ;  /* 0x0000480001107983 */ /* 0x000ea80000300800 */
[----:B------:R-:W2:Y:S04]  /*df0b0*/  LDL.LU R24, [R1+0x410] ;  /* 0x0004100001187983 */ /* 0x000ea80000300800 */
[----:B------:R-:W2:Y:S01]  /*df0c0*/  LDL.LU R14, [R1+0x50] ;  /* 0x00005000010e7983 */ /* 0x000ea20000300800 */
[----:B---3--:R-:W-:-:S03]  /*df0d0*/  PRMT R5, R29, 0x5410, R27 ;  /* 0x000054101d057816 */ /* 0x008fc6000000001b */
[----:B------:R-:W3:Y:S04]  /*df0e0*/  LDL.LU R27, [R1+0x378] ;  /* 0x00037800011b7983 */ /* 0x000ee80000300800 */
[----:B------:R-:W3:Y:S04]  /*df0f0*/  LDL.LU R13, [R1+0x58] ;  /* 0x00005800010d7983 */ /* 0x000ee80000300800 */
[----:B------:R-:W3:Y:S04]  /*df100*/  LDL.LU R29, [R1+0x374] ;  /* 0x00037400011d7983 */ /* 0x000ee80000300800 */
[----:B------:R-:W-:Y:S04]  /*df110*/  STL [R1+0x57dc], R5 ;  /* 0x0057dc0501007387 */ /* 0x000fe80000100800 */
[----:B0-----:R-:W3:Y:S04]  /*df120*/  LDL.LU R6, [R1+0x206c] ;  /* 0x00206c0001067983 */ /* 0x001ee80000300800 */
[----:B------:R-:W3:Y:S04]  /*df130*/  LDL.LU R12, [R1+0x1ccc] ;  /* 0x001ccc00010c7983 */ /* 0x000ee80000300800 */
[----:B-1----:R-:W3:Y:S01]  /*df140*/  LDL.LU R4, [R1+0x1e6c] ;  /* 0x001e6c0001047983 */ /* 0x002ee20000300800 */
[----:B----4-:R-:W-:-:S03]  /*df150*/  PRMT R28, R22, 0x5410, R23 ;  /* 0x00005410161c7816 */ /* 0x010fc60000000017 */
[----:B------:R-:W4:Y:S04]  /*df160*/  LDL.LU R23, [R1+0x2078] ;  /* 0x0020780001177983 */ /* 0x000f280000300800 */
[----:B------:R-:W4:Y:S04]  /*df170*/  LDL.LU R22, [R1+0x1cd8] ;  /* 0x001cd80001167983 */ /* 0x000f280000300800 */
[----:B------:R0:W-:Y:S01]  /*df180*/  STL [R1+0x57d8], R28 ;  /* 0x0057d81c01007387 */ /* 0x0001e20000100800 */
[----:B--2---:R-:W-:-:S03]  /*df190*/  PRMT R0, R26, 0x5410, R11 ;  /* 0x000054101a007816 */ /* 0x004fc6000000000b */
[----:B------:R-:W2:Y:S01]  /*df1a0*/  LDL.LU R26, [R1+0x1e78] ;  /* 0x001e7800011a7983 */ /* 0x000ea20000300800 */
[----:B------:R-:W-:Y:S02]  /*df1b0*/  LOP3.LUT R2, R2, 0xffff, RZ, 0xc0, !PT ;  /* 0x0000ffff02027812 */ /* 0x000fe400078ec0ff */
[----:B0-----:R-:W-:Y:S01]  /*df1c0*/  LOP3.LUT R28, R10, 0xffff, RZ, 0xc0, !PT ;  /* 0x0000ffff0a1c7812 */ /* 0x001fe200078ec0ff */
[----:B------:R0:W-:Y:S01]  /*df1d0*/  STL [R1+0x44], R0 ;  /* 0x0000440001007387 */ /* 0x0001e20000100800 */
[----:B------:R-:W-:-:S04]  /*df1e0*/  LOP3.LUT R3, R9, 0xffff, RZ, 0xc0, !PT ;  /* 0x0000ffff09037812 */ /* 0x000fc800078ec0ff */
[----:B------:R-:W-:Y:S02]  /*df1f0*/  PRMT R5, R2, 0x3340, R3 ;  /* 0x0000334002057816 */ /* 0x000fe40000000003 */
[----:B0-----:R-:W-:-:S04]  /*df200*/  PRMT R0, R28, 0x3340, R1 ;  /* 0x000033401c007816 */ /* 0x001fc80000000001 */
[----:B------:R-:W-:Y:S02]  /*df210*/  PRMT R5, R5, 0x5410, R0 ;  /* 0x0000541005057816 */ /* 0x000fe40000000000 */
[----:B------:R-:W-:Y:S02]  /*df220*/  SHF.R.U32.HI R0, RZ, 0x8, R7 ;  /* 0x00000008ff007819 */ /* 0x000fe40000011607 */
[----:B------:R-:W-:Y:S02]  /*df230*/  SHF.R.U32.HI R2, RZ, 0x8, R2 ;  /* 0x00000008ff027819 */ /* 0x000fe40000011602 */
[----:B------:R-:W-:Y:S02]  /*df240*/  SHF.R.U32.HI R3, RZ, 0x8, R3 ;  /* 0x00000008ff037819 */ /* 0x000fe40000011603 */
[----:B------:R-:W-:Y:S01]  /*df250*/  LOP3.LUT R0, R0, 0xffff, RZ, 0xc0, !PT ;  /* 0x0000ffff00007812 */ /* 0x000fe200078ec0ff */
[----:B------:R-:W-:Y:S04]  /*df260*/  STL [R1+0x5824], R28 ;  /* 0x0058241c01007387 */ /* 0x000fe80000100800 */
[----:B------:R0:W-:Y:S01]  /*df270*/  STL [R1+0x50c], R5 ;  /* 0x00050c0501007387 */ /* 0x0001e20000100800 */
[----:B------:R-:W-:-:S02]  /*df280*/  LOP3.LUT R2, R2, 0xffff, RZ, 0xc0, !PT ;  /* 0x0000ffff02027812 */ /* 0x000fc400078ec0ff */
[----:B------:R-:W-:Y:S02]  /*df290*/  LOP3.LUT R3, R3, 0xffff, RZ, 0xc0, !PT ;  /* 0x0000ffff03037812 */ /* 0x000fe400078ec0ff */
[----:B------:R-:W-:Y:S02]  /*df2a0*/  PRMT R21, R21, 0x5410, R8 ;  /* 0x0000541015157816 */ /* 0x000fe40000000008 */
[----:B------:R-:W-:Y:S02]  /*df2b0*/  PRMT R24, R24, 0x5410, R16 ;  /* 0x0000541018187816 */ /* 0x000fe40000000010 */
[----:B0-----:R-:W-:Y:S02]  /*df2c0*/  PRMT R5, R0, 0x3340, R1 ;  /* 0x0000334000057816 */ /* 0x001fe40000000001 */
[----:B------:R-:W-:-:S03]  /*df2d0*/  PRMT R0, R2, 0x3340, R3 ;  /* 0x0000334002007816 */ /* 0x000fc60000000003 */
[----:B------:R-:W-:Y:S04]  /*df2e0*/  STL [R1+0x1e0], R5 ;  /* 0x0001e00501007387 */ /* 0x000fe80000100800 */
[----:B------:R0:W-:Y:S04]  /*df2f0*/  STL [R1+0x57e0], R21 ;  /* 0x0057e01501007387 */ /* 0x0001e80000100800 */
[----:B------:R1:W-:Y:S04]  /*df300*/  STL [R1+0x384], R0 ;  /* 0x0003840001007387 */ /* 0x0003e80000100800 */
[----:B------:R-:W-:Y:S01]  /*df310*/  STL [R1+0x57e4], R24 ;  /* 0x0057e41801007387 */ /* 0x000fe20000100800 */
[----:B---3--:R-:W-:-:S02]  /*df320*/  PRMT R27, R27, 0x5410, R14 ;  /* 0x000054101b1b7816 */ /* 0x008fc4000000000e */
[----:B------:R-:W-:Y:S02]  /*df330*/  PRMT R29, R29, 0x5410, R13 ;  /* 0x000054101d1d7816 */ /* 0x000fe4000000000d */
[----:B------:R-:W-:Y:S02]  /*df340*/  LOP3.LUT R6, R6, 0xffff, RZ, 0xc0, !PT ;  /* 0x0000ffff06067812 */ /* 0x000fe400078ec0ff */
[----:B------:R-:W-:Y:S02]  /*df350*/  LOP3.LUT R3, R12, 0xffff, RZ, 0xc0, !PT ;  /* 0x0000ffff0c037812 */ /* 0x000fe400078ec0ff */
[----:B0-----:R-:W-:Y:S01]  /*df360*/  LOP3.LUT R21, R4, 0xffff, RZ, 0xc0, !PT ;  /* 0x0000ffff04157812 */ /* 0x001fe200078ec0ff */
[----:B------:R-:W-:Y:S01]  /*df370*/  STL [R1+0x57e8], R27 ;  /* 0x0057e81b01007387 */ /* 0x000fe20000100800 */
[----:B-1----:R-:W-:Y:S02]  /*df380*/  PRMT R0, R3, 0x3340, R1 ;  /* 0x0000334003007816 */ /* 0x002fe40000000001 */
[----:B------:R-:W-:Y:S01]  /*df390*/  PRMT R2, R6, 0x3340, R21 ;  /* 0x0000334006027816 */ /* 0x000fe20000000015 */
[----:B------:R-:W-:Y:S04]  /*df3a0*/  STL [R1+0x57ec], R29 ;  /* 0x0057ec1d01007387 */ /* 0x000fe80000100800 */
[----:B------:R-:W3:Y:S04]  /*df3b0*/  LDL.LU R19, [R1+0x54] ;  /* 0x0000540001137983 */ /* 0x000ee80000300800 */
[----:B------:R-:W3:Y:S01]  /*df3c0*/  LDL.LU R14, [R1+0x1dc] ;  /* 0x0001dc00010e7983 */ /* 0x000ee20000300800 */
[----:B------:R-:W-:-:S03]  /*df3d0*/  PRMT R4, R2, 0x5410, R0 ;  /* 0x0000541002047816 */ /* 0x000fc60000000000 */
[----:B------:R-:W3:Y:S01]  /*df3e0*/  LDL.LU R20, [R1+0x5c] ;  /* 0x00005c0001147983 */ /* 0x000ee20000300800 */
[----:B------:R-:W-:Y:S02]  /*df3f0*/  SHF.R.U32.HI R6, RZ, 0x8, R6 ;  /* 0x00000008ff067819 */ /* 0x000fe40000011606 */
[----:B----4-:R-:W-:Y:S02]  /*df400*/  LOP3.LUT R15, R23, 0xffff, RZ, 0xc0, !PT ;  /* 0x0000ffff170f7812 */ /* 0x010fe400078ec0ff */
[----:B------:R-:W-:Y:S01]  /*df410*/  LOP3.LUT R5, R22, 0xffff, RZ, 0xc0, !PT ;  /* 0x0000ffff16057812 */ /* 0x000fe200078ec0ff */
[----:B------:R-:W4:Y:S03]  /*df420*/  LDL.LU R23, [R1+0x3f8] ;  /* 0x0003f80001177983 */ /* 0x000f260000300800 */
[----:B------:R-:W-:Y:S01]  /*df430*/  PRMT R0, R5, 0x3340, R1 ;  /* 0x0000334005007816 */ /* 0x000fe20000000001 */
[----:B------:R0:W-:Y:S04]  /*df440*/  STL [R1+0x45c], R4 ;  /* 0x00045c0401007387 */ /* 0x0001e80000100800 */
[----:B------:R-:W4:Y:S04]  /*df450*/  LDL.LU R18, [R1+0x6c] ;  /* 0x00006c0001127983 */ /* 0x000f280000300800 */
[----:B------:R-:W4:Y:S01]  /*df460*/  LDL.LU R22, [R1+0x3d4] ;  /* 0x0003d40001167983 */ /* 0x000f220000300800 */
[----:B--2---:R-:W-:-:S04]  /*df470*/  LOP3.LUT R17, R26, 0xffff, RZ, 0xc0, !PT ;  /* 0x0000ffff1a117812 */ /* 0x004fc800078ec0ff */
[----:B------:R-:W-:-:S04]  /*df480*/  PRMT R2, R15, 0x3340, R17 ;  /* 0x000033400f027816 */ /* 0x000fc80000000011 */
[----:B------:R-:W-:-:S05]  /*df490*/  PRMT R0, R2, 0x5410, R0 ;  /* 0x0000541002007816 */ /* 0x000fca0000000000 */
[----:B------:R1:W-:Y:S04]  /*df4a0*/  STL [R1+0x458], R0 ;  /* 0x0004580001007387 */ /* 0x0003e80000100800 */
        /* <DEDUP_REMOVED lines=10> */
[----:B0-----:R-:W2:Y:S01]  /*df550*/  LDL.LU R4, [R1+0x5028] ;  /* 0x0050280001047983 */ /* 0x001ea20000300800 */
[----:B-1----:R-:W-:-:S02]  /*df560*/  SHF.R.U32.HI R0, RZ, 0x8, R21 ;  /* 0x00000008ff007819 */ /* 0x002fc40000011615 */
[----:B------:R-:W-:Y:S02]  /*df570*/  LOP3.LUT R21, R6, 0xffff, RZ, 0xc0, !PT ;  /* 0x0000ffff06157812 */ /* 0x000fe400078ec0ff */
[----:B------:R-:W2:Y:S01]  /*df580*/  LDL.LU R6, [R1+0x5124] ;  /* 0x0051240001067983 */ /* 0x000ea20000300800 */
[----:B------:R-:W-:Y:S02]  /*df590*/  SHF.R.U32.HI R15, RZ, 0x8, R15 ;  /* 0x00000008ff0f7819 */ /* 0x000fe4000001160f */
[----:B------:R-:W-:Y:S02]  /*df5a0*/  SHF.R.U32.HI R17, RZ, 0x8, R17 ;  /* 0x00000008ff117819 */ /* 0x000fe40000011611 */
[----:B------:R-:W-:Y:S02]  /*df5b0*/  LOP3.LUT R0, R0, 0xffff, RZ, 0xc0, !PT ;  /* 0x0000ffff00007812 */ /* 0x000fe400078ec0ff */
[----:B------:R-:W-:Y:S02]  /*df5c0*/  LOP3.LUT R15, R15, 0xffff, RZ, 0xc0, !PT ;  /* 0x0000ffff0f0f7812 */ /* 0x000fe400078ec0ff */
[----:B------:R-:W-:-:S02]  /*df5d0*/  LOP3.LUT R17, R17, 0xffff, RZ, 0xc0, !PT ;  /* 0x0000ffff11117812 */ /* 0x000fc400078ec0ff */
[----:B------:R-:W-:Y:S02]  /*df5e0*/  PRMT R21, R21, 0x3340, R0 ;  /* 0x0000334015157816 */ /* 0x000fe40000000000 */
[----:B------:R-:W-:-:S03]  /*df5f0*/  PRMT R0, R15, 0x3340, R17 ;  /* 0x000033400f007816 */ /* 0x000fc60000000011 */
[----:B------:R-:W-:Y:S01]  /*df600*/  STL [R1+0x378], R21 ;  /* 0x0003781501007387 */ /* 0x000fe20000100800 */
[----:B------:R-:W-:-:S04]  /*df610*/  SHF.R.U32.HI R3, RZ, 0x8, R3 ;  /* 0x00000008ff037819 */ /* 0x000fc80000011603 */
[----:B------:R-:W-:Y:S02]  /*df620*/  LOP3.LUT R3, R3, 0xffff, RZ, 0xc0, !PT ;  /* 0x0000ffff03037812 */ /* 0x000fe400078ec0ff */
[----:B---3--:R-:W-:-:S05]  /*df630*/  PRMT R14, R14, 0x5410, R19 ;  /* 0x000054100e0e7816 */ /* 0x008fca0000000013 */
[----:B------:R-:W-:Y:S04]  /*df640*/  STL [R1+0x5828], R14 ;  /* 0x0058280e01007387 */ /* 0x000fe80000100800 */
[----:B------:R0:W-:Y:S02]  /*df650*/  STL [R1+0x374], R0 ;  /* 0x0003740001007387 */ /* 0x0001e40000100800 */
[----:B0-----:R-:W-:-:S04]  /*df660*/  SHF.R.U32.HI R0, RZ, 0x8, R5 ;  /* 0x00000008ff007819 */ /* 0x001fc80000011605 */
[----:B------:R-:W-:-:S04]  /*df670*/  LOP3.LUT R0, R0, 0xffff, RZ, 0xc0, !PT ;  /* 0x0000ffff00007812 */ /* 0x000fc800078ec0ff */
[--C-:B------:R-:W-:Y:S02]  /*df680*/  PRMT R5, R0, 0x3340, R1.reuse ;  /* 0x0000334000057816 */ /* 0x100fe40000000001 */
[----:B------:R-:W-:Y:S02]  /*df690*/  PRMT R0, R3, 0x3340, R1 ;  /* 0x0000334003007816 */ /* 0x000fe40000000001 */
[----:B----4-:R-:W-:Y:S02]  /*df6a0*/  PRMT R23, R23, 0x5410, R20 ;  /* 0x0000541017177816 */ /* 0x010fe40000000014 */
[----:B------:R-:W-:-:S03]  /*df6b0*/  PRMT R22, R22, 0x5410, R18 ;  /* 0x0000541016167816 */ /* 0x000fc60000000012 */
[----:B------:R0:W-:Y:S04]  /*df6c0*/  STL [R1+0x582c], R23 ;  /* 0x00582c1701007387 */ /* 0x0001e80000100800 */
[----:B------:R-:W-:Y:S04]  /*df6d0*/  STL [R1+0x1dc], R5 ;  /* 0x0001dc0501007387 */ /* 0x000fe80000100800 */
[----:B------:R-:W-:Y:S04]  /*df6e0*/  STL [R1+0x5830], R22 ;  /* 0x0058301601007387 */ /* 0x000fe80000100800 */
[----:B------:R1:W-:Y:S04]  /*df6f0*/  STL [R1+0x1d8], R0 ;  /* 0x0001d80001007387 */ /* 0x0003e80000100800 */
[----:B------:R-:W3:Y:S01]  /*df700*/  LDL.LU R21, [R1+0x98] ;  /* 0x0000980001157983 */ /* 0x000ee20000300800 */
[----:B--2---:R-:W-:-:S02]  /*df710*/  PRMT R13, R13, 0x5410, R10 ;  /* 0x000054100d0d7816 */ /* 0x004fc4000000000a */
[----:B------:R-:W-:Y:S02]  /*df720*/  LOP3.LUT R10, R9, 0xffff, RZ, 0xc0, !PT ;  /* 0x0000ffff090a7812 */ /* 0x000fe400078ec0ff */
[----:B------:R-:W-:Y:S02]  /*df730*/  LOP3.LUT R14, R2, 0xffff, RZ, 0xc0, !PT ;  /* 0x0000ffff020e7812 */ /* 0x000fe400078ec0ff */
[----:B0-----:R-:W-:Y:S02]  /*df740*/  LOP3.LUT R23, R8, 0xffff, RZ, 0xc0, !PT ;  /* 0x0000ffff08177812 */ /* 0x001fe400078ec0ff */
[----:B-1----:R-:W-:Y:S02]  /*df750*/  PRMT R0, R14, 0x3340, R1 ;  /* 0x000033400e007816 */ /* 0x002fe40000000001 */
[----:B------:R-:W-:Y:S02]  /*df760*/  PRMT R2, R10, 0x3340, R23 ;  /* 0x000033400a027816 */ /* 0x000fe40000000017 */
[----:B------:R-:W-:-:S02]  /*df770*/  LOP3.LUT R22, R12, 0xffff, RZ, 0xc0, !PT ;  /* 0x0000ffff0c167812 */ /* 0x000fc400078ec0ff */
[----:B------:R-:W-:Y:S01]  /*df780*/  LOP3.LUT R5, R4, 0xffff, RZ, 0xc0, !PT ;  /* 0x0000ffff04057812 */ /* 0x000fe200078ec0ff */
[----:B------:R-:W3:Y:S01]  /*df790*/  LDL.LU R12, [R1+0x35c] ;  /* 0x00035c00010c7983 */ /* 0x000ee20000300800 */
[----:B------:R-:W-:-:S03]  /*df7a0*/  PRMT R0, R2, 0x5410, R0 ;  /* 0x0000541002007816 */ /* 0x000fc60000000000 */
[----:B------:R-:W2:Y:S04]  /*df7b0*/  LDL.LU R28, [R1+0x90] ;  /* 0x00009000011c7983 */ /* 0x000ea80000300800 */
[----:B------:R-:W2:Y:S01]  /*df7c0*/  LDL.LU R4, [R1+0x1d4] ;  /* 0x0001d40001047983 */ /* 0x000ea20000300800 */
[----:B------:R-:W-:-:S03]  /*df7d0*/  LOP3.LUT R24, R6, 0xffff, RZ, 0xc0, !PT ;  /* 0x0000ffff06187812 */ /* 0x000fc600078ec0ff */
[----:B------:R-:W4:Y:S04]  /*df7e0*/  LDL.LU R17, [R1+0x94] ;  /* 0x0000940001117983 */ /* 0x000f280000300800 */
[----:B------:R-:W4:Y:S04]  /*df7f0*/  LDL.LU R6, [R1+0x354] ;  /* 0x0003540001067983 */ /* 0x000f280000300800 */
[----:B------:R0:W-:Y:S04]  /*df800*/  STL [R1+0x41c], R0 ;  /* 0x00041c0001007387 */ /* 0x0001e80000100800 */
[----:B------:R-:W3:Y:S04]  /*df810*/  LDL.LU R15, [R1+0x88] ;  /* 0x00008800010f7983 */ /* 0x000ee80000300800 */
[----:B------:R-:W3:Y:S04]  /*df820*/  LDL.LU R3, [R1+0x1c4] ;  /* 0x0001c40001037983 */ /* 0x000ee80000300800 */
[----:B------:R-:W4:Y:S01]  /*df830*/  LDL.LU R19, [R1+0x84] ;  /* 0x0000840001137983 */ /* 0x000f220000300800 */
[----:B------:R-:W-:-:S03]  /*df840*/  PRMT R27, R22, 0x3340, R24 ;  /* 0x00003340161b7816 */ /* 0x000fc60000000018 */
[----:B------:R-:W2:Y:S01]  /*df850*/  LDL.LU R20, [R1+0x80] ;  /* 0x0000800001147983 */ /* 0x000ea20000300800 */
[----:B------:R-:W-:-:S03]  /*df860*/  PRMT R26, R26, 0x5410, R7 ;  /* 0x000054101a1a7816 */ /* 0x000fc60000000007 */
[----:B------:R-:W2:Y:S04]  /*df870*/  LDL.LU R18, [R1+0x1a8] ;  /* 0x0001a80001127983 */ /* 0x000ea80000300800 */
[----:B------:R-:W4:Y:S01]  /*df880*/  LDL.LU R7, [R1+0x1f58] ;  /* 0x001f580001077983 */ /* 0x000f220000300800 */
[----:B------:R-:W-:Y:S02]  /*df890*/  PRMT R16, R16, 0x5410, R11 ;  /* 0x0000541010107816 */ /* 0x000fe4000000000b */
[----:B0-----:R-:W-:Y:S01]  /*df8a0*/  PRMT R0, R5, 0x3340, R1 ;  /* 0x0000334005007816 */ /* 0x001fe20000000001 */
[----:B------:R-:W4:Y:S01]  /*df8b0*/  LDL.LU R9, [R1+0x1c8c] ;  /* 0x001c8c0001097983 */ /* 0x000f220000300800 */
[----:B------:R-:W-:Y:S02]  /*df8c0*/  SHF.R.U32.HI R22, RZ, 0x8, R22 ;  /* 0x00000008ff167819 */ /* 0x000fe40000011616 */
[----:B------:R-:W-:-:S02]  /*df8d0*/  SHF.R.U32.HI R10, RZ, 0x8, R10 ;  /* 0x00000008ff0a7819 */ /* 0x000fc4000001160a */
[----:B------:R-:W-:Y:S01]  /*df8e0*/  PRMT R27, R27, 0x5410, R0 ;  /* 0x000054101b1b7816 */ /* 0x000fe20000000000 */
[----:B------:R-:W4:Y:S04]  /*df8f0*/  LDL.LU R11, [R1+0x1db8] ;  /* 0x001db800010b7983 */ /* 0x000f280000300800 */
[----:B------:R-:W4:Y:S01]  /*df900*/  LDL.LU R2, [R1+0x51dc] ;  /* 0x0051dc0001027983 */ /* 0x000f220000300800 */
[----:B------:R-:W-:-:S03]  /*df910*/  SHF.R.U32.HI R0, RZ, 0x8, R24 ;  /* 0x00000008ff007819 */ /* 0x000fc60000011618 */
[----:B------:R-:W4:Y:S01]  /*df920*/  LDL.LU R8, [R1+0x5040] ;  /* 0x0050400001087983 */ /* 0x000f220000300800 */
[----:B------:R-:W-:-:S03]  /*df930*/  LOP3.LUT R24, R22, 0xffff, RZ, 0xc0, !PT ;  /* 0x0000ffff16187812 */ /* 0x000fc600078ec0ff */
[----:B------:R-:W-:Y:S01]  /*df940*/  STL [R1+0x3f8], R27 ;  /* 0x0003f81b01007387 */ /* 0x000fe20000100800 */
[----:B------:R-:W-:-:S03]  /*df950*/  LOP3.LUT R22, R10, 0xffff, RZ, 0xc0, !PT ;  /* 0x0000ffff0a167812 */ /* 0x000fc600078ec0ff */
[----:B------:R-:W4:Y:S01]  /*df960*/  LDL.LU R10, [R1+0x5138] ;  /* 0x00513800010a7983 */ /* 0x000f220000300800 */
[----:B------:R-:W-:Y:S02]  /*df970*/  SHF.R.U32.HI R23, RZ, 0x8, R23 ;  /* 0x00000008ff177819 */ /* 0x000fe40000011617 */
[----:B------:R-:W-:Y:S02]  /*df980*/  LOP3.LUT R0, R0, 0xffff, RZ, 0xc0, !PT ;  /* 0x0000ffff00007812 */ /* 0x000fe400078ec0ff */
[----:B------:R-:W-:Y:S02]  /*df990*/  LOP3.LUT R23, R23, 0xffff, RZ, 0xc0, !PT ;  /* 0x0000ffff17177812 */ /* 0x000fe400078ec0ff */
[----:B------:R-:W-:Y:S02]  /*df9a0*/  PRMT R24, R24, 0x3340, R0 ;  /* 0x0000334018187816 */ /* 0x000fe40000000000 */
[----:B------:R-:W-:-:S03]  /*df9b0*/  PRMT R0, R22, 0x3340, R23 ;  /* 0x0000334016007816 */ /* 0x000fc60000000017 */
[----:B------:R-:W-:Y:S04]  /*df9c0*/  STL [R1+0x370], R24 ;  /* 0x0003701801007387 */ /* 0x000fe80000100800 */
[----:B------:R0:W-:Y:S01]  /*df9d0*/  STL [R1+0x36c], R0 ;  /* 0x00036c0001007387 */ /* 0x0001e20000100800 */
[----:B------:R-:W-:-:S04]  /*df9e0*/  SHF.R.U32.HI R5, RZ, 0x8, R5 ;  /* 0x00000008ff057819 */ /* 0x000fc80000011605 */
[----:B------:R-:W-:Y:S02]  /*df9f0*/  LOP3.LUT R5, R5, 0xffff, RZ, 0xc0, !PT ;  /* 0x0000ffff05057812 */ /* 0x000fe400078ec0ff */
[----:B0-----:R-:W-:-:S04]  /*dfa00*/  SHF.R.U32.HI R0, RZ, 0x8, R14 ;  /* 0x00000008ff007819 */ /* 0x001fc8000001160e */
[----:B------:R-:W-:-:S04]  /*dfa10*/  LOP3.LUT R0, R0, 0xffff, RZ, 0xc0, !PT ;  /* 0x0000ffff00007812 */ /* 0x000fc800078ec0ff */
[--C-:B------:R-:W-:Y:S02]  /*dfa20*/  PRMT R14, R0, 0x3340, R1.reuse ;  /* 0x00003340000e7816 */ /* 0x100fe40000000001 */
[----:B------:R-:W-:-:S03]  /*dfa30*/  PRMT R0, R5, 0x3340, R1 ;  /* 0x0000334005007816 */ /* 0x000fc60000000001 */
[----:B------:R-:W-:Y:S04]  /*dfa40*/  STL [R1+0x1d4], R14 ;  /* 0x0001d40e01007387 */ /* 0x000fe80000100800 */
[----:B------:R2:W-:Y:S01]  /*dfa50*/  STL [R1+0x1c0], R0 ;  /* 0x0001c00001007387 */ /* 0x0005e20000100800 */
[----:B---3--:R-:W-:Y:S02]  /*dfa60*/  PRMT R3, R3, 0x5410, R15 ;  /* 0x0000541003037816 */ /* 0x008fe4000000000f */
[----:B--2---:R-:W-:Y:S02]  /*dfa70*/  PRMT R0, R18, 0x5410, R20 ;  /* 0x0000541012007816 */ /* 0x004fe40000000014 */
[----:B----4-:R-:W-:Y:S01]  /*dfa80*/  LOP3.LUT R7, R7, 0xffff, RZ, 0xc0, !PT ;  /* 0x0000ffff07077812 */ /* 0x010fe200078ec0ff */
[----:B------:R-:W-:Y:S01]  /*dfa90*/  STL [R1+0xd8], R3 ;  /* 0x0000d80301007387 */ /* 0x000fe20000100800 */
[----:B------:R-:W-:-:S03]  /*dfaa0*/  LOP3.LUT R9, R9, 0xffff, RZ, 0xc0, !PT ;  /* 0x0000ffff09097812 */ /* 0x000fc600078ec0ff */
[----:B------:R0:W-:Y:S01]  /*dfab0*/  STL [R1+0xe8], R0 ;  /* 0x0000e80001007387 */ /* 0x0001e20000100800 */
[----:B------:R-:W-:Y:S02]  /*dfac0*/  LOP3.LUT R14, R11, 0xffff, RZ, 0xc0, !PT ;  /* 0x0000ffff0b0e7812 */ /* 0x000fe400078ec0ff */
[----:B------:R-:W-:Y:S02]  /*dfad0*/  LOP3.LUT R11, R2, 0xffff, RZ, 0xc0, !PT ;  /* 0x0000ffff020b7812 */ /* 0x000fe400078ec0ff */
[----:B------:R-:W-:Y:S02]  /*dfae0*/  LOP3.LUT R2, R8, 0xffff, RZ, 0xc0, !PT ;  /* 0x0000ffff08027812 */ /* 0x000fe400078ec0ff */
[----:B------:R-:W-:Y:S02]  /*dfaf0*/  PRMT R18, R7, 0x3340, R14 ;  /* 0x0000334007127816 */ /* 0x000fe4000000000e */
[----:B0-----:R-:W-:Y:S02]  /*dfb00*/  PRMT R0, R9, 0x3340, R1 ;  /* 0x0000334009007816 */ /* 0x001fe40000000001 */
[----:B------:R-:W-:-:S02]  /*dfb10*/  LOP3.LUT R10, R10, 0xffff, RZ, 0xc0, !PT ;  /* 0x0000ffff0a0a7812 */ /* 0x000fc400078ec0ff */
[----:B------:R-:W-:Y:S02]  /*dfb20*/  PRMT R4, R4, 0x5410, R28 ;  /* 0x0000541004047816 */ /* 0x000fe4000000001c */
[----:B------:R-:W-:Y:S02]  /*dfb30*/  PRMT R6, R6, 0x5410, R17 ;  /* 0x0000541006067816 */ /* 0x000fe40000000011 */
[----:B------:R-:W-:Y:S01]  /*dfb40*/  PRMT R20, R18, 0x5410, R0 ;  /* 0x0000541012147816 */ /* 0x000fe20000000000 */
[----:B------:R-:W2:Y:S01]  /*dfb50*/  LDL.LU R28, [R1+0x78] ;  /* 0x00007800011c7983 */ /* 0x000ea20000300800 */
[----:B------:R-:W-:Y:S02]  /*dfb60*/  PRMT R0, R2, 0x3340, R1 ;  /* 0x0000334002007816 */ /* 0x000fe40000000001 */
[----:B------:R-:W-:Y:S02]  /*dfb70*/  PRMT R18, R11, 0x3340, R10 ;  /* 0x000033400b127816 */ /* 0x000fe4000000000a */
[----:B------:R-:W-:Y:S01]  /*dfb80*/  PRMT R12, R12, 0x5410, R21 ;  /* 0x000054100c0c7816 */ /* 0x000fe20000000015 */
[----:B------:R-:W2:Y:S04]  /*dfb90*/  LDL.LU R17, [R1+0x1ac] ;  /* 0x0001ac0001117983 */ /* 0x000ea80000300800 */
[----:B------:R-:W3:Y:S04]  /*dfba0*/  LDL.LU R21, [R1+0x19c] ;  /* 0x00019c0001157983 */ /* 0x000ee80000300800 */
[----:B------:R-:W4:Y:S04]  /*dfbb0*/  LDL.LU R5, [R1+0x70] ;  /* 0x0000700001057983 */ /* 0x000f280000300800 */
[----:B------:R-:W4:Y:S01]  /*dfbc0*/  LDL.LU R15, [R1+0x174] ;  /* 0x00017400010f7983 */ /* 0x000f220000300800 */
[----:B------:R-:W-:-:S02]  /*dfbd0*/  PRMT R18, R18, 0x5410, R0 ;  /* 0x0000541012127816 */ /* 0x000fc40000000000 */
[----:B------:R-:W-:Y:S01]  /*dfbe0*/  PRMT R25, R25, 0x5410, R19 ;  /* 0x0000541019197816 */ /* 0x000fe20000000013 */
[----:B------:R-:W3:Y:S04]  /*dfbf0*/  LDL.LU R3, [R1+0x51a0] ;  /* 0x0051a00001037983 */ /* 0x000ee80000300800 */
[----:B------:R-:W4:Y:S01]  /*dfc00*/  LDL.LU R19, [R1+0x4fe8] ;  /* 0x004fe80001137983 */ /* 0x000f220000300800 */
[----:B------:R-:W-:Y:S02]  /*dfc10*/  SHF.R.U32.HI R7, RZ, 0x8, R7 ;  /* 0x00000008ff077819 */ /* 0x000fe40000011607 */
[----:B------:R-:W-:Y:S01]  /*dfc20*/  SHF.R.U32.HI R0, RZ, 0x8, R14 ;  /* 0x00000008ff007819 */ /* 0x000fe2000001160e */
[----:B------:R-:W4:Y:S04]  /*dfc30*/  LDL.LU R8, [R1+0x50c8] ;  /* 0x0050c80001087983 */ /* 0x000f280000300800 */
[----:B------:R0:W-:Y:S04]  /*dfc40*/  STL [R1+0x410], R20 ;  /* 0x0004101401007387 */ /* 0x0001e80000100800 */
[----:B------:R1:W-:Y:S01]  /*dfc50*/  STL [R1+0x3d4], R18 ;  /* 0x0003d41201007387 */ /* 0x0003e20000100800 */
[----:B------:R-:W-:-:S02]  /*dfc60*/  LOP3.LUT R22, R7, 0xffff, RZ, 0xc0, !PT ;  /* 0x0000ffff07167812 */ /* 0x000fc400078ec0ff */
[----:B------:R-:W-:Y:S02]  /*dfc70*/  LOP3.LUT R0, R0, 0xffff, RZ, 0xc0, !PT ;  /* 0x0000ffff00007812 */ /* 0x000fe400078ec0ff */
[----:B------:R-:W-:Y:S02]  /*dfc80*/  SHF.R.U32.HI R14, RZ, 0x8, R11 ;  /* 0x00000008ff0e7819 */ /* 0x000fe4000001160b */
[----:B------:R-:W-:Y:S01]  /*dfc90*/  SHF.R.U32.HI R23, RZ, 0x8, R10 ;  /* 0x00000008ff177819 */ /* 0x000fe2000001160a */
[----:B0-----:R-:W4:Y:S04]  /*dfca0*/  LDL.LU R20, [R1+0x68] ;  /* 0x0000680001147983 */ /* 0x001f280000300800 */
[----:B-1----:R-:W4:Y:S04]  /*dfcb0*/  LDL.LU R18, [R1+0x15c] ;  /* 0x00015c0001127983 */ /* 0x002f280000300800 */
[----:B------:R-:W4:Y:S04]  /*dfcc0*/  LDL.LU R11, [R1+0x64] ;  /* 0x00006400010b7983 */ /* 0x000f280000300800 */
[----:B------:R-:W4:Y:S04]  /*dfcd0*/  LDL.LU R29, [R1+0x60] ;  /* 0x00006000011d7983 */ /* 0x000f280000300800 */
[----:B------:R-:W4:Y:S01]  /*dfce0*/  LDL.LU R27, [R1+0x154] ;  /* 0x00015400011b7983 */ /* 0x000f220000300800 */
[----:B------:R-:W-:-:S03]  /*dfcf0*/  PRMT R0, R22, 0x3340, R0 ;  /* 0x0000334016007816 */ /* 0x000fc60000000000 */
[----:B------:R-:W4:Y:S04]  /*dfd00*/  LDL.LU R24, [R1+0x51b0] ;  /* 0x0051b00001187983 */ /* 0x000f280000300800 */
[----:B------:R-:W4:Y:S04]  /*dfd10*/  LDL.LU R10, [R1+0x5000] ;  /* 0x00500000010a7983 */ /* 0x000f280000300800 */
[----:B------:R-:W4:Y:S04]  /*dfd20*/  LDL.LU R7, [R1+0x50d4] ;  /* 0x0050d40001077983 */ /* 0x000f280000300800 */
[----:B------:R-:W4:Y:S04]  /*dfd30*/  LDL.LU R22, [R1+0x5830] ;  /* 0x0058300001167983 */ /* 0x000f280000300800 */
[----:B------:R0:W-:Y:S04]  /*dfd40*/  STL [R1+0x368], R0 ;  /* 0x0003680001007387 */ /* 0x0001e80000100800 */
[----:B0-----:R-:W4:Y:S01]  /*dfd50*/  LDL.LU R0, [R1+0x74] ;  /* 0x0000740001007983 */ /* 0x001f220000300800 */
[----:B------:R-:W-:-:S02]  /*dfd60*/  LOP3.LUT R14, R14, 0xffff, RZ, 0xc0, !PT ;  /* 0x0000ffff0e0e7812 */ /* 0x000fc400078ec0ff */
[----:B------:R-:W-:-:S04]  /*dfd70*/  LOP3.LUT R23, R23, 0xffff, RZ, 0xc0, !PT ;  /* 0x0000ffff17177812 */ /* 0x000fc800078ec0ff */
[----:B------:R-:W-:Y:S02]  /*dfd80*/  PRMT R14, R14, 0x3340, R23 ;  /* 0x000033400e0e7816 */ /* 0x000fe40000000017 */
[----:B------:R-:W4:Y:S04]  /*dfd90*/  LDL.LU R23, [R1+0x582c] ;  /* 0x00582c0001177983 */ /* 0x000f280000300800 */
[----:B------:R0:W-:Y:S04]  /*dfda0*/  STL [R1+0x364], R14 ;  /* 0x0003640e01007387 */ /* 0x0001e80000100800 */
[----:B0-----:R-:W4:Y:S01]  /*dfdb0*/  LDL.LU R14, [R1+0x5828] ;  /* 0x00582800010e7983 */ /* 0x001f220000300800 */
[----:B--2---:R-:W-:-:S03]  /*dfdc0*/  PRMT R17, R17, 0x5410, R28 ;  /* 0x0000541011117816 */ /* 0x004fc6000000001c */
[----:B------:R-:W2:Y:S04]  /*dfdd0*/  LDL.LU R28, [R1+0x5824] ;  /* 0x00582400011c7983 */ /* 0x000ea80000300800 */
[----:B------:R0:W-:Y:S01]  /*dfde0*/  STL [R1+0xe4], R17 ;  /* 0x0000e41101007387 */ /* 0x0001e20000100800 */
[----:B---3--:R-:W-:Y:S02]  /*dfdf0*/  LOP3.LUT R3, R3, 0xffff, RZ, 0xc0, !PT ;  /* 0x0000ffff03037812 */ /* 0x008fe400078ec0ff */
[----:B----4-:R-:W-:Y:S01]  /*dfe00*/  LOP3.LUT R19, R19, 0xffff, RZ, 0xc0, !PT ;  /* 0x0000ffff13137812 */ /* 0x010fe200078ec0ff */
[----:B0-----:R-:W3:Y:S01]  /*dfe10*/  LDL.LU R17, [R1+0x5820] ;  /* 0x0058200001117983 */ /* 0x001ee20000300800 */
[----:B------:R-:W-:Y:S02]  /*dfe20*/  PRMT R21, R21, 0x5410, R0 ;  /* 0x0000541015157816 */ /* 0x000fe40000000000 */
[----:B------:R-:W-:-:S02]  /*dfe30*/  PRMT R0, R15, 0x5410, R5 ;  /* 0x000054100f007816 */ /* 0x000fc40000000005 */
[----:B------:R-:W-:Y:S01]  /*dfe40*/  LOP3.LUT R15, R8, 0xffff, RZ, 0xc0, !PT ;  /* 0x0000ffff080f7812 */ /* 0x000fe200078ec0ff */
[----:B------:R-:W-:Y:S04]  /*dfe50*/  STL [R1+0x190], R21 ;  /* 0x0001901501007387 */ /* 0x000fe80000100800 */
[----:B------:R0:W-:Y:S01]  /*dfe60*/  STL [R1+0x194], R0 ;  /* 0x0001940001007387 */ /* 0x0001e20000100800 */
[----:B------:R-:W-:Y:S02]  /*dfe70*/  PRMT R8, R3, 0x3340, R15 ;  /* 0x0000334003087816 */ /* 0x000fe4000000000f */
[----:B0-----:R-:W-:Y:S01]  /*dfe80*/  PRMT R0, R19, 0x3340, R1 ;  /* 0x0000334013007816 */ /* 0x001fe20000000001 */
[----:B------:R-:W4:Y:S04]  /*dfe90*/  LDL.LU R21, [R1+0x1b78] ;  /* 0x001b780001157983 */ /* 0x000f280000300800 */
[----:B------:R-:W2:Y:S01]  /*dfea0*/  LDL.LU R5, [R1+0x1b68] ;  /* 0x001b680001057983 */ /* 0x000ea20000300800 */
[----:B------:R-:W-:-:S03]  /*dfeb0*/  PRMT R0, R8, 0x5410, R0 ;  /* 0x0000541008007816 */ /* 0x000fc60000000000 */
[----:B------:R-:W3:Y:S04]  /*dfec0*/  LDL.LU R8, [R1+0x203c] ;  /* 0x00203c0001087983 */ /* 0x000ee80000300800 */
[----:B------:R0:W-:Y:S01]  /*dfed0*/  STL [R1+0x3cc], R0 ;  /* 0x0003cc0001007387 */ /* 0x0001e20000100800 */
[----:B------:R-:W-:-:S04]  /*dfee0*/  SHF.R.U32.HI R3, RZ, 0x8, R3 ;  /* 0x00000008ff037819 */ /* 0x000fc80000011603 */
[----:B------:R-:W-:Y:S02]  /*dfef0*/  LOP3.LUT R3, R3, 0xffff, RZ, 0xc0, !PT ;  /* 0x0000ffff03037812 */ /* 0x000fe400078ec0ff */
[----:B0-----:R-:W-:Y:S02]  /*dff00*/  SHF.R.U32.HI R0, RZ, 0x8, R15 ;  /* 0x00000008ff007819 */ /* 0x001fe4000001160f */
[----:B------:R-:W2:Y:S02]  /*dff10*/  LDL.LU R15, [R1+0x581c] ;  /* 0x00581c00010f7983 */ /* 0x000ea40000300800 */
[----:B------:R-:W-:-:S04]  /*dff20*/  LOP3.LUT R0, R0, 0xffff, RZ, 0xc0, !PT ;  /* 0x0000ffff00007812 */ /* 0x000fc800078ec0ff */
[----:B------:R-:W-:Y:S02]  /*dff30*/  PRMT R0, R3, 0x3340, R0 ;  /* 0x0000334003007816 */ /* 0x000fe40000000000 */
[----:B------:R-:W2:Y:S04]  /*dff40*/  LDL.LU R3, [R1+0x5818] ;  /* 0x0058180001037983 */ /* 0x000ea80000300800 */
[----:B------:R0:W-:Y:S04]  /*dff50*/  STL [R1+0x360], R0 ;  /* 0x0003600001007387 */ /* 0x0001e80000100800 */
[----:B0-----:R-:W4:Y:S01]  /*dff60*/  LDL.LU R0, [R1+0x16c] ;  /* 0x00016c0001007983 */ /* 0x001f220000300800 */
[----:B------:R-:W-:-:S04]  /*dff70*/  SHF.R.U32.HI R19, RZ, 0x8, R19 ;  /* 0x00000008ff137819 */ /* 0x000fc80000011613 */
[----:B------:R-:W-:Y:S02]  /*dff80*/  LOP3.LUT R19, R19, 0xffff, RZ, 0xc0, !PT ;  /* 0x0000ffff13137812 */ /* 0x000fe400078ec0ff */
[----:B------:R-:W-:Y:S02]  /*dff90*/  PRMT R18, R18, 0x5410, R20 ;  /* 0x0000541012127816 */ /* 0x000fe40000000014 */
[----:B------:R-:W-:-:S05]  /*dffa0*/  PRMT R19, R19, 0x3340, R1 ;  /* 0x0000334013137816 */ /* 0x000fca0000000001 */
[----:B------:R0:W-:Y:S01]  /*dffb0*/  STL [R1+0x1d0], R19 ;  /* 0x0001d01301007387 */ /* 0x0001e20000100800 */
[----:B------:R-:W-:Y:S02]  /*dffc0*/  LOP3.LUT R24, R24, 0xffff, RZ, 0xc0, !PT ;  /* 0x0000ffff18187812 */ /* 0x000fe400078ec0ff */
[----:B------:R-:W-:Y:S01]  /*dffd0*/  LOP3.LUT R10, R10, 0xffff, RZ, 0xc0, !PT ;  /* 0x0000ffff0a0a7812 */ /* 0x000fe200078ec0ff */
[----:B0-----:R-:W2:Y:S04]  /*dffe0*/  LDL.LU R19, [R1+0x5814] ;  /* 0x0058140001137983 */ /* 0x001ea80000300800 */
[----:B------:R-:W2:Y:S04]  /*dfff0*/  LDL.LU R20, [R1+0x5810] ;  /* 0x0058100001147983 */ /* 0x000ea80000300800 */
[----:B------:R0:W-:Y:S04]  /*e0000*/  STL [R1+0x1b4], R18 ;  /* 0x0001b41201007387 */ /* 0x0001e80000100800 */
[----:B0-----:R-:W2:Y:S01]  /*e0010*/  LDL.LU R18, [R1+0x580c] ;  /* 0x00580c0001127983 */ /* 0x001ea20000300800 */
[----:B----4-:R-:W-:-:S03]  /*e0020*/  PRMT R0, R0, 0x5410, R11 ;  /* 0x0000541000007816 */ /* 0x010fc6000000000b */
[----:B------:R-:W4:Y:S04]  /*e0030*/  LDL.LU R11, [R1+0x5808] ;  /* 0x00580800010b7983 */ /* 0x000f280000300800 */
[----:B------:R0:W-:Y:S02]  /*e0040*/  STL [R1+0x1b8], R0 ;  /* 0x0001b80001007387 */ /* 0x0001e40000100800 */
[----:B0-----:R-:W-:Y:S02]  /*e0050*/  PRMT R0, R27, 0x5410, R29 ;  /* 0x000054101b007816 */ /* 0x001fe4000000001d */
[----:B------:R-:W-:-:S03]  /*e0060*/  LOP3.LUT R27, R7, 0xffff, RZ, 0xc0, !PT ;  /* 0x0000ffff071b7812 */ /* 0x000fc600078ec0ff */
[----:B------:R0:W-:Y:S01]  /*e0070*/  STL [R1+0x81c], R0 ;  /* 0x00081c0001007387 */ /* 0x0001e20000100800 */
[----:B------:R-:W-:-:S03]  /*e0080*/  PRMT R7, R24, 0x3340, R27 ;  /* 0x0000334018077816 */ /* 0x000fc6000000001b */
[----:B------:R-:W4:Y:S01]  /*e0090*/  LDL.LU R29, [R1+0x1f6c] ;  /* 0x001f6c00011d7983 */ /* 0x000f220000300800 */
[----:B0-----:R-:W-:-:S04]  /*e00a0*/  PRMT R0, R10, 0x3340, R1 ;  /* 0x000033400a007816 */ /* 0x001fc80000000001 */
[----:B------:R-:W-:Y:S02]  /*e00b0*/  PRMT R0, R7, 0x5410, R0 ;  /* 0x0000541007007816 */ /* 0x000fe40000000000 */
[----:B------:R-:W4:Y:S04]  /*e00c0*/  LDL.LU R7, [R1+0x5804] ;  /* 0x0058040001077983 */ /* 0x000f280000300800 */
[----:B------:R0:W-:Y:S02]  /*e00d0*/  STL [R1+0x3c8], R0 ;  /* 0x0003c80001007387 */ /* 0x0001e40000100800 */
[----:B0-----:R-:W-:Y:S02]  /*e00e0*/  SHF.R.U32.HI R0, RZ, 0x8, R2 ;  /* 0x00000008ff007819 */ /* 0x001fe40000011602 */
[----:B------:R-:W2:Y:S02]  /*e00f0*/  LDL.LU R2, [R1+0x5800] ;  /* 0x0058000001027983 */ /* 0x000ea40000300800 */
[----:B------:R-:W-:-:S02]  /*e0100*/  LOP3.LUT R0, R0, 0xffff, RZ, 0xc0, !PT ;  /* 0x0000ffff00007812 */ /* 0x000fc400078ec0ff */
[----:B------:R-:W-:Y:S02]  /*e0110*/  SHF.R.U32.HI R24, RZ, 0x8, R24 ;  /* 0x00000008ff187819 */ /* 0x000fe40000011618 */
[----:B------:R-:W-:Y:S02]  /*e0120*/  SHF.R.U32.HI R27, RZ, 0x8, R27 ;  /* 0x00000008ff1b7819 */ /* 0x000fe4000001161b */
[----:B------:R-:W-:Y:S02]  /*e0130*/  PRMT R0, R0, 0x3340, R1 ;  /* 0x0000334000007816 */ /* 0x000fe40000000001 */
[----:B------:R-:W-:Y:S02]  /*e0140*/  LOP3.LUT R24, R24, 0xffff, RZ, 0xc0, !PT ;  /* 0x0000ffff18187812 */ /* 0x000fe400078ec0ff */
[----:B------:R-:W-:Y:S01]  /*e0150*/  LOP3.LUT R27, R27, 0xffff, RZ, 0xc0, !PT ;  /* 0x0000ffff1b1b7812 */ /* 0x000fe200078ec0ff */
[----:B------:R0:W-:Y:S03]  /*e0160*/  STL [R1+0x1c4], R0 ;  /* 0x0001c40001007387 */ /* 0x0001e60000100800 */
[----:B------:R-:W-:-:S02]  /*e0170*/  PRMT R24, R24, 0x3340, R27 ;  /* 0x0000334018187816 */ /* 0x000fc4000000001b */
[----:B0-----:R-:W-:-:S03]  /*e0180*/  LOP3.LUT R0, R21, 0xffff, RZ, 0xc0, !PT ;  /* 0x0000ffff15007812 */ /* 0x001fc600078ec0ff */
[----:B------:R0:W-:Y:S04]  /*e0190*/  STL [R1+0x35c], R24 ;  /* 0x00035c1801007387 */ /* 0x0001e80000100800 */
[----:B------:R-:W4:Y:S01]  /*e01a0*/  LDL.LU R27, [R1+0x4f24] ;  /* 0x004f2400011b7983 */ /* 0x000f220000300800 */
[----:B---3--:R-:W-:-:S03]  /*e01b0*/  PRMT R8, R8, 0x4210, R0 ;  /* 0x0000421008087816 */ /* 0x008fc60000000000 */
[----:B0-----:R-:W3:Y:S04]  /*e01c0*/  LDL.LU R24, [R1+0x4ebc] ;  /* 0x004ebc0001187983 */ /* 0x001ee80000300800 */
[----:B------:R-:W3:Y:S04]  /*e01d0*/  LDL.LU R21, [R1+0x87c] ;  /* 0x00087c0001157983 */ /* 0x000ee80000300800 */
[----:B------:R0:W-:Y:S04]  /*e01e0*/  STL [R1+0x7a0], R8 ;  /* 0x0007a00801007387 */ /* 0x0001e80000100800 */
[----:B0-----:R-:W4:Y:S01]  /*e01f0*/  LDL.LU R8, [R1+0x57fc] ;  /* 0x0057fc0001087983 */ /* 0x001f220000300800 */
[----:B--2---:R-:W-:-:S03]  /*e0200*/  PRMT R2, R2, 0x5210, R0 ;  /* 0x0000521002027816 */ /* 0x004fc60000000000 */
[----:B------:R-:W2:Y:S01]  /*e0210*/  LDL.LU R0, [R1+0x1f98] ;  /* 0x001f980001007983 */ /* 0x000ea20000300800 */
[----:B------:R-:W-:-:S03]  /*e0220*/  LOP3.LUT R5, R5, 0xffff, RZ, 0xc0, !PT ;  /* 0x0000ffff05057812 */ /* 0x000fc600078ec0ff */
[----:B------:R2:W-:Y:S02]  /*e0230*/  STL [R1+0x730], R2 ;  /* 0x0007300201007387 */ /* 0x0005e40000100800 */
[--C-:B--2---:R-:W-:Y:S02]  /*e0240*/  PRMT R2, R0, 0x4210, R5.reuse ;  /* 0x0000421000027816 */ /* 0x104fe40000000005 */
[----:B----4-:R-:W-:Y:S02]  /*e0250*/  PRMT R0, R8, 0x5210, R5 ;  /* 0x0000521008007816 */ /* 0x010fe40000000005 */
[----:B------:R-:W2:Y:S04]  /*e0260*/  LDL.LU R8, [R1+0x1f8c] ;  /* 0x001f8c0001087983 */ /* 0x000ea80000300800 */
[----:B------:R-:W-:Y:S04]  /*e0270*/  STL [R1+0x7a4], R2 ;  /* 0x0007a40201007387 */ /* 0x000fe80000100800 */
[----:B------:R-:W4:Y:S04]  /*e0280*/  LDL.LU R5, [R1+0x870] ;  /* 0x0008700001057983 */ /* 0x000f280000300800 */
[----:B------:R0:W-:Y:S02]  /*e0290*/  STL [R1+0x734], R0 ;  /* 0x0007340001007387 */ /* 0x0001e40000100800 */
[----:B0-----:R-:W-:-:S02]  /*e02a0*/  SHF.R.U32.HI R0, RZ, 0x8, R10 ;  /* 0x00000008ff007819 */ /* 0x001fc4000001160a */
[----:B------:R-:W-:Y:S01]  /*e02b0*/  SHF.R.U32.HI R2, RZ, 0x8, R9 ;  /* 0x00000008ff027819 */ /* 0x000fe20000011609 */
[----:B------:R-:W3:Y:S04]  /*e02c0*/  LDL.LU R10, [R1+0x57f8] ;  /* 0x0057f800010a7983 */ /* 0x000ee80000300800 */
[----:B------:R-:W4:Y:S01]  /*e02d0*/  LDL.LU R9, [R1+0x57f4] ;  /* 0x0057f40001097983 */ /* 0x000f220000300800 */
[----:B------:R-:W-:Y:S02]  /*e02e0*/  LOP3.LUT R0, R0, 0xffff, RZ, 0xc0, !PT ;  /* 0x0000ffff00007812 */ /* 0x000fe400078ec0ff */
[----:B------:R-:W-:Y:S02]  /*e02f0*/  LOP3.LUT R2, R2, 0xffff, RZ, 0xc0, !PT ;  /* 0x0000ffff02027812 */ /* 0x000fe400078ec0ff */
[----:B------:R-:W-:-:S02]  /*e0300*/  PRMT R0, R0, 0x3340, R1 ;  /* 0x0000334000007816 */ /* 0x000fc40000000001 */
[----:B------:R-:W-:-:S03]  /*e0310*/  PRMT R2, R2, 0x3340, R1 ;  /* 0x0000334002027816 */ /* 0x000fc60000000001 */
[----:B------:R0:W-:Y:S04]  /*e0320*/  STL [R1+0x1cc], R0 ;  /* 0x0001cc0001007387 */ /* 0x0001e80000100800 */
[----:B0-----:R-:W2:Y:S04]  /*e0330*/  LDL.LU R0, [R1+0x7c0] ;  /* 0x0007c00001007983 */ /* 0x001ea80000300800 */
[----:B------:R0:W-:Y:S04]  /*e0340*/  STL [R1+0x1c8], R2 ;  /* 0x0001c80201007387 */ /* 0x0001e80000100800 */
[----:B0-----:R-:W3:Y:S01]  /*e0350*/  LDL.LU R2, [R1+0x4f20] ;  /* 0x004f200001027983 */ /* 0x001ee20000300800 */
[----:B--2---:R-:W-:-:S04]  /*e0360*/  LOP3.LUT R0, R0, 0xffff, RZ, 0xc0, !PT ;  /* 0x0000ffff00007812 */ /* 0x004fc800078ec0ff */
[--C-:B------:R-:W-:Y:S02]  /*e0370*/  PRMT R8, R8, 0x4210, R0.reuse ;  /* 0x0000421008087816 */ /* 0x100fe40000000000 */
[----:B----4-:R-:W-:Y:S02]  /*e0380*/  PRMT R0, R9, 0x5210, R0 ;  /* 0x0000521009007816 */ /* 0x010fe40000000000 */
[----:B---3--:R-:W-:Y:S01]  /*e0390*/  LOP3.LUT R2, R2, 0xffff, RZ, 0xc0, !PT ;  /* 0x0000ffff02027812 */ /* 0x008fe200078ec0ff */
[----:B------:R0:W-:Y:S04]  /*e03a0*/  STL [R1+0x7a8], R8 ;  /* 0x0007a80801007387 */ /* 0x0001e80000100800 */
[----:B------:R-:W-:Y:S01]  /*e03b0*/  STL [R1+0x738], R0 ;  /* 0x0007380001007387 */ /* 0x000fe20000100800 */
[----:B0-----:R-:W-:-:S02]  /*e03c0*/  PRMT R8, R29, 0x4210, R2 ;  /* 0x000042101d087816 */ /* 0x001fc40000000002 */
[----:B------:R-:W-:-:S03]  /*e03d0*/  PRMT R2, R10, 0x5210, R2 ;  /* 0x000052100a027816 */ /* 0x000fc60000000002 */
[----:B------:R-:W-:Y:S04]  /*e03e0*/  STL [R1+0x790], R8 ;  /* 0x0007900801007387 */ /* 0x000fe80000100800 */
[----:B------:R-:W2:Y:S04]  /*e03f0*/  LDL.LU R10, [R1+0x838] ;  /* 0x00083800010a7983 */ /* 0x000ea80000300800 */
[----:B------:R0:W-:Y:S02]  /*e0400*/  STL [R1+0x720], R2 ;  /* 0x0007200201007387 */ /* 0x0001e40000100800 */
[----:B0-----:R-:W-:-:S02]  /*e0410*/  SHF.R.U32.HI R2, RZ, 0x8, R17 ;  /* 0x00000008ff027819 */ /* 0x001fc40000011611 */
[----:B------:R-:W3:Y:S01]  /*e0420*/  LDL.LU R17, [R1+0x57f0] ;  /* 0x0057f00001117983 */ /* 0x000ee20000300800 */
[----:B------:R-:W-:Y:S02]  /*e0430*/  SHF.R.U32.HI R0, RZ, 0x8, R28 ;  /* 0x00000008ff007819 */ /* 0x000fe4000001161c */
[----:B------:R-:W-:Y:S01]  /*e0440*/  LOP3.LUT R2, R2, 0xffff, RZ, 0xc0, !PT ;  /* 0x0000ffff02027812 */ /* 0x000fe200078ec0ff */
[----:B------:R-:W4:Y:S04]  /*e0450*/  LDL.LU R9, [R1+0xf8] ;  /* 0x0000f80001097983 */ /* 0x000f280000300800 */
[----:B------:R-:W4:Y:S01]  /*e0460*/  LDL.LU R8, [R1+0x104] ;  /* 0x0001040001087983 */ /* 0x000f220000300800 */
[----:B------:R-:W-:-:S03]  /*e0470*/  LOP3.LUT R0, R0, 0xffff, RZ, 0xc0, !PT ;  /* 0x0000ffff00007812 */ /* 0x000fc600078ec0ff */
[----:B------:R-:W4:Y:S01]  /*e0480*/  LDL.LU R29, [R1+0x7c4] ;  /* 0x0007c400011d7983 */ /* 0x000f220000300800 */
[--C-:B------:R-:W-:Y:S02]  /*e0490*/  PRMT R28, R0, 0x3340, R1.reuse ;  /* 0x00003340001c7816 */ /* 0x100fe40000000001 */
[----:B------:R-:W-:-:S03]  /*e04a0*/  PRMT R0, R2, 0x3340, R1 ;  /* 0x0000334002007816 */ /* 0x000fc60000000001 */
[----:B------:R0:W-:Y:S01]  /*e04b0*/  STL [R1+0x1b0], R28 ;  /* 0x0001b01c01007387 */ /* 0x0001e20000100800 */
[----:B------:R-:W-:-:S03]  /*e04c0*/  LOP3.LUT R2, R24, 0xffff, RZ, 0xc0, !PT ;  /* 0x0000ffff18027812 */ /* 0x000fc600078ec0ff */
[----:B0-----:R-:W4:Y:S04]  /*e04d0*/  LDL.LU R28, [R1+0x4f48] ;  /* 0x004f4800011c7983 */ /* 0x001f280000300800 */
[----:B------:R0:W-:Y:S02]  /*e04e0*/  STL [R1+0x1ac], R0 ;  /* 0x0001ac0001007387 */ /* 0x0001e40000100800 */
[----:B0-----:R-:W-:Y:S02]  /*e04f0*/  LOP3.LUT R0, R27, 0xffff, RZ, 0xc0, !PT ;  /* 0x0000ffff1b007812 */ /* 0x001fe400078ec0ff */
[----:B------:R-:W4:Y:S04]  /*e0500*/  LDL.LU R27, [R1+0x840] ;  /* 0x00084000011b7983 */ /* 0x000f280000300800 */
[----:B------:R-:W4:Y:S01]  /*e0510*/  LDL.LU R24, [R1+0x828] ;  /* 0x0008280001187983 */ /* 0x000f220000300800 */
[----:B------:R-:W-:-:S02]  /*e0520*/  PRMT R21, R21, 0x4210, R0 ;  /* 0x0000421015157816 */ /* 0x000fc40000000000 */
[----:B------:R-:W-:Y:S02]  /*e0530*/  PRMT R0, R11, 0x5210, R0 ;  /* 0x000052100b007816 */ /* 0x000fe40000000000 */
[--C-:B------:R-:W-:Y:S01]  /*e0540*/  PRMT R5, R5, 0x4210, R2.reuse ;  /* 0x0000421005057816 */ /* 0x100fe20000000002 */
[----:B------:R-:W-:Y:S04]  /*e0550*/  STL [R1+0x794], R21 ;  /* 0x0007941501007387 */ /* 0x000fe80000100800 */
[----:B------:R-:W2:Y:S04]  /*e0560*/  LDL.LU R11, [R1+0x844] ;  /* 0x00084400010b7983 */ /* 0x000ea80000300800 */
[----:B------:R3:W-:Y:S02]  /*e0570*/  STL [R1+0x724], R0 ;  /* 0x0007240001007387 */ /* 0x0007e40000100800 */
[----:B---3--:R-:W-:-:S02]  /*e0580*/  PRMT R0, R17, 0x5210, R2 ;  /* 0x0000521011007816 */ /* 0x008fc40000000002 */
[----:B------:R-:W3:Y:S04]  /*e0590*/  LDL.LU R2, [R1+0xcc] ;  /* 0x0000cc0001027983 */ /* 0x000ee80000300800 */
[----:B------:R0:W-:Y:S04]  /*e05a0*/  STL [R1+0x798], R5 ;  /* 0x0007980501007387 */ /* 0x0001e80000100800 */
[----:B------:R-:W4:Y:S04]  /*e05b0*/  LDL.LU R17, [R1+0x1b8c] ;  /* 0x001b8c0001117983 */ /* 0x000f280000300800 */
[----:B------:R1:W-:Y:S04]  /*e05c0*/  STL [R1+0x728], R0 ;  /* 0x0007280001007387 */ /* 0x0003e80000100800 */
[----:B------:R-:W2:Y:S04]  /*e05d0*/  LDL.LU R21, [R1+0x51c4] ;  /* 0x0051c40001157983 */ /* 0x000ea80000300800 */
[----:B0-----:R-:W2:Y:S01]  /*e05e0*/  LDL.LU R5, [R1+0x501c] ;  /* 0x00501c0001057983 */ /* 0x001ea20000300800 */
[----:B-1----:R-:W-:-:S03]  /*e05f0*/  SHF.R.U32.HI R0, RZ, 0x8, R7 ;  /* 0x00000008ff007819 */ /* 0x002fc60000011607 */
[----:B------:R-:W2:Y:S01]  /*e0600*/  LDL.LU R7, [R1+0x50e8] ;  /* 0x0050e80001077983 */ /* 0x000ea20000300800 */
[----:B------:R-:W-:-:S04]  /*e0610*/  LOP3.LUT R0, R0, 0xffff, RZ, 0xc0, !PT ;  /* 0x0000ffff00007812 */ /* 0x000fc800078ec0ff */
[----:B------:R-:W-:-:S05]  /*e0620*/  PRMT R0, R0, 0x3340, R1 ;  /* 0x0000334000007816 */ /* 0x000fca0000000001 */
[----:B------:R0:W-:Y:S04]  /*e0630*/  STL [R1+0x1a8], R0 ;  /* 0x0001a80001007387 */ /* 0x0001e80000100800 */
[----:B0-----:R-:W2:Y:S01]  /*e0640*/  LDL.LU R0, [R1+0x1b98] ;  /* 0x001b980001007983 */ /* 0x001ea20000300800 */
[----:B---3--:R-:W-:-:S04]  /*e0650*/  SHF.R.U32.HI R2, RZ, 0x8, R2 ;  /* 0x00000008ff027819 */ /* 0x008fc80000011602 */
[----:B------:R-:W-:-:S04]  /*e0660*/  LOP3.LUT R2, R2, 0xffff, RZ, 0xc0, !PT ;  /* 0x0000ffff02027812 */ /* 0x000fc800078ec0ff */
[----:B------:R-:W-:-:S05]  /*e0670*/  PRMT R2, R2, 0x3340, R1 ;  /* 0x0000334002027816 */ /* 0x000fca0000000001 */
[----:B------:R4:W-:Y:S02]  /*e0680*/  STL [R1+0x1a4], R2 ;  /* 0x0001a40201007387 */ /* 0x0009e40000100800 */
[----:B----4-:R-:W-:Y:S02]  /*e0690*/  LOP3.LUT R2, R17, 0xffff, RZ, 0xc0, !PT ;  /* 0x0000ffff11027812 */ /* 0x010fe400078ec0ff */
[----:B--2---:R-:W-:-:S04]  /*e06a0*/  LOP3.LUT R0, R0, 0xffff, RZ, 0xc0, !PT ;  /* 0x0000ffff00007812 */ /* 0x004fc800078ec0ff */
[--C-:B------:R-:W-:Y:S02]  /*e06b0*/  PRMT R17, R11, 0x4210, R0.reuse ;  /* 0x000042100b117816 */ /* 0x100fe40000000000 */
[----:B------:R-:W-:Y:S02]  /*e06c0*/  PRMT R0, R18, 0x5210, R0 ;  /* 0x0000521012007816 */ /* 0x000fe40000000000 */
[--C-:B------:R-:W-:Y:S02]  /*e06d0*/  PRMT R11, R10, 0x4210, R2.reuse ;  /* 0x000042100a0b7816 */ /* 0x100fe40000000002 */
[----:B------:R-:W-:Y:S01]  /*e06e0*/  PRMT R10, R19, 0x5210, R2 ;  /* 0x00005210130a7816 */ /* 0x000fe20000000002 */
        /* <DEDUP_REMOVED lines=8> */
[----:B------:R-:W-:Y:S01]  /*e0770*/  LOP3.LUT R0, R29, 0xffff, RZ, 0xc0, !PT ;  /* 0x0000ffff1d007812 */ /* 0x000fe200078ec0ff */
[----:B------:R0:W-:Y:S04]  /*e0780*/  STL [R1+0x784], R11 ;  /* 0x0007840b01007387 */ /* 0x0001e80000100800 */
[----:B------:R1:W-:Y:S01]  /*e0790*/  STL [R1+0x714], R10 ;  /* 0x0007140a01007387 */ /* 0x0003e20000100800 */
[----:B------:R-:W-:-:S03]  /*e07a0*/  LOP3.LUT R2, R28, 0xffff, RZ, 0xc0, !PT ;  /* 0x0000ffff1c027812 */ /* 0x000fc600078ec0ff */
[----:B------:R2:W-:Y:S04]  /*e07b0*/  STL [R1+0x19c], R9 ;  /* 0x00019c0901007387 */ /* 0x0005e80000100800 */
[----:B------:R3:W-:Y:S04]  /*e07c0*/  STL [R1+0x198], R8 ;  /* 0x0001980801007387 */ /* 0x0007e80000100800 */
[----:B------:R-:W4:Y:S04]  /*e07d0*/  LDL.LU R17, [R1+0x820] ;  /* 0x0008200001117983 */ /* 0x000f280000300800 */
[----:B0-----:R-:W4:Y:S01]  /*e07e0*/  LDL.LU R11, [R1+0x4] ;  /* 0x00000400010b7983 */ /* 0x001f220000300800 */
[----:B-1----:R-:W-:-:S03]  /*e07f0*/  PRMT R10, R27, 0x4210, R0 ;  /* 0x000042101b0a7816 */ /* 0x002fc60000000000 */
[----:B------:R-:W4:Y:S01]  /*e0800*/  LDL.LU R28, [R1+0x4ed8] ;  /* 0x004ed800011c7983 */ /* 0x000f220000300800 */
[----:B--2---:R-:W-:Y:S02]  /*e0810*/  PRMT R9, R20, 0x5210, R0 ;  /* 0x0000521014097816 */ /* 0x004fe40000000000 */
[--C-:B---3--:R-:W-:Y:S02]  /*e0820*/  PRMT R8, R24, 0x4210, R2.reuse ;  /* 0x0000421018087816 */ /* 0x108fe40000000002 */
[----:B------:R-:W-:Y:S01]  /*e0830*/  PRMT R0, R3, 0x5210, R2 ;  /* 0x0000521003007816 */ /* 0x000fe20000000002 */
[----:B------:R0:W-:Y:S04]  /*e0840*/  STL [R1+0x788], R10 ;  /* 0x0007880a01007387 */ /* 0x0001e80000100800 */
[----:B------:R1:W-:Y:S04]  /*e0850*/  STL [R1+0x718], R9 ;  /* 0x0007180901007387 */ /* 0x0003e80000100800 */
[----:B------:R-:W2:Y:S04]  /*e0860*/  LDL.LU R3, [R1+0x824] ;  /* 0x0008240001037983 */ /* 0x000ea80000300800 */
[----:B------:R3:W-:Y:S04]  /*e0870*/  STL [R1+0x770], R8 ;  /* 0x0007700801007387 */ /* 0x0007e80000100800 */
[----:B------:R3:W-:Y:S01]  /*e0880*/  STL [R1+0x700], R0 ;  /* 0x0007000001007387 */ /* 0x0007e20000100800 */
[----:B0-----:R-:W-:-:S02]  /*e0890*/  LOP3.LUT R10, R5, 0xffff, RZ, 0xc0, !PT ;  /* 0x0000ffff050a7812 */ /* 0x001fc400078ec0ff */
[----:B-1----:R-:W-:Y:S01]  /*e08a0*/  LOP3.LUT R9, R21, 0xffff, RZ, 0xc0, !PT ;  /* 0x0000ffff15097812 */ /* 0x002fe200078ec0ff */
[----:B------:R-:W2:Y:S01]  /*e08b0*/  LDL.LU R5, [R1+0x344] ;  /* 0x0003440001057983 */ /* 0x000ea20000300800 */
[----:B---3--:R-:W-:Y:S02]  /*e08c0*/  LOP3.LUT R8, R7, 0xffff, RZ, 0xc0, !PT ;  /* 0x0000ffff07087812 */ /* 0x008fe400078ec0ff */
[----:B------:R-:W-:Y:S01]  /*e08d0*/  PRMT R0, R10, 0x3340, R1 ;  /* 0x000033400a007816 */ /* 0x000fe20000000001 */
[----:B------:R-:W3:Y:S04]  /*e08e0*/  LDL.LU R7, [R1+0x810] ;  /* 0x0008100001077983 */ /* 0x000ee80000300800 */
[----:B------:R-:W3:Y:S01]  /*e08f0*/  LDL.LU R20, [R1+0x8] ;  /* 0x0000080001147983 */ /* 0x000ee20000300800 */
[----:B------:R-:W-:-:S04]  /*e0900*/  PRMT R2, R9, 0x3340, R8 ;  /* 0x0000334009027816 */ /* 0x000fc80000000008 */
[----:B------:R-:W-:-:S05]  /*e0910*/  PRMT R0, R2, 0x5410, R0 ;  /* 0x0000541002007816 */ /* 0x000fca0000000000 */
[----:B------:R0:W-:Y:S04]  /*e0920*/  STL [R1+0x570], R0 ;  /* 0x0005700001007387 */ /* 0x0001e80000100800 */
[----:B------:R-:W3:Y:S04]  /*e0930*/  LDL.LU R19, [R1+0x1bdc] ;  /* 0x001bdc0001137983 */ /* 0x000ee80000300800 */
[----:B------:R-:W3:Y:S04]  /*e0940*/  LDL.LU R18, [R1+0x348] ;  /* 0x0003480001127983 */ /* 0x000ee80000300800 */
[----:B------:R-:W3:Y:S04]  /*e0950*/  LDL.LU R29, [R1+0x768] ;  /* 0x00076800011d7983 */ /* 0x000ee80000300800 */
[----:B------:R-:W3:Y:S04]  /*e0960*/  LDL.LU R27, [R1+0x10] ;  /* 0x00001000011b7983 */ /* 0x000ee80000300800 */
[----:B------:R-:W3:Y:S04]  /*e0970*/  LDL.LU R24, [R1+0x34c] ;  /* 0x00034c0001187983 */ /* 0x000ee80000300800 */
[----:B------:R-:W3:Y:S01]  /*e0980*/  LDL.LU R21, [R1+0x7c8] ;  /* 0x0007c80001157983 */ /* 0x000ee20000300800 */
[----:B------:R-:W-:-:S03]  /*e0990*/  SHF.R.U32.HI R2, RZ, 0x8, R9 ;  /* 0x00000008ff027819 */ /* 0x000fc60000011609 */
[----:B------:R-:W3:Y:S01]  /*e09a0*/  LDL.LU R9, [R1+0x1bd8] ;  /* 0x001bd80001097983 */ /* 0x000ee20000300800 */
[----:B0-----:R-:W-:-:S03]  /*e09b0*/  SHF.R.U32.HI R0, RZ, 0x8, R8 ;  /* 0x00000008ff007819 */ /* 0x001fc60000011608 */
[----:B------:R-:W2:Y:S01]  /*e09c0*/  LDL.LU R8, [R1+0x4f5c] ;  /* 0x004f5c0001087983 */ /* 0x000ea20000300800 */
[----:B------:R-:W-:Y:S02]  /*e09d0*/  LOP3.LUT R2, R2, 0xffff, RZ, 0xc0, !PT ;  /* 0x0000ffff02027812 */ /* 0x000fe400078ec0ff */
[----:B------:R-:W-:-:S04]  /*e09e0*/  LOP3.LUT R0, R0, 0xffff, RZ, 0xc0, !PT ;  /* 0x0000ffff00007812 */ /* 0x000fc800078ec0ff */
[----:B------:R-:W-:Y:S02]  /*e09f0*/  PRMT R0, R2, 0x3340, R0 ;  /* 0x0000334002007816 */ /* 0x000fe40000000000 */
[----:B------:R-:W3:Y:S04]  /*e0a00*/  LDL.LU R2, [R1+0xc] ;  /* 0x00000c0001027983 */ /* 0x000ee80000300800 */
[----:B------:R4:W-:Y:S01]  /*e0a10*/  STL [R1+0x354], R0 ;  /* 0x0003540001007387 */ /* 0x0009e20000100800 */
[----:B------:R-:W-:Y:S02]  /*e0a20*/  SHF.R.U32.HI R10, RZ, 0x8, R10 ;  /* 0x00000008ff0a7819 */ /* 0x000fe4000001160a */
[----:B----4-:R-:W-:Y:S02]  /*e0a30*/  LOP3.LUT R0, R28, 0xffff, RZ, 0xc0, !PT ;  /* 0x0000ffff1c007812 */ /* 0x010fe400078ec0ff */
[----:B--2---:R-:W-:-:S04]  /*e0a40*/  LOP3.LUT R8, R8, 0xffff, RZ, 0xc0, !PT ;  /* 0x0000ffff08087812 */ /* 0x004fc800078ec0ff */
[--C-:B------:R-:W-:Y:S02]  /*e0a50*/  PRMT R17, R17, 0x4210, R8.reuse ;  /* 0x0000421011117816 */ /* 0x100fe40000000008 */
[----:B------:R-:W-:-:S03]  /*e0a60*/  PRMT R8, R11, 0x5210, R8 ;  /* 0x000052100b087816 */ /* 0x000fc60000000008 */
[----:B------:R0:W-:Y:S04]  /*e0a70*/  STL [R1+0x774], R17 ;  /* 0x0007741101007387 */ /* 0x0001e80000100800 */
[----:B0-----:R-:W2:Y:S04]  /*e0a80*/  LDL.LU R17, [R1+0x80c] ;  /* 0x00080c0001117983 */ /* 0x001ea80000300800 */
[----:B------:R0:W-:Y:S04]  /*e0a90*/  STL [R1+0x704], R8 ;  /* 0x0007040801007387 */ /* 0x0001e80000100800 */
[----:B------:R-:W4:Y:S04]  /*e0aa0*/  LDL.LU R11, [R1+0x14] ;  /* 0x00001400010b7983 */ /* 0x000f280000300800 */
[----:B------:R-:W4:Y:S01]  /*e0ab0*/  LDL.LU R28, [R1+0x4f84] ;  /* 0x004f8400011c7983 */ /* 0x000f220000300800 */
[----:B0-----:R-:W-:-:S03]  /*e0ac0*/  PRMT R8, R3, 0x4210, R0 ;  /* 0x0000421003087816 */ /* 0x001fc60000000000 */
[----:B------:R-:W4:Y:S04]  /*e0ad0*/  LDL.LU R3, [R1+0x680] ;  /* 0x0006800001037983 */ /* 0x000f280000300800 */
[----:B------:R3:W-:Y:S02]  /*e0ae0*/  STL [R1+0x778], R8 ;  /* 0x0007780801007387 */ /* 0x0007e40000100800 */
[----:B---3--:R-:W-:Y:S02]  /*e0af0*/  PRMT R8, R2, 0x5210, R0 ;  /* 0x0000521002087816 */ /* 0x008fe40000000000 */
[----:B------:R-:W-:Y:S02]  /*e0b00*/  LOP3.LUT R0, R10, 0xffff, RZ, 0xc0, !PT ;  /* 0x0000ffff0a007812 */ /* 0x000fe400078ec0ff */
[----:B------:R-:W-:Y:S01]  /*e0b10*/  SHF.R.U32.HI R2, RZ, 0x8, R5 ;  /* 0x00000008ff027819 */ /* 0x000fe20000011605 */
[----:B------:R0:W-:Y:S04]  /*e0b20*/  STL [R1+0x708], R8 ;  /* 0x0007080801007387 */ /* 0x0001e80000100800 */
[----:B------:R-:W3:Y:S01]  /*e0b30*/  LDL.LU R5, [R1+0x750] ;  /* 0x0007500001057983 */ /* 0x000ee20000300800 */
[----:B0-----:R-:W-:-:S02]  /*e0b40*/  PRMT R8, R0, 0x3340, R1 ;  /* 0x0000334000087816 */ /* 0x001fc40000000001 */
[----:B------:R-:W-:Y:S02]  /*e0b50*/  LOP3.LUT R0, R2, 0xffff, RZ, 0xc0, !PT ;  /* 0x0000ffff02007812 */ /* 0x000fe400078ec0ff */
[----:B------:R-:W-:Y:S01]  /*e0b60*/  LOP3.LUT R2, R9, 0xffff, RZ, 0xc0, !PT ;  /* 0x0000ffff09027812 */ /* 0x000fe200078ec0ff */
[----:B------:R0:W-:Y:S02]  /*e0b70*/  STL [R1+0x18c], R8 ;  /* 0x00018c0801007387 */ /* 0x0001e40000100800 */
[----:B0-----:R-:W-:Y:S02]  /*e0b80*/  PRMT R8, R0, 0x3340, R1 ;  /* 0x0000334000087816 */ /* 0x001fe40000000001 */
[--C-:B------:R-:W-:Y:S02]  /*e0b90*/  PRMT R0, R7, 0x4210, R2.reuse ;  /* 0x0000421007007816 */ /* 0x100fe40000000002 */
[----:B------:R-:W3:Y:S04]  /*e0ba0*/  LDL.LU R7, [R1+0x6c8] ;  /* 0x0006c80001077983 */ /* 0x000ee80000300800 */
[----:B------:R0:W-:Y:S04]  /*e0bb0*/  STL [R1+0x188], R8 ;  /* 0x0001880801007387 */ /* 0x0001e80000100800 */
[----:B------:R1:W-:Y:S01]  /*e0bc0*/  STL [R1+0x760], R0 ;  /* 0x0007600001007387 */ /* 0x0003e20000100800 */
[----:B0-----:R-:W-:-:S02]  /*e0bd0*/  PRMT R8, R20, 0x5210, R2 ;  /* 0x0000521014087816 */ /* 0x001fc40000000002 */
[----:B-1----:R-:W-:Y:S02]  /*e0be0*/  LOP3.LUT R0, R19, 0xffff, RZ, 0xc0, !PT ;  /* 0x0000ffff13007812 */ /* 0x002fe400078ec0ff */
[----:B------:R-:W-:Y:S01]  /*e0bf0*/  SHF.R.U32.HI R2, RZ, 0x8, R18 ;  /* 0x00000008ff027819 */ /* 0x000fe20000011612 */
[----:B------:R0:W-:Y:S01]  /*e0c00*/  STL [R1+0xc0], R8 ;  /* 0x0000c00801007387 */ /* 0x0001e20000100800 */
[----:B------:R-:W-:-:S05]  /*e0c10*/  PRMT R9, R29, 0x4210, R0 ;  /* 0x000042101d097816 */ /* 0x000fca0000000000 */
[----:B------:R-:W-:Y:S01]  /*e0c20*/  STL [R1+0x764], R9 ;  /* 0x0007640901007387 */ /* 0x000fe20000100800 */
[----:B0-----:R-:W-:Y:S02]  /*e0c30*/  PRMT R8, R27, 0x5210, R0 ;  /* 0x000052101b087816 */ /* 0x001fe40000000000 */
[----:B------:R-:W-:Y:S02]  /*e0c40*/  LOP3.LUT R0, R2, 0xffff, RZ, 0xc0, !PT ;  /* 0x0000ffff02007812 */ /* 0x000fe400078ec0ff */
[----:B------:R-:W-:Y:S01]  /*e0c50*/  SHF.R.U32.HI R2, RZ, 0x8, R24 ;  /* 0x00000008ff027819 */ /* 0x000fe20000011618 */
[----:B------:R0:W-:Y:S02]  /*e0c60*/  STL [R1+0xc4], R8 ;  /* 0x0000c40801007387 */ /* 0x0001e40000100800 */
[----:B0-----:R-:W-:Y:S02]  /*e0c70*/  PRMT R8, R0, 0x3340, R1 ;  /* 0x0000334000087816 */ /* 0x001fe40000000001 */
[----:B------:R-:W-:-:S02]  /*e0c80*/  LOP3.LUT R0, R2, 0xffff, RZ, 0xc0, !PT ;  /* 0x0000ffff02007812 */ /* 0x000fc400078ec0ff */
[----:B------:R-:W-:Y:S01]  /*e0c90*/  LOP3.LUT R2, R21, 0xffff, RZ, 0xc0, !PT ;  /* 0x0000ffff15027812 */ /* 0x000fe200078ec0ff */
[----:B------:R-:W-:Y:S01]  /*e0ca0*/  STL [R1+0x184], R8 ;  /* 0x0001840801007387 */ /* 0x000fe20000100800 */
[----:B------:R-:W-:-:S03]  /*e0cb0*/  PRMT R0, R0, 0x3340, R1 ;  /* 0x0000334000007816 */ /* 0x000fc60000000001 */
[----:B------:R-:W3:Y:S04]  /*e0cc0*/  LDL.LU R29, [R1+0x7e8] ;  /* 0x0007e800011d7983 */ /* 0x000ee80000300800 */
[----:B------:R-:W3:Y:S04]  /*e0cd0*/  LDL.LU R27, [R1+0x1c] ;  /* 0x00001c00011b7983 */ /* 0x000ee80000300800 */
[----:B------:R-:W3:Y:S04]  /*e0ce0*/  LDL.LU R24, [R1+0x7f8] ;  /* 0x0007f80001187983 */ /* 0x000ee80000300800 */
[----:B------:R-:W3:Y:S04]  /*e0cf0*/  LDL.LU R21, [R1+0x20] ;  /* 0x0000200001157983 */ /* 0x000ee80000300800 */
[----:B------:R2:W-:Y:S04]  /*e0d00*/  STL [R1+0x180], R0 ;  /* 0x0001800001007387 */ /* 0x0005e80000100800 */
[----:B------:R-:W3:Y:S01]  /*e0d10*/  LDL.LU R10, [R1+0x740] ;  /* 0x00074000010a7983 */ /* 0x000ee20000300800 */
[----:B--2---:R-:W-:-:S02]  /*e0d20*/  PRMT R0, R17, 0x4210, R2 ;  /* 0x0000421011007816 */ /* 0x004fc40000000002 */
[----:B----4-:R-:W-:-:S03]  /*e0d30*/  PRMT R2, R11, 0x5210, R2 ;  /* 0x000052100b027816 */ /* 0x010fc60000000002 */
[----:B------:R0:W-:Y:S04]  /*e0d40*/  STL [R1+0x768], R0 ;  /* 0x0007680001007387 */ /* 0x0001e80000100800 */
[----:B------:R-:W2:Y:S04]  /*e0d50*/  LDL.LU R8, [R1+0x1c0c] ;  /* 0x001c0c0001087983 */ /* 0x000ea80000300800 */
[----:B------:R1:W-:Y:S04]  /*e0d60*/  STL [R1+0xc8], R2 ;  /* 0x0000c80201007387 */ /* 0x0003e80000100800 */
[----:B------:R-:W4:Y:S04]  /*e0d70*/  LDL.LU R9, [R1+0x744] ;  /* 0x0007440001097983 */ /* 0x000f280000300800 */
[----:B------:R-:W4:Y:S01]  /*e0d80*/  LDL.LU R20, [R1+0x24] ;  /* 0x0000240001147983 */ /* 0x000f220000300800 */
[----:B0-----:R-:W-:-:S02]  /*e0d90*/  LOP3.LUT R0, R28, 0xffff, RZ, 0xc0, !PT ;  /* 0x0000ffff1c007812 */ /* 0x001fc400078ec0ff */
[----:B-1----:R-:W-:Y:S02]  /*e0da0*/  SHF.R.U32.HI R2, RZ, 0x8, R3 ;  /* 0x00000008ff027819 */ /* 0x002fe40000011603 */
[----:B------:R-:W4:Y:S01]  /*e0db0*/  LDL.LU R3, [R1+0x1c1c] ;  /* 0x001c1c0001037983 */ /* 0x000f220000300800 */
[----:B------:R-:W-:-:S03]  /*e0dc0*/  PRMT R11, R15, 0x5210, R0 ;  /* 0x000052100f0b7816 */ /* 0x000fc60000000000 */
[----:B------:R-:W4:Y:S04]  /*e0dd0*/  LDL.LU R18, [R1+0x7cc] ;  /* 0x0007cc0001127983 */ /* 0x000f280000300800 */
[----:B------:R-:W4:Y:S01]  /*e0de0*/  LDL.LU R28, [R1+0x7e4] ;  /* 0x0007e400011c7983 */ /* 0x000f220000300800 */
[----:B---3--:R-:W-:Y:S02]  /*e0df0*/  PRMT R5, R5, 0x4210, R0 ;  /* 0x0000421005057816 */ /* 0x008fe40000000000 */
[----:B------:R-:W-:-:S03]  /*e0e00*/  LOP3.LUT R0, R2, 0xffff, RZ, 0xc0, !PT ;  /* 0x0000ffff02007812 */ /* 0x000fc600078ec0ff */
[----:B------:R0:W-:Y:S01]  /*e0e10*/  STL [R1+0x750], R5 ;  /* 0x0007500501007387 */ /* 0x0001e20000100800 */
[----:B------:R-:W-:-:S03]  /*e0e20*/  PRMT R0, R0, 0x3340, R1 ;  /* 0x0000334000007816 */ /* 0x000fc60000000001 */
[----:B0-----:R-:W3:Y:S04]  /*e0e30*/  LDL.LU R5, [R1+0x28] ;  /* 0x0000280001057983 */ /* 0x001ee80000300800 */
[----:B------:R0:W-:Y:S04]  /*e0e40*/  STL [R1+0xb0], R11 ;  /* 0x0000b00b01007387 */ /* 0x0001e80000100800 */
[----:B------:R-:W3:Y:S04]  /*e0e50*/  LDL.LU R19, [R1+0x748] ;  /* 0x0007480001137983 */ /* 0x000ee80000300800 */
[----:B------:R-:W3:Y:S04]  /*e0e60*/  LDL.LU R17, [R1+0x2c] ;  /* 0x00002c0001117983 */ /* 0x000ee80000300800 */
[----:B0-----:R-:W3:Y:S01]  /*e0e70*/  LDL.LU R11, [R1+0x51e8] ;  /* 0x0051e800010b7983 */ /* 0x001ee20000300800 */
[----:B------:R-:W-:-:S03]  /*e0e80*/  SHF.R.U32.HI R2, RZ, 0x8, R7 ;  /* 0x00000008ff027819 */ /* 0x000fc60000011607 */
[----:B------:R-:W3:Y:S04]  /*e0e90*/  LDL.LU R15, [R1+0x5048] ;  /* 0x00504800010f7983 */ /* 0x000ee80000300800 */
[----:B------:R0:W-:Y:S04]  /*e0ea0*/  STL [R1+0x17c], R0 ;  /* 0x00017c0001007387 */ /* 0x0001e80000100800 */
[----:B------:R-:W3:Y:S01]  /*e0eb0*/  LDL.LU R7, [R1+0x5114] ;  /* 0x0051140001077983 */ /* 0x000ee20000300800 */
[----:B0-----:R-:W-:-:S03]  /*e0ec0*/  LOP3.LUT R0, R2, 0xffff, RZ, 0xc0, !PT ;  /* 0x0000ffff02007812 */ /* 0x001fc600078ec0ff */
[----:B------:R-:W2:Y:S01]  /*e0ed0*/  LDL.LU R2, [R1+0x4f94] ;  /* 0x004f940001027983 */ /* 0x000ea20000300800 */
[----:B------:R-:W-:-:S05]  /*e0ee0*/  PRMT R0, R0, 0x3340, R1 ;  /* 0x0000334000007816 */ /* 0x000fca0000000001 */
[----:B------:R0:W-:Y:S04]  /*e0ef0*/  STL [R1+0x178], R0 ;  /* 0x0001780001007387 */ /* 0x0001e80000100800 */
[----:B0-----:R-:W4:Y:S01]  /*e0f00*/  LDL.LU R0, [R1+0x4f08] ;  /* 0x004f080001007983 */ /* 0x001f220000300800 */
[----:B--2---:R-:W-:-:S04]  /*e0f10*/  LOP3.LUT R2, R2, 0xffff, RZ, 0xc0, !PT ;  /* 0x0000ffff02027812 */ /* 0x004fc800078ec0ff */
[--C-:B------:R-:W-:Y:S02]  /*e0f20*/  PRMT R29, R29, 0x4210, R2.reuse ;  /* 0x000042101d1d7816 */ /* 0x100fe40000000002 */
[----:B------:R-:W-:-:S03]  /*e0f30*/  PRMT R2, R27, 0x5210, R2 ;  /* 0x000052101b027816 */ /* 0x000fc60000000002 */
[----:B------:R0:W-:Y:S04]  /*e0f40*/  STL [R1+0x754], R29 ;  /* 0x0007541d01007387 */ /* 0x0001e80000100800 */
[----:B0-----:R-:W2:Y:S04]  /*e0f50*/  LDL.LU R29, [R1+0x57ec] ;  /* 0x0057ec00011d7983 */ /* 0x001ea80000300800 */
[----:B------:R-:W2:Y:S04]  /*e0f60*/  LDL.LU R27, [R1+0x57e8] ;  /* 0x0057e800011b7983 */ /* 0x000ea80000300800 */
[----:B------:R0:W-:Y:S04]  /*e0f70*/  STL [R1+0xb4], R2 ;  /* 0x0000b40201007387 */ /* 0x0001e80000100800 */
[----:B0-----:R-:W3:Y:S01]  /*e0f80*/  LDL.LU R2, [R1+0x6f4] ;  /* 0x0006f40001027983 */ /* 0x001ee20000300800 */
[----:B----4-:R-:W-:-:S04]  /*e0f90*/  LOP3.LUT R0, R0, 0xffff, RZ, 0xc0, !PT ;  /* 0x0000ffff00007812 */ /* 0x010fc800078ec0ff */
[--C-:B------:R-:W-:Y:S02]  /*e0fa0*/  PRMT R24, R24, 0x4210, R0.reuse ;  /* 0x0000421018187816 */ /* 0x100fe40000000000 */
[----:B------:R-:W-:-:S03]  /*e0fb0*/  PRMT R0, R21, 0x5210, R0 ;  /* 0x0000521015007816 */ /* 0x000fc60000000000 */
[----:B------:R0:W-:Y:S04]  /*e0fc0*/  STL [R1+0x758], R24 ;  /* 0x0007581801007387 */ /* 0x0001e80000100800 */
[----:B0-----:R-:W4:Y:S04]  /*e0fd0*/  LDL.LU R24, [R1+0x57e4] ;  /* 0x0057e40001187983 */ /* 0x001f280000300800 */
[----:B------:R-:W2:Y:S04]  /*e0fe0*/  LDL.LU R21, [R1+0x57e0] ;  /* 0x0057e00001157983 */ /* 0x000ea80000300800 */
[----:B------:R0:W-:Y:S01]  /*e0ff0*/  STL [R1+0xb8], R0 ;  /* 0x0000b80001007387 */ /* 0x0001e20000100800 */
[----:B---3--:R-:W-:-:S04]  /*e1000*/  SHF.R.U32.HI R2, RZ, 0x8, R2 ;  /* 0x00000008ff027819 */ /* 0x008fc80000011602 */
[----:B0-----:R-:W-:Y:S02]  /*e1010*/  LOP3.LUT R0, R2, 0xffff, RZ, 0xc0, !PT ;  /* 0x0000ffff02007812 */ /* 0x001fe400078ec0ff */
[----:B------:R-:W-:Y:S02]  /*e1020*/  SHF.R.U32.HI R2, RZ, 0x8, R10 ;  /* 0x00000008ff027819 */ /* 0x000fe4000001160a */
[--C-:B------:R-:W-:Y:S02]  /*e1030*/  PRMT R10, R0, 0x3340, R1.reuse ;  /* 0x00003340000a7816 */ /* 0x100fe40000000001 */
[----:B------:R-:W-:Y:S02]  /*e1040*/  LOP3.LUT R0, R2, 0xffff, RZ, 0xc0, !PT ;  /* 0x0000ffff02007812 */ /* 0x000fe400078ec0ff */
[----:B------:R-:W-:Y:S02]  /*e1050*/  LOP3.LUT R2, R8, 0xffff, RZ, 0xc0, !PT ;  /* 0x0000ffff08027812 */ /* 0x000fe400078ec0ff */
[----:B------:R-:W-:-:S02]  /*e1060*/  PRMT R0, R0, 0x3340, R1 ;  /* 0x0000334000007816 */ /* 0x000fc40000000001 */
[----:B------:R-:W-:Y:S01]  /*e1070*/  PRMT R8, R9, 0x4210, R2 ;  /* 0x0000421009087816 */ /* 0x000fe20000000002 */
[----:B------:R-:W-:Y:S04]  /*e1080*/  STL [R1+0x174], R10 ;  /* 0x0001740a01007387 */ /* 0x000fe80000100800 */
[----:B------:R0:W-:Y:S04]  /*e1090*/  STL [R1+0x170], R0 ;  /* 0x0001700001007387 */ /* 0x0001e80000100800 */
[----:B------:R1:W-:Y:S01]  /*e10a0*/  STL [R1+0x740], R8 ;  /* 0x0007400801007387 */ /* 0x0003e20000100800 */
[----:B0-----:R-:W-:-:S03]  /*e10b0*/  LOP3.LUT R0, R3, 0xffff, RZ, 0xc0, !PT ;  /* 0x0000ffff03007812 */ /* 0x001fc600078ec0ff */
[----:B------:R-:W3:Y:S01]  /*e10c0*/  LDL.LU R3, [R1+0x4fb4] ;  /* 0x004fb40001037983 */ /* 0x000ee20000300800 */
[----:B------:R-:W-:Y:S02]  /*e10d0*/  PRMT R2, R20, 0x5210, R2 ;  /* 0x0000521014027816 */ /* 0x000fe40000000002 */
[--C-:B-1----:R-:W-:Y:S02]  /*e10e0*/  PRMT R8, R28, 0x4210, R0.reuse ;  /* 0x000042101c087816 */ /* 0x102fe40000000000 */
[----:B------:R-:W-:Y:S01]  /*e10f0*/  PRMT R0, R5, 0x5210, R0 ;  /* 0x0000521005007816 */ /* 0x000fe20000000000 */
[----:B------:R0:W-:Y:S04]  /*e1100*/  STL [R1+0xa0], R2 ;  /* 0x0000a00201007387 */ /* 0x0001e80000100800 */
[----:B------:R-:W4:Y:S04]  /*e1110*/  LDL.LU R5, [R1+0x7e0] ;  /* 0x0007e00001057983 */ /* 0x000f280000300800 */
[----:B------:R1:W-:Y:S01]  /*e1120*/  STL [R1+0x744], R8 ;  /* 0x0007440801007387 */ /* 0x0003e20000100800 */
[----:B0-----:R-:W-:-:S03]  /*e1130*/  LOP3.LUT R2, R18, 0xffff, RZ, 0xc0, !PT ;  /* 0x0000ffff12027812 */ /* 0x001fc600078ec0ff */
[----:B------:R-:W2:Y:S01]  /*e1140*/  LDL.LU R18, [R1+0x7bc] ;  /* 0x0007bc0001127983 */ /* 0x000ea20000300800 */
[----:B-1----:R-:W-:-:S03]  /*e1150*/  PRMT R8, R19, 0x4210, R2 ;  /* 0x0000421013087816 */ /* 0x002fc60000000002 */
[----:B------:R0:W-:Y:S04]  /*e1160*/  STL [R1+0xa4], R0 ;  /* 0x0000a40001007387 */ /* 0x0001e80000100800 */
[----:B------:R-:W2:Y:S01]  /*e1170*/  LDL.LU R28, [R1+0x34] ;  /* 0x00003400011c7983 */ /* 0x000ea20000300800 */
[----:B------:R-:W-:Y:S02]  /*e1180*/  LOP3.LUT R9, R11, 0xffff, RZ, 0xc0, !PT ;  /* 0x0000ffff0b097812 */ /* 0x000fe400078ec0ff */
[----:B------:R-:W-:Y:S02]  /*e1190*/  LOP3.LUT R10, R15, 0xffff, RZ, 0xc0, !PT ;  /* 0x0000ffff0f0a7812 */ /* 0x000fe400078ec0ff */
[----:B0-----:R-:W-:Y:S02]  /*e11a0*/  PRMT R0, R17, 0x5210, R2 ;  /* 0x0000521011007816 */ /* 0x001fe40000000002 */
[----:B------:R-:W2:Y:S04]  /*e11b0*/  LDL.LU R17, [R1+0x76c] ;  /* 0x00076c0001117983 */ /* 0x000ea80000300800 */
[----:B------:R0:W-:Y:S04]  /*e11c0*/  STL [R1+0x748], R8 ;  /* 0x0007480801007387 */ /* 0x0001e80000100800 */
[----:B------:R1:W-:Y:S04]  /*e11d0*/  STL [R1+0xa8], R0 ;  /* 0x0000a80001007387 */ /* 0x0003e80000100800 */
[----:B------:R-:W2:Y:S04]  /*e11e0*/  LDL.LU R11, [R1+0x4f28] ;  /* 0x004f2800010b7983 */ /* 0x000ea80000300800 */
[----:B------:R-:W2:Y:S04]  /*e11f0*/  LDL.LU R20, [R1+0x38] ;  /* 0x0000380001147983 */ /* 0x000ea80000300800 */
[----:B------:R-:W2:Y:S01]  /*e1200*/  LDL.LU R19, [R1+0x1c7c] ;  /* 0x001c7c0001137983 */ /* 0x000ea20000300800 */
[----:B0-----:R-:W-:-:S02]  /*e1210*/  LOP3.LUT R8, R7, 0xffff, RZ, 0xc0, !PT ;  /* 0x0000ffff07087812 */ /* 0x001fc400078ec0ff */
[----:B-1----:R-:W-:Y:S02]  /*e1220*/  PRMT R0, R10, 0x3340, R1 ;  /* 0x000033400a007816 */ /* 0x002fe40000000001 */
[----:B------:R-:W-:-:S04]  /*e1230*/  PRMT R2, R9, 0x3340, R8 ;  /* 0x0000334009027816 */ /* 0x000fc80000000008 */
[----:B------:R-:W-:Y:S02]  /*e1240*/  PRMT R0, R2, 0x5410, R0 ;  /* 0x0000541002007816 */ /* 0x000fe40000000000 */
[----:B------:R-:W-:-:S03]  /*e1250*/  SHF.R.U32.HI R2, RZ, 0x8, R9 ;  /* 0x00000008ff027819 */ /* 0x000fc60000011609 */
[----:B------:R0:W-:Y:S01]  /*e1260*/  STL [R1+0x19c8], R0 ;  /* 0x0019c80001007387 */ /* 0x0001e20000100800 */
[----:B------:R-:W-:Y:S02]  /*e1270*/  LOP3.LUT R2, R2, 0xffff, RZ, 0xc0, !PT ;  /* 0x0000ffff02027812 */ /* 0x000fe400078ec0ff */
[----:B------:R-:W-:Y:S01]  /*e1280*/  SHF.R.U32.HI R10, RZ, 0x8, R10 ;  /* 0x00000008ff0a7819 */ /* 0x000fe2000001160a */
[----:B------:R-:W2:Y:S04]  /*e1290*/  LDL.LU R15, [R1+0x77c] ;  /* 0x00077c00010f7983 */ /* 0x000ea80000300800 */
[----:B------:R-:W2:Y:S04]  /*e12a0*/  LDL.LU R7, [R1+0x75c] ;  /* 0x00075c0001077983 */ /* 0x000ea80000300800 */
[----:B------:R-:W2:Y:S01]  /*e12b0*/  LDL.LU R9, [R1+0x7b4] ;  /* 0x0007b40001097983 */ /* 0x000ea20000300800 */
[----:B0-----:R-:W-:-:S03]  /*e12c0*/  SHF.R.U32.HI R0, RZ, 0x8, R8 ;  /* 0x00000008ff007819 */ /* 0x001fc60000011608 */
[----:B------:R-:W2:Y:S01]  /*e12d0*/  LDL.LU R8, [R1+0x74c] ;  /* 0x00074c0001087983 */ /* 0x000ea20000300800 */
[----:B------:R-:W-:-:S04]  /*e12e0*/  LOP3.LUT R0, R0, 0xffff, RZ, 0xc0, !PT ;  /* 0x0000ffff00007812 */ /* 0x000fc800078ec0ff */
[----:B------:R-:W-:Y:S02]  /*e12f0*/  PRMT R2, R2, 0x3340, R0 ;  /* 0x0000334002027816 */ /* 0x000fe40000000000 */
[----:B------:R-:W-:Y:S02]  /*e1300*/  LOP3.LUT R0, R10, 0xffff, RZ, 0xc0, !PT ;  /* 0x0000ffff0a007812 */ /* 0x000fe400078ec0ff */
[----:B------:R-:W2:Y:S02]  /*e1310*/  LDL.LU R10, [R1+0x4fb8] ;  /* 0x004fb800010a7983 */ /* 0x000ea40000300800 */
[----:B------:R-:W-:Y:S02]  /*e1320*/  PRMT R0, R0, 0x3340, R1 ;  /* 0x0000334000007816 */ /* 0x000fe40000000001 */
[----:B------:R3:W-:Y:S02]  /*e1330*/  STL [R1+0x34c], R2 ;  /* 0x00034c0201007387 */ /* 0x0007e40000100800 */
[----:B---3--:R-:W-:-:S02]  /*e1340*/  LOP3.LUT R2, R3, 0xffff, RZ, 0xc0, !PT ;  /* 0x0000ffff03027812 */ /* 0x008fc400078ec0ff */
[----:B------:R-:W3:Y:S04]  /*e1350*/  LDL.LU R3, [R1+0x78c] ;  /* 0x00078c0001037983 */ /* 0x000ee80000300800 */
[----:B------:R0:W-:Y:S04]  /*e1360*/  STL [R1+0x16c], R0 ;  /* 0x00016c0001007387 */ /* 0x0001e80000100800 */
[----:B0-----:R-:W2:Y:S01]  /*e1370*/  LDL.LU R0, [R1+0x30] ;  /* 0x0000300001007983 */ /* 0x001ea20000300800 */
[----:B----4-:R-:W-:-:S05]  /*e1380*/  PRMT R5, R5, 0x4210, R2 ;  /* 0x0000421005057816 */ /* 0x010fca0000000002 */
[----:B------:R0:W-:Y:S04]  /*e1390*/  STL [R1+0x150], R5 ;  /* 0x0001500501007387 */ /* 0x0001e80000100800 */
[----:B0-----:R-:W4:Y:S01]  /*e13a0*/  LDL.LU R5, [R1+0x57dc] ;  /* 0x0057dc0001057983 */ /* 0x001f220000300800 */
[----:B--2---:R-:W-:Y:S02]  /*e13b0*/  PRMT R2, R0, 0x5210, R2 ;  /* 0x0000521000027816 */ /* 0x004fe40000000002 */
[----:B------:R-:W-:-:S03]  /*e13c0*/  LOP3.LUT R0, R10, 0xffff, RZ, 0xc0, !PT ;  /* 0x0000ffff0a007812 */ /* 0x000fc600078ec0ff */
[----:B------:R0:W-:Y:S01]  /*e13d0*/  STL [R1+0x90], R2 ;  /* 0x0000900201007387 */ /* 0x0001e20000100800 */
[----:B------:R-:W-:Y:S02]  /*e13e0*/  PRMT R10, R18, 0x4210, R0 ;  /* 0x00004210120a7816 */ /* 0x000fe40000000000 */
[----:B0-----:R-:W-:Y:S02]  /*e13f0*/  SHF.R.U32.HI R2, RZ, 0x8, R8 ;  /* 0x00000008ff027819 */ /* 0x001fe40000011608 */
[----:B------:R-:W-:Y:S02]  /*e1400*/  PRMT R8, R28, 0x5210, R0 ;  /* 0x000052101c087816 */ /* 0x000fe40000000000 */
[----:B------:R-:W2:Y:S01]  /*e1410*/  LDL.LU R28, [R1+0x72c] ;  /* 0x00072c00011c7983 */ /* 0x000ea20000300800 */
[----:B------:R-:W-:Y:S02]  /*e1420*/  LOP3.LUT R0, R2, 0xffff, RZ, 0xc0, !PT ;  /* 0x0000ffff02007812 */ /* 0x000fe400078ec0ff */
[----:B------:R-:W-:Y:S01]  /*e1430*/  SHF.R.U32.HI R2, RZ, 0x8, R17 ;  /* 0x00000008ff027819 */ /* 0x000fe20000011611 */
[----:B------:R0:W-:Y:S04]  /*e1440*/  STL [R1+0x154], R10 ;  /* 0x0001540a01007387 */ /* 0x0001e80000100800 */
[----:B------:R1:W-:Y:S04]  /*e1450*/  STL [R1+0x94], R8 ;  /* 0x0000940801007387 */ /* 0x0003e80000100800 */
[----:B0-----:R-:W2:Y:S01]  /*e1460*/  LDL.LU R10, [R1+0x79c] ;  /* 0x00079c00010a7983 */ /* 0x001ea20000300800 */
[----:B-1----:R-:W-:-:S02]  /*e1470*/  PRMT R8, R0, 0x3340, R1 ;  /* 0x0000334000087816 */ /* 0x002fc40000000001 */
[----:B------:R-:W-:Y:S01]  /*e1480*/  LOP3.LUT R0, R2, 0xffff, RZ, 0xc0, !PT ;  /* 0x0000ffff02007812 */ /* 0x000fe200078ec0ff */
[----:B------:R-:W2:Y:S01]  /*e1490*/  LDL.LU R18, [R1+0x73c] ;  /* 0x00073c0001127983 */ /* 0x000ea20000300800 */
[----:B------:R-:W-:-:S03]  /*e14a0*/  LOP3.LUT R2, R11, 0xffff, RZ, 0xc0, !PT ;  /* 0x0000ffff0b027812 */ /* 0x000fc600078ec0ff */
[----:B------:R-:W2:Y:S01]  /*e14b0*/  LDL.LU R17, [R1+0x44] ;  /* 0x0000440001117983 */ /* 0x000ea20000300800 */
[----:B------:R-:W-:-:S03]  /*e14c0*/  PRMT R0, R0, 0x3340, R1 ;  /* 0x0000334000007816 */ /* 0x000fc60000000001 */
[----:B------:R0:W-:Y:S04]  /*e14d0*/  STL [R1+0x168], R8 ;  /* 0x0001680801007387 */ /* 0x0001e80000100800 */
[----:B------:R-:W2:Y:S01]  /*e14e0*/  LDL.LU R11, [R1+0x4fd4] ;  /* 0x004fd400010b7983 */ /* 0x000ea20000300800 */
[----:B------:R-:W-:-:S03]  /*e14f0*/  PRMT R9, R9, 0x4210, R2 ;  /* 0x0000421009097816 */ /* 0x000fc60000000002 */
[----:B------:R1:W-:Y:S04]  /*e1500*/  STL [R1+0x164], R0 ;  /* 0x0001640001007387 */ /* 0x0003e80000100800 */
[----:B------:R-:W-:Y:S01]  /*e1510*/  STL [R1+0x158], R9 ;  /* 0x0001580901007387 */ /* 0x000fe20000100800 */
[----:B0-----:R-:W-:Y:S02]  /*e1520*/  PRMT R8, R20, 0x5210, R2 ;  /* 0x0000521014087816 */ /* 0x001fe40000000002 */
[----:B------:R-:W-:Y:S02]  /*e1530*/  SHF.R.U32.HI R2, RZ, 0x8, R15 ;  /* 0x00000008ff027819 */ /* 0x000fe4000001160f */
[----:B-1----:R-:W-:Y:S01]  /*e1540*/  LOP3.LUT R0, R19, 0xffff, RZ, 0xc0, !PT ;  /* 0x0000ffff13007812 */ /* 0x002fe200078ec0ff */
[----:B------:R0:W-:Y:S03]  /*e1550*/  STL [R1+0x98], R8 ;  /* 0x0000980801007387 */ /* 0x0001e60000100800 */
[----:B------:R-:W-:-:S02]  /*e1560*/  PRMT R7, R7, 0x4210, R0 ;  /* 0x0000421007077816 */ /* 0x000fc40000000000 */
[----:B----4-:R-:W-:Y:S02]  /*e1570*/  PRMT R5, R5, 0x5210, R0 ;  /* 0x0000521005057816 */ /* 0x010fe40000000000 */
[----:B------:R-:W-:Y:S01]  /*e1580*/  LOP3.LUT R0, R2, 0xffff, RZ, 0xc0, !PT ;  /* 0x0000ffff02007812 */ /* 0x000fe200078ec0ff */
[----:B0-----:R-:W4:Y:S04]  /*e1590*/  LDL.LU R8, [R1+0x70c] ;  /* 0x00070c0001087983 */ /* 0x001f280000300800 */
[----:B------:R-:W4:Y:S04]  /*e15a0*/  LDL.LU R9, [R1+0x4fd8] ;  /* 0x004fd80001097983 */ /* 0x000f280000300800 */
[----:B------:R-:W4:Y:S04]  /*e15b0*/  LDL.LU R20, [R1+0x4f50] ;  /* 0x004f500001147983 */ /* 0x000f280000300800 */
[----:B------:R0:W-:Y:S04]  /*e15c0*/  STL [R1+0x140], R7 ;  /* 0x0001400701007387 */ /* 0x0001e80000100800 */
[----:B------:R-:W4:Y:S04]  /*e15d0*/  LDL.LU R15, [R1+0x71c] ;  /* 0x00071c00010f7983 */ /* 0x000f280000300800 */
[----:B------:R-:W4:Y:S01]  /*e15e0*/  LDL.LU R19, [R1+0x6f8] ;  /* 0x0006f80001137983 */ /* 0x000f220000300800 */
[----:B------:R-:W-:-:S03]  /*e15f0*/  PRMT R0, R0, 0x3340, R1 ;  /* 0x0000334000007816 */ /* 0x000fc60000000001 */
[----:B------:R1:W-:Y:S01]  /*e1600*/  STL [R1+0x80], R5 ;  /* 0x0000800501007387 */ /* 0x0003e20000100800 */
[----:B---3--:R-:W-:-:S03]  /*e1610*/  SHF.R.U32.HI R2, RZ, 0x8, R3 ;  /* 0x00000008ff027819 */ /* 0x008fc60000011603 */
[----:B0-----:R-:W3:Y:S04]  /*e1620*/  LDL.LU R7, [R1+0x5208] ;  /* 0x0052080001077983 */ /* 0x001ee80000300800 */
[----:B-1----:R-:W3:Y:S04]  /*e1630*/  LDL.LU R5, [R1+0x5068] ;  /* 0x0050680001057983 */ /* 0x002ee80000300800 */
[----:B------:R-:W3:Y:S04]  /*e1640*/  LDL.LU R3, [R1+0x5120] ;  /* 0x0051200001037983 */ /* 0x000ee80000300800 */
[----:B------:R0:W-:Y:S02]  /*e1650*/  STL [R1+0x160], R0 ;  /* 0x0001600001007387 */ /* 0x0001e40000100800 */
[----:B0-----:R-:W-:-:S02]  /*e1660*/  LOP3.LUT R0, R2, 0xffff, RZ, 0xc0, !PT ;  /* 0x0000ffff02007812 */ /* 0x001fc400078ec0ff */
[----:B------:R-:W2:Y:S02]  /*e1670*/  LDL.LU R2, [R1+0x1c88] ;  /* 0x001c880001027983 */ /* 0x000ea40000300800 */
[----:B------:R-:W-:-:S05]  /*e1680*/  PRMT R0, R0, 0x3340, R1 ;  /* 0x0000334000007816 */ /* 0x000fca0000000001 */
[----:B------:R0:W-:Y:S04]  /*e1690*/  STL [R1+0x15c], R0 ;  /* 0x00015c0001007387 */ /* 0x0001e80000100800 */
[----:B0-----:R-:W4:Y:S01]  /*e16a0*/  LDL.LU R0, [R1+0x7d0] ;  /* 0x0007d00001007983 */ /* 0x001f220000300800 */
[----:B--2---:R-:W-:-:S04]  /*e16b0*/  LOP3.LUT R2, R2, 0xffff, RZ, 0xc0, !PT ;  /* 0x0000ffff02027812 */ /* 0x004fc800078ec0ff */
[----:B------:R-:W-:-:S05]  /*e16c0*/  PRMT R28, R28, 0x4210, R2 ;  /* 0x000042101c1c7816 */ /* 0x000fca0000000002 */
[----:B------:R0:W-:Y:S04]  /*e16d0*/  STL [R1+0x144], R28 ;  /* 0x0001441c01007387 */ /* 0x0001e80000100800 */
[----:B0-----:R-:W2:Y:S01]  /*e16e0*/  LDL.LU R28, [R1+0x57d8] ;  /* 0x0057d800011c7983 */ /* 0x001ea20000300800 */
[----:B----4-:R-:W-:Y:S02]  /*e16f0*/  LOP3.LUT R0, R0, 0xffff, RZ, 0xc0, !PT ;  /* 0x0000ffff00007812 */ /* 0x010fe400078ec0ff */
[----:B--2---:R-:W-:Y:S02]  /*e1700*/  PRMT R2, R28, 0x5210, R2 ;  /* 0x000052101c027816 */ /* 0x004fe40000000002 */
[----:B------:R-:W2:Y:S04]  /*e1710*/  LDL.LU R28, [R1+0x57d4] ;  /* 0x0057d400011c7983 */ /* 0x000ea80000300800 */
[----:B------:R0:W-:Y:S01]  /*e1720*/  STL [R1+0x84], R2 ;  /* 0x0000840201007387 */ /* 0x0001e20000100800 */
[----:B------:R-:W-:-:S02]  /*e1730*/  PRMT R18, R18, 0x4210, R0 ;  /* 0x0000421012127816 */ /* 0x000fc40000000000 */
[----:B0-----:R-:W-:Y:S02]  /*e1740*/  SHF.R.U32.HI R2, RZ, 0x8, R10 ;  /* 0x00000008ff027819 */ /* 0x001fe4000001160a */
[----:B------:R-:W-:Y:S01]  /*e1750*/  PRMT R10, R17, 0x5210, R0 ;  /* 0x00005210110a7816 */ /* 0x000fe20000000000 */
[----:B------:R-:W-:Y:S01]  /*e1760*/  STL [R1+0x148], R18 ;  /* 0x0001481201007387 */ /* 0x000fe20000100800 */
[----:B------:R-:W-:-:S03]  /*e1770*/  LOP3.LUT R0, R2, 0xffff, RZ, 0xc0, !PT ;  /* 0x0000ffff02007812 */ /* 0x000fc600078ec0ff */
[----:B------:R0:W-:Y:S02]  /*e1780*/  STL [R1+0x88], R10 ;  /* 0x0000880a01007387 */ /* 0x0001e40000100800 */
[--C-:B0-----:R-:W-:Y:S02]  /*e1790*/  PRMT R10, R0, 0x3340, R1.reuse ;  /* 0x00003340000a7816 */ /* 0x101fe40000000001 */
[----:B--2---:R-:W-:Y:S02]  /*e17a0*/  SHF.R.U32.HI R2, RZ, 0x8, R28 ;  /* 0x00000008ff027819 */ /* 0x004fe4000001161c */
[----:B------:R-:W2:Y:S02]  /*e17b0*/  LDL.LU R28, [R1+0x57d0] ;  /* 0x0057d000011c7983 */ /* 0x000ea40000300800 */
[----:B------:R-:W-:Y:S02]  /*e17c0*/  LOP3.LUT R0, R2, 0xffff, RZ, 0xc0, !PT ;  /* 0x0000ffff02007812 */ /* 0x000fe400078ec0ff */
[----:B------:R-:W-:Y:S01]  /*e17d0*/  LOP3.LUT R2, R11, 0xffff, RZ, 0xc0, !PT ;  /* 0x0000ffff0b027812 */ /* 0x000fe200078ec0ff */
[----:B------:R-:W-:Y:S04]  /*e17e0*/  STL [R1+0x14c], R10 ;  /* 0x00014c0a01007387 */ /* 0x000fe80000100800 */
[----:B------:R-:W4:Y:S01]  /*e17f0*/  LDL.LU R18, [R1+0x1cac] ;  /* 0x001cac0001127983 */ /* 0x000f220000300800 */
[----:B------:R-:W-:-:S03]  /*e1800*/  PRMT R0, R0, 0x3340, R1 ;  /* 0x0000334000007816 */ /* 0x000fc60000000001 */
[----:B------:R-:W4:Y:S04]  /*e1810*/  LDL.LU R17, [R1+0x1ca8] ;  /* 0x001ca80001117983 */ /* 0x000f280000300800 */
[----:B------:R0:W-:Y:S04]  /*e1820*/  STL [R1+0x13c], R0 ;  /* 0x00013c0001007387 */ /* 0x0001e80000100800 */
[----:B------:R-:W4:Y:S01]  /*e1830*/  LDL.LU R11, [R1+0x6f0] ;  /* 0x0006f000010b7983 */ /* 0x000f220000300800 */
[--C-:B0-----:R-:W-:Y:S02]  /*e1840*/  PRMT R0, R8, 0x4210, R2.reuse ;  /* 0x0000421008007816 */ /* 0x101fe40000000002 */
[----:B------:R-:W-:-:S02]  /*e1850*/  PRMT R8, R24, 0x5210, R2 ;  /* 0x0000521018087816 */ /* 0x000fc40000000002 */
[----:B------:R-:W4:Y:S04]  /*e1860*/  LDL.LU R24, [R1+0x57cc] ;  /* 0x0057cc0001187983 */ /* 0x000f280000300800 */
[----:B------:R0:W-:Y:S04]  /*e1870*/  STL [R1+0x130], R0 ;  /* 0x0001300001007387 */ /* 0x0001e80000100800 */
[----:B------:R1:W-:Y:S01]  /*e1880*/  STL [R1+0x70], R8 ;  /* 0x0000700801007387 */ /* 0x0003e20000100800 */
[----:B------:R-:W-:Y:S02]  /*e1890*/  LOP3.LUT R2, R20, 0xffff, RZ, 0xc0, !PT ;  /* 0x0000ffff14027812 */ /* 0x000fe400078ec0ff */
[----:B0-----:R-:W-:-:S04]  /*e18a0*/  LOP3.LUT R0, R9, 0xffff, RZ, 0xc0, !PT ;  /* 0x0000ffff09007812 */ /* 0x001fc800078ec0ff */
[--C-:B-1----:R-:W-:Y:S02]  /*e18b0*/  PRMT R8, R15, 0x4210, R0.reuse ;  /* 0x000042100f087816 */ /* 0x102fe40000000000 */
[----:B------:R-:W-:Y:S01]  /*e18c0*/  PRMT R9, R21, 0x5210, R0 ;  /* 0x0000521015097816 */ /* 0x000fe20000000000 */
[----:B------:R-:W4:Y:S04]  /*e18d0*/  LDL.LU R15, [R1+0x6e0] ;  /* 0x0006e000010f7983 */ /* 0x000f280000300800 */
[----:B------:R0:W-:Y:S04]  /*e18e0*/  STL [R1+0x134], R8 ;  /* 0x0001340801007387 */ /* 0x0001e80000100800 */
[----:B------:R-:W4:Y:S01]  /*e18f0*/  LDL.LU R21, [R1+0x57c8] ;  /* 0x0057c80001157983 */ /* 0x000f220000300800 */
[----:B------:R-:W-:-:S03]  /*e1900*/  PRMT R0, R27, 0x5210, R2 ;  /* 0x000052101b007816 */ /* 0x000fc60000000002 */
[----:B------:R1:W-:Y:S04]  /*e1910*/  STL [R1+0x74], R9 ;  /* 0x0000740901007387 */ /* 0x0003e80000100800 */
[----:B------:R-:W4:Y:S01]  /*e1920*/  LDL.LU R27, [R1+0x57c4] ;  /* 0x0057c400011b7983 */ /* 0x000f220000300800 */
[----:B0-----:R-:W-:Y:S02]  /*e1930*/  PRMT R8, R19, 0x4210, R2 ;  /* 0x0000421013087816 */ /* 0x001fe40000000002 */
[----:B---3--:R-:W-:Y:S02]  /*e1940*/  LOP3.LUT R10, R5, 0xffff, RZ, 0xc0, !PT ;  /* 0x0000ffff050a7812 */ /* 0x008fe400078ec0ff */
[----:B-1----:R-:W-:Y:S01]  /*e1950*/  LOP3.LUT R9, R7, 0xffff, RZ, 0xc0, !PT ;  /* 0x0000ffff07097812 */ /* 0x002fe200078ec0ff */
[----:B------:R0:W-:Y:S04]  /*e1960*/  STL [R1+0x138], R8 ;  /* 0x0001380801007387 */ /* 0x0001e80000100800 */
[----:B------:R1:W-:Y:S04]  /*e1970*/  STL [R1+0x78], R0 ;  /* 0x0000780001007387 */ /* 0x0003e80000100800 */
[----:B------:R-:W3:Y:S01]  /*e1980*/  LDL.LU R7, [R1+0x7d4] ;  /* 0x0007d40001077983 */ /* 0x000ee20000300800 */
[----:B0-----:R-:W-:-:S02]  /*e1990*/  LOP3.LUT R8, R3, 0xffff, RZ, 0xc0, !PT ;  /* 0x0000ffff03087812 */ /* 0x001fc400078ec0ff */
[----:B-1----:R-:W-:Y:S02]  /*e19a0*/  PRMT R0, R10, 0x3340, R1 ;  /* 0x000033400a007816 */ /* 0x002fe40000000001 */
[----:B------:R-:W-:-:S04]  /*e19b0*/  PRMT R2, R9, 0x3340, R8 ;  /* 0x0000334009027816 */ /* 0x000fc80000000008 */
[----:B------:R-:W-:-:S05]  /*e19c0*/  PRMT R2, R2, 0x5410, R0 ;  /* 0x0000541002027816 */ /* 0x000fca0000000000 */
[----:B------:R0:W-:Y:S04]  /*e19d0*/  STL [R1+0x19e8], R2 ;  /* 0x0019e80201007387 */ /* 0x0001e80000100800 */
[----:B------:R-:W3:Y:S04]  /*e19e0*/  LDL.LU R5, [R1+0x5008] ;  /* 0x0050080001057983 */ /* 0x000ee80000300800 */
[----:B------:R-:W3:Y:S01]  /*e19f0*/  LDL.LU R3, [R1+0x6e4] ;  /* 0x0006e40001037983 */ /* 0x000ee20000300800 */
[----:B------:R-:W-:-:S03]  /*e1a00*/  SHF.R.U32.HI R9, RZ, 0x8, R9 ;  /* 0x00000008ff097819 */ /* 0x000fc60000011609 */
[----:B------:R-:W3:Y:S01]  /*e1a10*/  LDL.LU R20, [R1+0x6dc] ;  /* 0x0006dc0001147983 */ /* 0x000ee20000300800 */
[----:B0-----:R-:W-:Y:S02]  /*e1a20*/  SHF.R.U32.HI R2, RZ, 0x8, R8 ;  /* 0x00000008ff027819 */ /* 0x001fe40000011608 */
[----:B------:R-:W-:Y:S02]  /*e1a30*/  LOP3.LUT R8, R9, 0xffff, RZ, 0xc0, !PT ;  /* 0x0000ffff09087812 */ /* 0x000fe400078ec0ff */
[----:B------:R-:W-:Y:S02]  /*e1a40*/  LOP3.LUT R2, R2, 0xffff, RZ, 0xc0, !PT ;  /* 0x0000ffff02027812 */ /* 0x000fe400078ec0ff */
[----:B--2---:R-:W-:Y:S02]  /*e1a50*/  SHF.R.U32.HI R0, RZ, 0x8, R28 ;  /* 0x00000008ff007819 */ /* 0x004fe4000001161c */
[----:B------:R-:W-:Y:S02]  /*e1a60*/  PRMT R28, R8, 0x3340, R2 ;  /* 0x00003340081c7816 */ /* 0x000fe40000000002 */
[----:B------:R-:W-:-:S04]  /*e1a70*/  LOP3.LUT R0, R0, 0xffff, RZ, 0xc0, !PT ;  /* 0x0000ffff00007812 */ /* 0x000fc800078ec0ff */
[----:B------:R-:W-:Y:S01]  /*e1a80*/  PRMT R0, R0, 0x3340, R1 ;  /* 0x0000334000007816 */ /* 0x000fe20000000001 */
[----:B------:R-:W-:Y:S04]  /*e1a90*/  STL [R1+0x5544], R28 ;  /* 0x0055441c01007387 */ /* 0x000fe80000100800 */
[----:B------:R4:W-:Y:S04]  /*e1aa0*/  STL [R1+0x12c], R0 ;  /* 0x00012c0001007387 */ /* 0x0009e80000100800 */
[----:B------:R-:W2:Y:S01]  /*e1ab0*/  LDL.LU R19, [R1+0x5014] ;  /* 0x0050140001137983 */ /* 0x000ea20000300800 */
[----:B----4-:R-:W-:-:S02]  /*e1ac0*/  LOP3.LUT R0, R18, 0xffff, RZ, 0xc0, !PT ;  /* 0x0000ffff12007812 */ /* 0x010fc400078ec0ff */
[----:B------:R-:W-:Y:S01]  /*e1ad0*/  LOP3.LUT R2, R17, 0xffff, RZ, 0xc0, !PT ;  /* 0x0000ffff11027812 */ /* 0x000fe200078ec0ff */
[----:B------:R-:W4:Y:S01]  /*e1ae0*/  LDL.LU R18, [R1+0x4f90] ;  /* 0x004f900001127983 */ /* 0x000f220000300800 */
[--C-:B------:R-:W-:Y:S02]  /*e1af0*/  PRMT R8, R11, 0x4210, R0.reuse ;  /* 0x000042100b087816 */ /* 0x100fe40000000000 */
[----:B------:R-:W-:-:S03]  /*e1b00*/  PRMT R0, R29, 0x5210, R0 ;  /* 0x000052101d007816 */ /* 0x000fc60000000000 */
[----:B------:R0:W-:Y:S04]  /*e1b10*/  STL [R1+0x120], R8 ;  /* 0x0001200801007387 */ /* 0x0001e80000100800 */
[----:B------:R-:W4:Y:S04]  /*e1b20*/  LDL.LU R17, [R1+0x6d8] ;  /* 0x0006d80001117983 */ /* 0x000f280000300800 */
[----:B------:R-:W4:Y:S04]  /*e1b30*/  LDL.LU R29, [R1+0x57c0] ;  /* 0x0057c000011d7983 */ /* 0x000f280000300800 */
[----:B------:R-:W4:Y:S04]  /*e1b40*/  LDL.LU R11, [R1+0x6d0] ;  /* 0x0006d000010b7983 */ /* 0x000f280000300800 */
[----:B------:R1:W-:Y:S01]  /*e1b50*/  STL [R1+0x60], R0 ;  /* 0x0000600001007387 */ /* 0x0003e20000100800 */
[----:B------:R-:W-:-:S02]  /*e1b60*/  PRMT R9, R15, 0x4210, R2 ;  /* 0x000042100f097816 */ /* 0x000fc40000000002 */
[----:B0-----:R-:W-:Y:S02]  /*e1b70*/  PRMT R8, R14, 0x5210, R2 ;  /* 0x000052100e087816 */ /* 0x001fe40000000002 */
[----:B------:R-:W-:Y:S02]  /*e1b80*/  SHF.R.U32.HI R2, RZ, 0x8, R24 ;  /* 0x00000008ff027819 */ /* 0x000fe40000011618 */
[----:B-1----:R-:W-:Y:S01]  /*e1b90*/  SHF.R.U32.HI R0, RZ, 0x8, R10 ;  /* 0x00000008ff007819 */ /* 0x002fe2000001160a */
[----:B------:R-:W-:Y:S03]  /*e1ba0*/  STL [R1+0x124], R9 ;  /* 0x0001240901007387 */ /* 0x000fe60000100800 */
[----:B------:R-:W-:Y:S01]  /*e1bb0*/  LOP3.LUT R0, R0, 0xffff, RZ, 0xc0, !PT ;  /* 0x0000ffff00007812 */ /* 0x000fe200078ec0ff */
[----:B------:R0:W-:Y:S01]  /*e1bc0*/  STL [R1+0x64], R8 ;  /* 0x0000640801007387 */ /* 0x0001e20000100800 */
[----:B------:R-:W-:-:S03]  /*e1bd0*/  LOP3.LUT R2, R2, 0xffff, RZ, 0xc0, !PT ;  /* 0x0000ffff02027812 */ /* 0x000fc600078ec0ff */
[----:B------:R-:W4:Y:S01]  /*e1be0*/  LDL.LU R24, [R1+0x1cec] ;  /* 0x001cec0001187983 */ /* 0x000f220000300800 */
[--C-:B0-----:R-:W-:Y:S02]  /*e1bf0*/  PRMT R8, R0, 0x3340, R1.reuse ;  /* 0x0000334000087816 */ /* 0x101fe40000000001 */
[----:B------:R-:W-:-:S03]  /*e1c00*/  PRMT R0, R2, 0x3340, R1 ;  /* 0x0000334002007816 */ /* 0x000fc60000000001 */
[----:B------:R-:W-:Y:S04]  /*e1c10*/  STL [R1+0x11c], R8 ;  /* 0x00011c0801007387 */ /* 0x000fe80000100800 */
[----:B------:R-:W4:Y:S04]  /*e1c20*/  LDL.LU R14, [R1+0x1ce8] ;  /* 0x001ce800010e7983 */ /* 0x000f280000300800 */
[----:B------:R-:W4:Y:S04]  /*e1c30*/  LDL.LU R15, [R1+0x6bc] ;  /* 0x0006bc00010f7983 */ /* 0x000f280000300800 */
[----:B------:R3:W-:Y:S02]  /*e1c40*/  STL [R1+0x10c], R0 ;  /* 0x00010c0001007387 */ /* 0x0007e40000100800 */
[----:B---3--:R-:W-:-:S02]  /*e1c50*/  LOP3.LUT R0, R7, 0xffff, RZ, 0xc0, !PT ;  /* 0x0000ffff07007812 */ /* 0x008fc400078ec0ff */
[----:B------:R-:W-:Y:S01]  /*e1c60*/  LOP3.LUT R2, R5, 0xffff, RZ, 0xc0, !PT ;  /* 0x0000ffff05027812 */ /* 0x000fe200078ec0ff */
[----:B------:R-:W3:Y:S01]  /*e1c70*/  LDL.LU R7, [R1+0x521c] ;  /* 0x00521c0001077983 */ /* 0x000ee20000300800 */
[----:B------:R-:W-:-:S03]  /*e1c80*/  PRMT R3, R3, 0x4210, R0 ;  /* 0x0000421003037816 */ /* 0x000fc60000000000 */
[----:B------:R-:W3:Y:S01]  /*e1c90*/  LDL.LU R5, [R1+0x5088] ;  /* 0x0050880001057983 */ /* 0x000ee20000300800 */
[----:B------:R-:W-:-:S03]  /*e1ca0*/  PRMT R8, R23, 0x5210, R0 ;  /* 0x0000521017087816 */ /* 0x000fc60000000000 */
[----:B------:R0:W-:Y:S04]  /*e1cb0*/  STL [R1+0x128], R3 ;  /* 0x0001280301007387 */ /* 0x0001e80000100800 */
[----:B0-----:R-:W3:Y:S04]  /*e1cc0*/  LDL.LU R3, [R1+0x513c] ;  /* 0x00513c0001037983 */ /* 0x001ee80000300800 */
[----:B------:R-:W3:Y:S01]  /*e1cd0*/  LDL.LU R23, [R1+0x57bc] ;  /* 0x0057bc0001177983 */ /* 0x000ee20000300800 */
[--C-:B------:R-:W-:Y:S02]  /*e1ce0*/  PRMT R0, R20, 0x4210, R2.reuse ;  /* 0x0000421014007816 */ /* 0x100fe40000000002 */
[----:B------:R-:W-:Y:S01]  /*e1cf0*/  PRMT R2, R22, 0x5210, R2 ;  /* 0x0000521016027816 */ /* 0x000fe20000000002 */
[----:B------:R-:W-:Y:S04]  /*e1d00*/  STL [R1+0x68], R8 ;  /* 0x0000680801007387 */ /* 0x000fe80000100800 */
[----:B------:R-:W3:Y:S04]  /*e1d10*/  LDL.LU R22, [R1+0x57b8] ;  /* 0x0057b80001167983 */ /* 0x000ee80000300800 */
[----:B------:R0:W-:Y:S02]  /*e1d20*/  STL [R1+0x110], R0 ;  /* 0x0001100001007387 */ /* 0x0001e40000100800 */
[----:B0-----:R-:W-:-:S02]  /*e1d30*/  SHF.R.U32.HI R0, RZ, 0x8, R21 ;  /* 0x00000008ff007819 */ /* 0x001fc40000011615 */
[----:B------:R-:W3:Y:S04]  /*e1d40*/  LDL.LU R21, [R1+0x57b4] ;  /* 0x0057b40001157983 */ /* 0x000ee80000300800 */
[----:B------:R0:W-:Y:S01]  /*e1d50*/  STL [R1+0x50], R2 ;  /* 0x0000500201007387 */ /* 0x0001e20000100800 */
[----:B------:R-:W-:Y:S02]  /*e1d60*/  LOP3.LUT R0, R0, 0xffff, RZ, 0xc0, !PT ;  /* 0x0000ffff00007812 */ /* 0x000fe400078ec0ff */
[----:B0-----:R-:W-:Y:S02]  /*e1d70*/  SHF.R.U32.HI R2, RZ, 0x8, R27 ;  /* 0x00000008ff027819 */ /* 0x001fe4000001161b */
[----:B------:R-:W-:Y:S01]  /*e1d80*/  PRMT R9, R0, 0x3340, R1 ;  /* 0x0000334000097816 */ /* 0x000fe20000000001 */
[----:B------:R-:W3:Y:S01]  /*e1d90*/  LDL.LU R27, [R1+0x57b0] ;  /* 0x0057b000011b7983 */ /* 0x000ee20000300800 */
[----:B------:R-:W-:-:S04]  /*e1da0*/  LOP3.LUT R2, R2, 0xffff, RZ, 0xc0, !PT ;  /* 0x0000ffff02027812 */ /* 0x000fc800078ec0ff */
[----:B------:R-:W-:Y:S01]  /*e1db0*/  PRMT R8, R2, 0x3340, R1 ;  /* 0x0000334002087816 */ /* 0x000fe20000000001 */
[----:B------:R-:W-:Y:S04]  /*e1dc0*/  STL [R1+0xfc], R9 ;  /* 0x0000fc0901007387 */ /* 0x000fe80000100800 */
[----:B------:R0:W-:Y:S01]  /*e1dd0*/  STL [R1+0xec], R8 ;  /* 0x0000ec0801007387 */ /* 0x0001e20000100800 */
[----:B--2---:R-:W-:Y:S02]  /*e1de0*/  LOP3.LUT R0, R19, 0xffff, RZ, 0xc0, !PT ;  /* 0x0000ffff13007812 */ /* 0x004fe400078ec0ff */
[----:B----4-:R-:W-:Y:S02]  /*e1df0*/  LOP3.LUT R2, R18, 0xffff, RZ, 0xc0, !PT ;  /* 0x0000ffff12027812 */ /* 0x010fe400078ec0ff */
[----:B0-----:R-:W-:-:S02]  /*e1e00*/  PRMT R8, R17, 0x4210, R0 ;  /* 0x0000421011087816 */ /* 0x001fc40000000000 */
[----:B------:R-:W-:Y:S02]  /*e1e10*/  PRMT R0, R26, 0x5210, R0 ;  /* 0x000052101a007816 */ /* 0x000fe40000000000 */
[----:B------:R-:W2:Y:S04]  /*e1e20*/  LDL.LU R26, [R1+0x57ac] ;  /* 0x0057ac00011a7983 */ /* 0x000ea80000300800 */
[----:B------:R0:W-:Y:S04]  /*e1e30*/  STL [R1+0x114], R8 ;  /* 0x0001140801007387 */ /* 0x0001e80000100800 */
[----:B------:R1:W-:Y:S01]  /*e1e40*/  STL [R1+0x54], R0 ;  /* 0x0000540001007387 */ /* 0x0003e20000100800 */
[----:B0-----:R-:W-:-:S02]  /*e1e50*/  PRMT R8, R11, 0x4210, R2 ;  /* 0x000042100b087816 */ /* 0x001fc40000000002 */
[----:B------:R-:W-:Y:S02]  /*e1e60*/  PRMT R2, R16, 0x5210, R2 ;  /* 0x0000521010027816 */ /* 0x000fe40000000002 */
[----:B-1----:R-:W-:Y:S01]  /*e1e70*/  SHF.R.U32.HI R0, RZ, 0x8, R29 ;  /* 0x00000008ff007819 */ /* 0x002fe2000001161d */
[----:B------:R0:W-:Y:S04]  /*e1e80*/  STL [R1+0x118], R8 ;  /* 0x0001180801007387 */ /* 0x0001e80000100800 */
[----:B------:R-:W4:Y:S04]  /*e1e90*/  LDL.LU R29, [R1+0x57a8] ;  /* 0x0057a800011d7983 */ /* 0x000f280000300800 */
[----:B------:R3:W-:Y:S01]  /*e1ea0*/  STL [R1+0x58], R2 ;  /* 0x0000580201007387 */ /* 0x0007e20000100800 */
[----:B------:R-:W-:-:S04]  /*e1eb0*/  LOP3.LUT R0, R0, 0xffff, RZ, 0xc0, !PT ;  /* 0x0000ffff00007812 */ /* 0x000fc800078ec0ff */
[----:B0-----:R-:W-:Y:S02]  /*e1ec0*/  PRMT R8, R0, 0x3340, R1 ;  /* 0x0000334000087816 */ /* 0x001fe40000000001 */
[----:B---3--:R-:W-:Y:S02]  /*e1ed0*/  SHF.R.U32.HI R2, RZ, 0x8, R23 ;  /* 0x00000008ff027819 */ /* 0x008fe40000011617 */
[----:B------:R-:W3:Y:S01]  /*e1ee0*/  LDL.LU R23, [R1+0x57a4] ;  /* 0x0057a40001177983 */ /* 0x000ee20000300800 */
[----:B------:R-:W-:-:S03]  /*e1ef0*/  LOP3.LUT R0, R24, 0xffff, RZ, 0xc0, !PT ;  /* 0x0000ffff18007812 */ /* 0x000fc600078ec0ff */
[----:B------:R-:W-:Y:S04]  /*e1f00*/  STL [R1+0xdc], R8 ;  /* 0x0000dc0801007387 */ /* 0x000fe80000100800 */
[----:B------:R-:W2:Y:S01]  /*e1f10*/  LDL.LU R24, [R1+0x7d8] ;  /* 0x0007d80001187983 */ /* 0x000ea20000300800 */
[----:B------:R-:W-:-:S04]  /*e1f20*/  LOP3.LUT R2, R2, 0xffff, RZ, 0xc0, !PT ;  /* 0x0000ffff02027812 */ /* 0x000fc800078ec0ff */
[----:B------:R-:W-:Y:S02]  /*e1f30*/  PRMT R2, R2, 0x3340, R1 ;  /* 0x0000334002027816 */ /* 0x000fe40000000001 */
[--C-:B------:R-:W-:Y:S02]  /*e1f40*/  PRMT R9, R15, 0x4210, R0.reuse ;  /* 0x000042100f097816 */ /* 0x100fe40000000000 */
[----:B------:R-:W-:Y:S01]  /*e1f50*/  PRMT R0, R13, 0x5210, R0 ;  /* 0x000052100d007816 */ /* 0x000fe20000000000 */
[----:B------:R0:W-:Y:S04]  /*e1f60*/  STL [R1+0xcc], R2 ;  /* 0x0000cc0201007387 */ /* 0x0001e80000100800 */
[----:B------:R1:W-:Y:S01]  /*e1f70*/  STL [R1+0x100], R9 ;  /* 0x0001000901007387 */ /* 0x0003e20000100800 */
[----:B0-----:R-:W-:-:S02]  /*e1f80*/  LOP3.LUT R2, R14, 0xffff, RZ, 0xc0, !PT ;  /* 0x0000ffff0e027812 */ /* 0x001fc400078ec0ff */
[----:B-1----:R-:W-:Y:S02]  /*e1f90*/  LOP3.LUT R9, R7, 0xffff, RZ, 0xc0, !PT ;  /* 0x0000ffff07097812 */ /* 0x002fe400078ec0ff */
[----:B------:R-:W-:Y:S02]  /*e1fa0*/  LOP3.LUT R10, R5, 0xffff, RZ, 0xc0, !PT ;  /* 0x0000ffff050a7812 */ /* 0x000fe400078ec0ff */
[--C-:B---3--:R-:W-:Y:S02]  /*e1fb0*/  PRMT R8, R23, 0x4210, R2.reuse ;  /* 0x0000421017087816 */ /* 0x108fe40000000002 */
[----:B------:R-:W3:Y:S04]  /*e1fc0*/  LDL.LU R23, [R1+0x57a0] ;  /* 0x0057a00001177983 */ /* 0x000ee80000300800 */
[----:B------:R0:W-:Y:S04]  /*e1fd0*/  STL [R1+0x40], R0 ;  /* 0x0000400001007387 */ /* 0x0001e80000100800 */
[----:B------:R1:W-:Y:S01]  /*e1fe0*/  STL [R1+0x104], R8 ;  /* 0x0001040801007387 */ /* 0x0003e20000100800 */
[----:B0-----:R-:W-:-:S02]  /*e1ff0*/  PRMT R0, R12, 0x5210, R2 ;  /* 0x000052100c007816 */ /* 0x001fc40000000002 */
[----:B-1----:R-:W-:-:S03]  /*e2000*/  LOP3.LUT R8, R3, 0xffff, RZ, 0xc0, !PT ;  /* 0x0000ffff03087812 */ /* 0x002fc600078ec0ff */
[----:B------:R0:W-:Y:S01]  /*e2010*/  STL [R1+0x44], R0 ;  /* 0x0000440001007387 */ /* 0x0001e20000100800 */
[----:B------:R-:W-:Y:S02]  /*e2020*/  PRMT R2, R9, 0x3340, R8 ;  /* 0x0000334009027816 */ /* 0x000fe40000000008 */
[----:B0-----:R-:W-:-:S04]  /*e2030*/  PRMT R0, R10, 0x3340, R1 ;  /* 0x000033400a007816 */ /* 0x001fc80000000001 */
[----:B------:R-:W-:Y:S02]  /*e2040*/  PRMT R2, R2, 0x5410, R0 ;  /* 0x0000541002027816 */ /* 0x000fe40000000000 */
[----:B------:R-:W-:Y:S02]  /*e2050*/  SHF.R.U32.HI R0, RZ, 0x8, R22 ;  /* 0x00000008ff007819 */ /* 0x000fe40000011616 */
[----:B------:R-:W3:Y:S04]  /*e2060*/  LDL.LU R22, [R1+0x579c] ;  /* 0x00579c0001167983 */ /* 0x000ee80000300800 */
[----:B------:R0:W-:Y:S01]  /*e2070*/  STL [R1+0x1a18], R2 ;  /* 0x001a180201007387 */ /* 0x0001e20000100800 */
[----:B------:R-:W-:-:S03]  /*e2080*/  LOP3.LUT R0, R0, 0xffff, RZ, 0xc0, !PT ;  /* 0x0000ffff00007812 */ /* 0x000fc600078ec0ff */
[----:B------:R-:W3:Y:S04]  /*e2090*/  LDL.LU R19, [R1+0x502c] ;  /* 0x00502c0001137983 */ /* 0x000ee80000300800 */
[----:B------:R-:W3:Y:S01]  /*e20a0*/  LDL.LU R18, [R1+0x4d80] ;  /* 0x004d800001127983 */ /* 0x000ee20000300800 */
[----:B------:R-:W-:Y:S02]  /*e20b0*/  SHF.R.U32.HI R10, RZ, 0x8, R10 ;  /* 0x00000008ff0a7819 */ /* 0x000fe4000001160a */
[----:B0-----:R-:W-:Y:S02]  /*e20c0*/  SHF.R.U32.HI R2, RZ, 0x8, R21 ;  /* 0x00000008ff027819 */ /* 0x001fe40000011615 */
[----:B------:R-:W-:Y:S01]  /*e20d0*/  PRMT R13, R0, 0x3340, R1 ;  /* 0x00003340000d7816 */ /* 0x000fe20000000001 */
[----:B------:R-:W3:Y:S01]  /*e20e0*/  LDL.LU R17, [R1+0x6b4] ;  /* 0x0006b40001117983 */ /* 0x000ee20000300800 */
[----:B------:R-:W-:-:S02]  /*e20f0*/  LOP3.LUT R2, R2, 0xffff, RZ, 0xc0, !PT ;  /* 0x0000ffff02027812 */ /* 0x000fc400078ec0ff */
[----:B------:R-:W-:Y:S02]  /*e2100*/  SHF.R.U32.HI R0, RZ, 0x8, R8 ;  /* 0x00000008ff007819 */ /* 0x000fe40000011608 */
[----:B------:R-:W-:Y:S02]  /*e2110*/  PRMT R12, R2, 0x3340, R1 ;  /* 0x00003340020c7816 */ /* 0x000fe40000000001 */
[----:B------:R-:W-:Y:S02]  /*e2120*/  SHF.R.U32.HI R2, RZ, 0x8, R9 ;  /* 0x00000008ff027819 */ /* 0x000fe40000011609 */
[----:B------:R-:W-:Y:S02]  /*e2130*/  LOP3.LUT R0, R0, 0xffff, RZ, 0xc0, !PT ;  /* 0x0000ffff00007812 */ /* 0x000fe400078ec0ff */
[----:B------:R-:W-:-:S04]  /*e2140*/  LOP3.LUT R2, R2, 0xffff, RZ, 0xc0, !PT ;  /* 0x0000ffff02027812 */ /* 0x000fc800078ec0ff */
[----:B------:R-:W-:Y:S02]  /*e2150*/  PRMT R21, R2, 0x3340, R0 ;  /* 0x0000334002157816 */ /* 0x000fe40000000000 */
[----:B------:R-:W-:Y:S02]  /*e2160*/  LOP3.LUT R0, R10, 0xffff, RZ, 0xc0, !PT ;  /* 0x0000ffff0a007812 */ /* 0x000fe400078ec0ff */
[----:B--2---:R-:W-:Y:S01]  /*e2170*/  LOP3.LUT R2, R24, 0xffff, RZ, 0xc0, !PT ;  /* 0x0000ffff18027812 */ /* 0x004fe200078ec0ff */
[----:B------:R-:W-:Y:S01]  /*e2180*/  STL [R1+0x5518], R13 ;  /* 0x0055180d01007387 */ /* 0x000fe20000100800 */
[----:B------:R-:W-:-:S03]  /*e2190*/  PRMT R24, R0, 0x3340, R1 ;  /* 0x0000334000187816 */ /* 0x000fc60000000001 */
[----:B------:R-:W-:Y:S04]  /*e21a0*/  STL [R1+0x5520], R12 ;  /* 0x0055200c01007387 */ /* 0x000fe80000100800 */
[----:B------:R-:W-:Y:S04]  /*e21b0*/  STL [R1+0x5528], R21 ;  /* 0x0055281501007387 */ /* 0x000fe80000100800 */
[----:B------:R-:W-:Y:S01]  /*e21c0*/  STL [R1+0x5530], R24 ;  /* 0x0055301801007387 */ /* 0x000fe20000100800 */
[----:B----4-:R-:W-:-:S03]  /*e21d0*/  PRMT R0, R29, 0x4210, R2 ;  /* 0x000042101d007816 */ /* 0x010fc60000000002 */
[----:B------:R-:W2:Y:S01]  /*e21e0*/  LDL.LU R3, [R1+0x4d90] ;  /* 0x004d900001037983 */ /* 0x000ea20000300800 */
[----:B------:R-:W-:-:S03]  /*e21f0*/  PRMT R4, R4, 0x5210, R2 ;  /* 0x0000521004047816 */ /* 0x000fc60000000002 */
[----:B------:R0:W-:Y:S04]  /*e2200*/  STL [R1+0x108], R0 ;  /* 0x0001080001007387 */ /* 0x0001e80000100800 */
[----:B------:R1:W-:Y:S01]  /*e2210*/  STL [R1+0x48], R4 ;  /* 0x0000480401007387 */ /* 0x0003e20000100800 */
[----:B0-----:R-:W-:-:S03]  /*e2220*/  SHF.R.U32.HI R0, RZ, 0x8, R27 ;  /* 0x00000008ff007819 */ /* 0x001fc6000001161b */
        /* <DEDUP_REMOVED lines=8> */
[----:B------:R-:W-:-:S02]  /*e22b0*/  SHF.R.U32.HI R2, RZ, 0x8, R26 ;  /* 0x00000008ff027819 */ /* 0x000fc4000001161a */
[----:B------:R-:W-:Y:S02]  /*e22c0*/  LOP3.LUT R0, R0, 0xffff, RZ, 0xc0, !PT ;  /* 0x0000ffff00007812 */ /* 0x000fe400078ec0ff */
[----:B------:R-:W-:Y:S02]  /*e22d0*/  LOP3.LUT R2, R2, 0xffff, RZ, 0xc0, !PT ;  /* 0x0000ffff02027812 */ /* 0x000fe400078ec0ff */
[--C-:B------:R-:W-:Y:S02]  /*e22e0*/  PRMT R29, R0, 0x3340, R1.reuse ;  /* 0x00003340001d7816 */ /* 0x100fe40000000001 */
[----:B------:R-:W-:-:S03]  /*e22f0*/  PRMT R26, R2, 0x3340, R1 ;  /* 0x00003340021a7816 */ /* 0x000fc60000000001 */
[----:B------:R-:W-:Y:S04]  /*e2300*/  STL [R1+0x5538], R29 ;  /* 0x0055381d01007387 */ /* 0x000fe80000100800 */
[----:B------:R-:W-:Y:S01]  /*e2310*/  STL [R1+0x5540], R26 ;  /* 0x0055401a01007387 */ /* 0x000fe20000100800 */
[----:B---3--:R-:W-:Y:S02]  /*e2320*/  LOP3.LUT R0, R19, 0xffff, RZ, 0xc0, !PT ;  /* 0x0000ffff13007812 */ /* 0x008fe400078ec0ff */
[----:B------:R-:W-:Y:S02]  /*e2330*/  SHF.R.U32.HI R2, RZ, 0x8, R18 ;  /* 0x00000008ff027819 */ /* 0x000fe40000011612 */
[--C-:B------:R-:W-:Y:S02]  /*e2340*/  PRMT R6, R6, 0x5210, R0.reuse ;  /* 0x0000521006067816 */ /* 0x100fe40000000000 */
[----:B------:R-:W-:-:S02]  /*e2350*/  PRMT R8, R17, 0x4210, R0 ;  /* 0x0000421011087816 */ /* 0x000fc40000000000 */
[----:B------:R-:W-:Y:S02]  /*e2360*/  LOP3.LUT R0, R2, 0xffff, RZ, 0xc0, !PT ;  /* 0x0000ffff02007812 */ /* 0x000fe400078ec0ff */
[----:B------:R-:W-:Y:S02]  /*e2370*/  SHF.R.U32.HI R2, RZ, 0x8, R23 ;  /* 0x00000008ff027819 */ /* 0x000fe40000011617 */
[--C-:B------:R-:W-:Y:S02]  /*e2380*/  PRMT R23, R0, 0x3340, R1.reuse ;  /* 0x0000334000177816 */ /* 0x100fe40000000001 */
[----:B------:R-:W-:Y:S02]  /*e2390*/  LOP3.LUT R0, R2, 0xffff, RZ, 0xc0, !PT ;  /* 0x0000ffff02007812 */ /* 0x000fe400078ec0ff */
[----:B------:R-:W-:Y:S02]  /*e23a0*/  SHF.R.U32.HI R2, RZ, 0x8, R22 ;  /* 0x00000008ff027819 */ /* 0x000fe40000011616 */
[----:B------:R-:W-:-:S02]  /*e23b0*/  PRMT R22, R0, 0x3340, R1 ;  /* 0x0000334000167816 */ /* 0x000fc40000000001 */
[----:B------:R-:W-:Y:S01]  /*e23c0*/  LOP3.LUT R0, R2, 0xffff, RZ, 0xc0, !PT ;  /* 0x0000ffff02007812 */ /* 0x000fe200078ec0ff */
[----:B------:R-:W-:Y:S04]  /*e23d0*/  STL [R1+0xf0], R8 ;  /* 0x0000f00801007387 */ /* 0x000fe80000100800 */
[----:B------:R0:W-:Y:S04]  /*e23e0*/  STL [R1+0x30], R6 ;  /* 0x0000300601007387 */ /* 0x0001e80000100800 */
[----:B------:R-:W-:Y:S04]  /*e23f0*/  STL [R1+0x5548], R23 ;  /* 0x0055481701007387 */ /* 0x000fe80000100800 */
[----:B------:R-:W-:Y:S01]  /*e2400*/  STL [R1+0x554c], R22 ;  /* 0x00554c1601007387 */ /* 0x000fe20000100800 */
[----:B--2---:R-:W-:-:S02]  /*e2410*/  SHF.R.U32.HI R2, RZ, 0x8, R3 ;  /* 0x00000008ff027819 */ /* 0x004fc40000011603 */
[----:B------:R-:W-:Y:S02]  /*e2420*/  PRMT R3, R0, 0x3340, R1 ;  /* 0x0000334000037816 */ /* 0x000fe40000000001 */
[----:B------:R-:W-:-:S03]  /*e2430*/  LOP3.LUT R0, R2, 0xffff, RZ, 0xc0, !PT ;  /* 0x0000ffff02007812 */ /* 0x000fc600078ec0ff */
[----:B------:R1:W-:Y:S04]  /*e2440*/  STL [R1+0x5550], R3 ;  /* 0x0055500301007387 */ /* 0x0003e80000100800 */
[----:B0-----:R-:W2:Y:S01]  /*e2450*/  LDL.LU R6, [R1+0x53b4] ;  /* 0x0053b40001067983 */ /* 0x001ea20000300800 */
[----:B----4-:R-:W-:Y:S02]  /*e2460*/  LOP3.LUT R2, R27, 0xffff, RZ, 0xc0, !PT ;  /* 0x0000ffff1b027812 */ /* 0x010fe400078ec0ff */
[----:B------:R-:W-:Y:S02]  /*e2470*/  PRMT R27, R0, 0x3340, R1 ;  /* 0x00003340001b7816 */ /* 0x000fe40000000001 */
[----:B------:R-:W-:-:S03]  /*e2480*/  PRMT R0, R25, 0x5210, R2 ;  /* 0x0000521019007816 */ /* 0x000fc60000000002 */
[----:B------:R-:W-:Y:S04]  /*e2490*/  STL [R1+0x5554], R27 ;  /* 0x0055541b01007387 */ /* 0x000fe80000100800 */
[----:B------:R-:W3:Y:S01]  /*e24a0*/  LDL.LU R25, [R1+0x5798] ;  /* 0x0057980001197983 */ /* 0x000ee20000300800 */
[----:B-1----:R-:W-:Y:S02]  /*e24b0*/  PRMT R3, R11, 0x4210, R2 ;  /* 0x000042100b037816 */ /* 0x002fe40000000002 */
[----:B------:R-:W-:Y:S02]  /*e24c0*/  LOP3.LUT R17, R16, 0xffff, RZ, 0xc0, !PT ;  /* 0x0000ffff10117812 */ /* 0x000fe400078ec0ff */
[----:B------:R-:W-:Y:S02]  /*e24d0*/  LOP3.LUT R18, R14, 0xffff, RZ, 0xc0, !PT ;  /* 0x0000ffff0e127812 */ /* 0x000fe400078ec0ff */
[----:B------:R-:W-:Y:S01]  /*e24e0*/  LOP3.LUT R11, R15, 0xffff, RZ, 0xc0, !PT ;  /* 0x0000ffff0f0b7812 */ /* 0x000fe200078ec0ff */
[----:B------:R-:W-:Y:S04]  /*e24f0*/  STL [R1+0xf4], R3 ;  /* 0x0000f40301007387 */ /* 0x000fe80000100800 */
[----:B------:R0:W-:Y:S01]  /*e2500*/  STL [R1+0x34], R0 ;  /* 0x0000340001007387 */ /* 0x0001e20000100800 */
[----:B------:R-:W-:-:S02]  /*e2510*/  PRMT R2, R17, 0x3340, R11 ;  /* 0x0000334011027816 */ /* 0x000fc4000000000b */
[----:B------:R-:W-:Y:S02]  /*e2520*/  LOP3.LUT R9, R7, 0xffff, RZ, 0xc0, !PT ;  /* 0x0000ffff07097812 */ /* 0x000fe400078ec0ff */
[----:B------:R-:W-:Y:S02]  /*e2530*/  LOP3.LUT R10, R5, 0xffff, RZ, 0xc0, !PT ;  /* 0x0000ffff050a7812 */ /* 0x000fe400078ec0ff */
[----:B------:R-:W-:Y:S02]  /*e2540*/  LOP3.LUT R8, R4, 0xffff, RZ, 0xc0, !PT ;  /* 0x0000ffff04087812 */ /* 0x000fe400078ec0ff */
[----:B0-----:R-:W-:-:S04]  /*e2550*/  PRMT R0, R18, 0x3340, R1 ;  /* 0x0000334012007816 */ /* 0x001fc80000000001 */
[----:B------:R-:W-:Y:S02]  /*e2560*/  PRMT R3, R2, 0x5410, R0 ;  /* 0x0000541002037816 */ /* 0x000fe40000000000 */
[----:B------:R-:W-:Y:S02]  /*e2570*/  PRMT R0, R10, 0x3340, R1 ;  /* 0x000033400a007816 */ /* 0x000fe40000000001 */
[----:B------:R-:W-:Y:S01]  /*e2580*/  PRMT R2, R9, 0x3340, R8 ;  /* 0x0000334009027816 */ /* 0x000fe20000000008 */
[----:B------:R-:W-:Y:S03]  /*e2590*/  STL [R1+0x1a28], R3 ;  /* 0x001a280301007387 */ /* 0x000fe60000100800 */
[----:B------:R-:W-:Y:S01]  /*e25a0*/  PRMT R2, R2, 0x5410, R0 ;  /* 0x0000541002027816 */ /* 0x000fe20000000000 */
[----:B------:R-:W4:Y:S04]  /*e25b0*/  LDL.LU R7, [R1+0x4fec] ;  /* 0x004fec0001077983 */ /* 0x000f280000300800 */
[----:B------:R0:W-:Y:S04]  /*e25c0*/  STL [R1+0x1a1c], R2 ;  /* 0x001a1c0201007387 */ /* 0x0001e80000100800 */
[----:B------:R-:W4:Y:S04]  /*e25d0*/  LDL.LU R13, [R1+0x6b8] ;  /* 0x0006b800010d7983 */ /* 0x000f280000300800 */
[----:B------:R-:W4:Y:S04]  /*e25e0*/  LDL.LU R20, [R1+0xd8] ;  /* 0x0000d80001147983 */ /* 0x000f280000300800 */
[----:B------:R-:W4:Y:S04]  /*e25f0*/  LDL.LU R5, [R1+0x53dc] ;  /* 0x0053dc0001057983 */ /* 0x000f280000300800 */
[----:B------:R-:W4:Y:S01]  /*e2600*/  LDL.LU R4, [R1+0x53f4] ;  /* 0x0053f40001047983 */ /* 0x000f220000300800 */
[----:B------:R-:W-:-:S02]  /*e2610*/  SHF.R.U32.HI R9, RZ, 0x8, R9 ;  /* 0x00000008ff097819 */ /* 0x000fc40000011609 */
[----:B0-----:R-:W-:Y:S02]  /*e2620*/  SHF.R.U32.HI R2, RZ, 0x8, R8 ;  /* 0x00000008ff027819 */ /* 0x001fe40000011608 */
[----:B------:R-:W-:Y:S02]  /*e2630*/  LOP3.LUT R8, R9, 0xffff, RZ, 0xc0, !PT ;  /* 0x0000ffff09087812 */ /* 0x000fe400078ec0ff */
[----:B------:R-:W-:-:S04]  /*e2640*/  LOP3.LUT R2, R2, 0xffff, RZ, 0xc0, !PT ;  /* 0x0000ffff02027812 */ /* 0x000fc800078ec0ff */
[----:B------:R-:W-:Y:S02]  /*e2650*/  PRMT R15, R8, 0x3340, R2 ;  /* 0x00003340080f7816 */ /* 0x000fe40000000002 */
[----:B------:R-:W-:Y:S02]  /*e2660*/  SHF.R.U32.HI R18, RZ, 0x8, R18 ;  /* 0x00000008ff127819 */ /* 0x000fe40000011612 */
[----:B--2---:R-:W-:Y:S02]  /*e2670*/  SHF.R.U32.HI R2, RZ, 0x8, R6 ;  /* 0x00000008ff027819 */ /* 0x004fe40000011606 */
[----:B---3--:R-:W-:-:S04]  /*e2680*/  SHF.R.U32.HI R0, RZ, 0x8, R25 ;  /* 0x00000008ff007819 */ /* 0x008fc80000011619 */
[----:B------:R-:W-:-:S04]  /*e2690*/  LOP3.LUT R0, R0, 0xffff, RZ, 0xc0, !PT ;  /* 0x0000ffff00007812 */ /* 0x000fc800078ec0ff */
[--C-:B------:R-:W-:Y:S02]  /*e26a0*/  PRMT R25, R0, 0x3340, R1.reuse ;  /* 0x0000334000197816 */ /* 0x100fe40000000001 */
[----:B------:R-:W-:Y:S02]  /*e26b0*/  SHF.R.U32.HI R0, RZ, 0x8, R10 ;  /* 0x00000008ff007819 */ /* 0x000fe4000001160a */
[----:B------:R-:W-:Y:S02]  /*e26c0*/  LOP3.LUT R2, R2, 0xffff, RZ, 0xc0, !PT ;  /* 0x0000ffff02027812 */ /* 0x000fe400078ec0ff */
[----:B------:R-:W-:Y:S02]  /*e26d0*/  LOP3.LUT R0, R0, 0xffff, RZ, 0xc0, !PT ;  /* 0x0000ffff00007812 */ /* 0x000fe400078ec0ff */
[----:B------:R-:W-:Y:S02]  /*e26e0*/  PRMT R14, R2, 0x3340, R1 ;  /* 0x00003340020e7816 */ /* 0x000fe40000000001 */
[----:B------:R-:W-:-:S02]  /*e26f0*/  SHF.R.U32.HI R2, RZ, 0x8, R17 ;  /* 0x00000008ff027819 */ /* 0x000fc40000011611 */
[----:B------:R-:W-:Y:S02]  /*e2700*/  PRMT R16, R0, 0x3340, R1 ;  /* 0x0000334000107816 */ /* 0x000fe40000000001 */
[----:B------:R-:W-:Y:S02]  /*e2710*/  SHF.R.U32.HI R0, RZ, 0x8, R11 ;  /* 0x00000008ff007819 */ /* 0x000fe4000001160b */
[----:B------:R-:W-:Y:S02]  /*e2720*/  LOP3.LUT R2, R2, 0xffff, RZ, 0xc0, !PT ;  /* 0x0000ffff02027812 */ /* 0x000fe400078ec0ff */
[----:B------:R-:W-:Y:S01]  /*e2730*/  LOP3.LUT R0, R0, 0xffff, RZ, 0xc0, !PT ;  /* 0x0000ffff00007812 */ /* 0x000fe200078ec0ff */
[----:B------:R-:W-:Y:S03]  /*e2740*/  STL [R1+0x5558], R25 ;  /* 0x0055581901007387 */ /* 0x000fe60000100800 */
[----:B------:R-:W-:-:S02]  /*e2750*/  PRMT R6, R2, 0x3340, R0 ;  /* 0x0000334002067816 */ /* 0x000fc40000000000 */
[----:B------:R-:W-:Y:S02]  /*e2760*/  LOP3.LUT R0, R18, 0xffff, RZ, 0xc0, !PT ;  /* 0x0000ffff12007812 */ /* 0x000fe400078ec0ff */
[----:B----4-:R-:W-:Y:S01]  /*e2770*/  LOP3.LUT R2, R7, 0xffff, RZ, 0xc0, !PT ;  /* 0x0000ffff07027812 */ /* 0x010fe200078ec0ff */
[----:B------:R-:W-:Y:S04]  /*e2780*/  STL [R1+0x555c], R15 ;  /* 0x00555c0f01007387 */ /* 0x000fe80000100800 */
[----:B------:R-:W2:Y:S01]  /*e2790*/  LDL.LU R19, [R1+0x5408] ;  /* 0x0054080001137983 */ /* 0x000ea20000300800 */
[----:B------:R-:W-:-:S03]  /*e27a0*/  PRMT R7, R0, 0x3340, R1 ;  /* 0x0000334000077816 */ /* 0x000fc60000000001 */
[----:B------:R-:W3:Y:S01]  /*e27b0*/  LDL.LU R28, [R1+0x5418] ;  /* 0x00541800011c7983 */ /* 0x000ee20000300800 */
[----:B------:R-:W-:-:S03]  /*e27c0*/  PRMT R3, R13, 0x4210, R2 ;  /* 0x000042100d037816 */ /* 0x000fc60000000002 */
[----:B------:R-:W-:Y:S01]  /*e27d0*/  STL [R1+0x5560], R16 ;  /* 0x0055601001007387 */ /* 0x000fe20000100800 */
[----:B------:R-:W-:-:S03]  /*e27e0*/  PRMT R2, R20, 0x5210, R2 ;  /* 0x0000521014027816 */ /* 0x000fc60000000002 */
[----:B------:R0:W-:Y:S04]  /*e27f0*/  STL [R1+0x5564], R14 ;  /* 0x0055640e01007387 */ /* 0x0001e80000100800 */
[----:B------:R-:W-:Y:S04]  /*e2800*/  STL [R1+0x5568], R6 ;  /* 0x0055680601007387 */ /* 0x000fe80000100800 */
[----:B------:R-:W-:Y:S04]  /*e2810*/  STL [R1+0x556c], R7 ;  /* 0x00556c0701007387 */ /* 0x000fe80000100800 */
[----:B------:R1:W-:Y:S04]  /*e2820*/  STL [R1+0xf8], R3 ;  /* 0x0000f80301007387 */ /* 0x0003e80000100800 */
[----:B------:R-:W-:Y:S04]  /*e2830*/  STL [R1+0x38], R2 ;  /* 0x0000380201007387 */ /* 0x000fe80000100800 */
[----:B------:R-:W4:Y:S04]  /*e2840*/  LDL.LU R21, [R1+0x1d5c] ;  /* 0x001d5c0001157983 */ /* 0x000f280000300800 */
[----:B0-----:R-:W4:Y:S04]  /*e2850*/  LDL.LU R14, [R1+0x1d58] ;  /* 0x001d5800010e7983 */ /* 0x001f280000300800 */
[----:B------:R-:W4:Y:S04]  /*e2860*/  LDL.LU R16, [R1+0x698] ;  /* 0x0006980001107983 */ /* 0x000f280000300800 */
[----:B------:R-:W4:Y:S04]  /*e2870*/  LDL.LU R12, [R1+0xe4] ;  /* 0x0000e400010c7983 */ /* 0x000f280000300800 */
[----:B------:R-:W4:Y:S04]  /*e2880*/  LDL.LU R13, [R1+0x6a8] ;  /* 0x0006a800010d7983 */ /* 0x000f280000300800 */
[----:B------:R-:W4:Y:S01]  /*e2890*/  LDL.LU R10, [R1+0xe8] ;  /* 0x0000e800010a7983 */ /* 0x000f220000300800 */
[----:B------:R-:W-:-:S03]  /*e28a0*/  SHF.R.U32.HI R20, RZ, 0x8, R4 ;  /* 0x00000008ff147819 */ /* 0x000fc60000011604 */
[----:B------:R-:W4:Y:S04]  /*e28b0*/  LDL.LU R15, [R1+0x543c] ;  /* 0x00543c00010f7983 */ /* 0x000f280000300800 */
[----:B------:R-:W4:Y:S01]  /*e28c0*/  LDL.LU R4, [R1+0x5454] ;  /* 0x0054540001047983 */ /* 0x000f220000300800 */
[----:B------:R-:W-:Y:S02]  /*e28d0*/  SHF.R.U32.HI R0, RZ, 0x8, R5 ;  /* 0x00000008ff007819 */ /* 0x000fe40000011605 */
[----:B------:R-:W-:Y:S02]  /*e28e0*/  LOP3.LUT R20, R20, 0xffff, RZ, 0xc0, !PT ;  /* 0x0000ffff14147812 */ /* 0x000fe400078ec0ff */
[----:B------:R-:W-:Y:S02]  /*e28f0*/  LOP3.LUT R0, R0, 0xffff, RZ, 0xc0, !PT ;  /* 0x0000ffff00007812 */ /* 0x000fe400078ec0ff */
[----:B------:R-:W-:-:S02]  /*e2900*/  PRMT R20, R20, 0x3340, R1 ;  /* 0x0000334014147816 */ /* 0x000fc40000000001 */
[----:B------:R-:W-:-:S05]  /*e2910*/  PRMT R5, R0, 0x3340, R1 ;  /* 0x0000334000057816 */ /* 0x000fca0000000001 */
[----:B------:R0:W-:Y:S04]  /*e2920*/  STL [R1+0x5570], R5 ;  /* 0x0055700501007387 */ /* 0x0001e80000100800 */
[----:B------:R-:W-:Y:S04]  /*e2930*/  STL [R1+0x5574], R20 ;  /* 0x0055741401007387 */ /* 0x000fe80000100800 */
[----:B------:R-:W4:Y:S04]  /*e2940*/  LDL.LU R8, [R1+0x7dc] ;  /* 0x0007dc0001087983 */ /* 0x000f280000300800 */
[----:B------:R-:W4:Y:S04]  /*e2950*/  LDL.LU R25, [R1+0x5070] ;  /* 0x0050700001197983 */ /* 0x000f280000300800 */
[----:B------:R-:W4:Y:S04]  /*e2960*/  LDL.LU R9, [R1+0x694] ;  /* 0x0006940001097983 */ /* 0x000f280000300800 */
[----:B------:R-:W4:Y:S04]  /*e2970*/  LDL.LU R27, [R1+0x190] ;  /* 0x00019000011b7983 */ /* 0x000f280000300800 */
[----:B-1----:R-:W4:Y:S04]  /*e2980*/  LDL.LU R3, [R1+0x684] ;  /* 0x0006840001037983 */ /* 0x002f280000300800 */
[----:B------:R-:W4:Y:S04]  /*e2990*/  LDL.LU R22, [R1+0x194] ;  /* 0x0001940001167983 */ /* 0x000f280000300800 */
[----:B------:R-:W4:Y:S04]  /*e29a0*/  LDL.LU R23, [R1+0x523c] ;  /* 0x00523c0001177983 */ /* 0x000f280000300800 */
[----:B------:R-:W4:Y:S04]  /*e29b0*/  LDL.LU R26, [R1+0x50bc] ;  /* 0x0050bc00011a7983 */ /* 0x000f280000300800 */
[----:B------:R-:W4:Y:S04]  /*e29c0*/  LDL.LU R29, [R1+0x5168] ;  /* 0x00516800011d7983 */ /* 0x000f280000300800 */
[----:B------:R-:W4:Y:S01]  /*e29d0*/  LDL.LU R24, [R1+0x5248] ;  /* 0x0052480001187983 */ /* 0x000f220000300800 */
[----:B--2---:R-:W-:-:S02]  /*e29e0*/  SHF.R.U32.HI R19, RZ, 0x8, R19 ;  /* 0x00000008ff137819 */ /* 0x004fc40000011613 */
[----:B---3--:R-:W-:Y:S02]  /*e29f0*/  SHF.R.U32.HI R18, RZ, 0x8, R28 ;  /* 0x00000008ff127819 */ /* 0x008fe4000001161c */
[----:B------:R-:W-:Y:S01]  /*e2a00*/  LOP3.LUT R19, R19, 0xffff, RZ, 0xc0, !PT ;  /* 0x0000ffff13137812 */ /* 0x000fe200078ec0ff */
[----:B------:R-:W2:Y:S01]  /*e2a10*/  LDL.LU R28, [R1+0x50c0] ;  /* 0x0050c000011c7983 */ /* 0x000ea20000300800 */
[----:B------:R-:W-:Y:S02]  /*e2a20*/  LOP3.LUT R18, R18, 0xffff, RZ, 0xc0, !PT ;  /* 0x0000ffff12127812 */ /* 0x000fe400078ec0ff */
[--C-:B------:R-:W-:Y:S02]  /*e2a30*/  PRMT R19, R19, 0x3340, R1.reuse ;  /* 0x0000334013137816 */ /* 0x100fe40000000001 */
[----:B----4-:R-:W-:Y:S02]  /*e2a40*/  LOP3.LUT R0, R21, 0xffff, RZ, 0xc0, !PT ;  /* 0x0000ffff15007812 */ /* 0x010fe400078ec0ff */
[----:B------:R-:W-:Y:S01]  /*e2a50*/  PRMT R18, R18, 0x3340, R1 ;  /* 0x0000334012127816 */ /* 0x000fe20000000001 */
[----:B------:R-:W-:Y:S01]  /*e2a60*/  STL [R1+0x5578], R19 ;  /* 0x0055781301007387 */ /* 0x000fe20000100800 */
[----:B------:R-:W-:-:S02]  /*e2a70*/  PRMT R6, R16, 0x4210, R0 ;  /* 0x0000421010067816 */ /* 0x000fc40000000000 */
[----:B0-----:R-:W-:Y:S01]  /*e2a80*/  PRMT R5, R12, 0x5210, R0 ;  /* 0x000052100c057816 */ /* 0x001fe20000000000 */
[----:B------:R-:W-:Y:S01]  /*e2a90*/  STL [R1+0x557c], R18 ;  /* 0x00557c1201007387 */ /* 0x000fe20000100800 */
[----:B------:R-:W-:-:S03]  /*e2aa0*/  LOP3.LUT R2, R14, 0xffff, RZ, 0xc0, !PT ;  /* 0x0000ffff0e027812 */ /* 0x000fc600078ec0ff */
[----:B------:R-:W3:Y:S04]  /*e2ab0*/  LDL.LU R21, [R1+0x5174] ;  /* 0x0051740001157983 */ /* 0x000ee80000300800 */
[----:B------:R-:W-:Y:S04]  /*e2ac0*/  STL [R1+0xe0], R6 ;  /* 0x0000e00601007387 */ /* 0x000fe80000100800 */
[----:B------:R-:W4:Y:S01]  /*e2ad0*/  LDL.LU R12, [R1+0x5458] ;  /* 0x00545800010c7983 */ /* 0x000f220000300800 */
[----:B------:R-:W-:-:S03]  /*e2ae0*/  PRMT R0, R13, 0x4210, R2 ;  /* 0x000042100d007816 */ /* 0x000fc60000000002 */
[----:B------:R-:W-:Y:S04]  /*e2af0*/  STL [R1+0x20], R5 ;  /* 0x0000200501007387 */ /* 0x000fe80000100800 */
[----:B------:R-:W4:Y:S04]  /*e2b00*/  LDL.LU R13, [R1+0x545c] ;  /* 0x00545c00010d7983 */ /* 0x000f280000300800 */
[----:B------:R0:W-:Y:S01]  /*e2b10*/  STL [R1+0xe4], R0 ;  /* 0x0000e40001007387 */ /* 0x0001e20000100800 */
[----:B------:R-:W-:Y:S02]  /*e2b20*/  SHF.R.U32.HI R11, RZ, 0x8, R4 ;  /* 0x00000008ff0b7819 */ /* 0x000fe40000011604 */
[----:B0-----:R-:W-:-:S05]  /*e2b30*/  PRMT R0, R10, 0x5210, R2 ;  /* 0x000052100a007816 */ /* 0x001fca0000000002 */
[----:B------:R0:W-:Y:S04]  /*e2b40*/  STL [R1+0x24], R0 ;  /* 0x0000240001007387 */ /* 0x0001e80000100800 */
[----:B------:R-:W4:Y:S01]  /*e2b50*/  LDL.LU R4, [R1+0x5460] ;  /* 0x0054600001047983 */ /* 0x000f220000300800 */
[----:B------:R-:W-:Y:S02]  /*e2b60*/  SHF.R.U32.HI R17, RZ, 0x8, R15 ;  /* 0x00000008ff117819 */ /* 0x000fe4000001160f */
[----:B------:R-:W-:Y:S02]  /*e2b70*/  LOP3.LUT R11, R11, 0xffff, RZ, 0xc0, !PT ;  /* 0x0000ffff0b0b7812 */ /* 0x000fe400078ec0ff */
[----:B------:R-:W-:Y:S02]  /*e2b80*/  LOP3.LUT R17, R17, 0xffff, RZ, 0xc0, !PT ;  /* 0x0000ffff11117812 */ /* 0x000fe400078ec0ff */
[----:B------:R-:W-:-:S02]  /*e2b90*/  PRMT R11, R11, 0x3340, R1 ;  /* 0x000033400b0b7816 */ /* 0x000fc40000000001 */
[----:B0-----:R-:W-:Y:S02]  /*e2ba0*/  LOP3.LUT R0, R8, 0xffff, RZ, 0xc0, !PT ;  /* 0x0000ffff08007812 */ /* 0x001fe400078ec0ff */
[----:B------:R-:W-:Y:S02]  /*e2bb0*/  PRMT R17, R17, 0x3340, R1 ;  /* 0x0000334011117816 */ /* 0x000fe40000000001 */
[----:B------:R-:W-:Y:S02]  /*e2bc0*/  LOP3.LUT R2, R25, 0xffff, RZ, 0xc0, !PT ;  /* 0x0000ffff19027812 */ /* 0x000fe400078ec0ff */
[--C-:B------:R-:W-:Y:S02]  /*e2bd0*/  PRMT R6, R9, 0x4210, R0.reuse ;  /* 0x0000421009067816 */ /* 0x100fe40000000000 */
[----:B------:R-:W-:Y:S01]  /*e2be0*/  PRMT R5, R27, 0x5210, R0 ;  /* 0x000052101b057816 */ /* 0x000fe20000000000 */
[----:B------:R-:W-:Y:S04]  /*e2bf0*/  STL [R1+0x5580], R17 ;  /* 0x0055801101007387 */ /* 0x000fe80000100800 */
[----:B------:R-:W-:Y:S01]  /*e2c00*/  STL [R1+0x5584], R11 ;  /* 0x0055840b01007387 */ /* 0x000fe20000100800 */
[----:B------:R-:W-:-:S03]  /*e2c10*/  PRMT R3, R3, 0x4210, R2 ;  /* 0x0000421003037816 */ /* 0x000fc60000000002 */
[----:B------:R0:W-:Y:S01]  /*e2c20*/  STL [R1+0xe8], R6 ;  /* 0x0000e80601007387 */ /* 0x0001e20000100800 */
[----:B------:R-:W-:-:S03]  /*e2c30*/  PRMT R0, R22, 0x5210, R2 ;  /* 0x0000521016007816 */ /* 0x000fc60000000002 */
[----:B------:R1:W-:Y:S01]  /*e2c40*/  STL [R1+0x28], R5 ;  /* 0x0000280501007387 */ /* 0x0003e20000100800 */
[----:B------:R-:W-:-:S03]  /*e2c50*/  LOP3.LUT R7, R29, 0xffff, RZ, 0xc0, !PT ;  /* 0x0000ffff1d077812 */ /* 0x000fc600078ec0ff */
[----:B------:R-:W-:Y:S04]  /*e2c60*/  STL [R1+0xd0], R3 ;  /* 0x0000d00301007387 */ /* 0x000fe80000100800 */
[----:B------:R1:W-:Y:S01]  /*e2c70*/  STL [R1+0x10], R0 ;  /* 0x0000100001007387 */ /* 0x0003e20000100800 */
[----:B0-----:R-:W-:Y:S02]  /*e2c80*/  LOP3.LUT R6, R26, 0xffff, RZ, 0xc0, !PT ;  /* 0x0000ffff1a067812 */ /* 0x001fe400078ec0ff */
[----:B-1----:R-:W-:Y:S02]  /*e2c90*/  LOP3.LUT R5, R23, 0xffff, RZ, 0xc0, !PT ;  /* 0x0000ffff17057812 */ /* 0x002fe400078ec0ff */
[----:B------:R-:W-:Y:S02]  /*e2ca0*/  PRMT R0, R6, 0x3340, R1 ;  /* 0x0000334006007816 */ /* 0x000fe40000000001 */
[----:B------:R-:W-:-:S04]  /*e2cb0*/  PRMT R2, R5, 0x3340, R7 ;  /* 0x0000334005027816 */ /* 0x000fc80000000007 */
[----:B------:R-:W-:Y:S02]  /*e2cc0*/  PRMT R9, R2, 0x5410, R0 ;  /* 0x0000541002097816 */ /* 0x000fe40000000000 */
[----:B------:R-:W-:Y:S02]  /*e2cd0*/  LOP3.LUT R3, R24, 0xffff, RZ, 0xc0, !PT ;  /* 0x0000ffff18037812 */ /* 0x000fe400078ec0ff */
[----:B--2---:R-:W-:Y:S02]  /*e2ce0*/  LOP3.LUT R11, R28, 0xffff, RZ, 0xc0, !PT ;  /* 0x0000ffff1c0b7812 */ /* 0x004fe400078ec0ff */
[----:B------:R-:W2:Y:S04]  /*e2cf0*/  LDL.LU R28, [R1+0x5464] ;  /* 0x00546400011c7983 */ /* 0x000ea80000300800 */
[----:B------:R0:W-:Y:S01]  /*e2d00*/  STL [R1+0x1a38], R9 ;  /* 0x001a380901007387 */ /* 0x0001e20000100800 */
[----:B------:R-:W-:-:S02]  /*e2d10*/  PRMT R0, R11, 0x3340, R1 ;  /* 0x000033400b007816 */ /* 0x000fc40000000001 */
[----:B---3--:R-:W-:Y:S02]  /*e2d20*/  LOP3.LUT R8, R21, 0xffff, RZ, 0xc0, !PT ;  /* 0x0000ffff15087812 */ /* 0x008fe400078ec0ff */
[----:B----4-:R-:W-:Y:S02]  /*e2d30*/  SHF.R.U32.HI R10, RZ, 0x8, R12 ;  /* 0x00000008ff0a7819 */ /* 0x010fe4000001160c */
[----:B0-----:R-:W-:Y:S02]  /*e2d40*/  SHF.R.U32.HI R9, RZ, 0x8, R13 ;  /* 0x00000008ff097819 */ /* 0x001fe4000001160d */
[----:B------:R-:W-:Y:S02]  /*e2d50*/  PRMT R2, R3, 0x3340, R8 ;  /* 0x0000334003027816 */ /* 0x000fe40000000008 */
[----:B------:R-:W-:Y:S02]  /*e2d60*/  LOP3.LUT R10, R10, 0xffff, RZ, 0xc0, !PT ;  /* 0x0000ffff0a0a7812 */ /* 0x000fe400078ec0ff */
[----:B------:R-:W-:-:S02]  /*e2d70*/  LOP3.LUT R9, R9, 0xffff, RZ, 0xc0, !PT ;  /* 0x0000ffff09097812 */ /* 0x000fc400078ec0ff */
[----:B------:R-:W-:Y:S02]  /*e2d80*/  PRMT R0, R2, 0x5410, R0 ;  /* 0x0000541002007816 */ /* 0x000fe40000000000 */
[--C-:B------:R-:W-:Y:S02]  /*e2d90*/  PRMT R10, R10, 0x3340, R1.reuse ;  /* 0x000033400a0a7816 */ /* 0x100fe40000000001 */
[----:B------:R-:W-:Y:S02]  /*e2da0*/  PRMT R9, R9, 0x3340, R1 ;  /* 0x0000334009097816 */ /* 0x000fe40000000001 */
[----:B------:R-:W-:Y:S01]  /*e2db0*/  SHF.R.U32.HI R2, RZ, 0x8, R3 ;  /* 0x00000008ff027819 */ /* 0x000fe20000011603 */
[----:B------:R0:W-:Y:S04]  /*e2dc0*/  STL [R1+0x1a2c], R0 ;  /* 0x001a2c0001007387 */ /* 0x0001e80000100800 */
[----:B------:R-:W-:Y:S04]  /*e2dd0*/  STL [R1+0x5588], R10 ;  /* 0x0055880a01007387 */ /* 0x000fe80000100800 */
[----:B------:R-:W-:Y:S01]  /*e2de0*/  STL [R1+0x558c], R9 ;  /* 0x00558c0901007387 */ /* 0x000fe20000100800 */
[----:B------:R-:W-:-:S03]  /*e2df0*/  SHF.R.U32.HI R3, RZ, 0x8, R8 ;  /* 0x00000008ff037819 */ /* 0x000fc60000011608 */
[----:B------:R-:W3:Y:S04]  /*e2e00*/  LDL.LU R15, [R1+0x5098] ;  /* 0x00509800010f7983 */ /* 0x000ee80000300800 */
[----:B------:R-:W4:Y:S01]  /*e2e10*/  LDL.LU R25, [R1+0x5468] ;  /* 0x0054680001197983 */ /* 0x000f220000300800 */
[----:B------:R-:W-:-:S03]  /*e2e20*/  LOP3.LUT R2, R2, 0xffff, RZ, 0xc0, !PT ;  /* 0x0000ffff02027812 */ /* 0x000fc600078ec0ff */
[----:B------:R-:W4:Y:S01]  /*e2e30*/  LDL.LU R27, [R1+0x688] ;  /* 0x00068800011b7983 */ /* 0x000f220000300800 */
[----:B0-----:R-:W-:-:S04]  /*e2e40*/  SHF.R.U32.HI R0, RZ, 0x8, R4 ;  /* 0x00000008ff007819 */ /* 0x001fc80000011604 */
[----:B------:R-:W-:Y:S02]  /*e2e50*/  LOP3.LUT R8, R0, 0xffff, RZ, 0xc0, !PT ;  /* 0x0000ffff00087812 */ /* 0x000fe400078ec0ff */
[----:B------:R-:W-:Y:S02]  /*e2e60*/  LOP3.LUT R0, R3, 0xffff, RZ, 0xc0, !PT ;  /* 0x0000ffff03007812 */ /* 0x000fe400078ec0ff */
[----:B------:R-:W4:Y:S01]  /*e2e70*/  LDL.LU R3, [R1+0x1b4] ;  /* 0x0001b40001037983 */ /* 0x000f220000300800 */
[----:B------:R-:W-:Y:S02]  /*e2e80*/  PRMT R8, R8, 0x3340, R1 ;  /* 0x0000334008087816 */ /* 0x000fe40000000001 */
[----:B------:R-:W-:Y:S01]  /*e2e90*/  PRMT R4, R2, 0x3340, R0 ;  /* 0x0000334002047816 */ /* 0x000fe20000000000 */
[----:B------:R-:W4:Y:S04]  /*e2ea0*/  LDL.LU R22, [R1+0x1bc] ;  /* 0x0001bc0001167983 */ /* 0x000f280000300800 */
[----:B------:R-:W-:Y:S04]  /*e2eb0*/  STL [R1+0x5590], R8 ;  /* 0x0055900801007387 */ /* 0x000fe80000100800 */
[----:B------:R0:W-:Y:S04]  /*e2ec0*/  STL [R1+0x5594], R4 ;  /* 0x0055940401007387 */ /* 0x0001e80000100800 */
[----:B------:R-:W4:Y:S04]  /*e2ed0*/  LDL.LU R23, [R1+0x546c] ;  /* 0x00546c0001177983 */ /* 0x000f280000300800 */
[----:B------:R-:W4:Y:S04]  /*e2ee0*/  LDL.LU R26, [R1+0x5030] ;  /* 0x00503000011a7983 */ /* 0x000f280000300800 */
[----:B------:R-:W4:Y:S04]  /*e2ef0*/  LDL.LU R29, [R1+0x6a0] ;  /* 0x0006a000011d7983 */ /* 0x000f280000300800 */
[----:B------:R-:W4:Y:S04]  /*e2f00*/  LDL.LU R24, [R1+0x1b8] ;  /* 0x0001b80001187983 */ /* 0x000f280000300800 */
[----:B------:R-:W4:Y:S04]  /*e2f10*/  LDL.LU R21, [R1+0x5e0] ;  /* 0x0005e00001157983 */ /* 0x000f280000300800 */
[----:B------:R-:W4:Y:S01]  /*e2f20*/  LDL.LU R12, [R1+0x5470] ;  /* 0x00547000010c7983 */ /* 0x000f220000300800 */
[----:B------:R-:W-:-:S03]  /*e2f30*/  SHF.R.U32.HI R2, RZ, 0x8, R11 ;  /* 0x00000008ff027819 */ /* 0x000fc6000001160b */
[----:B------:R-:W4:Y:S01]  /*e2f40*/  LDL.LU R13, [R1+0x340] ;  /* 0x00034000010d7983 */ /* 0x000f220000300800 */
[----:B------:R-:W-:-:S04]  /*e2f50*/  LOP3.LUT R2, R2, 0xffff, RZ, 0xc0, !PT ;  /* 0x0000ffff02027812 */ /* 0x000fc800078ec0ff */
[----:B------:R-:W-:Y:S02]  /*e2f60*/  PRMT R2, R2, 0x3340, R1 ;  /* 0x0000334002027816 */ /* 0x000fe40000000001 */
[----:B------:R-:W-:Y:S02]  /*e2f70*/  SHF.R.U32.HI R5, RZ, 0x8, R5 ;  /* 0x00000008ff057819 */ /* 0x000fe40000011605 */
[----:B0-----:R-:W-:-:S04]  /*e2f80*/  SHF.R.U32.HI R4, RZ, 0x8, R7 ;  /* 0x00000008ff047819 */ /* 0x001fc80000011607 */
[----:B------:R-:W-:Y:S02]  /*e2f90*/  LOP3.LUT R4, R4, 0xffff, RZ, 0xc0, !PT ;  /* 0x0000ffff04047812 */ /* 0x000fe400078ec0ff */
[----:B--2---:R-:W-:Y:S02]  /*e2fa0*/  SHF.R.U32.HI R0, RZ, 0x8, R28 ;  /* 0x00000008ff007819 */ /* 0x004fe4000001161c */
[----:B------:R-:W2:Y:S02]  /*e2fb0*/  LDL.LU R28, [R1+0x67c] ;  /* 0x00067c00011c7983 */ /* 0x000ea40000300800 */
[----:B------:R-:W-:-:S04]  /*e2fc0*/  LOP3.LUT R0, R0, 0xffff, RZ, 0xc0, !PT ;  /* 0x0000ffff00007812 */ /* 0x000fc800078ec0ff */
[----:B------:R-:W-:Y:S01]  /*e2fd0*/  PRMT R0, R0, 0x3340, R1 ;  /* 0x0000334000007816 */ /* 0x000fe20000000001 */
[----:B------:R0:W-:Y:S04]  /*e2fe0*/  STL [R1+0x5598], R2 ;  /* 0x0055980201007387 */ /* 0x0001e80000100800 */
[----:B------:R1:W-:Y:S01]  /*e2ff0*/  STL [R1+0x559c], R0 ;  /* 0x00559c0001007387 */ /* 0x0003e20000100800 */
[----:B0-----:R-:W-:Y:S02]  /*e3000*/  LOP3.LUT R2, R5, 0xffff, RZ, 0xc0, !PT ;  /* 0x0000ffff05027812 */ /* 0x001fe400078ec0ff */
[----:B-1----:R-:W-:Y:S02]  /*e3010*/  SHF.R.U32.HI R0, RZ, 0x8, R6 ;  /* 0x00000008ff007819 */ /* 0x002fe40000011606 */
[----:B------:R-:W-:-:S02]  /*e3020*/  PRMT R5, R2, 0x3340, R4 ;  /* 0x0000334002057816 */ /* 0x000fc40000000004 */
[----:B------:R-:W-:-:S04]  /*e3030*/  LOP3.LUT R0, R0, 0xffff, RZ, 0xc0, !PT ;  /* 0x0000ffff00007812 */ /* 0x000fc800078ec0ff */
[----:B------:R-:W-:Y:S02]  /*e3040*/  PRMT R4, R0, 0x3340, R1 ;  /* 0x0000334000047816 */ /* 0x000fe40000000001 */
[----:B---3--:R-:W-:Y:S01]  /*e3050*/  LOP3.LUT R2, R15, 0xffff, RZ, 0xc0, !PT ;  /* 0x0000ffff0f027812 */ /* 0x008fe200078ec0ff */
[----:B------:R-:W-:Y:S01]  /*e3060*/  STL [R1+0x39c], R5 ;  /* 0x00039c0501007387 */ /* 0x000fe20000100800 */
[----:B----4-:R-:W-:-:S03]  /*e3070*/  SHF.R.U32.HI R0, RZ, 0x8, R25 ;  /* 0x00000008ff007819 */ /* 0x010fc60000011619 */
[----:B------:R0:W-:Y:S02]  /*e3080*/  STL [R1+0x1a0], R4 ;  /* 0x0001a00401007387 */ /* 0x0001e40000100800 */
[--C-:B0-----:R-:W-:Y:S02]  /*e3090*/  PRMT R4, R27, 0x4210, R2.reuse ;  /* 0x000042101b047816 */ /* 0x101fe40000000002 */
[----:B------:R-:W-:Y:S02]  /*e30a0*/  PRMT R3, R3, 0x5210, R2 ;  /* 0x0000521003037816 */ /* 0x000fe40000000002 */
[----:B------:R-:W-:Y:S02]  /*e30b0*/  LOP3.LUT R2, R0, 0xffff, RZ, 0xc0, !PT ;  /* 0x0000ffff00027812 */ /* 0x000fe400078ec0ff */
[----:B------:R-:W-:Y:S01]  /*e30c0*/  SHF.R.U32.HI R0, RZ, 0x8, R22 ;  /* 0x00000008ff007819 */ /* 0x000fe20000011616 */
[----:B------:R-:W-:Y:S04]  /*e30d0*/  STL [R1+0xd4], R4 ;  /* 0x0000d40401007387 */ /* 0x000fe80000100800 */
[----:B------:R0:W-:Y:S02]  /*e30e0*/  STL [R1+0x14], R3 ;  /* 0x0000140301007387 */ /* 0x0001e40000100800 */
[----:B0-----:R-:W-:-:S02]  /*e30f0*/  PRMT R3, R2, 0x3340, R1 ;  /* 0x0000334002037816 */ /* 0x001fc40000000001 */
[----:B------:R-:W-:Y:S02]  /*e3100*/  LOP3.LUT R2, R0, 0xffff, RZ, 0xc0, !PT ;  /* 0x0000ffff00027812 */ /* 0x000fe400078ec0ff */
[----:B------:R-:W-:Y:S01]  /*e3110*/  SHF.R.U32.HI R0, RZ, 0x8, R23 ;  /* 0x00000008ff007819 */ /* 0x000fe20000011617 */
[----:B------:R0:W-:Y:S02]  /*e3120*/  STL [R1+0x194], R3 ;  /* 0x0001940301007387 */ /* 0x0001e40000100800 */
[----:B0-----:R-:W-:Y:S02]  /*e3130*/  PRMT R3, R2, 0x3340, R1 ;  /* 0x0000334002037816 */ /* 0x001fe40000000001 */
[----:B------:R-:W-:-:S04]  /*e3140*/  LOP3.LUT R2, R0, 0xffff, RZ, 0xc0, !PT ;  /* 0x0000ffff00027812 */ /* 0x000fc800078ec0ff */
[----:B------:R-:W-:Y:S02]  /*e3150*/  PRMT R2, R2, 0x3340, R1 ;  /* 0x0000334002027816 */ /* 0x000fe40000000001 */
[----:B------:R-:W-:Y:S01]  /*e3160*/  LOP3.LUT R0, R26, 0xffff, RZ, 0xc0, !PT ;  /* 0x0000ffff1a007812 */ /* 0x000fe200078ec0ff */
[----:B------:R-:W-:Y:S04]  /*e3170*/  STL [R1+0x190], R3 ;  /* 0x0001900301007387 */ /* 0x000fe80000100800 */
[----:B------:R0:W-:Y:S01]  /*e3180*/  STL [R1+0x1bc], R2 ;  /* 0x0001bc0201007387 */ /* 0x0001e20000100800 */
[----:B------:R-:W-:Y:S02]  /*e3190*/  PRMT R4, R29, 0x4210, R0 ;  /* 0x000042101d047816 */ /* 0x000fe40000000000 */
[----:B0-----:R-:W-:-:S02]  /*e31a0*/  SHF.R.U32.HI R2, RZ, 0x8, R21 ;  /* 0x00000008ff027819 */ /* 0x001fc40000011615 */
[----:B------:R-:W-:Y:S02]  /*e31b0*/  PRMT R3, R24, 0x5210, R0 ;  /* 0x0000521018037816 */ /* 0x000fe40000000000 */
[----:B------:R-:W-:Y:S02]  /*e31c0*/  SHF.R.U32.HI R0, RZ, 0x8, R12 ;  /* 0x00000008ff007819 */ /* 0x000fe4000001160c */
[----:B------:R-:W-:Y:S01]  /*e31d0*/  LOP3.LUT R2, R2, 0xffff, RZ, 0xc0, !PT ;  /* 0x0000ffff02027812 */ /* 0x000fe200078ec0ff */
[----:B------:R0:W-:Y:S01]  /*e31e0*/  STL [R1+0xd8], R4 ;  /* 0x0000d80401007387 */ /* 0x0001e20000100800 */
[----:B------:R-:W-:-:S03]  /*e31f0*/  LOP3.LUT R0, R0, 0xffff, RZ, 0xc0, !PT ;  /* 0x0000ffff00007812 */ /* 0x000fc600078ec0ff */
[----:B------:R1:W-:Y:S01]  /*e3200*/  STL [R1+0x18], R3 ;  /* 0x0000180301007387 */ /* 0x0003e20000100800 */
[--C-:B0-----:R-:W-:Y:S02]  /*e3210*/  PRMT R4, R2, 0x3340, R1.reuse ;  /* 0x0000334002047816 */ /* 0x101fe40000000001 */
[----:B-1----:R-:W-:-:S03]  /*e3220*/  PRMT R3, R0, 0x3340, R1 ;  /* 0x0000334000037816 */ /* 0x002fc60000000001 */
[----:B------:R-:W-:Y:S04]  /*e3230*/  STL [R1+0x1b8], R4 ;  /* 0x0001b80401007387 */ /* 0x000fe80000100800 */
[----:B------:R-:W3:Y:S04]  /*e3240*/  LDL.LU R0, [R1+0x620] ;  /* 0x0006200001007983 */ /* 0x000ee80000300800 */
[----:B------:R-:W-:Y:S01]  /*e3250*/  STL [R1+0x1b4], R3 ;  /* 0x0001b40301007387 */ /* 0x000fe20000100800 */
[----:B--2---:R-:W-:-:S03]  /*e3260*/  PRMT R2, R28, 0x5410, R13 ;  /* 0x000054101c027816 */ /* 0x004fc6000000000d */
[----:B---3--:R0:W-:Y:S04]  /*e3270*/  STL [R1+0x5718], R0 ;  /* 0x0057180001007387 */ /* 0x0081e80000100800 */
[----:B------:R-:W-:Y:S04]  /*e3280*/  STL [R1+0x80c], R2 ;  /* 0x00080c0201007387 */ /* 0x000fe80000100800 */
[----:B0-----:R-:W2:Y:S04]  /*e3290*/  LDL.LU R0, [R1+0x628] ;  /* 0x0006280001007983 */ /* 0x001ea80000300800 */
[----:B--2---:R0:W-:Y:S04]  /*e32a0*/  STL [R1+0x5720], R0 ;  /* 0x0057200001007387 */ /* 0x0041e80000100800 */
        /* <DEDUP_REMOVED lines=29> */
[----:B------:R-:W3:Y:S04]  /*e3480*/  LDL.LU R2, [R1+0x2f8] ;  /* 0x0002f80001027983 */ /* 0x000ee80000300800 */
[----:B---3--:R0:W-:Y:S04]  /*e3490*/  STL [R1+0x5714], R2 ;  /* 0x0057140201007387 */ /* 0x0081e80000100800 */
[----:B0-----:R-:W3:Y:S04]  /*e34a0*/  LDL.LU R2, [R1+0x2fc] ;  /* 0x0002fc0001027983 */ /* 0x001ee80000300800 */
        /* <DEDUP_REMOVED lines=31> */
[----:B0-----:R-:W2:Y:S04]  /*e36a0*/  LDL.LU R2, [R1+0x33c] ;  /* 0x00033c0001027983 */ /* 0x001ea80000300800 */
[----:B------:R-:W3:Y:S04]  /*e36b0*/  LDL.LU R4, [R1+0x618] ;  /* 0x0006180001047983 */ /* 0x000ee80000300800 */
[----:B------:R-:W4:Y:S04]  /*e36c0*/  LDL.LU R8, [R1+0x2f4] ;  /* 0x0002f40001087983 */ /* 0x000f280000300800 */
[----:B------:R-:W4:Y:S04]  /*e36d0*/  LDL.LU R9, [R1+0x61c] ;  /* 0x00061c0001097983 */ /* 0x000f280000300800 */
        /* <DEDUP_REMOVED lines=24> */
[----:B--2---:R-:W-:-:S03]  /*e3860*/  PRMT R0, R0, 0x5410, R2 ;  /* 0x0000541000007816 */ /* 0x004fc60000000002 */
[----:B------:R-:W2:Y:S04]  /*e3870*/  LDL.LU R2, [R1+0x5794] ;  /* 0x0057940001027983 */ /* 0x000ea80000300800 */
[----:B------:R0:W-:Y:S04]  /*e3880*/  STL [R1+0x808], R0 ;  /* 0x0008080001007387 */ /* 0x0001e80000100800 */
[----:B0-----:R-:W2:Y:S02]  /*e3890*/  LDL.LU R0, [R1+0x5790] ;  /* 0x0057900001007983 */ /* 0x001ea40000300800 */
[----:B--2---:R-:W-:-:S02]  /*e38a0*/  PRMT R0, R0, 0x5410, R2 ;  /* 0x0000541000007816 */ /* 0x004fc40000000002 */
        /* <DEDUP_REMOVED lines=61> */
[----:B------:R3:W-:Y:S02]  /*e3c80*/  STL [R1+0x33c], R0 ;  /* 0x00033c0001007387 */ /* 0x0007e40000100800 */
[----:B---3--:R-:W-:Y:S02]  /*e3c90*/  PRMT R0, R11, 0x5410, R10 ;  /* 0x000054100b007816 */ /* 0x008fe4000000000a */
[----:B----4-:R-:W-:Y:S02]  /*e3ca0*/  PRMT R3, R22, 0x5410, R3 ;  /* 0x0000541016037816 */ /* 0x010fe40000000003 */
[----:B--2---:R-:W-:-:S02]  /*e3cb0*/  PRMT R4, R4, 0x5410, R2 ;  /* 0x0000541004047816 */ /* 0x004fc40000000002 */
[----:B------:R-:W-:-:S03]  /*e3cc0*/  PRMT R2, R9, 0x5410, R8 ;  /* 0x0000541009027816 */ /* 0x000fc60000000008 */
[----:B------:R0:W-:Y:S04]  /*e3cd0*/  STL [R1+0x338], R4 ;  /* 0x0003380401007387 */ /* 0x0001e80000100800 */
[----:B------:R1:W-:Y:S04]  /*e3ce0*/  STL [R1+0x334], R2 ;  /* 0x0003340201007387 */ /* 0x0003e80000100800 */
[----:B------:R2:W-:Y:S01]  /*e3cf0*/  STL [R1+0x330], R0 ;  /* 0x0003300001007387 */ /* 0x0005e20000100800 */
[----:B0-----:R-:W-:Y:S02]  /*e3d00*/  PRMT R4, R18, 0x5410, R17 ;  /* 0x0000541012047816 */ /* 0x001fe40000000011 */
[----:B-1----:R-:W-:-:S02]  /*e3d10*/  PRMT R2, R20, 0x5410, R19 ;  /* 0x0000541014027816 */ /* 0x002fc40000000013 */
[----:B--2---:R-:W-:Y:S01]  /*e3d20*/  PRMT R0, R7, 0x5410, R5 ;  /* 0x0000541007007816 */ /* 0x004fe20000000005 */
[----:B------:R0:W-:Y:S04]  /*e3d30*/  STL [R1+0x32c], R4 ;  /* 0x00032c0401007387 */ /* 0x0001e80000100800 */
[----:B------:R1:W-:Y:S04]  /*e3d40*/  STL [R1+0x328], R2 ;  /* 0x0003280201007387 */ /* 0x0003e80000100800 */
[----:B------:R2:W-:Y:S01]  /*e3d50*/  STL [R1+0x320], R0 ;  /* 0x0003200001007387 */ /* 0x0005e20000100800 */
[----:B0-----:R-:W-:-:S02]  /*e3d60*/  PRMT R4, R14, 0x5410, R6 ;  /* 0x000054100e047816 */ /* 0x001fc40000000006 */
[----:B-1----:R-:W-:Y:S02]  /*e3d70*/  PRMT R2, R15, 0x5410, R16 ;  /* 0x000054100f027816 */ /* 0x002fe40000000010 */
[----:B--2---:R-:W-:Y:S01]  /*e3d80*/  PRMT R0, R27, 0x5410, R25 ;  /* 0x000054101b007816 */ /* 0x004fe20000000019 */
[----:B------:R-:W-:Y:S04]  /*e3d90*/  STL [R1+0x324], R4 ;  /* 0x0003240401007387 */ /* 0x000fe80000100800 */
[----:B------:R0:W-:Y:S04]  /*e3da0*/  STL [R1+0x31c], R2 ;  /* 0x00031c0201007387 */ /* 0x0001e80000100800 */
[----:B------:R1:W-:Y:S04]  /*e3db0*/  STL [R1+0x318], R0 ;  /* 0x0003180001007387 */ /* 0x0003e80000100800 */
[----:B------:R-:W-:Y:S01]  /*e3dc0*/  STL [R1+0x314], R3 ;  /* 0x0003140301007387 */ /* 0x000fe20000100800 */
[----:B0-----:R-:W-:-:S02]  /*e3dd0*/  PRMT R2, R26, 0x5410, R23 ;  /* 0x000054101a027816 */ /* 0x001fc40000000017 */
[----:B-1----:R-:W-:-:S03]  /*e3de0*/  PRMT R0, R24, 0x5410, R29 ;  /* 0x0000541018007816 */ /* 0x002fc6000000001d */
[----:B------:R-:W-:Y:S04]  /*e3df0*/  STL [R1+0x310], R2 ;  /* 0x0003100201007387 */ /* 0x000fe80000100800 */
[----:B------:R0:W-:Y:S04]  /*e3e00*/  STL [R1+0x30c], R0 ;  /* 0x00030c0001007387 */ /* 0x0001e80000100800 */
[----:B0-----:R-:W2:Y:S01]  /*e3e10*/  LDL.LU R0, [R1+0x4e0] ;  /* 0x0004e00001007983 */ /* 0x001ea20000300800 */
[----:B------:R-:W-:Y:S02]  /*e3e20*/  PRMT R3, R12, 0x5410, R21 ;  /* 0x000054100c037816 */ /* 0x000fe40000000015 */
[----:B------:R-:W-:-:S03]  /*e3e30*/  PRMT R2, R28, 0x5410, R13 ;  /* 0x000054101c027816 */ /* 0x000fc6000000000d */
        /* <DEDUP_REMOVED lines=518> */
[----:B------:R0:W-:Y:S01]  /*e5ea0*/  STL [R1+0x244], R0 ;  /* 0x0002440001007387 */ /* 0x0001e20000100800 */
[----:B----4-:R-:W-:Y:S02]  /*e5eb0*/  PRMT R9, R9, 0x5410, R8 ;  /* 0x0000541009097816 */ /* 0x010fe40000000008 */
[----:B---3--:R-:W-:Y:S02]  /*e5ec0*/  PRMT R11, R11, 0x5410, R10 ;  /* 0x000054100b0b7816 */ /* 0x008fe4000000000a */
[----:B------:R-:W-:Y:S01]  /*e5ed0*/  PRMT R18, R18, 0x5410, R17 ;  /* 0x0000541012127816 */ /* 0x000fe20000000011 */
[----:B0-----:R-:W3:Y:S01]  /*e5ee0*/  LDL.LU R0, [R1+0x559c] ;  /* 0x00559c0001007983 */ /* 0x001ee20000300800 */
[----:B------:R-:W-:-:S02]  /*e5ef0*/  PRMT R20, R20, 0x5410, R19 ;  /* 0x0000541014147816 */ /* 0x000fc40000000013 */
[----:B------:R-:W-:Y:S02]  /*e5f00*/  PRMT R7, R7, 0x5410, R5 ;  /* 0x0000541007077816 */ /* 0x000fe40000000005 */
[----:B------:R-:W-:Y:S02]  /*e5f10*/  PRMT R14, R14, 0x5410, R6 ;  /* 0x000054100e0e7816 */ /* 0x000fe40000000006 */
[----:B------:R-:W-:Y:S02]  /*e5f20*/  PRMT R15, R15, 0x5410, R16 ;  /* 0x000054100f0f7816 */ /* 0x000fe40000000010 */
[----:B------:R-:W-:Y:S02]  /*e5f30*/  PRMT R27, R27, 0x5410, R25 ;  /* 0x000054101b1b7816 */ /* 0x000fe40000000019 */
[----:B------:R-:W-:Y:S02]  /*e5f40*/  PRMT R22, R22, 0x5410, R3 ;  /* 0x0000541016167816 */ /* 0x000fe40000000003 */
[----:B------:R-:W-:-:S02]  /*e5f50*/  PRMT R28, R28, 0x5410, R23 ;  /* 0x000054101c1c7816 */ /* 0x000fc40000000017 */
[----:B--2---:R-:W-:Y:S02]  /*e5f60*/  PRMT R4, R4, 0x5410, R2 ;  /* 0x0000541004047816 */ /* 0x004fe40000000002 */
[----:B------:R-:W2:Y:S04]  /*e5f70*/  LDL.LU R2, [R1+0x5598] ;  /* 0x0055980001027983 */ /* 0x000ea80000300800 */
[----:B------:R0:W-:Y:S04]  /*e5f80*/  STL [R1+0x254], R4 ;  /* 0x0002540401007387 */ /* 0x0001e80000100800 */
[----:B0-----:R-:W2:Y:S04]  /*e5f90*/  LDL.LU R4, [R1+0x5594] ;  /* 0x0055940001047983 */ /* 0x001ea80000300800 */
[----:B------:R-:W4:Y:S04]  /*e5fa0*/  LDL.LU R8, [R1+0x5590] ;  /* 0x0055900001087983 */ /* 0x000f280000300800 */
[----:B------:R0:W-:Y:S04]  /*e5fb0*/  STL [R1+0x264], R9 ;  /* 0x0002640901007387 */ /* 0x0001e80000100800 */
[----:B0-----:R-:W3:Y:S04]  /*e5fc0*/  LDL.LU R9, [R1+0x558c] ;  /* 0x00558c0001097983 */ /* 0x001ee80000300800 */
        /* <DEDUP_REMOVED lines=9> */
[----:B------:R-:W2:Y:S04]  /*e6060*/  LDL.LU R5, [R1+0x5570] ;  /* 0x0055700001057983 */ /* 0x000ea80000300800 */
[----:B------:R0:W-:Y:S04]  /*e6070*/  STL [R1+0x298], R7 ;  /* 0x0002980701007387 */ /* 0x0001e80000100800 */
[----:B0-----:R-:W4:Y:S04]  /*e6080*/  LDL.LU R7, [R1+0x556c] ;  /* 0x00556c0001077983 */ /* 0x001f280000300800 */
[----:B------:R-:W4:Y:S04]  /*e6090*/  LDL.LU R6, [R1+0x5568] ;  /* 0x0055680001067983 */ /* 0x000f280000300800 */
[----:B------:R0:W-:Y:S04]  /*e60a0*/  STL [R1+0x2a0], R14 ;  /* 0x0002a00e01007387 */ /* 0x0001e80000100800 */
[----:B0-----:R-:W3:Y:S04]  /*e60b0*/  LDL.LU R14, [R1+0x5564] ;  /* 0x00556400010e7983 */ /* 0x001ee80000300800 */
        /* <DEDUP_REMOVED lines=11> */
[----:B0-----:R-:W4:Y:S02]  /*e6170*/  LDL.LU R28, [R1+0x5544] ;  /* 0x00554400011c7983 */ /* 0x001f240000300800 */
[----:B----4-:R-:W-:-:S02]  /*e6180*/  PRMT R28, R28, 0x5410, R26 ;  /* 0x000054101c1c7816 */ /* 0x010fc4000000001a */
[----:B------:R-:W4:Y:S04]  /*e6190*/  LDL.LU R26, [R1+0x5540] ;  /* 0x00554000011a7983 */ /* 0x000f280000300800 */
[----:B------:R0:W-:Y:S04]  /*e61a0*/  STL [R1+0x2ec], R28 ;  /* 0x0002ec1c01007387 */ /* 0x0001e80000100800 */
[----:B0-----:R-:W3:Y:S02]  /*e61b0*/  LDL.LU R28, [R1+0x553c] ;  /* 0x00553c00011c7983 */ /* 0x001ee40000300800 */
[----:B---3--:R-:W-:-:S02]  /*e61c0*/  PRMT R28, R28, 0x5410, R29 ;  /* 0x000054101c1c7816 */ /* 0x008fc4000000001d */
[----:B------:R-:W3:Y:S04]  /*e61d0*/  LDL.LU R29, [R1+0x5538] ;  /* 0x00553800011d7983 */ /* 0x000ee80000300800 */
[----:B------:R0:W-:Y:S04]  /*e61e0*/  STL [R1+0x2f0], R28 ;  /* 0x0002f01c01007387 */ /* 0x0001e80000100800 */
[----:B0-----:R-:W2:Y:S02]  /*e61f0*/  LDL.LU R28, [R1+0x5534] ;  /* 0x00553400011c7983 */ /* 0x001ea40000300800 */
[----:B--2---:R-:W-:-:S02]  /*e6200*/  PRMT R28, R28, 0x5410, R24 ;  /* 0x000054101c1c7816 */ /* 0x004fc40000000018 */
[----:B------:R-:W2:Y:S04]  /*e6210*/  LDL.LU R24, [R1+0x5530] ;  /* 0x0055300001187983 */ /* 0x000ea80000300800 */
[----:B------:R0:W-:Y:S04]  /*e6220*/  STL [R1+0x300], R28 ;  /* 0x0003001c01007387 */ /* 0x0001e80000100800 */
[----:B0-----:R-:W4:Y:S02]  /*e6230*/  LDL.LU R28, [R1+0x552c] ;  /* 0x00552c00011c7983 */ /* 0x001f240000300800 */
[----:B----4-:R-:W-:-:S02]  /*e6240*/  PRMT R28, R28, 0x5410, R21 ;  /* 0x000054101c1c7816 */ /* 0x010fc40000000015 */
        /* <DEDUP_REMOVED lines=10> */
[----:B0-----:R-:W3:Y:S02]  /*e62f0*/  LDL.LU R28, [R1+0x5514] ;  /* 0x00551400011c7983 */ /* 0x001ee40000300800 */
[----:B---3--:R-:W-:-:S02]  /*e6300*/  PRMT R28, R28, 0x5410, R13 ;  /* 0x000054101c1c7816 */ /* 0x008fc4000000000d */
[----:B------:R-:W3:Y:S04]  /*e6310*/  LDL.LU R13, [R1+0x5510] ;  /* 0x00551000010d7983 */ /* 0x000ee80000300800 */
[----:B------:R0:W-:Y:S04]  /*e6320*/  STL [R1+0x73c], R28 ;  /* 0x00073c1c01007387 */ /* 0x0001e80000100800 */
[----:B0-----:R-:W4:Y:S01]  /*e6330*/  LDL.LU R28, [R1+0x550c] ;  /* 0x00550c00011c7983 */ /* 0x001f220000300800 */
[----:B--2---:R-:W-:Y:S02]  /*e6340*/  PRMT R21, R21, 0x5410, R24 ;  /* 0x0000541015157816 */ /* 0x004fe40000000018 */
[----:B----4-:R-:W-:-:S02]  /*e6350*/  PRMT R28, R28, 0x5410, R12 ;  /* 0x000054101c1c7816 */ /* 0x010fc4000000000c */
[----:B------:R-:W2:Y:S04]  /*e6360*/  LDL.LU R12, [R1+0x5508] ;  /* 0x00550800010c7983 */ /* 0x000ea80000300800 */
[----:B------:R0:W-:Y:S04]  /*e6370*/  STL [R1+0x74c], R28 ;  /* 0x00074c1c01007387 */ /* 0x0001e80000100800 */
[----:B0-----:R-:W4:Y:S04]  /*e6380*/  LDL.LU R28, [R1+0x5504] ;  /* 0x00550400011c7983 */ /* 0x001f280000300800 */
[----:B------:R-:W3:Y:S04]  /*e6390*/  LDL.LU R24, [R1+0x5500] ;  /* 0x0055000001187983 */ /* 0x000ee80000300800 */
[----:B------:R0:W-:Y:S04]  /*e63a0*/  STL [R1+0x75c], R21 ;  /* 0x00075c1501007387 */ /* 0x0001e80000100800 */
[----:B0-----:R-:W2:Y:S01]  /*e63b0*/  LDL.LU R21, [R1+0x54fc] ;  /* 0x0054fc0001157983 */ /* 0x001ea20000300800 */
[----:B----4-:R-:W-:-:S03]  /*e63c0*/  PRMT R28, R28, 0x5410, R29 ;  /* 0x000054101c1c7816 */ /* 0x010fc6000000001d */
[----:B------:R-:W4:Y:S04]  /*e63d0*/  LDL.LU R29, [R1+0x54f8] ;  /* 0x0054f800011d7983 */ /* 0x000f280000300800 */
[----:B------:R0:W-:Y:S01]  /*e63e0*/  STL [R1+0x76c], R28 ;  /* 0x00076c1c01007387 */ /* 0x0001e20000100800 */
[----:B---3--:R-:W-:-:S03]  /*e63f0*/  PRMT R24, R24, 0x5410, R26 ;  /* 0x0000541018187816 */ /* 0x008fc6000000001a */
[----:B0-----:R-:W3:Y:S04]  /*e6400*/  LDL.LU R28, [R1+0x54f4] ;  /* 0x0054f400011c7983 */ /* 0x001ee80000300800 */
[----:B------:R-:W3:Y:S04]  /*e6410*/  LDL.LU R26, [R1+0x54f0] ;  /* 0x0054f000011a7983 */ /* 0x000ee80000300800 */
[----:B------:R0:W-:Y:S01]  /*e6420*/  STL [R1+0x77c], R24 ;  /* 0x00077c1801007387 */ /* 0x0001e20000100800 */
[----:B--2---:R-:W-:-:S03]  /*e6430*/  PRMT R21, R21, 0x5410, R23 ;  /* 0x0000541015157816 */ /* 0x004fc60000000017 */
[----:B0-----:R-:W2:Y:S04]  /*e6440*/  LDL.LU R24, [R1+0x54ec] ;  /* 0x0054ec0001187983 */ /* 0x001ea80000300800 */
[----:B------:R-:W2:Y:S04]  /*e6450*/  LDL.LU R23, [R1+0x54e8] ;  /* 0x0054e80001177983 */ /* 0x000ea80000300800 */
[----:B------:R0:W-:Y:S04]  /*e6460*/  STL [R1+0x7b0], R21 ;  /* 0x0007b01501007387 */ /* 0x0001e80000100800 */
[----:B0-----:R-:W2:Y:S01]  /*e6470*/  LDL.LU R21, [R1+0x54e4] ;  /* 0x0054e40001157983 */ /* 0x001ea20000300800 */
[----:B------:R-:W-:-:S02]  /*e6480*/  PRMT R15, R15, 0x5410, R16 ;  /* 0x000054100f0f7816 */ /* 0x000fc40000000010 */
[----:B----4-:R-:W-:Y:S02]  /*e6490*/  PRMT R29, R29, 0x5410, R22 ;  /* 0x000054101d1d7816 */ /* 0x010fe40000000016 */
[----:B------:R-:W4:Y:S04]  /*e64a0*/  LDL.LU R22, [R1+0x54e0] ;  /* 0x0054e00001167983 */ /* 0x000f280000300800 */
[----:B------:R0:W-:Y:S01]  /*e64b0*/  STL [R1+0x7b4], R29 ;  /* 0x0007b41d01007387 */ /* 0x0001e20000100800 */
[----:B---3--:R-:W-:Y:S02]  /*e64c0*/  PRMT R3, R28, 0x5410, R3 ;  /* 0x000054101c037816 */ /* 0x008fe40000000003 */
[----:B------:R-:W-:Y:S01]  /*e64d0*/  PRMT R26, R26, 0x5410, R27 ;  /* 0x000054101a1a7816 */ /* 0x000fe2000000001b */
[----:B0-----:R-:W3:Y:S04]  /*e64e0*/  LDL.LU R29, [R1+0x54dc] ;  /* 0x0054dc00011d7983 */ /* 0x001ee80000300800 */
[----:B------:R-:W3:Y:S04]  /*e64f0*/  LDL.LU R28, [R1+0x54d8] ;  /* 0x0054d800011c7983 */ /* 0x000ee80000300800 */
[----:B------:R0:W-:Y:S01]  /*e6500*/  STL [R1+0x7c4], R3 ;  /* 0x0007c40301007387 */ /* 0x0001e20000100800 */
[----:B--2---:R-:W-:-:S03]  /*e6510*/  PRMT R24, R24, 0x5410, R25 ;  /* 0x0000541018187816 */ /* 0x004fc60000000019 */
[----:B0-----:R-:W2:Y:S04]  /*e6520*/  LDL.LU R3, [R1+0x4d88] ;  /* 0x004d880001037983 */ /* 0x001ea80000300800 */
[----:B------:R-:W2:Y:S04]  /*e6530*/  LDL.LU R27, [R1+0x54d4] ;  /* 0x0054d400011b7983 */ /* 0x000ea80000300800 */
[----:B------:R0:W-:Y:S01]  /*e6540*/  STL [R1+0x7c8], R26 ;  /* 0x0007c81a01007387 */ /* 0x0001e20000100800 */
[----:B------:R-:W-:-:S03]  /*e6550*/  PRMT R14, R23, 0x5410, R14 ;  /* 0x00005410170e7816 */ /* 0x000fc6000000000e */
[----:B0-----:R-:W2:Y:S04]  /*e6560*/  LDL.LU R26, [R1+0x54d0] ;  /* 0x0054d000011a7983 */ /* 0x001ea80000300800 */
[----:B------:R-:W2:Y:S04]  /*e6570*/  LDL.LU R25, [R1+0x54cc] ;  /* 0x0054cc0001197983 */ /* 0x000ea80000300800 */
[----:B------:R0:W-:Y:S01]  /*e6580*/  STL [R1+0x7d8], R24 ;  /* 0x0007d81801007387 */ /* 0x0001e20000100800 */
[----:B------:R-:W-:-:S03]  /*e6590*/  PRMT R5, R21, 0x5410, R5 ;  /* 0x0000541015057816 */ /* 0x000fc60000000005 */
[----:B0-----:R-:W2:Y:S04]  /*e65a0*/  LDL.LU R24, [R1+0x54c8] ;  /* 0x0054c80001187983 */ /* 0x001ea80000300800 */
[----:B------:R-:W2:Y:S04]  /*e65b0*/  LDL.LU R23, [R1+0x54c4] ;  /* 0x0054c40001177983 */ /* 0x000ea80000300800 */
[----:B------:R-:W-:Y:S04]  /*e65c0*/  STL [R1+0x7dc], R15 ;  /* 0x0007dc0f01007387 */ /* 0x000fe80000100800 */
[----:B------:R-:W-:Y:S04]  /*e65d0*/  STL [R1+0x7ec], R14 ;  /* 0x0007ec0e01007387 */ /* 0x000fe80000100800 */
[----:B------:R-:W2:Y:S01]  /*e65e0*/  LDL.LU R21, [R1+0x54c0] ;  /* 0x0054c00001157983 */ /* 0x000ea20000300800 */
[----:B------:R-:W-:-:S05]  /*e65f0*/  PRMT R6, R6, 0x5410, R7 ;  /* 0x0000541006067816 */ /* 0x000fca0000000007 */
[----:B------:R4:W-:Y:S01]  /*e6600*/  STL [R1+0x7f0], R6 ;  /* 0x0007f00601007387 */ /* 0x0009e20000100800 */
[----:B------:R-:W-:Y:S02]  /*e6610*/  PRMT R2, R4, 0x5410, R2 ;  /* 0x0000541004027816 */ /* 0x000fe40000000002 */
[----:B----4-:R-:W-:Y:S02]  /*e6620*/  PRMT R6, R22, 0x5410, R20 ;  /* 0x0000541016067816 */ /* 0x010fe40000000014 */
[----:B------:R-:W4:Y:S04]  /*e6630*/  LDL.LU R22, [R1+0x54bc] ;  /* 0x0054bc0001167983 */ /* 0x000f280000300800 */
[----:B------:R3:W-:Y:S04]  /*e6640*/  STL [R1+0x800], R5 ;  /* 0x0008000501007387 */ /* 0x0007e80000100800 */
[----:B------:R2:W-:Y:S01]  /*e6650*/  STL [R1+0x804], R6 ;  /* 0x0008040601007387 */ /* 0x0005e20000100800 */
[----:B---3--:R-:W-:-:S02]  /*e6660*/  PRMT R5, R29, 0x5410, R19 ;  /* 0x000054101d057816 */ /* 0x008fc40000000013 */
[----:B------:R-:W-:-:S03]  /*e6670*/  PRMT R7, R28, 0x5410, R18 ;  /* 0x000054101c077816 */ /* 0x000fc60000000012 */
[----:B------:R0:W-:Y:S04]  /*e6680*/  STL [R1+0x810], R5 ;  /* 0x0008100501007387 */ /* 0x0001e80000100800 */
[----:B------:R1:W-:Y:S01]  /*e6690*/  STL [R1+0x814], R7 ;  /* 0x0008140701007387 */ /* 0x0003e20000100800 */
[----:B--2---:R-:W-:Y:S02]  /*e66a0*/  PRMT R6, R27, 0x5410, R17 ;  /* 0x000054101b067816 */ /* 0x004fe40000000011 */
[----:B------:R-:W-:-:S03]  /*e66b0*/  LOP3.LUT R20, R3, 0xf0, RZ, 0xc0, !PT ;  /* 0x000000f003147812 */ /* 0x000fc600078ec0ff */
[----:B------:R2:W-:Y:S01]  /*e66c0*/  STL [R1+0x818], R6 ;  /* 0x0008180601007387 */ /* 0x0005e20000100800 */
[----:B0-----:R-:W-:Y:S02]  /*e66d0*/  PRMT R5, R26, 0x5410, R11 ;  /* 0x000054101a057816 */ /* 0x001fe4000000000b */
[----:B-1----:R-:W-:-:S03]  /*e66e0*/  PRMT R7, R25, 0x5410, R10 ;  /* 0x0000541019077816 */ /* 0x002fc6000000000a */
[----:B------:R0:W-:Y:S04]  /*e66f0*/  STL [R1+0x820], R5 ;  /* 0x0008200501007387 */ /* 0x0001e80000100800 */
[----:B------:R-:W-:Y:S01]  /*e6700*/  STL [R1+0x824], R7 ;  /* 0x0008240701007387 */ /* 0x000fe20000100800 */
[----:B--2---:R-:W-:Y:S02]  /*e6710*/  PRMT R6, R24, 0x5410, R9 ;  /* 0x0000541018067816 */ /* 0x004fe40000000009 */
[----:B0-----:R-:W-:Y:S02]  /*e6720*/  PRMT R5, R23, 0x5410, R8 ;  /* 0x0000541017057816 */ /* 0x001fe40000000008 */
[----:B------:R-:W-:Y:S01]  /*e6730*/  PRMT R0, R21, 0x5410, R0 ;  /* 0x0000541015007816 */ /* 0x000fe20000000000 */
[----:B------:R-:W-:Y:S04]  /*e6740*/  STL [R1+0x82c], R6 ;  /* 0x00082c0601007387 */ /* 0x000fe80000100800 */
[----:B------:R-:W-:Y:S04]  /*e6750*/  STL [R1+0x828], R5 ;  /* 0x0008280501007387 */ /* 0x000fe80000100800 */
[----:B------:R-:W-:Y:S04]  /*e6760*/  STL [R1+0x834], R2 ;  /* 0x0008340201007387 */ /* 0x000fe80000100800 */
[----:B------:R0:W-:Y:S04]  /*e6770*/  STL [R1+0x5490], R20 ;  /* 0x0054901401007387 */ /* 0x0001e80000100800 */
[----:B------:R-:W-:Y:S04]  /*e6780*/  STL [R1+0x830], R0 ;  /* 0x0008300001007387 */ /* 0x000fe80000100800 */
[----:B0-----:R-:W2:Y:S02]  /*e6790*/  LDL R20, [R1+0x21d0] ;  /* 0x0021d00001147983 */ /* 0x001ea40000100800 */
[----:B--2---:R-:W-:-:S05]  /*e67a0*/  VIADD R4, R20, 0x8 ;  /* 0x0000000814047836 */ /* 0x004fca0000000000 */
[----:B------:R0:W-:Y:S04]  /*e67b0*/  STL [R1+0x549c], R4 ;  /* 0x00549c0401007387 */ /* 0x0001e80000100800 */
[----:B------:R-:W2:Y:S04]  /*e67c0*/  LDL R28, [R1+0x21dc] ;  /* 0x0021dc00011c7983 */ /* 0x000ea80000100800 */
[----:B------:R-:W3:Y:S04]  /*e67d0*/  LDL R25, [R1+0x21e8] ;  /* 0x0021e80001197983 */ /* 0x000ee80000100800 */
[----:B------:R-:W3:Y:S04]  /*e67e0*/  LDL R27, [R1+0x21e0] ;  /* 0x0021e000011b7983 */ /* 0x000ee80000100800 */
[----:B------:R-:W3:Y:S04]  /*e67f0*/  LDL R26, [R1+0x21e4] ;  /* 0x0021e400011a7983 */ /* 0x000ee80000100800 */
[----:B------:R-:W3:Y:S04]  /*e6800*/  LDL R24, [R1+0x21ec] ;  /* 0x0021ec0001187983 */ /* 0x000ee80000100800 */
[----:B------:R-:W3:Y:S04]  /*e6810*/  LDL R23, [R1+0x21f0] ;  /* 0x0021f00001177983 */ /* 0x000ee80000100800 */
[----:B------:R-:W3:Y:S04]  /*e6820*/  LDL R29, [R1+0x21d8] ;  /* 0x0021d800011d7983 */ /* 0x000ee80000100800 */
[----:B0-----:R-:W3:Y:S01]  /*e6830*/  LDL R4, [R1+0x21d4] ;  /* 0x0021d40001047983 */ /* 0x001ee20000100800 */
[----:B----4-:R-:W-:Y:S01]  /*e6840*/  LOP3.LUT R22, R22, 0xfeffffff, RZ, 0xc0, !PT ;  /* 0xfeffffff16167812 */ /* 0x010fe200078ec0ff */
[----:B------:R-:W-:-:S02]  /*e6850*/  VIADD R8, R20, 0x2e ;  /* 0x0000002e14087836 */ /* 0x000fc40000000000 */
[C---:B------:R-:W-:Y:S02]  /*e6860*/  VIADD R2, R20.reuse, 0x2d ;  /* 0x0000002d14027836 */ /* 0x040fe40000000000 */
[C---:B------:R-:W-:Y:S01]  /*e6870*/  VIADD R0, R20.reuse, 0x2c ;  /* 0x0000002c14007836 */ /* 0x040fe20000000000 */
[----:B------:R-:W-:Y:S01]  /*e6880*/  LOP3.LUT R13, R13, 0xdfffffff, RZ, 0xc0, !PT ;  /* 0xdfffffff0d0d7812 */ /* 0x000fe200078ec0ff */
[----:B------:R-:W-:Y:S01]  /*e6890*/  VIADD R10, R20, 0x2b ;  /* 0x0000002b140a7836 */ /* 0x000fe20000000000 */
[----:B--2---:R-:W-:Y:S02]  /*e68a0*/  ISETP.LT.AND P1, PT, R28, UR8, !P0 ;  /* 0x000000081c007c0c */ /* 0x004fe4000c721270 */
[----:B---3--:R-:W-:Y:S01]  /*e68b0*/  ISETP.LT.AND P2, PT, R25, UR10, !P0 ;  /* 0x0000000a19007c0c */ /* 0x008fe2000c741270 */
[----:B------:R-:W-:Y:S01]  /*e68c0*/  ULDC UR8, c[0x0][0x228] ;  /* 0x00008a0000087ab9 */ /* 0x000fe20000000800 */
[----:B------:R-:W-:Y:S01]  /*e68d0*/  ISETP.LT.AND P3, PT, R26, UR59, !P0 ;  /* 0x0000003b1a007c0c */ /* 0x000fe2000c761270 */
[----:B------:R-:W-:-:S02]  /*e68e0*/  VIADD R17, R20, 0x2a ;  /* 0x0000002a14117836 */ /* 0x000fc40000000000 */
[----:B------:R-:W-:Y:S01]  /*e68f0*/  VIADD R19, R20, 0x29 ;  /* 0x0000002914137836 */ /* 0x000fe20000000000 */
[----:B------:R-:W-:Y:S01]  /*e6900*/  LOP3.LUT R12, R12, 0xdfffffff, RZ, 0xc0, !PT ;  /* 0xdfffffff0c0c7812 */ /* 0x000fe200078ec0ff */
[----:B------:R-:W-:Y:S01]  /*e6910*/  VIADD R7, R20, 0x25 ;  /* 0x0000002514077836 */ /* 0x000fe20000000000 */
[----:B------:R-:W-:Y:S01]  /*e6920*/  ULDC UR59, c[0x0][0x228] ;  /* 0x00008a00003b7ab9 */ /* 0x000fe20000000800 */
[----:B------:R-:W-:Y:S02]  /*e6930*/  ULDC UR10, c[0x0][0x228] ;  /* 0x00008a00000a7ab9 */ /* 0x000fe40000000800 */
[----:B------:R-:W-:Y:S02]  /*e6940*/  @P1 LOP3.LUT R22, R22, 0x1000000, RZ, 0xfc, !PT ;  /* 0x0100000016161812 */ /* 0x000fe400078efcff */
[----:B------:R-:W-:Y:S02]  /*e6950*/  ISETP.LT.AND P1, PT, R27, UR8, !P0 ;  /* 0x000000081b007c0c */ /* 0x000fe4000c721270 */
[----:B------:R-:W-:-:S04]  /*e6960*/  LOP3.LUT R22, R22, 0xffdfffff, RZ, 0xc0, !PT ;  /* 0xffdfffff16167812 */ /* 0x000fc800078ec0ff */
        /* <DEDUP_REMOVED lines=93> */
[----:B------:R-:W-:Y:S02]  /*e6f40*/  ISETP.LT.AND P1, PT, R27, UR13, !P0 ;  /* 0x0000000d1b007c0c */ /* 0x000fe4000c721270 */
[----:B------:R-:W-:Y:S02]  /*e6f50*/  @P3 LOP3.LUT R22, R22, 0x2, RZ, 0xfc, !PT ;  /* 0x0000000216163812 */ /* 0x000fe400078efcff */
[----:B------:R-:W-:Y:S02]  /*e6f60*/  ISETP.LT.AND P3, PT, R26, UR24, !P0 ;  /* 0x000000181a007c0c */ /* 0x000fe4000c761270 */
[----:B------:R-:W-:Y:S01]  /*e6f70*/  LOP3.LUT R13, R13, 0x7fffffff, RZ, 0xc0, !PT ;  /* 0x7fffffff0d0d7812 */ /* 0x000fe200078ec0ff */
[----:B------:R-:W-:Y:S01]  /*e6f80*/  ULDC UR13, c[0x0][0x228] ;  /* 0x00008a00000d7ab9 */ /* 0x000fe20000000800 */
[----:B------:R-:W-:-:S04]  /*e6f90*/  LOP3.LUT R22, R22, 0xfffffffe, RZ, 0xc0, !PT ;  /* 0xfffffffe16167812 */ /* 0x000fc800078ec0ff */
[----:B------:R-:W-:Y:S02]  /*e6fa0*/  @P2 LOP3.LUT R22, R22, 0x1, RZ, 0xfc, !PT ;  /* 0x0000000116162812 */ /* 0x000fe400078efcff */
        /* <DEDUP_REMOVED lines=8> */
[----:B------:R-:W-:Y:S02]  /*e7030*/  ISETP.LT.AND P0, PT, R4, UR56, !P0 ;  /* 0x0000003804007c0c */ /* 0x000fe4000c701270 */
[----:B------:R-:W-:Y:S01]  /*e7040*/  @P2 LOP3.LUT R13, R13, 0x10000000, RZ, 0xfc, !PT ;  /* 0x100000000d0d2812 */ /* 0x000fe200078efcff */
[----:B------:R-:W-:Y:S01]  /*e7050*/  VIADD R4, R20, 0x28 ;  /* 0x0000002814047836 */ /* 0x000fe20000000000 */
[----:B------:R-:W-:Y:S02]  /*e7060*/  ULDC UR56, c[0x0][0x228] ;  /* 0x00008a0000387ab9 */ /* 0x000fe40000000800 */
[----:B------:R-:W-:-:S04]  /*e7070*/  LOP3.LUT R13, R13, 0xf7ffffff, RZ, 0xc0, !PT ;  /* 0xf7ffffff0d0d7812 */ /* 0x000fc800078ec0ff */
[----:B------:R-:W-:-:S04]  /*e7080*/  @P1 LOP3.LUT R13, R13, 0x8000000, RZ, 0xfc, !PT ;  /* 0x080000000d0d1812 */ /* 0x000fc800078efcff */
[----:B------:R-:W-:-:S04]  /*e7090*/  LOP3.LUT R13, R13, 0xfbffffff, RZ, 0xc0, !PT ;  /* 0xfbffffff0d0d7812 */ /* 0x000fc800078ec0ff */
[----:B------:R-:W-:Y:S02]  /*e70a0*/  @P0 LOP3.LUT R13, R13, 0x4000000, RZ, 0xfc, !PT ;  /* 0x040000000d0d0812 */ /* 0x000fe400078efcff */
[----:B------:R-:W-:Y:S01]  /*e70b0*/  ISETP.GE.AND P0, PT, R10, UR7, PT ;  /* 0x000000070a007c0c */ /* 0x000fe2000bf06270 */
[----:B------:R-:W-:Y:S01]  /*e70c0*/  ULDC UR7, c[0x0][0x228] ;  /* 0x00008a0000077ab9 */ /* 0x000fe20000000800 */
[----:B------:R-:W2:Y:S02]  /*e70d0*/  LDL R10, [R1+0x21d4] ;  /* 0x0021d400010a7983 */ /* 0x000ea40000100800 */
[----:B------:R-:W-:Y:S02]  /*e70e0*/  ISETP.LT.AND P1, PT, R25, UR24, !P0 ;  /* 0x0000001819007c0c */ /* 0x000fe4000c721270 */
[----:B------:R-:W-:Y:S02]  /*e70f0*/  ISETP.LT.AND P3, PT, R29, UR32, !P0 ;  /* 0x000000201d007c0c */ /* 0x000fe4000c761270 */
[----:B------:R-:W-:-:S02]  /*e7100*/  LOP3.LUT R13, R13, 0xffdfffff, RZ, 0xc0, !PT ;  /* 0xffdfffff0d0d7812 */ /* 0x000fc400078ec0ff */
[----:B------:R-:W-:Y:S01]  /*e7110*/  ISETP.LT.AND P2, PT, R28, UR33, !P0 ;  /* 0x000000211c007c0c */ /* 0x000fe2000c741270 */
[----:B------:R-:W-:Y:S01]  /*e7120*/  ULDC.64 UR32, c[0x0][0x228] ;  /* 0x00008a0000207ab9 */ /* 0x000fe20000000a00 */
[----:B------:R-:W-:Y:S01]  /*e7130*/  VIADD R14, R20, 0x21 ;  /* 0x00000021140e7836 */ /* 0x000fe20000000000 */
[----:B------:R-:W-:-:S04]  /*e7140*/  ULDC UR24, c[0x0][0x228] ;  /* 0x00008a0000187ab9 */ /* 0x000fc80000000800 */
        /* <DEDUP_REMOVED lines=20> */
[----:B------:R-:W-:Y:S02]  /*e7290*/  LOP3.LUT R13, R13, 0xfffbffff, RZ, 0xc0, !PT ;  /* 0xfffbffff0d0d7812 */ /* 0x000fe400078ec0ff */
[----:B--2---:R-:W-:Y:S01]  /*e72a0*/  ISETP.LT.AND P0, PT, R10, UR54, !P0 ;  /* 0x000000360a007c0c */ /* 0x004fe2000c701270 */
[----:B------:R-:W-:-:S12]  /*e72b0*/  ULDC UR54, c[0x0][0x228] ;  /* 0x00008a0000367ab9 */ /* 0x000fd80000000800 */
        /* <DEDUP_REMOVED lines=83> */
[----:B------:R-:W-:Y:S01]  /*e77f0*/  LOP3.LUT R13, R13, 0xfffffffe, RZ, 0xc0, !PT ;  /* 0xfffffffe0d0d7812 */ /* 0x000fe200078ec0ff */
[----:B------:R-:W-:-:S03]  /*e7800*/  ULDC UR42, c[0x0][0x228] ;  /* 0x00008a00002a7ab9 */ /* 0x000fc60000000800 */
[----:B------:R-:W-:Y:S02]  /*e7810*/  @P2 LOP3.LUT R13, R13, 0x1, RZ, 0xfc, !PT ;  /* 0x000000010d0d2812 */ /* 0x000fe400078efcff */
        /* <DEDUP_REMOVED lines=20> */
[----:B------:R-:W-:Y:S01]  /*e7960*/  ULDC UR54, c[0x0][0x228] ;  /* 0x00008a0000367ab9 */ /* 0x000fe20000000800 */
[----:B------:R-:W-:Y:S01]  /*e7970*/  ULDC UR53, c[0x0][0x228] ;  /* 0x00008a0000357ab9 */ /* 0x000fe20000000800 */
[----:B------:R-:W-:Y:S01]  /*e7980*/  VIADD R4, R20, 0x26 ;  /* 0x0000002614047836 */ /* 0x000fe20000000000 */
        /* <DEDUP_REMOVED lines=28> */
[----:B------:R-:W-:Y:S01]  /*e7b50*/  ISETP.LT.AND P1, PT, R25, UR36, !P0 ;  /* 0x0000002419007c0c */ /* 0x000fe2000c721270 */
[----:B------:R-:W-:Y:S01]  /*e7b60*/  ULDC UR36, c[0x0][0x228] ;  /* 0x00008a0000247ab9 */ /* 0x000fe20000000800 */
[----:B------:R-:W-:Y:S02]  /*e7b70*/  LOP3.LUT R12, R12, 0xffffdfff, RZ, 0xc0, !PT ;  /* 0xffffdfff0c0c7812 */ /* 0x000fe400078ec0ff */
[----:B------:R-:W-:Y:S02]  /*e7b80*/  ISETP.LT.AND P3, PT, R29, UR36, !P0 ;  /* 0x000000241d007c0c */ /* 0x000fe4000c761270 */
[----:B------:R-:W-:Y:S01]  /*e7b90*/  ISETP.LT.AND P2, PT, R28, UR35, !P0 ;  /* 0x000000231c007c0c */ /* 0x000fe2000c741270 */
        /* <DEDUP_REMOVED lines=8> */
[----:B------:R-:W-:Y:S01]  /*e7c20*/  VIADD R4, R20, 0x24 ;  /* 0x0000002414047836 */ /* 0x000fe20000000000 */
        /* <DEDUP_REMOVED lines=12> */
[----:B------:R-:W-:Y:S01]  /*e7cf0*/  VIADD R6, R20, 0x1d ;  /* 0x0000001d14067836 */ /* 0x000fe20000000000 */
        /* <DEDUP_REMOVED lines=8> */
[----:B------:R-:W2:Y:S01]  /*e7d80*/  LDL.LU R7, [R1+0x54b8] ;  /* 0x0054b80001077983 */ /* 0x000ea20000300800 */
[----:B------:R-:W-:Y:S02]  /*e7d90*/  LOP3.LUT R12, R12, 0xffffffdf, RZ, 0xc0, !PT ;  /* 0xffffffdf0c0c7812 */ /* 0x000fe400078ec0ff */
[----:B------:R-:W-:Y:S02]  /*e7da0*/  ISETP.LT.AND P1, PT, R25, UR34, !P0 ;  /* 0x0000002219007c0c */ /* 0x000fe4000c721270 */
[----:B------:R-:W-:Y:S02]  /*e7db0*/  ISETP.LT.AND P3, PT, R29, UR50, !P0 ;  /* 0x000000321d007c0c */ /* 0x000fe4000c761270 */
[----:B------:R-:W-:Y:S01]  /*e7dc0*/  ISETP.LT.AND P2, PT, R28, UR49, !P0 ;  /* 0x000000311c007c0c */ /* 0x000fe2000c741270 */
[----:B------:R-:W-:Y:S01]  /*e7dd0*/  ULDC UR50, c[0x0][0x228] ;  /* 0x00008a0000327ab9 */ /* 0x000fe20000000800 */
        /* <DEDUP_REMOVED lines=35> */
[----:B------:R-:W-:-:S06]  /*e8010*/  ULDC UR28, c[0x0][0x228] ;  /* 0x00008a00001c7ab9 */ /* 0x000fcc0000000800 */
[----:B------:R-:W-:Y:S02]  /*e8020*/  @P3 LOP3.LUT R12, R12, 0x2, RZ, 0xfc, !PT ;  /* 0x000000020c0c3812 */ /* 0x000fe400078efcff */
[----:B------:R-:W-:Y:S02]  /*e8030*/  ISETP.LT.AND P3, PT, R26, UR11, !P0 ;  /* 0x0000000b1a007c0c */ /* 0x000fe4000c761270 */
[----:B------:R-:W-:-:S04]  /*e8040*/  LOP3.LUT R12, R12, 0xfffffffe, RZ, 0xc0, !PT ;  /* 0xfffffffe0c0c7812 */ /* 0x000fc800078ec0ff */
[----:B------:R-:W-:Y:S02]  /*e8050*/  @P2 LOP3.LUT R12, R12, 0x1, RZ, 0xfc, !PT ;  /* 0x000000010c0c2812 */ /* 0x000fe400078efcff */
[----:B------:R-:W-:Y:S02]  /*e8060*/  ISETP.LT.AND P2, PT, R24, UR12, !P0 ;  /* 0x0000000c18007c0c */ /* 0x000fe4000c741270 */
[----:B--2---:R-:W-:-:S04]  /*e8070*/  LOP3.LUT R7, R7, 0xdfffffff, RZ, 0xc0, !PT ;  /* 0xdfffffff07077812 */ /* 0x004fc800078ec0ff */
[----:B------:R-:W-:Y:S02]  /*e8080*/  @P1 LOP3.LUT R7, R7, 0x20000000, RZ, 0xfc, !PT ;  /* 0x2000000007071812 */ /* 0x000fe400078efcff */
[----:B------:R-:W-:Y:S01]  /*e8090*/  ISETP.LT.AND P1, PT, R27, UR59, !P0 ;  /* 0x0000003b1b007c0c */ /* 0x000fe2000c721270 */
[----:B------:R-:W-:Y:S01]  /*e80a0*/  ULDC UR59, c[0x0][0x228] ;  /* 0x00008a00003b7ab9 */ /* 0x000fe20000000800 */
[----:B------:R-:W-:-:S11]  /*e80b0*/  LOP3.LUT R7, R7, 0x7fffffff, RZ, 0xc0, !PT ;  /* 0x7fffffff07077812 */ /* 0x000fd600078ec0ff */
        /* <DEDUP_REMOVED lines=84> */
[----:B------:R-:W2:Y:S02]  /*e8600*/  LDL.LU R14, [R1+0x54b4] ;  /* 0x0054b400010e7983 */ /* 0x000ea40000300800 */
[----:B------:R-:W-:Y:S02]  /*e8610*/  ISETP.LT.AND P1, PT, R25, UR10, !P0 ;  /* 0x0000000a19007c0c */ /* 0x000fe4000c721270 */
[----:B------:R-:W-:Y:S02]  /*e8620*/  ISETP.LT.AND P3, PT, R29, UR17, !P0 ;  /* 0x000000111d007c0c */ /* 0x000fe4000c761270 */
[----:B------:R-:W-:-:S02]  /*e8630*/  LOP3.LUT R7, R7, 0xffffffdf, RZ, 0xc0, !PT ;  /* 0xffffffdf07077812 */ /* 0x000fc400078ec0ff */
        /* <DEDUP_REMOVED lines=35> */
[----:B------:R-:W-:-:S07]  /*e8870*/  ULDC UR7, c[0x0][0x228] ;  /* 0x00008a0000077ab9 */ /* 0x000fce0000000800 */
[----:B------:R-:W-:Y:S02]  /*e8880*/  @P3 LOP3.LUT R7, R7, 0x2, RZ, 0xfc, !PT ;  /* 0x0000000207073812 */ /* 0x000fe400078efcff */
[----:B------:R-:W-:Y:S01]  /*e8890*/  ISETP.LT.AND P3, PT, R26, UR45, !P0 ;  /* 0x0000002d1a007c0c */ /* 0x000fe2000c761270 */
[----:B------:R-:W-:Y:S01]  /*e88a0*/  ULDC UR45, c[0x0][0x228] ;  /* 0x00008a00002d7ab9 */ /* 0x000fe20000000800 */
[----:B------:R-:W-:-:S04]  /*e88b0*/  LOP3.LUT R7, R7, 0xfffffffe, RZ, 0xc0, !PT ;  /* 0xfffffffe07077812 */ /* 0x000fc800078ec0ff */
[----:B------:R-:W-:Y:S02]  /*e88c0*/  @P2 LOP3.LUT R7, R7, 0x1, RZ, 0xfc, !PT ;  /* 0x0000000107072812 */ /* 0x000fe400078efcff */
[----:B------:R-:W-:Y:S01]  /*e88d0*/  ISETP.LT.AND P2, PT, R24, UR44, !P0 ;  /* 0x0000002c18007c0c */ /* 0x000fe2000c741270 */
[----:B------:R-:W-:Y:S01]  /*e88e0*/  ULDC UR44, c[0x0][0x228] ;  /* 0x00008a00002c7ab9 */ /* 0x000fe20000000800 */
[----:B--2---:R-:W-:-:S04]  /*e88f0*/  LOP3.LUT R14, R14, 0xdfffffff, RZ, 0xc0, !PT ;  /* 0xdfffffff0e0e7812 */ /* 0x004fc800078ec0ff */
[----:B------:R-:W-:Y:S02]  /*e8900*/  @P1 LOP3.LUT R14, R14, 0x20000000, RZ, 0xfc, !PT ;  /* 0x200000000e0e1812 */ /* 0x000fe400078efcff */
[----:B------:R-:W-:Y:S01]  /*e8910*/  ISETP.LT.AND P1, PT, R27, UR24, !P0 ;  /* 0x000000181b007c0c */ /* 0x000fe2000c721270 */
[----:B------:R-:W-:Y:S01]  /*e8920*/  ULDC.64 UR24, c[0x0][0x228] ;  /* 0x00008a0000187ab9 */ /* 0x000fe20000000a00 */
[----:B------:R-:W-:-:S11]  /*e8930*/  LOP3.LUT R14, R14, 0x7fffffff, RZ, 0xc0, !PT ;  /* 0x7fffffff0e0e7812 */ /* 0x000fd600078ec0ff */
        /* <DEDUP_REMOVED lines=38> */
[----:B------:R-:W-:Y:S01]  /*e8ba0*/  VIADD R5, R20, 0x15 ;  /* 0x0000001514057836 */ /* 0x000fe20000000000 */
        /* <DEDUP_REMOVED lines=17> */
[----:B------:R-:W-:-:S05]  /*e8cc0*/  ULDC UR17, c[0x0][0x228] ;  /* 0x00008a0000117ab9 */ /* 0x000fca0000000800 */
        /* <DEDUP_REMOVED lines=11> */
[----:B------:R-:W-:-:S04]  /*e8d80*/  ULDC UR58, c[0x0][0x228] ;  /* 0x00008a00003a7ab9 */ /* 0x000fc80000000800 */
        /* <DEDUP_REMOVED lines=14> */
[----:B------:R-:W-:Y:S01]  /*e8e70*/  ULDC.64 UR24, c[0x0][0x228] ;  /* 0x00008a0000187ab9 */ /* 0x000fe20000000a00 */
[----:B------:R-:W2:Y:S02]  /*e8e80*/  LDL.LU R6, [R1+0x54b0] ;  /* 0x0054b00001067983 */ /* 0x000ea40000300800 */
[----:B------:R-:W-:Y:S02]  /*e8e90*/  ISETP.LT.AND P1, PT, R25, UR38, !P0 ;  /* 0x0000002619007c0c */ /* 0x000fe4000c721270 */
[----:B------:R-:W-:Y:S02]  /*e8ea0*/  ISETP.LT.AND P3, PT, R29, UR56, !P0 ;  /* 0x000000381d007c0c */ /* 0x000fe4000c761270 */
[----:B------:R-:W-:-:S02]  /*e8eb0*/  LOP3.LUT R14, R14, 0xffffffdf, RZ, 0xc0, !PT ;  /* 0xffffffdf0e0e7812 */ /* 0x000fc400078ec0ff */
        /* <DEDUP_REMOVED lines=69> */
[C---:B------:R-:W-:Y:S01]  /*e9310*/  VIADD R4, R20.reuse, 0x1a ;  /* 0x0000001a14047836 */ /* 0x040fe20000000000 */
[----:B------:R-:W-:Y:S01]  /*e9320*/  ULDC UR56, c[0x0][0x228] ;  /* 0x00008a0000387ab9 */ /* 0x000fe20000000800 */
        /* <DEDUP_REMOVED lines=73> */
[----:B------:R-:W-:Y:S01]  /*e97c0*/  ULDC.64 UR18, c[0x0][0x228] ;  /* 0x00008a0000127ab9 */ /* 0x000fe20000000a00 */
        /* <DEDUP_REMOVED lines=60> */
[----:B------:R-:W-:Y:S01]  /*e9b90*/  ULDC.64 UR34, c[0x0][0x228] ;  /* 0x00008a0000227ab9 */ /* 0x000fe20000000a00 */
        /* <DEDUP_REMOVED lines=72> */
[----:B------:R-:W-:-:S05]  /*ea020*/  ULDC UR43, c[0x0][0x228] ;  /* 0x00008a00002b7ab9 */ /* 0x000fca0000000800 */
        /* <DEDUP_REMOVED lines=28> */
[----:B------:R-:W-:Y:S02]  /*ea1f0*/  ISETP.LT.AND P2, PT, R28, UR48, !P0 ;  /* 0x000000301c007c0c */ /* 0x000fe4000c741270 */
[----:B------:R-:W-:Y:S01]  /*ea200*/  LOP3.LUT R15, R15, 0xfffffffd, RZ, 0xc0, !PT ;  /* 0xfffffffd0f0f7812 */ /* 0x000fe200078ec0ff */
[----:B------:R-:W-:Y:S01]  /*ea210*/  VIADD R4, R20, 0x13 ;  /* 0x0000001314047836 */ /* 0x000fe20000000000 */
[----:B------:R-:W-:Y:S01]  /*ea220*/  ULDC UR36, c[0x0][0x228] ;  /* 0x00008a0000247ab9 */ /* 0x000fe20000000800 */
[----:B------:R-:W-:Y:S01]  /*ea230*/  ULDC UR34, c[0x0][0x228] ;  /* 0x00008a0000227ab9 */ /* 0x000fe20000000800 */
[----:B------:R-:W-:-:S05]  /*ea240*/  ULDC UR48, c[0x0][0x228] ;  /* 0x00008a0000307ab9 */ /* 0x000fca0000000800 */
        /* <DEDUP_REMOVED lines=135> */
[----:B------:R-:W-:Y:S02]  /*eaac0*/  ISETP.LT.AND P3, PT, R26, UR16, !P0 ;  /* 0x000000101a007c0c */ /* 0x000fe4000c761270 */
[----:B------:R-:W-:-:S04]  /*eaad0*/  LOP3.LUT R5, R5, 0xfffffffe, RZ, 0xc0, !PT ;  /* 0xfffffffe05057812 */ /* 0x000fc800078ec0ff */
[----:B------:R-:W-:Y:S02]  /*eaae0*/  @P2 LOP3.LUT R5, R5, 0x1, RZ, 0xfc, !PT ;  /* 0x0000000105052812 */ /* 0x000fe400078efcff */
[----:B------:R-:W-:Y:S01]  /*eaaf0*/  ISETP.LT.AND P2, PT, R24, UR15, !P0 ;  /* 0x0000000f18007c0c */ /* 0x000fe2000c741270 */
[C---:B------:R-:W-:Y:S02]  /*eab00*/  VIADD R3, R20.reuse, 0x7 ;  /* 0x0000000714037836 */ /* 0x040fe40000000000 */
[C---:B------:R-:W-:Y:S02]  /*eab10*/  VIADD R18, R20.reuse, 0x6 ;  /* 0x0000000614127836 */ /* 0x040fe40000000000 */
[----:B------:R-:W-:Y:S01]  /*eab20*/  VIADD R11, R20, 0x5 ;  /* 0x00000005140b7836 */ /* 0x000fe20000000000 */
        /* <DEDUP_REMOVED lines=25> */
[----:B------:R-:W-:Y:S01]  /*eacc0*/  VIADD R9, R20, 0x4 ;  /* 0x0000000414097836 */ /* 0x000fe20000000000 */
[----:B------:R-:W-:Y:S01]  /*eacd0*/  ULDC UR12, c[0x0][0x228] ;  /* 0x00008a00000c7ab9 */ /* 0x000fe20000000800 */
        /* <DEDUP_REMOVED lines=23> */
[----:B------:R-:W-:-:S03]  /*eae50*/  ULDC.64 UR6, c[0x0][0x228] ;  /* 0x00008a0000067ab9 */ /* 0x000fc60000000a00 */
[----:B------:R-:W-:-:S04]  /*eae60*/  LOP3.LUT R21, R21, 0xfff7ffff, RZ, 0xc0, !PT ;  /* 0xfff7ffff15157812 */ /* 0x000fc800078ec0ff */
[----:B------:R-:W-:Y:S02]  /*eae70*/  @P2 LOP3.LUT R21, R21, 0x80000, RZ, 0xfc, !PT ;  /* 0x0008000015152812 */ /* 0x000fe400078efcff */
[----:B------:R-:W-:Y:S02]  /*eae80*/  ISETP.GE.AND P0, PT, R4, UR29, PT ;  /* 0x0000001d04007c0c */ /* 0x000fe4000bf06270 */
[----:B------:R-:W-:Y:S01]  /*eae90*/  LOP3.LUT R21, R21, 0xfffbffff, RZ, 0xc0, !PT ;  /* 0xfffbffff15157812 */ /* 0x000fe200078ec0ff */
[----:B------:R-:W-:Y:S01]  /*eaea0*/  VIADD R4, R20, 0xc ;  /* 0x0000000c14047836 */ /* 0x000fe20000000000 */
[----:B------:R-:W-:Y:S02]  /*eaeb0*/  ULDC.64 UR28, c[0x0][0x228] ;  /* 0x00008a00001c7ab9 */ /* 0x000fe40000000a00 */
[----:B------:R-:W-:Y:S02]  /*eaec0*/  @P1 LOP3.LUT R21, R21, 0x40000, RZ, 0xfc, !PT ;  /* 0x0004000015151812 */ /* 0x000fe400078efcff */
[----:B------:R-:W-:-:S02]  /*eaed0*/  ISETP.LT.AND P1, PT, R25, UR6, !P0 ;  /* 0x0000000619007c0c */ /* 0x000fc4000c721270 */
[----:B------:R-:W-:Y:S02]  /*eaee0*/  ISETP.LT.AND P3, PT, R29, UR33, !P0 ;  /* 0x000000211d007c0c */ /* 0x000fe4000c761270 */
[----:B------:R-:W-:Y:S02]  /*eaef0*/  ISETP.LT.AND P2, PT, R28, UR31, !P0 ;  /* 0x0000001f1c007c0c */ /* 0x000fe4000c741270 */
[----:B------:R-:W-:Y:S01]  /*eaf00*/  LOP3.LUT R21, R21, 0xffffdfff, RZ, 0xc0, !PT ;  /* 0xffffdfff15157812 */ /* 0x000fe200078ec0ff */
[----:B------:R-:W-:Y:S01]  /*eaf10*/  ULDC UR33, c[0x0][0x228] ;  /* 0x00008a0000217ab9 */ /* 0x000fe20000000800 */
[----:B------:R-:W-:Y:S01]  /*eaf20*/  ULDC UR6, c[0x0][0x228] ;  /* 0x00008a0000067ab9 */ /* 0x000fe20000000800 */
[----:B------:R-:W-:Y:S01]  /*eaf30*/  VIADD R2, R20, 0x2 ;  /* 0x0000000214027836 */ /* 0x000fe20000000000 */
[----:B------:R-:W-:-:S03]  /*eaf40*/  ULDC UR31, c[0x0][0x228] ;  /* 0x00008a00001f7ab9 */ /* 0x000fc60000000800 */
        /* <DEDUP_REMOVED lines=72> */
[----:B------:R-:W-:Y:S01]  /*eb3d0*/  ULDC.64 UR48, c[0x0][0x228] ;  /* 0x00008a0000307ab9 */ /* 0x000fe20000000a00 */
        /* <DEDUP_REMOVED lines=102> */
[----:B------:R-:W-:Y:S02]  /*eba40*/  ISETP.LT.AND P3, PT, R26, UR14, !P0 ;  /* 0x0000000e1a007c0c */ /* 0x000fe4000c761270 */
[----:B------:R-:W-:Y:S01]  /*eba50*/  ISETP.GE.AND P6, PT, R20, UR49, PT ;  /* 0x0000003114007c0c */ /* 0x000fe2000bfc6270 */
        /* <DEDUP_REMOVED lines=18> */
[----:B--2---:R-:W-:Y:S02]  /*ebb80*/  ISETP.GE.AND P0, PT, R4, UR33, PT ;  /* 0x0000002104007c0c */ /* 0x004fe4000bf06270 */
[----:B------:R-:W-:Y:S01]  /*ebb90*/  LOP3.LUT R16, R16, 0xfffffffd, RZ, 0xc0, !PT ;  /* 0xfffffffd10107812 */ /* 0x000fe200078ec0ff */
[----:B------:R-:W2:Y:S01]  /*ebba0*/  LDL.LU R4, [R1+0x5498] ;  /* 0x0054980001047983 */ /* 0x000ea20000300800 */
[----:B------:R-:W-:Y:S01]  /*ebbb0*/  ULDC.64 UR32, c[0x0][0x228] ;  /* 0x00008a0000207ab9 */ /* 0x000fe20000000a00 */
[----:B------:R-:W-:Y:S02]  /*ebbc0*/  ISETP.LT.AND P1, PT, R25, UR40, !P0 ;  /* 0x0000002819007c0c */ /* 0x000fe4000c721270 */
[----:B------:R-:W-:Y:S02]  /*ebbd0*/  ISETP.LT.AND P3, PT, R29, UR46, !P0 ;  /* 0x0000002e1d007c0c */ /* 0x000fe4000c761270 */
[----:B------:R-:W-:Y:S01]  /*ebbe0*/  ISETP.LT.AND P2, PT, R28, UR47, !P0 ;  /* 0x0000002f1c007c0c */ /* 0x000fe2000c741270 */
[----:B------:R-:W-:Y:S01]  /*ebbf0*/  ULDC UR46, c[0x0][0x228] ;  /* 0x00008a00002e7ab9 */ /* 0x000fe20000000800 */
[----:B------:R-:W-:Y:S01]  /*ebc00*/  ULDC UR47, c[0x0][0x228] ;  /* 0x00008a00002f7ab9 */ /* 0x000fe20000000800 */
        /* <DEDUP_REMOVED lines=36> */
[----:B------:R-:W3:Y:S05]  /*ebe50*/  LDL.LU R20, [R1+0x5490] ;  /* 0x0054900001147983 */ /* 0x000eea0000300800 */
        /* <DEDUP_REMOVED lines=26> */
[----:B------:R-:W-:Y:S01]  /*ec000*/  LOP3.LUT R4, R4, 0xffffdfff, RZ, 0xc0, !PT ;  /* 0xffffdfff04047812 */ /* 0x000fe200078ec0ff */
[----:B------:R-:W-:Y:S01]  /*ec010*/  ULDC UR42, c[0x0][0x228] ;  /* 0x00008a00002a7ab9 */ /* 0x000fe20000000800 */
[----:B------:R-:W-:Y:S01]  /*ec020*/  ISETP.LT.AND P2, PT, R28, UR41, !P0 ;  /* 0x000000291c007c0c */ /* 0x000fe2000c741270 */
[----:B------:R-:W-:-:S08]  /*ec030*/  ULDC UR41, c[0x0][0x228] ;  /* 0x00008a0000297ab9 */ /* 0x000fd00000000800 */
[----:B------:R-:W-:Y:S02]  /*ec040*/  @P1 LOP3.LUT R4, R4, 0x2000, RZ, 0xfc, !PT ;  /* 0x0000200004041812 */ /* 0x000fe400078efcff */
[----:B------:R-:W-:Y:S01]  /*ec050*/  ISETP.LT.AND P1, PT, R29, UR42, !P0 ;  /* 0x0000002a1d007c0c */ /* 0x000fe2000c721270 */
[----:B------:R-:W-:Y:S01]  /*ec060*/  ULDC UR42, c[0x0][0x228] ;  /* 0x00008a00002a7ab9 */ /* 0x000fe20000000800 */
[----:B------:R-:W-:-:S11]  /*ec070*/  LOP3.LUT R4, R4, 0xfffdffff, RZ, 0xc0, !PT ;  /* 0xfffdffff04047812 */ /* 0x000fd600078ec0ff */
[----:B------:R-:W-:Y:S02]  /*ec080*/  @P1 LOP3.LUT R4, R4, 0x20000, RZ, 0xfc, !PT ;  /* 0x0002000004041812 */ /* 0x000fe400078efcff */
[----:B------:R-:W-:Y:S01]  /*ec090*/  ISETP.LT.AND P1, PT, R27, UR32, !P0 ;  /* 0x000000201b007c0c */ /* 0x000fe2000c721270 */
[----:B------:R-:W-:Y:S01]  /*ec0a0*/  ULDC UR32, c[0x0][0x228] ;  /* 0x00008a0000207ab9 */ /* 0x000fe20000000800 */
[----:B------:R-:W-:-:S04]  /*ec0b0*/  LOP3.LUT R4, R4, 0xfffeffff, RZ, 0xc0, !PT ;  /* 0xfffeffff04047812 */ /* 0x000fc800078ec0ff */
[----:B------:R-:W-:-:S04]  /*ec0c0*/  @P2 LOP3.LUT R4, R4, 0x10000, RZ, 0xfc, !PT ;  /* 0x0001000004042812 */ /* 0x000fc800078efcff */
[----:B------:R-:W-:-:S04]  /*ec0d0*/  LOP3.LUT R4, R4, 0xffff7fff, RZ, 0xc0, !PT ;  /* 0xffff7fff04047812 */ /* 0x000fc800078ec0ff */
[----:B------:R-:W-:Y:S02]  /*ec0e0*/  @P1 LOP3.LUT R4, R4, 0x8000, RZ, 0xfc, !PT ;  /* 0x0000800004041812 */ /* 0x000fe400078efcff */
[----:B------:R-:W-:Y:S02]  /*ec0f0*/  ISETP.LT.AND P1, PT, R26, UR41, !P0 ;  /* 0x000000291a007c0c */ /* 0x000fe4000c721270 */
[----:B------:R-:W-:Y:S01]  /*ec100*/  ISETP.LT.AND P2, PT, R24, UR42, !P0 ;  /* 0x0000002a18007c0c */ /* 0x000fe2000c741270 */
[----:B------:R-:W-:Y:S01]  /*ec110*/  ULDC UR41, c[0x0][0x228] ;  /* 0x00008a0000297ab9 */ /* 0x000fe20000000800 */
[----:B------:R-:W-:-:S09]  /*ec120*/  LOP3.LUT R4, R4, 0xffffbfff, RZ, 0xc0, !PT ;  /* 0xffffbfff04047812 */ /* 0x000fd200078ec0ff */
[----:B------:R-:W-:Y:S02]  /*ec130*/  @P1 LOP3.LUT R4, R4, 0x4000, RZ, 0xfc, !PT ;  /* 0x0000400004041812 */ /* 0x000fe400078efcff */
[----:B------:R-:W-:Y:S01]  /*ec140*/  ISETP.LT.AND P1, PT, R23, UR32, !P0 ;  /* 0x0000002017007c0c */ /* 0x000fe2000c721270 */
[----:B------:R-:W-:Y:S01]  /*ec150*/  ULDC UR32, c[0x0][0x228] ;  /* 0x00008a0000207ab9 */ /* 0x000fe20000000800 */
[----:B------:R-:W-:-:S04]  /*ec160*/  LOP3.LUT R4, R4, 0xffffefff, RZ, 0xc0, !PT ;  /* 0xffffefff04047812 */ /* 0x000fc800078ec0ff */
        /* <DEDUP_REMOVED lines=26> */
[----:B------:R-:W-:Y:S02]  /*ec310*/  @P3 LOP3.LUT R4, R4, 0x10, RZ, 0xfc, !PT ;  /* 0x0000001004043812 */ /* 0x000fe400078efcff */
[----:B------:R-:W-:Y:S02]  /*ec320*/  ISETP.GE.AND P0, PT, R9, UR43, PT ;  /* 0x0000002b09007c0c */ /* 0x000fe4000bf06270 */
[----:B------:R-:W-:-:S04]  /*ec330*/  LOP3.LUT R4, R4, 0xfffffff7, RZ, 0xc0, !PT ;  /* 0xfffffff704047812 */ /* 0x000fc800078ec0ff */
[----:B------:R-:W-:Y:S02]  /*ec340*/  @P1 LOP3.LUT R4, R4, 0x8, RZ, 0xfc, !PT ;  /* 0x0000000804041812 */ /* 0x000fe400078efcff */
[----:B------:R-:W-:Y:S02]  /*ec350*/  ISETP.LT.AND P1, PT, R25, UR44, !P0 ;  /* 0x0000002c19007c0c */ /* 0x000fe4000c721270 */
[----:B------:R-:W-:-:S04]  /*ec360*/  LOP3.LUT R4, R4, 0xfffffffb, RZ, 0xc0, !PT ;  /* 0xfffffffb04047812 */ /* 0x000fc800078ec0ff */
[----:B------:R-:W-:Y:S02]  /*ec370*/  @P2 LOP3.LUT R4, R4, 0x4, RZ, 0xfc, !PT ;  /* 0x0000000404042812 */ /* 0x000fe400078efcff */
[----:B------:R-:W-:Y:S02]  /*ec380*/  ISETP.LT.AND P2, PT, R29, UR12, !P0 ;  /* 0x0000000c1d007c0c */ /* 0x000fe4000c741270 */
[----:B------:R-:W-:Y:S02]  /*ec390*/  ISETP.LT.AND P3, PT, R28, UR10, !P0 ;  /* 0x0000000a1c007c0c */ /* 0x000fe4000c761270 */
[----:B------:R-:W-:-:S09]  /*ec3a0*/  LOP3.LUT R4, R4, 0xfffffffd, RZ, 0xc0, !PT ;  /* 0xfffffffd04047812 */ /* 0x000fd200078ec0ff */
[----:B------:R-:W-:Y:S02]  /*ec3b0*/  @P2 LOP3.LUT R4, R4, 0x2, RZ, 0xfc, !PT ;  /* 0x0000000204042812 */ /* 0x000fe400078efcff */
[----:B------:R-:W-:Y:S02]  /*ec3c0*/  ISETP.LT.AND P2, PT, R26, UR30, !P0 ;  /* 0x0000001e1a007c0c */ /* 0x000fe4000c741270 */
[----:B------:R-:W-:-:S04]  /*ec3d0*/  LOP3.LUT R4, R4, 0xfffffffe, RZ, 0xc0, !PT ;  /* 0xfffffffe04047812 */ /* 0x000fc800078ec0ff */
[----:B------:R-:W-:Y:S02]  /*ec3e0*/  @P3 LOP3.LUT R4, R4, 0x1, RZ, 0xfc, !PT ;  /* 0x0000000104043812 */ /* 0x000fe400078efcff */
[----:B------:R-:W-:Y:S02]  /*ec3f0*/  ISETP.LT.AND P3, PT, R24, UR26, !P0 ;  /* 0x0000001a18007c0c */ /* 0x000fe4000c761270 */
[----:B--2---:R-:W-:-:S04]  /*ec400*/  LOP3.LUT R3, R3, 0xdfffffff, RZ, 0xc0, !PT ;  /* 0xdfffffff03037812 */ /* 0x004fc800078ec0ff */
[----:B------:R-:W-:Y:S02]  /*ec410*/  @P1 LOP3.LUT R3, R3, 0x20000000, RZ, 0xfc, !PT ;  /* 0x2000000003031812 */ /* 0x000fe400078efcff */
[----:B------:R-:W-:Y:S02]  /*ec420*/  ISETP.LT.AND P1, PT, R27, UR9, !P0 ;  /* 0x000000091b007c0c */ /* 0x000fe4000c721270 */
[----:B------:R-:W-:-:S11]  /*ec430*/  LOP3.LUT R3, R3, 0x7fffffff, RZ, 0xc0, !PT ;  /* 0x7fffffff03037812 */ /* 0x000fd600078ec0ff */
        /* <DEDUP_REMOVED lines=83> */
[----:B------:R-:W-:Y:S02]  /*ec970*/  @P1 LOP3.LUT R3, R3, 0x8, RZ, 0xfc, !PT ;  /* 0x0000000803031812 */ /* 0x000fe400078efcff */
[----:B------:R-:W-:Y:S02]  /*ec980*/  ISETP.LT.AND P1, PT, R29, UR20, !P6 ;  /* 0x000000141d007c0c */ /* 0x000fe4000f721270 */
[----:B------:R-:W-:Y:S01]  /*ec990*/  ISETP.LT.AND P3, PT, R27, UR40, !P6 ;  /* 0x000000281b007c0c */ /* 0x000fe2000f761270 */
[----:B------:R-:W2:Y:S01]  /*ec9a0*/  LDL.LU R29, [R1+0x548c] ;  /* 0x00548c00011d7983 */ /* 0x000ea20000300800 */
[----:B------:R-:W-:-:S04]  /*ec9b0*/  LOP3.LUT R3, R3, 0xfffffffb, RZ, 0xc0, !PT ;  /* 0xfffffffb03037812 */ /* 0x000fc800078ec0ff */
[----:B------:R-:W-:Y:S02]  /*ec9c0*/  @P0 LOP3.LUT R3, R3, 0x4, RZ, 0xfc, !PT ;  /* 0x0000000403030812 */ /* 0x000fe400078efcff */
[----:B------:R-:W-:Y:S02]  /*ec9d0*/  ISETP.LT.AND P0, PT, R28, UR14, !P6 ;  /* 0x0000000e1c007c0c */ /* 0x000fe4000f701270 */
[----:B------:R-:W-:Y:S01]  /*ec9e0*/  ISETP.LT.AND P2, PT, R26, UR57, !P6 ;  /* 0x000000391a007c0c */ /* 0x000fe2000f741270 */
[----:B------:R-:W4:Y:S01]  /*ec9f0*/  LDL.LU R28, [R1+0x5488] ;  /* 0x00548800011c7983 */ /* 0x000f220000300800 */
[----:B------:R-:W-:-:S03]  /*eca00*/  LOP3.LUT R3, R3, 0xfffffffd, RZ, 0xc0, !PT ;  /* 0xfffffffd03037812 */ /* 0x000fc600078ec0ff */
[----:B------:R-:W3:Y:S04]  /*eca10*/  LDL.LU R27, [R1+0x5484] ;  /* 0x00548400011b7983 */ /* 0x000ee80000300800 */
[----:B------:R-:W2:Y:S01]  /*eca20*/  LDL.LU R26, [R1+0x5480] ;  /* 0x00548000011a7983 */ /* 0x000ea20000300800 */
[----:B------:R-:W-:-:S04]  /*eca30*/  @P1 LOP3.LUT R3, R3, 0x2, RZ, 0xfc, !PT ;  /* 0x0000000203031812 */ /* 0x000fc800078efcff */
[----:B------:R-:W-:Y:S02]  /*eca40*/  LOP3.LUT R3, R3, 0xfffffffe, RZ, 0xc0, !PT ;  /* 0xfffffffe03037812 */ /* 0x000fe400078ec0ff */
[----:B------:R-:W-:Y:S02]  /*eca50*/  ISETP.LT.AND P1, PT, R25, UR58, !P6 ;  /* 0x0000003a19007c0c */ /* 0x000fe4000f721270 */
[----:B------:R-:W4:Y:S01]  /*eca60*/  LDL.LU R25, [R1+0x547c] ;  /* 0x00547c0001197983 */ /* 0x000f220000300800 */
[----:B------:R-:W-:Y:S02]  /*eca70*/  @P0 LOP3.LUT R3, R3, 0x1, RZ, 0xfc, !PT ;  /* 0x0000000103030812 */ /* 0x000fe400078efcff */
[----:B------:R-:W-:Y:S02]  /*eca80*/  ISETP.LT.AND P0, PT, R24, UR59, !P6 ;  /* 0x0000003b18007c0c */ /* 0x000fe4000f701270 */
[----:B------:R-:W-:Y:S01]  /*eca90*/  ISETP.LT.AND P6, PT, R23, UR60, !P6 ;  /* 0x0000003c17007c0c */ /* 0x000fe2000f7c1270 */
[----:B------:R-:W3:Y:S04]  /*ecaa0*/  LDL.LU R24, [R1+0x5478] ;  /* 0x0054780001187983 */ /* 0x000ee80000300800 */
[----:B------:R-:W2:Y:S01]  /*ecab0*/  LDL.LU R23, [R1+0x5474] ;  /* 0x0054740001177983 */ /* 0x000ea20000300800 */
[----:B------:R-:W0:Y:S03]  /*ecac0*/  S2R R17, SR_TID.X ;  /* 0x0000000000117919 */ /* 0x000e260000002100 */
[----:B------:R-:W4:Y:S01]  /*ecad0*/  LDL.LU R0, [R1+0x4c8] ;  /* 0x0004c80001007983 */ /* 0x000f220000300800 */
[----:B------:R-:W-:Y:S01]  /*ecae0*/  ULDC.64 UR26, c[0x0][0x228] ;  /* 0x00008a00001a7ab9 */ /* 0x000fe20000000a00 */
[----:B------:R-:W-:Y:S01]  /*ecaf0*/  ULDC.64 UR6, c[0x0][0x228] ;  /* 0x00008a0000067ab9 */ /* 0x000fe20000000a00 */
[----:B------:R-:W-:Y:S01]  /*ecb00*/  ULDC.64 UR24, c[0x0][0x228] ;  /* 0x00008a0000187ab9 */ /* 0x000fe20000000a00 */
[----:B------:R-:W4:Y:S01]  /*ecb10*/  LDL.LU R8, [R1+0x3f8] ;  /* 0x0003f80001087983 */ /* 0x000f220000300800 */
[----:B------:R-:W-:Y:S01]  /*ecb20*/  ULDC UR8, c[0x0][0x22c] ;  /* 0x00008b0000087ab9 */ /* 0x000fe20000000800 */
[----:B------:R-:W-:Y:S01]  /*ecb30*/  ULDC.64 UR20, c[0x0][0x228] ;  /* 0x00008a0000147ab9 */ /* 0x000fe20000000a00 */
[----:B------:R-:W-:Y:S01]  /*ecb40*/  ULDC.64 UR18, c[0x0][0x228] ;  /* 0x00008a0000127ab9 */ /* 0x000fe20000000a00 */
[----:B------:R-:W4:Y:S01]  /*ecb50*/  LDL.LU R9, [R1+0x3d4] ;  /* 0x0003d40001097983 */ /* 0x000f220000300800 */
[----:B------:R-:W-:Y:S01]  /*ecb60*/  ULDC.64 UR16, c[0x0][0x228] ;  /* 0x00008a0000107ab9 */ /* 0x000fe20000000a00 */
[----:B------:R-:W-:Y:S01]  /*ecb70*/  ULDC.64 UR14, c[0x0][0x228] ;  /* 0x00008a00000e7ab9 */ /* 0x000fe20000000a00 */
[----:B------:R-:W-:Y:S01]  /*ecb80*/  ULDC.64 UR12, c[0x0][0x228] ;  /* 0x00008a00000c7ab9 */ /* 0x000fe20000000a00 */
[----:B------:R-:W4:Y:S01]  /*ecb90*/  LDL.LU R10, [R1+0x3cc] ;  /* 0x0003cc00010a7983 */ /* 0x000f220000300800 */
[----:B------:R-:W-:-:S03]  /*ecba0*/  ULDC.64 UR10, c[0x0][0x228] ;  /* 0x00008a00000a7ab9 */ /* 0x000fc60000000a00 */
[----:B------:R-:W4:Y:S04]  /*ecbb0*/  LDL.LU R11, [R1+0x3c8] ;  /* 0x0003c800010b7983 */ /* 0x000f280000300800 */
[----:B------:R1:W-:Y:S04]  /*ecbc0*/  STL [R1+0x5c38], R2 ;  /* 0x005c380201007387 */ /* 0x0003e80000100800 */
[----:B-1----:R-:W4:Y:S04]  /*ecbd0*/  LDL.LU R2, [R1+0x5158] ;  /* 0x0051580001027983 */ /* 0x002f280000300800 */
[----:B------:R-:W-:Y:S04]  /*ecbe0*/  STL [R1+0x5c20], R4 ;  /* 0x005c200401007387 */ /* 0x000fe80000100800 */
[----:B------:R1:W-:Y:S04]  /*ecbf0*/  STL [R1+0x5bf0], R16 ;  /* 0x005bf01001007387 */ /* 0x0003e80000100800 */
[----:B-1----:R-:W4:Y:S04]  /*ecc00*/  LDL.LU R16, [R1+0x5104] ;  /* 0x0051040001107983 */ /* 0x002f280000300800 */
[----:B------:R-:W-:Y:S04]  /*ecc10*/  STL [R1+0x5bc8], R21 ;  /* 0x005bc81501007387 */ /* 0x000fe80000100800 */
[----:B------:R1:W-:Y:S04]  /*ecc20*/  STL [R1+0x5ba8], R5 ;  /* 0x005ba80501007387 */ /* 0x0003e80000100800 */
[----:B-1----:R-:W4:Y:S04]  /*ecc30*/  LDL.LU R5, [R1+0x52f0] ;  /* 0x0052f00001057983 */ /* 0x002f280000300800 */
[----:B------:R-:W-:Y:S04]  /*ecc40*/  STL [R1+0x5b8c], R15 ;  /* 0x005b8c0f01007387 */ /* 0x000fe80000100800 */
[----:B------:R-:W-:Y:S04]  /*ecc50*/  STL [R1+0x5b60], R6 ;  /* 0x005b600601007387 */ /* 0x000fe80000100800 */
[----:B------:R-:W-:Y:S04]  /*ecc60*/  STL [R1+0x5b40], R14 ;  /* 0x005b400e01007387 */ /* 0x000fe80000100800 */
[----:B------:R-:W-:Y:S04]  /*ecc70*/  STL [R1+0x5b18], R7 ;  /* 0x005b180701007387 */ /* 0x000fe80000100800 */
[----:B------:R1:W-:Y:S04]  /*ecc80*/  STL [R1+0x5ae8], R12 ;  /* 0x005ae80c01007387 */ /* 0x0003e80000100800 */
[----:B-1----:R-:W4:Y:S04]  /*ecc90*/  LDL.LU R12, [R1+0x5154] ;  /* 0x00515400010c7983 */ /* 0x002f280000300800 */
[----:B------:R1:W-:Y:S04]  /*ecca0*/  STL [R1+0x5ad4], R13 ;  /* 0x005ad40d01007387 */ /* 0x0003e80000100800 */
[----:B-1----:R-:W4:Y:S04]  /*eccb0*/  LDL.LU R13, [R1+0x190] ;  /* 0x00019000010d7983 */ /* 0x002f280000300800 */
[----:B------:R-:W-:Y:S04]  /*eccc0*/  STL [R1+0x5aa0], R22 ;  /* 0x005aa01601007387 */ /* 0x000fe80000100800 */
[----:B--2---:R1:W-:Y:S04]  /*eccd0*/  STL [R1+0x5a70], R23 ;  /* 0x005a701701007387 */ /* 0x0043e80000100800 */
[----:B-1----:R-:W2:Y:S04]  /*ecce0*/  LDL.LU R23, [R1+0x534c] ;  /* 0x00534c0001177983 */ /* 0x002ea80000300800 */
[----:B---3--:R1:W-:Y:S04]  /*eccf0*/  STL [R1+0x5a48], R24 ;  /* 0x005a481801007387 */ /* 0x0083e80000100800 */
[----:B-1----:R-:W2:Y:S04]  /*ecd00*/  LDL.LU R24, [R1+0x1b4] ;  /* 0x0001b40001187983 */ /* 0x002ea80000300800 */
[----:B----4-:R1:W-:Y:S04]  /*ecd10*/  STL [R1+0x5a30], R25 ;  /* 0x005a301901007387 */ /* 0x0103e80000100800 */
[----:B-1----:R-:W3:Y:S04]  /*ecd20*/  LDL.LU R25, [R1+0x5338] ;  /* 0x0053380001197983 */ /* 0x002ee80000300800 */
[----:B------:R1:W-:Y:S04]  /*ecd30*/  STL [R1+0x5a08], R26 ;  /* 0x005a081a01007387 */ /* 0x0003e80000100800 */
[----:B-1----:R-:W3:Y:S04]  /*ecd40*/  LDL.LU R26, [R1+0x1b8] ;  /* 0x0001b800011a7983 */ /* 0x002ee80000300800 */
[----:B------:R1:W-:Y:S04]  /*ecd50*/  STL [R1+0x59e0], R27 ;  /* 0x0059e01b01007387 */ /* 0x0003e80000100800 */
[----:B-1----:R-:W4:Y:S04]  /*ecd60*/  LDL.LU R27, [R1+0x5318] ;  /* 0x00531800011b7983 */ /* 0x002f280000300800 */
[----:B------:R1:W-:Y:S04]  /*ecd70*/  STL [R1+0x59c4], R28 ;  /* 0x0059c41c01007387 */ /* 0x0003e80000100800 */
[----:B-1----:R-:W4:Y:S04]  /*ecd80*/  LDL.LU R28, [R1+0x1bc] ;  /* 0x0001bc00011c7983 */ /* 0x002f280000300800 */
[----:B------:R1:W-:Y:S04]  /*ecd90*/  STL [R1+0x59a8], R29 ;  /* 0x0059a81d01007387 */ /* 0x0003e80000100800 */
[----:B-1----:R-:W2:Y:S04]  /*ecda0*/  LDL.LU R29, [R1+0x5100] ;  /* 0x00510000011d7983 */ /* 0x002ea80000300800 */
[----:B------:R1:W-:Y:S04]  /*ecdb0*/  STL [R1+0x5890], R18 ;  /* 0x0058901201007387 */ /* 0x0003e80000100800 */
[----:B-1----:R-:W3:Y:S04]  /*ecdc0*/  LDL.LU R18, [R1+0x52b8] ;  /* 0x0052b80001127983 */ /* 0x002ee80000300800 */
[----:B------:R1:W-:Y:S04]  /*ecdd0*/  STL [R1+0x584c], R19 ;  /* 0x00584c1301007387 */ /* 0x0003e80000100800 */
[----:B-1----:R-:W3:Y:S04]  /*ecde0*/  LDL.LU R19, [R1+0x194] ;  /* 0x0001940001137983 */ /* 0x002ee80000300800 */
[----:B------:R-:W2:Y:S04]  /*ecdf0*/  LDL.LU R22, [R1+0x1c0] ;  /* 0x0001c00001167983 */ /* 0x000ea80000300800 */
[----:B------:R-:W2:Y:S01]  /*ece00*/  LDL.LU R4, [R1+0x1c4] ;  /* 0x0001c40001047983 */ /* 0x000ea20000300800 */
[----:B------:R-:W-:-:S04]  /*ece10*/  LOP3.LUT R0, R0, 0xffffefff, RZ, 0xc0, !PT ;  /* 0xffffefff00007812 */ /* 0x000fc800078ec0ff */
[----:B------:R-:W-:-:S05]  /*ece20*/  @P4 LOP3.LUT R0, R0, 0x1000, RZ, 0xfc, !PT ;  /* 0x0000100000004812 */ /* 0x000fca00078efcff */
[----:B------:R1:W-:Y:S02]  /*ece30*/  STL [R1+0x4c8], R0 ;  /* 0x0004c80001007387 */ /* 0x0003e40000100800 */
[----:B-1----:R-:W1:Y:S01]  /*ece40*/  S2R R0, SR_TID.X ;  /* 0x0000000000007919 */ /* 0x002e620000002100 */
[----:B------:R-:W-:Y:S01]  /*ece50*/  BAR.SYNC.DEFER_BLOCKING 0x0 ;  /* 0x0000000000007b1d */ /* 0x000fe20000010000 */
[----:B------:R-:W-:-:S05]  /*ece60*/  LOP3.LUT P4, RZ, R3, 0x2, RZ, 0xc0, !PT ;  /* 0x0000000203ff7812 */ /* 0x000fca000788c0ff */
[----:B------:R0:W-:Y:S04]  /*ece70*/  STL [R1+0x5c3c], R3 ;  /* 0x005c3c0301007387 */ /* 0x0001e80000100800 */
[----:B0-----:R-:W2:Y:S04]  /*ece80*/  LDL.LU R3, [R1+0x39c] ;  /* 0x00039c0001037983 */ /* 0x001ea80000300800 */
[----:B------:R-:W2:Y:S04]  /*ece90*/  LDL.LU R7, [R1+0x1d0] ;  /* 0x0001d00001077983 */ /* 0x000ea80000300800 */
[----:B------:R-:W2:Y:S01]  /*ecea0*/  LDL.LU R14, [R1+0x1f68] ;  /* 0x001f6800010e7983 */ /* 0x000ea20000300800 */
[----:B-1----:R-:W-:-:S03]  /*eceb0*/  IMAD.SHL.U32 R0, R0, 0x20, RZ ;  /* 0x0000002000007824 */ /* 0x002fc600078e00ff */
[----:B------:R-:W2:Y:S02]  /*ecec0*/  LDL.LU R6, [R1+0x1f5c] ;  /* 0x001f5c0001067983 */ /* 0x000ea40000300800 */
[----:B------:R-:W-:Y:S02]  /*eced0*/  LOP3.LUT R0, R0, 0x200, RZ, 0xc0, !PT ;  /* 0x0000020000007812 */ /* 0x000fe400078ec0ff */
[----:B------:R-:W2:Y:S02]  /*ecee0*/  LDL.LU R15, [R1+0x1ebc] ;  /* 0x001ebc00010f7983 */ /* 0x000ea40000300800 */
[----:B------:R-:W-:Y:S02]  /*ecef0*/  IADD3 R0, R0, UR4, R20 ;  /* 0x0000000400007c10 */ /* 0x000fe4000fffe014 */
[----:B------:R0:W-:Y:S04]  /*ecf00*/  STL [R1+0x57f0], R20 ;  /* 0x0057f01401007387 */ /* 0x0001e80000100800 */
[----:B0-----:R-:W2:Y:S01]  /*ecf10*/  LDL.LU R20, [R1+0x1a0] ;  /* 0x0001a00001147983 */ /* 0x001ea20000300800 */
[----:B------:R-:W0:Y:S02]  /*ecf20*/  S2R R21, SR_TID.X ;  /* 0x0000000000157919 */ /* 0x000e240000002100 */
[----:B0-----:R-:W-:-:S05]  /*ecf30*/  LOP3.LUT R21, R21, 0x20, RZ, 0xc0, !PT ;  /* 0x0000002015157812 */ /* 0x001fca00078ec0ff */
[----:B------:R-:W-:Y:S01]  /*ecf40*/  IMAD R0, R21, 0x8, R0 ;  /* 0x0000000815007824 */ /* 0x000fe200078e0200 */
[----:B----4-:R-:W-:Y:S02]  /*ecf50*/  PRMT R27, R27, 0x5410, R28 ;  /* 0x000054101b1b7816 */ /* 0x010fe4000000001c */
[----:B---3--:R-:W-:Y:S02]  /*ecf60*/  PRMT R18, R18, 0x5410, R19 ;  /* 0x0000541012127816 */ /* 0x008fe40000000013 */
[----:B------:R-:W-:Y:S02]  /*ecf70*/  PRMT R19, R25, 0x5410, R26 ;  /* 0x0000541019137816 */ /* 0x000fe4000000001a */
[----:B--2---:R-:W-:Y:S02]  /*ecf80*/  PRMT R20, R3, 0x5410, R20 ;  /* 0x0000541003147816 */ /* 0x004fe40000000014 */
[----:B------:R-:W-:Y:S02]  /*ecf90*/  PRMT R3, R5, 0x5410, R13 ;  /* 0x0000541005037816 */ /* 0x000fe4000000000d */
[----:B------:R-:W-:Y:S01]  /*ecfa0*/  LOP3.LUT R13, R12, 0xffff, RZ, 0xc0, !PT ;  /* 0x0000ffff0c0d7812 */ /* 0x000fe200078ec0ff */
[----:B------:R0:W-:Y:S01]  /*ecfb0*/  STL [R1+0x83c], R20 ;  /* 0x00083c1401007387 */ /* 0x0001e20000100800 */
[----:B------:R-:W-:-:S03]  /*ecfc0*/  LOP3.LUT R12, R16, 0xffff, RZ, 0xc0, !PT ;  /* 0x0000ffff100c7812 */ /* 0x000fc600078ec0ff */
[----:B------:R1:W-:Y:S01]  /*ecfd0*/  STL [R1+0x838], R18 ;  /* 0x0008381201007387 */ /* 0x0003e20000100800 */
[----:B------:R-:W-:-:S03]  /*ecfe0*/  PRMT R9, R9, 0x4210, R13 ;  /* 0x0000421009097816 */ /* 0x000fc6000000000d */
[----:B------:R-:W2:Y:S01]  /*ecff0*/  LDL.LU R5, [R1+0x1eb8] ;  /* 0x001eb80001057983 */ /* 0x000ea20000300800 */
[----:B0-----:R-:W-:-:S03]  /*ed000*/  LOP3.LUT R20, R29, 0xffff, RZ, 0xc0, !PT ;  /* 0x0000ffff1d147812 */ /* 0x001fc600078ec0ff */
[----:B------:R0:W-:Y:S01]  /*ed010*/  STL [R1+0x844], R3 ;  /* 0x0008440301007387 */ /* 0x0001e20000100800 */
[----:B-1----:R-:W-:-:S03]  /*ed020*/  LOP3.LUT R18, R2, 0xffff, RZ, 0xc0, !PT ;  /* 0x0000ffff02127812 */ /* 0x002fc600078ec0ff */
[----:B------:R-:W3:Y:S01]  /*ed030*/  LDL.LU R21, [R1+0x45c] ;  /* 0x00045c0001157983 */ /* 0x000ee20000300800 */
[----:B------:R-:W-:Y:S02]  /*ed040*/  PRMT R10, R10, 0x4210, R12 ;  /* 0x000042100a0a7816 */ /* 0x000fe4000000000c */
[----:B------:R-:W-:Y:S01]  /*ed050*/  PRMT R8, R8, 0x4210, R18 ;  /* 0x0000421008087816 */ /* 0x000fe20000000012 */
[----:B------:R-:W4:Y:S01]  /*ed060*/  LDL.LU R2, [R1+0x458] ;  /* 0x0004580001027983 */ /* 0x000f220000300800 */
[----:B------:R-:W-:Y:S02]  /*ed070*/  PRMT R11, R11, 0x4210, R20 ;  /* 0x000042100b0b7816 */ /* 0x000fe40000000014 */
[----:B0-----:R-:W-:Y:S01]  /*ed080*/  PRMT R3, R23, 0x5410, R24 ;  /* 0x0000541017037816 */ /* 0x001fe20000000018 */
[----:B------:R-:W2:Y:S04]  /*ed090*/  LDL.LU R16, [R1+0x41c] ;  /* 0x00041c0001107983 */ /* 0x000ea80000300800 */
[----:B------:R0:W-:Y:S04]  /*ed0a0*/  STL [R1+0x840], R27 ;  /* 0x0008401b01007387 */ /* 0x0001e80000100800 */
[----:B------:R-:W-:Y:S04]  /*ed0b0*/  STL [R1+0x5d38], R3 ;  /* 0x005d380301007387 */ /* 0x000fe80000100800 */
[----:B------:R-:W-:Y:S04]  /*ed0c0*/  STL [R1+0x870], R19 ;  /* 0x0008701301007387 */ /* 0x000fe80000100800 */
[----:B------:R1:W-:Y:S04]  /*ed0d0*/  STSM.16.M88.4 [R0], R8 ;  /* 0x0000000800007844 */ /* 0x0003e80000000200 */
[----:B0-----:R-:W2:Y:S01]  /*ed0e0*/  LDL.LU R27, [R1+0x410] ;  /* 0x00041000011b7983 */ /* 0x001ea20000300800 */
[----:B-1----:R-:W-:-:S03]  /*ed0f0*/  PRMT R9, R4, 0x5210, R13 ;  /* 0x0000521004097816 */ /* 0x002fc6000000000d */
[----:B------:R-:W2:Y:S01]  /*ed100*/  LDL.LU R4, [R1+0x1cc] ;  /* 0x0001cc0001047983 */ /* 0x000ea20000300800 */
[----:B------:R-:W-:Y:S02]  /*ed110*/  PRMT R8, R22, 0x5210, R18 ;  /* 0x0000521016087816 */ /* 0x000fe40000000012 */
[----:B------:R-:W-:Y:S01]  /*ed120*/  PRMT R10, R7, 0x5210, R12 ;  /* 0x00005210070a7816 */ /* 0x000fe2000000000c */
[----:B------:R-:W2:Y:S01]  /*ed130*/  LDL.LU R25, [R1+0x1d8] ;  /* 0x0001d80001197983 */ /* 0x000ea20000300800 */
[----:B------:R-:W-:-:S03]  /*ed140*/  LOP3.LUT R18, R6, 0xffff, RZ, 0xc0, !PT ;  /* 0x0000ffff06127812 */ /* 0x000fc600078ec0ff */
[----:B------:R-:W2:Y:S04]  /*ed150*/  LDL.LU R22, [R1+0x1dc] ;  /* 0x0001dc0001167983 */ /* 0x000ea80000300800 */
[----:B------:R-:W2:Y:S04]  /*ed160*/  LDL.LU R12, [R1+0x1d4] ;  /* 0x0001d400010c7983 */ /* 0x000ea80000300800 */
[----:B------:R-:W-:Y:S04]  /*ed170*/  STL [R1+0x58d8], R17 ;  /* 0x0058d81101007387 */ /* 0x000fe80000100800 */
[----:B------:R-:W2:Y:S04]  /*ed180*/  LDL.LU R7, [R1+0x1c8] ;  /* 0x0001c80001077983 */ /* 0x000ea80000300800 */
[----:B------:R-:W2:Y:S04]  /*ed190*/  LDL.LU R6, [R1+0x5170] ;  /* 0x0051700001067983 */ /* 0x000ea80000300800 */
[----:B------:R-:W2:Y:S01]  /*ed1a0*/  LDL.LU R24, [R1+0x516c] ;  /* 0x00516c0001187983 */ /* 0x000ea20000300800 */
[----:B------:R-:W-:-:S02]  /*ed1b0*/  LOP3.LUT R19, R14, 0xffff, RZ, 0xc0, !PT ;  /* 0x0000ffff0e137812 */ /* 0x000fc400078ec0ff */
[----:B------:R-:W-:Y:S02]  /*ed1c0*/  LOP3.LUT R13, R15, 0xffff, RZ, 0xc0, !PT ;  /* 0x0000ffff0f0d7812 */ /* 0x000fe400078ec0ff */
[----:B------:R-:W-:Y:S01]  /*ed1d0*/  LOP3.LUT R11, R17, 0x3f, RZ, 0xc0, !PT ;  /* 0x0000003f110b7812 */ /* 0x000fe200078ec0ff */
[----:B------:R-:W-:Y:S01]  /*ed1e0*/  BAR.SYNC.DEFER_BLOCKING 0x0 ;  /* 0x0000000000007b1d */ /* 0x000fe20000010000 */
[----:B---3--:R-:W-:Y:S02]  /*ed1f0*/  PRMT R15, R21, 0x4210, R19 ;  /* 0x00004210150f7816 */ /* 0x008fe40000000013 */
[----:B----4-:R-:W-:-:S03]  /*ed200*/  PRMT R14, R2, 0x4210, R18 ;  /* 0x00004210020e7816 */ /* 0x010fc60000000012 */
[----:B--2---:R0:W-:Y:S04]  /*ed210*/  STL.64 [R1+0x60c8], R24 ;  /* 0x0060c81801007387 */ /* 0x0041e80000100a00 */
[----:B------:R-:W2:Y:S01]  /*ed220*/  LDL.LU R23, [R1+0x511c] ;  /* 0x00511c0001177983 */ /* 0x000ea20000300800 */
[----:B0-----:R-:W-:Y:S02]  /*ed230*/  IMAD.MOV.U32 R25, RZ, RZ, R14 ;  /* 0x000000ffff197224 */ /* 0x001fe400078e000e */
[----:B------:R-:W-:Y:S01]  /*ed240*/  IMAD.MOV.U32 R24, RZ, RZ, R15 ;  /* 0x000000ffff187224 */ /* 0x000fe200078e000f */
[----:B------:R-:W3:Y:S04]  /*ed250*/  LDL.LU R14, [R1+0x5118] ;  /* 0x00511800010e7983 */ /* 0x000ee80000300800 */
[----:B------:R-:W3:Y:S01]  /*ed260*/  LDL.LU R15, [R1+0x52c] ;  /* 0x00052c00010f7983 */ /* 0x000ee20000300800 */
[----:B------:R-:W-:Y:S01]  /*ed270*/  LEA R2, R11, UR4, 0x4 ;  /* 0x000000040b027c11 */ /* 0x000fe2000f8e20ff */
[----:B------:R-:W-:Y:S01]  /*ed280*/  ULDC UR4, c[0x0][0x22c] ;  /* 0x00008b0000047ab9 */ /* 0x000fe20000000800 */
[----:B------:R-:W-:-:S02]  /*ed290*/  LOP3.LUT R3, R5, 0xffff, RZ, 0xc0, !PT ;  /* 0x0000ffff05037812 */ /* 0x000fc400078ec0ff */
[----:B------:R-:W-:Y:S02]  /*ed2a0*/  PRMT R5, R16, 0x4210, R13 ;  /* 0x0000421010057816 */ /* 0x000fe4000000000d */
[----:B------:R-:W-:-:S03]  /*ed2b0*/  PRMT R27, R27, 0x4210, R3 ;  /* 0x000042101b1b7816 */ /* 0x000fc60000000003 */
[----:B------:R-:W-:Y:S01]  /*ed2c0*/  IMAD.MOV.U32 R26, RZ, RZ, R5 ;  /* 0x000000ffff1a7224 */ /* 0x000fe200078e0005 */
[----:B------:R-:W-:Y:S01]  /*ed2d0*/  PRMT R11, R4, 0x5210, R20 ;  /* 0x00005210040b7816 */ /* 0x000fe20000000014 */
[----:B---3--:R-:W-:Y:S04]  /*ed2e0*/  STL.64 [R1+0x60d8], R14 ;  /* 0x0060d80e01007387 */ /* 0x008fe80000100a00 */
[----:B------:R-:W-:Y:S04]  /*ed2f0*/  STL.64 [R1+0x60d0], R12 ;  /* 0x0060d00c01007387 */ /* 0x000fe80000100a00 */
[----:B------:R-:W0:Y:S01]  /*ed300*/  LDS.128 R12, [R2] ;  /* 0x00000000020c7984 */ /* 0x000e220000000c00 */
[----:B------:R-:W-:Y:S06]  /*ed310*/  BAR.SYNC.DEFER_BLOCKING 0x0 ;  /* 0x0000000000007b1d */ /* 0x000fec0000010000 */
[----:B------:R-:W3:Y:S04]  /*ed320*/  LDL.LU R5, [R1+0x520] ;  /* 0x0005200001057983 */ /* 0x000ee80000300800 */
[----:B------:R-:W4:Y:S04]  /*ed330*/  LDL.LU R21, [R1+0x514] ;  /* 0x0005140001157983 */ /* 0x000f280000300800 */
[----:B------:R-:W4:Y:S04]  /*ed340*/  LDL.LU R16, [R1+0x50c] ;  /* 0x00050c0001107983 */ /* 0x000f280000300800 */
[----:B------:R-:W-:Y:S01]  /*ed350*/  STSM.16.M88.4 [R0], R24 ;  /* 0x0000001800007844 */ /* 0x000fe20000000200 */
[----:B------:R-:W-:Y:S06]  /*ed360*/  BAR.SYNC.DEFER_BLOCKING 0x0 ;  /* 0x0000000000007b1d */ /* 0x000fec0000010000 */
[----:B------:R-:W1:Y:S01]  /*ed370*/  LDS.128 R24, [R2] ;  /* 0x0000000002187984 */ /* 0x000e620000000c00 */
[----:B0-----:R-:W-:-:S03]  /*ed380*/  IMAD.MOV.U32 R4, RZ, RZ, R13 ;  /* 0x000000ffff047224 */ /* 0x001fc600078e000d */
[----:B------:R-:W-:Y:S04]  /*ed390*/  STL [R1+0x4cc], R2 ;  /* 0x0004cc0201007387 */ /* 0x000fe80000100800 */
[----:B------:R-:W-:Y:S04]  /*ed3a0*/  STL [R1+0x6f0], R12 ;  /* 0x0006f00c01007387 */ /* 0x000fe80000100800 */
[----:B------:R0:W-:Y:S01]  /*ed3b0*/  STL.64 [R1+0x6f8], R14 ;  /* 0x0006f80e01007387 */ /* 0x0001e20000100a00 */
[----:B------:R-:W-:Y:S06]  /*ed3c0*/  BAR.SYNC.DEFER_BLOCKING 0x0 ;  /* 0x0000000000007b1d */ /* 0x000fec0000010000 */
[----:B0-----:R-:W3:Y:S04]  /*ed3d0*/  LDL.LU.64 R14, [R1+0x60d8] ;  /* 0x0060d800010e7983 */ /* 0x001ee80000300a00 */
[----:B------:R-:W2:Y:S04]  /*ed3e0*/  LDL.LU.64 R12, [R1+0x60d0] ;  /* 0x0060d000010c7983 */ /* 0x000ea80000300a00 */
[----:B-1----:R0:W-:Y:S04]  /*ed3f0*/  STL.64 [R1+0x6e0], R24 ;  /* 0x0006e01801007387 */ /* 0x0021e80000100a00 */
[----:B------:R-:W-:Y:S04]  /*ed400*/  STL.64 [R1+0x6e8], R26 ;  /* 0x0006e81a01007387 */ /* 0x000fe80000100a00 */
[----:B0-----:R-:W4:Y:S04]  /*ed410*/  LDL.LU.64 R24, [R1+0x60c8] ;  /* 0x0060c80001187983 */ /* 0x001f280000300a00 */
[----:B------:R0:W-:Y:S02]  /*ed420*/  STSM.16.M88.4 [R0], R8 ;  /* 0x0000000800007844 */ /* 0x0001e40000000200 */
[----:B0-----:R-:W-:-:S02]  /*ed430*/  PRMT R11, R7, 0x5210, R3 ;  /* 0x00005210070b7816 */ /* 0x001fc40000000003 */
[----:B------:R-:W-:Y:S02]  /*ed440*/  PRMT R9, R22, 0x5210, R18 ;  /* 0x0000521016097816 */ /* 0x000fe40000000012 */
[----:B------:R-:W3:Y:S01]  /*ed450*/  LDL.LU R22, [R1+0x1e8] ;  /* 0x0001e80001167983 */ /* 0x000ee20000300800 */
[----:B------:R-:W-:Y:S02]  /*ed460*/  LOP3.LUT R18, R6, 0xffff, RZ, 0xc0, !PT ;  /* 0x0000ffff06127812 */ /* 0x000fe400078ec0ff */
[----:B--2---:R-:W-:Y:S02]  /*ed470*/  PRMT R10, R12, 0x5210, R13 ;  /* 0x000052100c0a7816 */ /* 0x004fe4000000000d */
[----:B------:R-:W2:Y:S04]  /*ed480*/  LDL.LU R13, [R1+0x1e0] ;  /* 0x0001e000010d7983 */ /* 0x000ea80000300800 */
[----:B------:R-:W2:Y:S04]  /*ed490*/  LDL.LU R12, [R1+0x1e4] ;  /* 0x0001e400010c7983 */ /* 0x000ea80000300800 */
[----:B------:R-:W-:Y:S01]  /*ed4a0*/  STL.64 [R1+0x60c0], R10 ;  /* 0x0060c00a01007387 */ /* 0x000fe20000100a00 */
[----:B----4-:R-:W-:-:S05]  /*ed4b0*/  PRMT R8, R25, 0x5210, R19 ;  /* 0x0000521019087816 */ /* 0x010fca0000000013 */
[----:B------:R-:W-:Y:S04]  /*ed4c0*/  STL.64 [R1+0x60b8], R8 ;  /* 0x0060b80801007387 */ /* 0x000fe80000100a00 */
[----:B------:R-:W4:Y:S04]  /*ed4d0*/  LDL.LU R7, [R1+0x1fa8] ;  /* 0x001fa80001077983 */ /* 0x000f280000300800 */
[----:B------:R-:W4:Y:S04]  /*ed4e0*/  LDL.LU R6, [R1+0x1f9c] ;  /* 0x001f9c0001067983 */ /* 0x000f280000300800 */
[----:B------:R-:W4:Y:S04]  /*ed4f0*/  LDL.LU R29, [R1+0x1ecc] ;  /* 0x001ecc00011d7983 */ /* 0x000f280000300800 */
[----:B------:R-:W4:Y:S04]  /*ed500*/  LDL.LU R28, [R1+0x1ec8] ;  /* 0x001ec800011c7983 */ /* 0x000f280000300800 */
[----:B------:R-:W2:Y:S04]  /*ed510*/  LDL.LU R27, [R1+0x564] ;  /* 0x00056400011b7983 */ /* 0x000ea80000300800 */
[----:B------:R-:W4:Y:S01]  /*ed520*/  LDL.LU R25, [R1+0x55c] ;  /* 0x00055c0001197983 */ /* 0x000f220000300800 */
[----:B------:R-:W-:Y:S06]  /*ed530*/  BAR.SYNC.DEFER_BLOCKING 0x0 ;  /* 0x0000000000007b1d */ /* 0x000fec0000010000 */
[----:B------:R-:W0:Y:S01]  /*ed540*/  LDS.128 R8, [R2] ;  /* 0x0000000002087984 */ /* 0x000e220000000c00 */
[----:B------:R-:W-:-:S02]  /*ed550*/  LOP3.LUT R17, R24, 0xffff, RZ, 0xc0, !PT ;  /* 0x0000ffff18117812 */ /* 0x000fc400078ec0ff */
[----:B------:R-:W-:Y:S02]  /*ed560*/  LOP3.LUT R3, R23, 0xffff, RZ, 0xc0, !PT ;  /* 0x0000ffff17037812 */ /* 0x000fe400078ec0ff */
[----:B---3--:R-:W-:Y:S02]  /*ed570*/  LOP3.LUT R14, R14, 0xffff, RZ, 0xc0, !PT ;  /* 0x0000ffff0e0e7812 */ /* 0x008fe400078ec0ff */
[----:B------:R-:W-:Y:S02]  /*ed580*/  PRMT R23, R5, 0x4210, R17 ;  /* 0x0000421005177816 */ /* 0x000fe40000000011 */
[----:B------:R-:W-:Y:S02]  /*ed590*/  PRMT R24, R15, 0x4210, R18 ;  /* 0x000042100f187816 */ /* 0x000fe40000000012 */
[----:B------:R-:W-:Y:S02]  /*ed5a0*/  PRMT R20, R21, 0x4210, R3 ;  /* 0x0000421015147816 */ /* 0x000fe40000000003 */
[----:B------:R-:W-:Y:S01]  /*ed5b0*/  PRMT R19, R16, 0x4210, R14 ;  /* 0x0000421010137816 */ /* 0x000fe2000000000e */
[----:B0-----:R-:W-:Y:S01]  /*ed5c0*/  IMAD.MOV.U32 R16, RZ, RZ, R11 ;  /* 0x000000ffff107224 */ /* 0x001fe200078e000b */
[----:B------:R-:W-:Y:S06]  /*ed5d0*/  BAR.SYNC.DEFER_BLOCKING 0x0 ;  /* 0x0000000000007b1d */ /* 0x000fec0000010000 */
[----:B--2---:R-:W-:Y:S04]  /*ed5e0*/  STL [R1+0x60b4], R27 ;  /* 0x0060b41b01007387 */ /* 0x004fe80000100800 */
[----:B----4-:R-:W-:Y:S04]  /*ed5f0*/  STL [R1+0x60b0], R25 ;  /* 0x0060b01901007387 */ /* 0x010fe80000100800 */
[----:B------:R-:W2:Y:S04]  /*ed600*/  LDL.LU R5, [R1+0x558] ;  /* 0x0005580001057983 */ /* 0x000ea80000300800 */
[----:B------:R-:W3:Y:S04]  /*ed610*/  LDL.LU R15, [R1+0x540] ;  /* 0x00054000010f7983 */ /* 0x000ee80000300800 */
[----:B------:R-:W4:Y:S04]  /*ed620*/  LDL.LU R21, [R1+0x1b0] ;  /* 0x0001b00001157983 */ /* 0x000f280000300800 */
[----:B------:R-:W-:Y:S04]  /*ed630*/  STL.64 [R1+0x6d0], R8 ;  /* 0x0006d00801007387 */ /* 0x000fe80000100a00 */
[----:B------:R0:W-:Y:S04]  /*ed640*/  STL [R1+0x6d8], R10 ;  /* 0x0006d80a01007387 */ /* 0x0001e80000100800 */
[----:B0-----:R-:W2:Y:S04]  /*ed650*/  LDL.LU.64 R10, [R1+0x60c0] ;  /* 0x0060c000010a7983 */ /* 0x001ea80000300a00 */
[----:B------:R-:W2:Y:S04]  /*ed660*/  LDL.LU.64 R8, [R1+0x60b8] ;  /* 0x0060b80001087983 */ /* 0x000ea80000300a00 */
[----:B------:R-:W-:Y:S04]  /*ed670*/  STL [R1+0x5bf4], R16 ;  /* 0x005bf41001007387 */ /* 0x000fe80000100800 */
[----:B--2---:R0:W-:Y:S02]  /*ed680*/  STSM.16.M88.4 [R0], R8 ;  /* 0x0000000800007844 */ /* 0x0041e40000000200 */
[----:B0-----:R-:W-:Y:S01]  /*ed690*/  IMAD.MOV.U32 R8, RZ, RZ, R24 ;  /* 0x000000ffff087224 */ /* 0x001fe200078e0018 */
[----:B------:R-:W-:Y:S06]  /*ed6a0*/  BAR.SYNC.DEFER_BLOCKING 0x0 ;  /* 0x0000000000007b1d */ /* 0x000fec0000010000 */
[----:B------:R-:W0:Y:S01]  /*ed6b0*/  LDS.128 R24, [R2] ;  /* 0x0000000002187984 */ /* 0x000e220000000c00 */
[----:B------:R-:W-:-:S02]  /*ed6c0*/  IMAD.MOV.U32 R9, RZ, RZ, R23 ;  /* 0x000000ffff097224 */ /* 0x000fc400078e0017 */
[----:B------:R-:W-:Y:S02]  /*ed6d0*/  IMAD.MOV.U32 R10, RZ, RZ, R20 ;  /* 0x000000ffff0a7224 */ /* 0x000fe400078e0014 */
[----:B------:R-:W-:Y:S01]  /*ed6e0*/  IMAD.MOV.U32 R11, RZ, RZ, R19 ;  /* 0x000000ffff0b7224 */ /* 0x000fe200078e0013 */
[----:B------:R-:W-:Y:S06]  /*ed6f0*/  BAR.SYNC.DEFER_BLOCKING 0x0 ;  /* 0x0000000000007b1d */ /* 0x000fec0000010000 */
[----:B------:R1:W-:Y:S04]  /*ed700*/  STSM.16.M88.4 [R0], R8 ;  /* 0x0000000800007844 */ /* 0x0003e80000000200 */
[----:B0-----:R-:W-:Y:S04]  /*ed710*/  STL.64 [R1+0x6c0], R24 ;  /* 0x0006c01801007387 */ /* 0x001fe80000100a00 */
[----:B------:R0:W-:Y:S01]  /*ed720*/  STL.64 [R1+0x6c8], R26 ;  /* 0x0006c81a01007387 */ /* 0x0001e20000100a00 */
[----:B-1----:R-:W-:-:S02]  /*ed730*/  PRMT R8, R22, 0x5210, R18 ;  /* 0x0000521016087816 */ /* 0x002fc40000000012 */
[----:B------:R-:W-:Y:S02]  /*ed740*/  PRMT R9, R13, 0x5210, R17 ;  /* 0x000052100d097816 */ /* 0x000fe40000000011 */
[----:B------:R-:W-:Y:S01]  /*ed750*/  PRMT R10, R12, 0x5210, R3 ;  /* 0x000052100c0a7816 */ /* 0x000fe20000000003 */
[----:B0-----:R-:W2:Y:S04]  /*ed760*/  LDL.LU R27, [R1+0x60b4] ;  /* 0x0060b400011b7983 */ /* 0x001ea80000300800 */
[----:B------:R-:W3:Y:S04]  /*ed770*/  LDL.LU R25, [R1+0x60b0] ;  /* 0x0060b00001197983 */ /* 0x000ee80000300800 */
[----:B------:R-:W3:Y:S04]  /*ed780*/  LDL.LU R26, [R1+0x1f4] ;  /* 0x0001f400011a7983 */ /* 0x000ee80000300800 */
[----:B------:R-:W3:Y:S01]  /*ed790*/  LDL.LU R24, [R1+0x1ec] ;  /* 0x0001ec0001187983 */ /* 0x000ee20000300800 */
[----:B------:R-:W-:-:S03]  /*ed7a0*/  LOP3.LUT R18, R7, 0xffff, RZ, 0xc0, !PT ;  /* 0x0000ffff07127812 */ /* 0x000fc600078ec0ff */
[----:B------:R-:W3:Y:S01]  /*ed7b0*/  LDL.LU R23, [R1+0x1f0] ;  /* 0x0001f00001177983 */ /* 0x000ee20000300800 */
[----:B------:R-:W-:-:S03]  /*ed7c0*/  LOP3.LUT R17, R6, 0xffff, RZ, 0xc0, !PT ;  /* 0x0000ffff06117812 */ /* 0x000fc600078ec0ff */
[----:B------:R-:W3:Y:S04]  /*ed7d0*/  LDL.LU R22, [R1+0x1ac] ;  /* 0x0001ac0001167983 */ /* 0x000ee80000300800 */
[----:B------:R-:W3:Y:S04]  /*ed7e0*/  LDL.LU R13, [R1+0x518c] ;  /* 0x00518c00010d7983 */ /* 0x000ee80000300800 */
[----:B------:R-:W3:Y:S04]  /*ed7f0*/  LDL.LU R12, [R1+0x5188] ;  /* 0x00518800010c7983 */ /* 0x000ee80000300800 */
[----:B------:R-:W2:Y:S04]  /*ed800*/  LDL.LU R7, [R1+0x5130] ;  /* 0x0051300001077983 */ /* 0x000ea80000300800 */
[----:B------:R-:W2:Y:S01]  /*ed810*/  LDL.LU R6, [R1+0x512c] ;  /* 0x00512c0001067983 */ /* 0x000ea20000300800 */
[----:B------:R-:W-:-:S02]  /*ed820*/  LOP3.LUT R16, R29, 0xffff, RZ, 0xc0, !PT ;  /* 0x0000ffff1d107812 */ /* 0x000fc400078ec0ff */
[----:B------:R-:W-:Y:S02]  /*ed830*/  LOP3.LUT R3, R28, 0xffff, RZ, 0xc0, !PT ;  /* 0x0000ffff1c037812 */ /* 0x000fe400078ec0ff */
[----:B----4-:R-:W-:Y:S02]  /*ed840*/  PRMT R11, R21, 0x5210, R14 ;  /* 0x00005210150b7816 */ /* 0x010fe4000000000e */
[----:B------:R-:W-:Y:S01]  /*ed850*/  PRMT R5, R5, 0x4210, R16 ;  /* 0x0000421005057816 */ /* 0x000fe20000000010 */
[----:B------:R-:W-:Y:S06]  /*ed860*/  BAR.SYNC.DEFER_BLOCKING 0x0 ;  /* 0x0000000000007b1d */ /* 0x000fec0000010000 */
[----:B--2---:R0:W-:Y:S04]  /*ed870*/  STL.64 [R1+0x60a8], R6 ;  /* 0x0060a80601007387 */ /* 0x0041e80000100a00 */
[----:B------:R1:W-:Y:S04]  /*ed880*/  STL [R1+0x60a0], R4 ;  /* 0x0060a00401007387 */ /* 0x0003e80000100800 */
[----:B------:R2:W-:Y:S01]  /*ed890*/  STL.64 [R1+0x6098], R10 ;  /* 0x0060980a01007387 */ /* 0x0005e20000100a00 */
[----:B0-----:R-:W-:-:S02]  /*ed8a0*/  PRMT R7, R27, 0x4210, R18 ;  /* 0x000042101b077816 */ /* 0x001fc40000000012 */
[----:B---3--:R-:W-:Y:S02]  /*ed8b0*/  PRMT R6, R25, 0x4210, R17 ;  /* 0x0000421019067816 */ /* 0x008fe40000000011 */
[----:B-1----:R-:W-:Y:S01]  /*ed8c0*/  PRMT R4, R15, 0x4210, R3 ;  /* 0x000042100f047816 */ /* 0x002fe20000000003 */
[----:B------:R0:W-:Y:S01]  /*ed8d0*/  STL.64 [R1+0x6090], R8 ;  /* 0x0060900801007387 */ /* 0x0001e20000100a00 */
[----:B--2---:R-:W-:-:S03]  /*ed8e0*/  IMAD.MOV.U32 R10, RZ, RZ, R5 ;  /* 0x000000ffff0a7224 */ /* 0x004fc600078e0005 */
[----:B------:R-:W2:Y:S01]  /*ed8f0*/  LDL.LU R21, [R1+0x588] ;  /* 0x0005880001157983 */ /* 0x000ea20000300800 */
[----:B------:R-:W-:-:S03]  /*ed900*/  IMAD.MOV.U32 R11, RZ, RZ, R4 ;  /* 0x000000ffff0b7224 */ /* 0x000fc600078e0004 */
[----:B------:R-:W3:Y:S01]  /*ed910*/  LDL.LU R25, [R1+0x580] ;  /* 0x0005800001197983 */ /* 0x000ee20000300800 */
[----:B0-----:R-:W-:-:S03]  /*ed920*/  IMAD.MOV.U32 R8, RZ, RZ, R7 ;  /* 0x000000ffff087224 */ /* 0x001fc600078e0007 */
[----:B------:R-:W4:Y:S01]  /*ed930*/  LDL.LU R14, [R1+0x578] ;  /* 0x00057800010e7983 */ /* 0x000f220000300800 */
[----:B------:R-:W-:-:S03]  /*ed940*/  IMAD.MOV.U32 R9, RZ, RZ, R6 ;  /* 0x000000ffff097224 */ /* 0x000fc600078e0006 */
[----:B------:R-:W0:Y:S04]  /*ed950*/  LDS.128 R4, [R2] ;  /* 0x0000000002047984 */ /* 0x000e280000000c00 */
[----:B------:R-:W2:Y:S01]  /*ed960*/  LDL.LU R15, [R1+0x574] ;  /* 0x00057400010f7983 */ /* 0x000ea20000300800 */
[----:B------:R-:W-:Y:S06]  /*ed970*/  BAR.SYNC.DEFER_BLOCKING 0x0 ;  /* 0x0000000000007b1d */ /* 0x000fec0000010000 */
[----:B0-----:R0:W-:Y:S04]  /*ed980*/  STL.64 [R1+0x6b0], R4 ;  /* 0x0006b00401007387 */ /* 0x0011e80000100a00 */
[----:B------:R1:W-:Y:S01]  /*ed990*/  STL [R1+0x6b8], R6 ;  /* 0x0006b80601007387 */ /* 0x0003e20000100800 */
[----:B0-----:R-:W-:-:S03]  /*ed9a0*/  IMAD.MOV.U32 R5, RZ, RZ, R7 ;  /* 0x000000ffff057224 */ /* 0x001fc600078e0007 */
[----:B-1----:R-:W4:Y:S04]  /*ed9b0*/  LDL.LU.64 R6, [R1+0x60a8] ;  /* 0x0060a80001067983 */ /* 0x002f280000300a00 */
[----:B------:R-:W3:Y:S04]  /*ed9c0*/  LDL.LU R4, [R1+0x60a0] ;  /* 0x0060a00001047983 */ /* 0x000ee80000300800 */
[----:B------:R-:W-:Y:S01]  /*ed9d0*/  STSM.16.M88.4 [R0], R8 ;  /* 0x0000000800007844 */ /* 0x000fe20000000200 */
[----:B------:R-:W-:Y:S06]  /*ed9e0*/  BAR.SYNC.DEFER_BLOCKING 0x0 ;  /* 0x0000000000007b1d */ /* 0x000fec0000010000 */
[----:B------:R-:W0:Y:S02]  /*ed9f0*/  LDS.128 R8, [R2] ;  /* 0x0000000002087984 */ /* 0x000e240000000c00 */
[----:B------:R-:W-:Y:S06]  /*eda00*/  BAR.SYNC.DEFER_BLOCKING 0x0 ;  /* 0x0000000000007b1d */ /* 0x000fec0000010000 */
[----:B---3--:R-:W-:Y:S04]  /*eda10*/  STL.64 [R1+0x5c28], R4 ;  /* 0x005c280401007387 */ /* 0x008fe80000100a00 */
[----:B0-----:R-:W-:Y:S04]  /*eda20*/  STL.64 [R1+0x6a0], R8 ;  /* 0x0006a00801007387 */ /* 0x001fe80000100a00 */
[----:B------:R0:W-:Y:S04]  /*eda30*/  STL.64 [R1+0x6a8], R10 ;  /* 0x0006a80a01007387 */ /* 0x0001e80000100a00 */
[----:B0-----:R-:W3:Y:S04]  /*eda40*/  LDL.LU.64 R10, [R1+0x6098] ;  /* 0x00609800010a7983 */ /* 0x001ee80000300a00 */
[----:B------:R-:W3:Y:S01]  /*eda50*/  LDL.LU.64 R8, [R1+0x6090] ;  /* 0x0060900001087983 */ /* 0x000ee20000300a00 */
[----:B------:R-:W-:-:S03]  /*eda60*/  LOP3.LUT R4, R12, 0xffff, RZ, 0xc0, !PT ;  /* 0x0000ffff0c047812 */ /* 0x000fc600078ec0ff */
[----:B---3--:R0:W-:Y:S02]  /*eda70*/  STSM.16.M88.4 [R0], R8 ;  /* 0x0000000800007844 */ /* 0x0081e40000000200 */
[----:B0-----:R-:W-:Y:S02]  /*eda80*/  PRMT R9, R24, 0x5210, R17 ;  /* 0x0000521018097816 */ /* 0x001fe40000000011 */
[----:B------:R-:W3:Y:S01]  /*eda90*/  LDL.LU R24, [R1+0x200] ;  /* 0x0002000001187983 */ /* 0x000ee20000300800 */
[----:B------:R-:W-:Y:S02]  /*edaa0*/  PRMT R8, R26, 0x5210, R18 ;  /* 0x000052101a087816 */ /* 0x000fe40000000012 */
[----:B------:R-:W-:Y:S02]  /*edab0*/  PRMT R20, R25, 0x4210, R4 ;  /* 0x0000421019147816 */ /* 0x000fe40000000004 */
[----:B------:R-:W-:Y:S02]  /*edac0*/  PRMT R10, R23, 0x5210, R16 ;  /* 0x00005210170a7816 */ /* 0x000fe40000000010 */
[----:B------:R-:W-:Y:S01]  /*edad0*/  PRMT R11, R22, 0x5210, R3 ;  /* 0x00005210160b7816 */ /* 0x000fe20000000003 */
[----:B------:R-:W-:Y:S01]  /*edae0*/  BAR.SYNC.DEFER_BLOCKING 0x0 ;  /* 0x0000000000007b1d */ /* 0x000fe20000010000 */
[----:B------:R-:W-:-:S02]  /*edaf0*/  LOP3.LUT R5, R13, 0xffff, RZ, 0xc0, !PT ;  /* 0x0000ffff0d057812 */ /* 0x000fc400078ec0ff */
[----:B----4-:R-:W-:-:S04]  /*edb00*/  LOP3.LUT R3, R7, 0xffff, RZ, 0xc0, !PT ;  /* 0x0000ffff07037812 */ /* 0x010fc800078ec0ff */
[----:B------:R-:W-:Y:S02]  /*edb10*/  PRMT R17, R14, 0x4210, R3 ;  /* 0x000042100e117816 */ /* 0x000fe40000000003 */
[----:B------:R-:W-:-:S04]  /*edb20*/  LOP3.LUT R6, R6, 0xffff, RZ, 0xc0, !PT ;  /* 0x0000ffff06067812 */ /* 0x000fc800078ec0ff */
[----:B--2---:R-:W-:Y:S01]  /*edb30*/  PRMT R16, R15, 0x4210, R6 ;  /* 0x000042100f107816 */ /* 0x004fe20000000006 */
[----:B---3--:R-:W-:Y:S04]  /*edb40*/  STL [R1+0x608c], R24 ;  /* 0x00608c1801007387 */ /* 0x008fe80000100800 */
[----:B------:R-:W0:Y:S01]  /*edb50*/  LDS.128 R24, [R2] ;  /* 0x0000000002187984 */ /* 0x000e220000000c00 */
[----:B------:R-:W-:Y:S06]  /*edb60*/  BAR.SYNC.DEFER_BLOCKING 0x0 ;  /* 0x0000000000007b1d */ /* 0x000fec0000010000 */
[----:B------:R-:W2:Y:S04]  /*edb70*/  LDL.LU R19, [R1+0x1f8] ;  /* 0x0001f80001137983 */ /* 0x000ea80000300800 */
[----:B------:R-:W3:Y:S04]  /*edb80*/  LDL.LU R18, [R1+0x1fc] ;  /* 0x0001fc0001127983 */ /* 0x000ee80000300800 */
[----:B------:R-:W4:Y:S04]  /*edb90*/  LDL.LU R29, [R1+0x2088] ;  /* 0x00208800011d7983 */ /* 0x000f280000300800 */
[----:B------:R-:W3:Y:S04]  /*edba0*/  LDL.LU R23, [R1+0x207c] ;  /* 0x00207c0001177983 */ /* 0x000ee80000300800 */
[----:B------:R-:W-:Y:S04]  /*edbb0*/  STSM.16.M88.4 [R0], R8 ;  /* 0x0000000800007844 */ /* 0x000fe80000000200 */
[----:B------:R-:W3:Y:S04]  /*edbc0*/  LDL.LU R22, [R1+0x1f08] ;  /* 0x001f080001167983 */ /* 0x000ee80000300800 */
[----:B------:R-:W3:Y:S04]  /*edbd0*/  LDL.LU R13, [R1+0x1efc] ;  /* 0x001efc00010d7983 */ /* 0x000ee80000300800 */
[----:B------:R-:W3:Y:S04]  /*edbe0*/  LDL.LU R12, [R1+0x59c] ;  /* 0x00059c00010c7983 */ /* 0x000ee80000300800 */
[----:B------:R-:W3:Y:S04]  /*edbf0*/  LDL.LU R7, [R1+0x598] ;  /* 0x0005980001077983 */ /* 0x000ee80000300800 */
[----:B------:R-:W3:Y:S04]  /*edc00*/  LDL.LU R28, [R1+0x594] ;  /* 0x00059400011c7983 */ /* 0x000ee80000300800 */
[----:B------:R-:W3:Y:S04]  /*edc10*/  LDL.LU R14, [R1+0x58c] ;  /* 0x00058c00010e7983 */ /* 0x000ee80000300800 */
[----:B0-----:R-:W-:Y:S04]  /*edc20*/  STL.64 [R1+0x690], R24 ;  /* 0x0006901801007387 */ /* 0x001fe80000100a00 */
[----:B------:R-:W-:Y:S01]  /*edc30*/  STL.64 [R1+0x698], R26 ;  /* 0x0006981a01007387 */ /* 0x000fe20000100a00 */
[----:B------:R-:W-:Y:S06]  /*edc40*/  BAR.SYNC.DEFER_BLOCKING 0x0 ;  /* 0x0000000000007b1d */ /* 0x000fec0000010000 */
[----:B------:R-:W3:Y:S04]  /*edc50*/  LDL.LU R15, [R1+0x1a8] ;  /* 0x0001a800010f7983 */ /* 0x000ee80000300800 */
[----:B------:R-:W0:Y:S04]  /*edc60*/  LDS.128 R24, [R2] ;  /* 0x0000000002187984 */ /* 0x000e280000000c00 */
[----:B0-----:R0:W-:Y:S04]  /*edc70*/  STL [R1+0x680], R24 ;  /* 0x0006801801007387 */ /* 0x0011e80000100800 */
[----:B------:R1:W-:Y:S04]  /*edc80*/  STL.64 [R1+0x688], R26 ;  /* 0x0006881a01007387 */ /* 0x0003e80000100a00 */
[----:B0-----:R-:W2:Y:S01]  /*edc90*/  LDL.LU R24, [R1+0x608c] ;  /* 0x00608c0001187983 */ /* 0x001ea20000300800 */
[----:B------:R-:W-:Y:S01]  /*edca0*/  PRMT R21, R21, 0x4210, R5 ;  /* 0x0000421015157816 */ /* 0x000fe20000000005 */
[----:B------:R-:W-:-:S02]  /*edcb0*/  IMAD.MOV.U32 R9, RZ, RZ, R20 ;  /* 0x000000ffff097224 */ /* 0x000fc400078e0014 */
[----:B------:R-:W-:Y:S02]  /*edcc0*/  IMAD.MOV.U32 R10, RZ, RZ, R17 ;  /* 0x000000ffff0a7224 */ /* 0x000fe400078e0011 */
[----:B------:R-:W-:Y:S01]  /*edcd0*/  IMAD.MOV.U32 R8, RZ, RZ, R21 ;  /* 0x000000ffff087224 */ /* 0x000fe200078e0015 */
[----:B-1----:R-:W3:Y:S01]  /*edce0*/  LDL.LU R27, [R1+0x20c] ;  /* 0x00020c00011b7983 */ /* 0x002ee20000300800 */
[----:B------:R-:W-:Y:S01]  /*edcf0*/  IMAD.MOV.U32 R11, RZ, RZ, R16 ;  /* 0x000000ffff0b7224 */ /* 0x000fe200078e0010 */
[----:B------:R-:W-:Y:S01]  /*edd00*/  BAR.SYNC.DEFER_BLOCKING 0x0 ;  /* 0x0000000000007b1d */ /* 0x000fe20000010000 */
[----:B------:R-:W-:-:S05]  /*edd10*/  IMAD.MOV.U32 R21, RZ, RZ, R25 ;  /* 0x000000ffff157224 */ /* 0x000fca00078e0019 */
[----:B------:R-:W3:Y:S04]  /*edd20*/  LDL.LU R26, [R1+0x204] ;  /* 0x00020400011a7983 */ /* 0x000ee80000300800 */
[----:B------:R-:W3:Y:S04]  /*edd30*/  LDL.LU R25, [R1+0x208] ;  /* 0x0002080001197983 */ /* 0x000ee80000300800 */
[----:B------:R2:W-:Y:S02]  /*edd40*/  STSM.16.M88.4 [R0], R8 ;  /* 0x0000000800007844 */ /* 0x0005e40000000200 */
[----:B--2---:R-:W-:-:S02]  /*edd50*/  PRMT R8, R24, 0x5210, R5 ;  /* 0x0000521018087816 */ /* 0x004fc40000000005 */
[----:B------:R-:W2:Y:S01]  /*edd60*/  LDL.LU R24, [R1+0x1a4] ;  /* 0x0001a40001187983 */ /* 0x000ea20000300800 */
[----:B----4-:R-:W-:Y:S02]  /*edd70*/  LOP3.LUT R16, R29, 0xffff, RZ, 0xc0, !PT ;  /* 0x0000ffff1d107812 */ /* 0x010fe400078ec0ff */
[----:B------:R-:W-:Y:S02]  /*edd80*/  PRMT R9, R19, 0x5210, R4 ;  /* 0x0000521013097816 */ /* 0x000fe40000000004 */
[----:B---3--:R-:W-:Y:S01]  /*edd90*/  PRMT R10, R18, 0x5210, R3 ;  /* 0x00005210120a7816 */ /* 0x008fe20000000003 */
[----:B------:R0:W-:Y:S01]  /*edda0*/  STL.64 [R1+0x6080], R26 ;  /* 0x0060801a01007387 */ /* 0x0001e20000100a00 */
[----:B------:R-:W-:Y:S02]  /*eddb0*/  LOP3.LUT R5, R23, 0xffff, RZ, 0xc0, !PT ;  /* 0x0000ffff17057812 */ /* 0x000fe400078ec0ff */
[----:B------:R-:W-:Y:S02]  /*eddc0*/  LOP3.LUT R4, R22, 0xffff, RZ, 0xc0, !PT ;  /* 0x0000ffff16047812 */ /* 0x000fe400078ec0ff */
[----:B------:R-:W-:-:S02]  /*eddd0*/  LOP3.LUT R3, R13, 0xffff, RZ, 0xc0, !PT ;  /* 0x0000ffff0d037812 */ /* 0x000fc400078ec0ff */
[----:B0-----:R-:W-:Y:S02]  /*edde0*/  PRMT R26, R28, 0x4210, R4 ;  /* 0x000042101c1a7816 */ /* 0x001fe40000000004 */
[----:B------:R-:W-:Y:S02]  /*eddf0*/  PRMT R27, R14, 0x4210, R3 ;  /* 0x000042100e1b7816 */ /* 0x000fe40000000003 */
[----:B------:R-:W-:Y:S01]  /*ede00*/  PRMT R11, R15, 0x5210, R6 ;  /* 0x000052100f0b7816 */ /* 0x000fe20000000006 */
[----:B------:R-:W-:Y:S06]  /*ede10*/  BAR.SYNC.DEFER_BLOCKING 0x0 ;  /* 0x0000000000007b1d */ /* 0x000fec0000010000 */
[----:B--2---:R0:W-:Y:S04]  /*ede20*/  STL.64 [R1+0x6078], R24 ;  /* 0x0060781801007387 */ /* 0x0041e80000100a00 */
[----:B------:R-:W-:Y:S04]  /*ede30*/  STL [R1+0x6088], R16 ;  /* 0x0060881001007387 */ /* 0x000fe80000100800 */
[----:B------:R-:W2:Y:S01]  /*ede40*/  LDL.LU R23, [R1+0x51a4] ;  /* 0x0051a40001177983 */ /* 0x000ea20000300800 */
[----:B0-----:R-:W-:-:S03]  /*ede50*/  PRMT R24, R12, 0x4210, R16 ;  /* 0x000042100c187816 */ /* 0x001fc60000000010 */
[----:B------:R-:W3:Y:S04]  /*ede60*/  LDL.LU R22, [R1+0x519c] ;  /* 0x00519c0001167983 */ /* 0x000ee80000300800 */
[----:B------:R-:W0:Y:S01]  /*ede70*/  LDS.128 R16, [R2] ;  /* 0x0000000002107984 */ /* 0x000e220000000c00 */
[----:B------:R-:W-:Y:S01]  /*ede80*/  PRMT R25, R7, 0x4210, R5 ;  /* 0x0000421007197816 */ /* 0x000fe20000000005 */
[----:B------:R-:W-:Y:S06]  /*ede90*/  BAR.SYNC.DEFER_BLOCKING 0x0 ;  /* 0x0000000000007b1d */ /* 0x000fec0000010000 */
[----:B------:R-:W4:Y:S04]  /*edea0*/  LDL.LU R13, [R1+0x5144] ;  /* 0x00514400010d7983 */ /* 0x000f280000300800 */
[----:B------:R-:W3:Y:S04]  /*edeb0*/  LDL.LU R7, [R1+0x5140] ;  /* 0x0051400001077983 */ /* 0x000ee80000300800 */
[----:B------:R-:W3:Y:S04]  /*edec0*/  LDL.LU R12, [R1+0x5ac] ;  /* 0x0005ac00010c7983 */ /* 0x000ee80000300800 */
[----:B------:R-:W3:Y:S04]  /*eded0*/  LDL.LU R14, [R1+0x5a8] ;  /* 0x0005a800010e7983 */ /* 0x000ee80000300800 */
[----:B------:R-:W-:Y:S01]  /*edee0*/  STSM.16.M88.4 [R0], R24 ;  /* 0x0000001800007844 */ /* 0x000fe20000000200 */
[----:B------:R-:W-:Y:S06]  /*edef0*/  BAR.SYNC.DEFER_BLOCKING 0x0 ;  /* 0x0000000000007b1d */ /* 0x000fec0000010000 */
[----:B------:R-:W1:Y:S04]  /*edf00*/  LDS.128 R24, [R2] ;  /* 0x0000000002187984 */ /* 0x000e680000000c00 */
[----:B0-----:R0:W-:Y:S04]  /*edf10*/  STL.64 [R1+0x670], R16 ;  /* 0x0006701001007387 */ /* 0x0011e80000100a00 */
[----:B------:R-:W-:Y:S01]  /*edf20*/  STL.64 [R1+0x678], R18 ;  /* 0x0006781201007387 */ /* 0x000fe20000100a00 */
[----:B------:R-:W-:Y:S06]  /*edf30*/  BAR.SYNC.DEFER_BLOCKING 0x0 ;  /* 0x0000000000007b1d */ /* 0x000fec0000010000 */
[----:B0-----:R-:W2:Y:S04]  /*edf40*/  LDL.LU R16, [R1+0x6088] ;  /* 0x0060880001107983 */ /* 0x001ea80000300800 */
[----:B------:R-:W3:Y:S04]  /*edf50*/  LDL.LU R6, [R1+0x5a4] ;  /* 0x0005a40001067983 */ /* 0x000ee80000300800 */
[----:B------:R-:W3:Y:S04]  /*edf60*/  LDL.LU R15, [R1+0x5a0] ;  /* 0x0005a000010f7983 */ /* 0x000ee80000300800 */
[----:B-1----:R-:W-:Y:S04]  /*edf70*/  STL.64 [R1+0x660], R24 ;  /* 0x0006601801007387 */ /* 0x002fe80000100a00 */
[----:B------:R0:W-:Y:S04]  /*edf80*/  STL.64 [R1+0x668], R26 ;  /* 0x0006681a01007387 */ /* 0x0001e80000100a00 */
[----:B0-----:R-:W2:Y:S04]  /*edf90*/  LDL.LU.64 R26, [R1+0x6080] ;  /* 0x00608000011a7983 */ /* 0x001ea80000300a00 */
[----:B------:R-:W4:Y:S04]  /*edfa0*/  LDL.LU.64 R24, [R1+0x6078] ;  /* 0x0060780001187983 */ /* 0x000f280000300a00 */
[----:B------:R2:W-:Y:S01]  /*edfb0*/  STSM.16.M88.4 [R0], R8 ;  /* 0x0000000800007844 */ /* 0x0005e20000000200 */
[----:B------:R-:W-:Y:S01]  /*edfc0*/  BAR.SYNC.DEFER_BLOCKING 0x0 ;  /* 0x0000000000007b1d */ /* 0x000fe20000010000 */
[----:B--2---:R-:W-:-:S02]  /*edfd0*/  PRMT R8, R27, 0x5210, R16 ;  /* 0x000052101b087816 */ /* 0x004fc40000000010 */
[----:B------:R-:W-:Y:S02]  /*edfe0*/  PRMT R9, R26, 0x5210, R5 ;  /* 0x000052101a097816 */ /* 0x000fe40000000005 */
[----:B----4-:R-:W-:Y:S02]  /*edff0*/  PRMT R10, R25, 0x5210, R4 ;  /* 0x00005210190a7816 */ /* 0x010fe40000000004 */
[----:B------:R-:W-:-:S05]  /*ee000*/  PRMT R11, R24, 0x5210, R3 ;  /* 0x00005210180b7816 */ /* 0x000fca0000000003 */
[----:B------:R-:W-:Y:S04]  /*ee010*/  STL.64 [R1+0x6070], R10 ;  /* 0x0060700a01007387 */ /* 0x000fe80000100a00 */
[----:B------:R-:W-:Y:S04]  /*ee020*/  STL.64 [R1+0x6068], R8 ;  /* 0x0060680801007387 */ /* 0x000fe80000100a00 */
[----:B------:R-:W2:Y:S04]  /*ee030*/  LDL.LU R18, [R1+0x218] ;  /* 0x0002180001127983 */ /* 0x000ea80000300800 */
[----:B------:R-:W0:Y:S01]  /*ee040*/  LDS.128 R8, [R2] ;  /* 0x0000000002087984 */ /* 0x000e220000000c00 */
[----:B------:R-:W-:-:S02]  /*ee050*/  LOP3.LUT R5, R23, 0xffff, RZ, 0xc0, !PT ;  /* 0x0000ffff17057812 */ /* 0x000fc400078ec0ff */
[----:B------:R-:W-:Y:S02]  /*ee060*/  LOP3.LUT R3, R13, 0xffff, RZ, 0xc0, !PT ;  /* 0x0000ffff0d037812 */ /* 0x000fe400078ec0ff */
[----:B---3--:R-:W-:Y:S02]  /*ee070*/  LOP3.LUT R4, R22, 0xffff, RZ, 0xc0, !PT ;  /* 0x0000ffff16047812 */ /* 0x008fe400078ec0ff */
[----:B------:R-:W-:Y:S02]  /*ee080*/  LOP3.LUT R7, R7, 0xffff, RZ, 0xc0, !PT ;  /* 0x0000ffff07077812 */ /* 0x000fe400078ec0ff */
[----:B------:R-:W-:Y:S02]  /*ee090*/  PRMT R16, R6, 0x4210, R3 ;  /* 0x0000421006107816 */ /* 0x000fe40000000003 */
[----:B------:R-:W-:Y:S01]  /*ee0a0*/  PRMT R6, R15, 0x4210, R7 ;  /* 0x000042100f067816 */ /* 0x000fe20000000007 */
[----:B0-----:R-:W-:Y:S01]  /*ee0b0*/  IMAD.MOV.U32 R15, RZ, RZ, R9 ;  /* 0x000000ffff0f7224 */ /* 0x001fe200078e0009 */
[----:B--2---:R-:W-:Y:S04]  /*ee0c0*/  STL [R1+0x6064], R18 ;  /* 0x0060641201007387 */ /* 0x004fe80000100800 */
[----:B------:R-:W2:Y:S04]  /*ee0d0*/  LDL.LU R29, [R1+0x210] ;  /* 0x00021000011d7983 */ /* 0x000ea80000300800 */
[----:B------:R-:W3:Y:S04]  /*ee0e0*/  LDL.LU R28, [R1+0x214] ;  /* 0x00021400011c7983 */ /* 0x000ee80000300800 */
[----:B------:R-:W4:Y:S04]  /*ee0f0*/  LDL.LU R27, [R1+0x20bc] ;  /* 0x0020bc00011b7983 */ /* 0x000f280000300800 */
[----:B------:R-:W3:Y:S04]  /*ee100*/  LDL.LU R26, [R1+0x20b8] ;  /* 0x0020b800011a7983 */ /* 0x000ee80000300800 */
[----:B------:R-:W4:Y:S04]  /*ee110*/  LDL.LU R25, [R1+0x1f3c] ;  /* 0x001f3c0001197983 */ /* 0x000f280000300800 */
[----:B------:R-:W4:Y:S04]  /*ee120*/  LDL.LU R24, [R1+0x1f38] ;  /* 0x001f380001187983 */ /* 0x000f280000300800 */
[----:B------:R-:W4:Y:S04]  /*ee130*/  LDL.LU R23, [R1+0x5bc] ;  /* 0x0005bc0001177983 */ /* 0x000f280000300800 */
[----:B------:R-:W4:Y:S04]  /*ee140*/  LDL.LU R22, [R1+0x5b8] ;  /* 0x0005b80001167983 */ /* 0x000f280000300800 */
[----:B------:R-:W4:Y:S04]  /*ee150*/  LDL.LU R13, [R1+0x5b4] ;  /* 0x0005b400010d7983 */ /* 0x000f280000300800 */
[----:B------:R-:W-:Y:S04]  /*ee160*/  STL [R1+0x650], R8 ;  /* 0x0006500801007387 */ /* 0x000fe80000100800 */
[----:B------:R0:W-:Y:S04]  /*ee170*/  STL.64 [R1+0x658], R10 ;  /* 0x0006580a01007387 */ /* 0x0001e80000100a00 */
[----:B0-----:R-:W2:Y:S04]  /*ee180*/  LDL.LU.64 R10, [R1+0x6070] ;  /* 0x00607000010a7983 */ /* 0x001ea80000300a00 */
[----:B------:R-:W2:Y:S01]  /*ee190*/  LDL.LU.64 R8, [R1+0x6068] ;  /* 0x0060680001087983 */ /* 0x000ea20000300a00 */
[----:B------:R-:W-:Y:S01]  /*ee1a0*/  BAR.SYNC.DEFER_BLOCKING 0x0 ;  /* 0x0000000000007b1d */ /* 0x000fe20000010000 */
[----:B------:R-:W-:-:S02]  /*ee1b0*/  PRMT R18, R12, 0x4210, R5 ;  /* 0x000042100c127816 */ /* 0x000fc40000000005 */
[----:B------:R-:W-:-:S03]  /*ee1c0*/  PRMT R17, R14, 0x4210, R4 ;  /* 0x000042100e117816 */ /* 0x000fc60000000004 */
[----:B------:R-:W4:Y:S04]  /*ee1d0*/  LDL.LU R12, [R1+0x5b0] ;  /* 0x0005b000010c7983 */ /* 0x000f280000300800 */
[----:B------:R-:W4:Y:S04]  /*ee1e0*/  LDL.LU R14, [R1+0x19c] ;  /* 0x00019c00010e7983 */ /* 0x000f280000300800 */
[----:B------:R-:W-:Y:S04]  /*ee1f0*/  STL [R1+0x5c34], R15 ;  /* 0x005c340f01007387 */ /* 0x000fe80000100800 */
[----:B--2---:R0:W-:Y:S02]  /*ee200*/  STSM.16.M88.4 [R0], R8 ;  /* 0x0000000800007844 */ /* 0x0041e40000000200 */
[----:B0-----:R-:W-:-:S02]  /*ee210*/  IMAD.MOV.U32 R8, RZ, RZ, R18 ;  /* 0x000000ffff087224 */ /* 0x001fc400078e0012 */
[----:B------:R-:W-:Y:S02]  /*ee220*/  IMAD.MOV.U32 R9, RZ, RZ, R17 ;  /* 0x000000ffff097224 */ /* 0x000fe400078e0011 */
[----:B------:R-:W-:Y:S01]  /*ee230*/  IMAD.MOV.U32 R10, RZ, RZ, R16 ;  /* 0x000000ffff0a7224 */ /* 0x000fe200078e0010 */
[----:B------:R-:W-:Y:S06]  /*ee240*/  BAR.SYNC.DEFER_BLOCKING 0x0 ;  /* 0x0000000000007b1d */ /* 0x000fec0000010000 */
[----:B------:R-:W0:Y:S04]  /*ee250*/  LDS.128 R16, [R2] ;  /* 0x0000000002107984 */ /* 0x000e280000000c00 */
[----:B0-----:R-:W-:Y:S04]  /*ee260*/  STL.64 [R1+0x640], R16 ;  /* 0x0006401001007387 */ /* 0x001fe80000100a00 */
[----:B------:R0:W-:Y:S04]  /*ee270*/  STL [R1+0x648], R18 ;  /* 0x0006481201007387 */ /* 0x0001e80000100800 */
[----:B0-----:R-:W2:Y:S01]  /*ee280*/  LDL.LU R18, [R1+0x6064] ;  /* 0x0060640001127983 */ /* 0x001ea20000300800 */
[----:B------:R-:W-:Y:S01]  /*ee290*/  IMAD.MOV.U32 R11, RZ, RZ, R6 ;  /* 0x000000ffff0b7224 */ /* 0x000fe200078e0006 */
[----:B------:R-:W-:Y:S01]  /*ee2a0*/  BAR.SYNC.DEFER_BLOCKING 0x0 ;  /* 0x0000000000007b1d */ /* 0x000fe20000010000 */
[----:B------:R-:W-:-:S05]  /*ee2b0*/  IMAD.MOV.U32 R6, RZ, RZ, R19 ;  /* 0x000000ffff067224 */ /* 0x000fca00078e0013 */
[----:B------:R-:W4:Y:S04]  /*ee2c0*/  LDL.LU R19, [R1+0x220] ;  /* 0x0002200001137983 */ /* 0x000f280000300800 */
[----:B------:R2:W-:Y:S02]  /*ee2d0*/  STSM.16.M88.4 [R0], R8 ;  /* 0x0000000800007844 */ /* 0x0005e40000000200 */
[----:B--2---:R-:W-:Y:S02]  /*ee2e0*/  PRMT R8, R18, 0x5210, R5 ;  /* 0x0000521012087816 */ /* 0x004fe40000000005 */
[----:B------:R-:W2:Y:S01]  /*ee2f0*/  LDL.LU R18, [R1+0x224] ;  /* 0x0002240001127983 */ /* 0x000ea20000300800 */
[----:B------:R-:W-:Y:S02]  /*ee300*/  PRMT R9, R29, 0x5210, R4 ;  /* 0x000052101d097816 */ /* 0x000fe40000000004 */
[----:B---3--:R-:W-:-:S02]  /*ee310*/  LOP3.LUT R5, R26, 0xffff, RZ, 0xc0, !PT ;  /* 0x0000ffff1a057812 */ /* 0x008fc400078ec0ff */
[----:B----4-:R-:W-:Y:S02]  /*ee320*/  LOP3.LUT R4, R25, 0xffff, RZ, 0xc0, !PT ;  /* 0x0000ffff19047812 */ /* 0x010fe400078ec0ff */
[----:B------:R-:W-:Y:S02]  /*ee330*/  PRMT R10, R28, 0x5210, R3 ;  /* 0x000052101c0a7816 */ /* 0x000fe40000000003 */
[----:B------:R-:W-:Y:S02]  /*ee340*/  LOP3.LUT R15, R27, 0xffff, RZ, 0xc0, !PT ;  /* 0x0000ffff1b0f7812 */ /* 0x000fe400078ec0ff */
[----:B------:R-:W-:Y:S02]  /*ee350*/  PRMT R17, R22, 0x4210, R5 ;  /* 0x0000421016117816 */ /* 0x000fe40000000005 */
[----:B------:R-:W-:Y:S01]  /*ee360*/  PRMT R11, R14, 0x5210, R7 ;  /* 0x000052100e0b7816 */ /* 0x000fe20000000007 */
[----:B------:R-:W-:Y:S01]  /*ee370*/  BAR.SYNC.DEFER_BLOCKING 0x0 ;  /* 0x0000000000007b1d */ /* 0x000fe20000010000 */
[----:B------:R-:W-:-:S02]  /*ee380*/  LOP3.LUT R3, R24, 0xffff, RZ, 0xc0, !PT ;  /* 0x0000ffff18037812 */ /* 0x000fc400078ec0ff */
[----:B------:R-:W-:-:S03]  /*ee390*/  PRMT R16, R23, 0x4210, R15 ;  /* 0x0000421017107816 */ /* 0x000fc6000000000f */
[----:B--2---:R0:W-:Y:S04]  /*ee3a0*/  STL.64 [R1+0x6050], R18 ;  /* 0x0060501201007387 */ /* 0x0041e80000100a00 */
[----:B------:R-:W2:Y:S04]  /*ee3b0*/  LDL.LU R29, [R1+0x21c] ;  /* 0x00021c00011d7983 */ /* 0x000ea80000300800 */
[----:B------:R-:W3:Y:S04]  /*ee3c0*/  LDL.LU R28, [R1+0x198] ;  /* 0x00019800011c7983 */ /* 0x000ee80000300800 */
[----:B------:R-:W4:Y:S01]  /*ee3d0*/  LDL.LU R27, [R1+0x51b8] ;  /* 0x0051b800011b7983 */ /* 0x000f220000300800 */
[----:B0-----:R-:W-:-:S03]  /*ee3e0*/  PRMT R18, R13, 0x4210, R4 ;  /* 0x000042100d127816 */ /* 0x001fc60000000004 */
[----:B------:R-:W-:Y:S04]  /*ee3f0*/  STL [R1+0x6060], R6 ;  /* 0x0060600601007387 */ /* 0x000fe80000100800 */
[----:B------:R-:W-:Y:S04]  /*ee400*/  STL.64 [R1+0x6058], R4 ;  /* 0x0060580401007387 */ /* 0x000fe80000100a00 */
[----:B------:R-:W0:Y:S01]  /*ee410*/  LDS.128 R4, [R2] ;  /* 0x0000000002047984 */ /* 0x000e220000000c00 */
[----:B------:R-:W-:Y:S01]  /*ee420*/  PRMT R19, R12, 0x4210, R3 ;  /* 0x000042100c137816 */ /* 0x000fe20000000003 */
[----:B------:R-:W-:Y:S06]  /*ee430*/  BAR.SYNC.DEFER_BLOCKING 0x0 ;  /* 0x0000000000007b1d */ /* 0x000fec0000010000 */
[----:B------:R-:W4:Y:S04]  /*ee440*/  LDL.LU R26, [R1+0x51b4] ;  /* 0x0051b400011a7983 */ /* 0x000f280000300800 */
[----:B------:R-:W2:Y:S04]  /*ee450*/  LDL.LU R25, [R1+0x5164] ;  /* 0x0051640001197983 */ /* 0x000ea80000300800 */
[----:B------:R-:W4:Y:S04]  /*ee460*/  LDL.LU R13, [R1+0x5160] ;  /* 0x00516000010d7983 */ /* 0x000f280000300800 */
[----:B------:R-:W4:Y:S04]  /*ee470*/  LDL.LU R24, [R1+0x5c8] ;  /* 0x0005c80001187983 */ /* 0x000f280000300800 */
[----:B------:R-:W-:Y:S01]  /*ee480*/  STSM.16.M88.4 [R0], R16 ;  /* 0x0000001000007844 */ /* 0x000fe20000000200 */
[----:B------:R-:W-:Y:S06]  /*ee490*/  BAR.SYNC.DEFER_BLOCKING 0x0 ;  /* 0x0000000000007b1d */ /* 0x000fec0000010000 */
[----:B------:R-:W4:Y:S01]  /*ee4a0*/  LDL.LU R23, [R1+0x5c0] ;  /* 0x0005c00001177983 */ /* 0x000f220000300800 */
[----:B0-----:R-:W-:-:S03]  /*ee4b0*/  IMAD.MOV.U32 R14, RZ, RZ, R5 ;  /* 0x000000ffff0e7224 */ /* 0x001fc600078e0005 */
[----:B------:R-:W4:Y:S04]  /*ee4c0*/  LDL.LU R22, [R1+0x5c4] ;  /* 0x0005c40001167983 */ /* 0x000f280000300800 */
[----:B------:R-:W4:Y:S04]  /*ee4d0*/  LDL.LU R12, [R1+0x570] ;  /* 0x00057000010c7983 */ /* 0x000f280000300800 */
[----:B------:R-:W0:Y:S04]  /*ee4e0*/  LDS.128 R16, [R2] ;  /* 0x0000000002107984 */ /* 0x000e280000000c00 */
[----:B------:R-:W-:Y:S04]  /*ee4f0*/  STL [R1+0x630], R4 ;  /* 0x0006300401007387 */ /* 0x000fe80000100800 */
[----:B------:R1:W-:Y:S01]  /*ee500*/  STL.64 [R1+0x638], R6 ;  /* 0x0006380601007387 */ /* 0x0003e20000100a00 */
[----:B------:R-:W-:Y:S06]  /*ee510*/  BAR.SYNC.DEFER_BLOCKING 0x0 ;  /* 0x0000000000007b1d */ /* 0x000fec0000010000 */
[----:B-1----:R-:W4:Y:S04]  /*ee520*/  LDL.LU R6, [R1+0x6060] ;  /* 0x0060600001067983 */ /* 0x002f280000300800 */
[----:B------:R-:W4:Y:S04]  /*ee530*/  LDL.LU.64 R4, [R1+0x6058] ;  /* 0x0060580001047983 */ /* 0x000f280000300a00 */
[----:B------:R-:W-:Y:S04]  /*ee540*/  STL [R1+0x5b48], R14 ;  /* 0x005b480e01007387 */ /* 0x000fe80000100800 */
[----:B0-----:R-:W-:Y:S01]  /*ee550*/  STL.64 [R1+0x620], R16 ;  /* 0x0006201001007387 */ /* 0x001fe20000100a00 */
[----:B------:R-:W-:-:S03]  /*ee560*/  IMAD.MOV.U32 R7, RZ, RZ, R19 ;  /* 0x000000ffff077224 */ /* 0x000fc600078e0013 */
[----:B------:R0:W-:Y:S04]  /*ee570*/  STL [R1+0x628], R18 ;  /* 0x0006281201007387 */ /* 0x0001e80000100800 */
[----:B0-----:R-:W4:Y:S04]  /*ee580*/  LDL.LU.64 R18, [R1+0x6050] ;  /* 0x0060500001127983 */ /* 0x001f280000300a00 */
[----:B------:R3:W-:Y:S04]  /*ee590*/  STSM.16.M88.4 [R0], R8 ;  /* 0x0000000800007844 */ /* 0x0007e80000000200 */
[----:B------:R-:W-:Y:S01]  /*ee5a0*/  STL [R1+0x5b44], R7 ;  /* 0x005b440701007387 */ /* 0x000fe20000100800 */
[----:B---3--:R-:W-:-:S02]  /*ee5b0*/  PRMT R11, R28, 0x5210, R3 ;  /* 0x000052101c0b7816 */ /* 0x008fc40000000003 */
[----:B--2---:R-:W-:Y:S02]  /*ee5c0*/  LOP3.LUT R3, R25, 0xffff, RZ, 0xc0, !PT ;  /* 0x0000ffff19037812 */ /* 0x004fe400078ec0ff */
[----:B----4-:R-:W-:-:S05]  /*ee5d0*/  PRMT R10, R29, 0x5210, R4 ;  /* 0x000052101d0a7816 */ /* 0x010fca0000000004 */
[----:B------:R-:W-:Y:S01]  /*ee5e0*/  STL.64 [R1+0x6048], R10 ;  /* 0x0060480a01007387 */ /* 0x000fe20000100a00 */
[----:B------:R-:W-:Y:S02]  /*ee5f0*/  LOP3.LUT R4, R26, 0xffff, RZ, 0xc0, !PT ;  /* 0x0000ffff1a047812 */ /* 0x000fe400078ec0ff */
[----:B------:R-:W-:Y:S02]  /*ee600*/  PRMT R8, R19, 0x5210, R15 ;  /* 0x0000521013087816 */ /* 0x000fe4000000000f */
[----:B------:R-:W-:-:S05]  /*ee610*/  PRMT R9, R18, 0x5210, R5 ;  /* 0x0000521012097816 */ /* 0x000fca0000000005 */
[----:B------:R-:W-:Y:S01]  /*ee620*/  STL.64 [R1+0x6040], R8 ;  /* 0x0060400801007387 */ /* 0x000fe20000100a00 */
[----:B------:R-:W-:-:S03]  /*ee630*/  LOP3.LUT R5, R27, 0xffff, RZ, 0xc0, !PT ;  /* 0x0000ffff1b057812 */ /* 0x000fc600078ec0ff */
[----:B------:R-:W2:Y:S04]  /*ee640*/  LDL.LU R19, [R1+0x230] ;  /* 0x0002300001137983 */ /* 0x000ea80000300800 */
[----:B------:R-:W2:Y:S04]  /*ee650*/  LDL.LU R18, [R1+0x22c] ;  /* 0x00022c0001127983 */ /* 0x000ea80000300800 */
[----:B------:R-:W3:Y:S04]  /*ee660*/  LDL.LU R29, [R1+0x228] ;  /* 0x00022800011d7983 */ /* 0x000ee80000300800 */
[----:B------:R-:W4:Y:S04]  /*ee670*/  LDL.LU R28, [R1+0x210c] ;  /* 0x00210c00011c7983 */ /* 0x000f280000300800 */
[----:B------:R-:W4:Y:S04]  /*ee680*/  LDL.LU R27, [R1+0x2108] ;  /* 0x00210800011b7983 */ /* 0x000f280000300800 */
[----:B------:R-:W4:Y:S04]  /*ee690*/  LDL.LU R26, [R1+0x1f7c] ;  /* 0x001f7c00011a7983 */ /* 0x000f280000300800 */
[----:B------:R-:W4:Y:S04]  /*ee6a0*/  LDL.LU R25, [R1+0x1f78] ;  /* 0x001f780001197983 */ /* 0x000f280000300800 */
[----:B------:R-:W3:Y:S01]  /*ee6b0*/  LDL.LU R17, [R1+0x5d8] ;  /* 0x0005d80001117983 */ /* 0x000ee20000300800 */
[----:B------:R-:W-:Y:S06]  /*ee6c0*/  BAR.SYNC.DEFER_BLOCKING 0x0 ;  /* 0x0000000000007b1d */ /* 0x000fec0000010000 */
[----:B------:R-:W0:Y:S01]  /*ee6d0*/  LDS.128 R8, [R2] ;  /* 0x0000000002087984 */ /* 0x000e220000000c00 */
[----:B------:R-:W-:-:S02]  /*ee6e0*/  PRMT R20, R24, 0x4210, R5 ;  /* 0x0000421018147816 */ /* 0x000fc40000000005 */
[----:B------:R-:W-:Y:S01]  /*ee6f0*/  PRMT R16, R23, 0x4210, R4 ;  /* 0x0000421017107816 */ /* 0x000fe20000000004 */
[----:B0-----:R-:W-:Y:S01]  /*ee700*/  IMAD.MOV.U32 R14, RZ, RZ, R8 ;  /* 0x000000ffff0e7224 */ /* 0x001fe200078e0008 */
[----:B------:R-:W-:Y:S01]  /*ee710*/  LOP3.LUT R13, R13, 0xffff, RZ, 0xc0, !PT ;  /* 0x0000ffff0d0d7812 */ /* 0x000fe200078ec0ff */
[----:B--2---:R-:W-:Y:S04]  /*ee720*/  STL.64 [R1+0x6038], R18 ;  /* 0x0060381201007387 */ /* 0x004fe80000100a00 */
[----:B---3--:R-:W-:Y:S04]  /*ee730*/  STL [R1+0x6034], R17 ;  /* 0x0060341101007387 */ /* 0x008fe80000100800 */
[----:B------:R-:W2:Y:S04]  /*ee740*/  LDL.LU R24, [R1+0x5d4] ;  /* 0x0005d40001187983 */ /* 0x000ea80000300800 */
[----:B------:R-:W3:Y:S04]  /*ee750*/  LDL.LU R23, [R1+0x5d0] ;  /* 0x0005d00001177983 */ /* 0x000ee80000300800 */
[----:B------:R-:W-:Y:S04]  /*ee760*/  STL [R1+0x614], R9 ;  /* 0x0006140901007387 */ /* 0x000fe80000100800 */
[----:B------:R0:W-:Y:S04]  /*ee770*/  STL.64 [R1+0x618], R10 ;  /* 0x0006180a01007387 */ /* 0x0001e80000100a00 */
[----:B0-----:R-:W4:Y:S04]  /*ee780*/  LDL.LU.64 R10, [R1+0x6048] ;  /* 0x00604800010a7983 */ /* 0x001f280000300a00 */
[----:B------:R-:W4:Y:S01]  /*ee790*/  LDL.LU.64 R8, [R1+0x6040] ;  /* 0x0060400001087983 */ /* 0x000f220000300a00 */
[----:B------:R-:W-:Y:S01]  /*ee7a0*/  BAR.SYNC.DEFER_BLOCKING 0x0 ;  /* 0x0000000000007b1d */ /* 0x000fe20000010000 */
[----:B------:R-:W-:-:S02]  /*ee7b0*/  PRMT R15, R22, 0x4210, R3 ;  /* 0x00004210160f7816 */ /* 0x000fc40000000003 */
[----:B------:R-:W-:-:S03]  /*ee7c0*/  PRMT R7, R12, 0x4210, R13 ;  /* 0x000042100c077816 */ /* 0x000fc6000000000d */
[----:B------:R-:W3:Y:S04]  /*ee7d0*/  LDL.LU R22, [R1+0x5cc] ;  /* 0x0005cc0001167983 */ /* 0x000ee80000300800 */
[----:B------:R-:W3:Y:S04]  /*ee7e0*/  LDL.LU R12, [R1+0x18c] ;  /* 0x00018c00010c7983 */ /* 0x000ee80000300800 */
[----:B------:R-:W-:Y:S04]  /*ee7f0*/  STL [R1+0x5b70], R14 ;  /* 0x005b700e01007387 */ /* 0x000fe80000100800 */
[----:B----4-:R0:W-:Y:S02]  /*ee800*/  STSM.16.M88.4 [R0], R8 ;  /* 0x0000000800007844 */ /* 0x0101e40000000200 */
[----:B0-----:R-:W-:Y:S01]  /*ee810*/  IMAD.MOV.U32 R9, RZ, RZ, R16 ;  /* 0x000000ffff097224 */ /* 0x001fe200078e0010 */
[----:B------:R-:W-:Y:S06]  /*ee820*/  BAR.SYNC.DEFER_BLOCKING 0x0 ;  /* 0x0000000000007b1d */ /* 0x000fec0000010000 */
[----:B------:R-:W0:Y:S04]  /*ee830*/  LDS.128 R16, [R2] ;  /* 0x0000000002107984 */ /* 0x000e280000000c00 */
[----:B0-----:R-:W-:Y:S04]  /*ee840*/  STL [R1+0x604], R17 ;  /* 0x0006041101007387 */ /* 0x001fe80000100800 */
[----:B------:R0:W-:Y:S04]  /*ee850*/  STL.64 [R1+0x608], R18 ;  /* 0x0006081201007387 */ /* 0x0001e80000100a00 */
[----:B0-----:R-:W4:Y:S01]  /*ee860*/  LDL.LU.64 R18, [R1+0x6038] ;  /* 0x0060380001127983 */ /* 0x001f220000300a00 */
[----:B------:R-:W-:-:S02]  /*ee870*/  IMAD.MOV.U32 R11, RZ, RZ, R7 ;  /* 0x000000ffff0b7224 */ /* 0x000fc400078e0007 */
[----:B------:R-:W-:Y:S01]  /*ee880*/  IMAD.MOV.U32 R8, RZ, RZ, R20 ;  /* 0x000000ffff087224 */ /* 0x000fe200078e0014 */
[----:B------:R-:W2:Y:S01]  /*ee890*/  LDL.LU R17, [R1+0x6034] ;  /* 0x0060340001117983 */ /* 0x000ea20000300800 */
[----:B------:R-:W-:Y:S01]  /*ee8a0*/  IMAD.MOV.U32 R10, RZ, RZ, R15 ;  /* 0x000000ffff0a7224 */ /* 0x000fe200078e000f */
[----:B------:R-:W-:Y:S01]  /*ee8b0*/  BAR.SYNC.DEFER_BLOCKING 0x0 ;  /* 0x0000000000007b1d */ /* 0x000fe20000010000 */
[----:B------:R-:W-:-:S05]  /*ee8c0*/  IMAD.MOV.U32 R7, RZ, RZ, R16 ;  /* 0x000000ffff077224 */ /* 0x000fca00078e0010 */
[----:B------:R-:W-:Y:S04]  /*ee8d0*/  STL.64 [R1+0x5b68], R6 ;  /* 0x005b680601007387 */ /* 0x000fe80000100a00 */
[----:B------:R-:W3:Y:S04]  /*ee8e0*/  LDL.LU R20, [R1+0x23c] ;  /* 0x00023c0001147983 */ /* 0x000ee80000300800 */
[----:B------:R4:W-:Y:S02]  /*ee8f0*/  STSM.16.M88.4 [R0], R8 ;  /* 0x0000000800007844 */ /* 0x0009e40000000200 */
[----:B----4-:R-:W-:-:S02]  /*ee900*/  PRMT R8, R19, 0x5210, R5 ;  /* 0x0000521013087816 */ /* 0x010fc40000000005 */
[----:B------:R-:W-:Y:S01]  /*ee910*/  PRMT R9, R18, 0x5210, R4 ;  /* 0x0000521012097816 */ /* 0x000fe20000000004 */
[----:B------:R-:W4:Y:S04]  /*ee920*/  LDL.LU R19, [R1+0x238] ;  /* 0x0002380001137983 */ /* 0x000f280000300800 */
[----:B------:R-:W4:Y:S01]  /*ee930*/  LDL.LU R18, [R1+0x240] ;  /* 0x0002400001127983 */ /* 0x000f220000300800 */
[----:B------:R-:W-:Y:S02]  /*ee940*/  PRMT R10, R29, 0x5210, R3 ;  /* 0x000052101d0a7816 */ /* 0x000fe40000000003 */
[----:B------:R-:W-:Y:S02]  /*ee950*/  LOP3.LUT R6, R28, 0xffff, RZ, 0xc0, !PT ;  /* 0x0000ffff1c067812 */ /* 0x000fe400078ec0ff */
[----:B------:R-:W-:-:S02]  /*ee960*/  LOP3.LUT R5, R27, 0xffff, RZ, 0xc0, !PT ;  /* 0x0000ffff1b057812 */ /* 0x000fc400078ec0ff */
[----:B------:R-:W-:Y:S02]  /*ee970*/  LOP3.LUT R4, R26, 0xffff, RZ, 0xc0, !PT ;  /* 0x0000ffff1a047812 */ /* 0x000fe400078ec0ff */
[----:B------:R-:W-:Y:S02]  /*ee980*/  LOP3.LUT R3, R25, 0xffff, RZ, 0xc0, !PT ;  /* 0x0000ffff19037812 */ /* 0x000fe400078ec0ff */
[----:B--2---:R-:W-:Y:S02]  /*ee990*/  PRMT R16, R17, 0x4210, R6 ;  /* 0x0000421011107816 */ /* 0x004fe40000000006 */
[----:B------:R-:W-:Y:S02]  /*ee9a0*/  PRMT R17, R24, 0x4210, R5 ;  /* 0x0000421018117816 */ /* 0x000fe40000000005 */
[----:B---3--:R-:W-:Y:S01]  /*ee9b0*/  PRMT R11, R12, 0x5210, R13 ;  /* 0x000052100c0b7816 */ /* 0x008fe2000000000d */
[----:B------:R-:W-:Y:S06]  /*ee9c0*/  BAR.SYNC.DEFER_BLOCKING 0x0 ;  /* 0x0000000000007b1d */ /* 0x000fec0000010000 */
[----:B----4-:R0:W-:Y:S04]  /*ee9d0*/  STL.64 [R1+0x6020], R18 ;  /* 0x0060201201007387 */ /* 0x0101e80000100a00 */
[----:B------:R-:W2:Y:S04]  /*ee9e0*/  LDL.LU R29, [R1+0x188] ;  /* 0x00018800011d7983 */ /* 0x000ea80000300800 */
[----:B------:R-:W3:Y:S04]  /*ee9f0*/  LDL.LU R28, [R1+0x51d0] ;  /* 0x0051d000011c7983 */ /* 0x000ee80000300800 */
[----:B------:R-:W4:Y:S01]  /*eea00*/  LDL.LU R27, [R1+0x51cc] ;  /* 0x0051cc00011b7983 */ /* 0x000f220000300800 */
[----:B0-----:R-:W-:-:S03]  /*eea10*/  PRMT R18, R23, 0x4210, R4 ;  /* 0x0000421017127816 */ /* 0x001fc60000000004 */
[----:B------:R-:W4:Y:S04]  /*eea20*/  LDL.LU R26, [R1+0x517c] ;  /* 0x00517c00011a7983 */ /* 0x000f280000300800 */
[----:B------:R-:W4:Y:S04]  /*eea30*/  LDL.LU R25, [R1+0x5178] ;  /* 0x0051780001197983 */ /* 0x000f280000300800 */
[----:B------:R-:W-:Y:S04]  /*eea40*/  STL [R1+0x6030], R6 ;  /* 0x0060300601007387 */ /* 0x000fe80000100800 */
[----:B------:R-:W-:Y:S04]  /*eea50*/  STL.64 [R1+0x6028], R4 ;  /* 0x0060280401007387 */ /* 0x000fe80000100a00 */
[----:B------:R-:W0:Y:S01]  /*eea60*/  LDS.128 R4, [R2] ;  /* 0x0000000002047984 */ /* 0x000e220000000c00 */
[----:B------:R-:W-:Y:S01]  /*eea70*/  PRMT R19, R22, 0x4210, R3 ;  /* 0x0000421016137816 */ /* 0x000fe20000000003 */
[----:B------:R-:W-:Y:S06]  /*eea80*/  BAR.SYNC.DEFER_BLOCKING 0x0 ;  /* 0x0000000000007b1d */ /* 0x000fec0000010000 */
[----:B------:R-:W4:Y:S04]  /*eea90*/  LDL.LU R24, [R1+0x19dc] ;  /* 0x0019dc0001187983 */ /* 0x000f280000300800 */
[----:B------:R-:W4:Y:S04]  /*eeaa0*/  LDL.LU R23, [R1+0x19d8] ;  /* 0x0019d80001177983 */ /* 0x000f280000300800 */
[----:B------:R-:W4:Y:S04]  /*eeab0*/  LDL.LU R12, [R1+0x19cc] ;  /* 0x0019cc00010c7983 */ /* 0x000f280000300800 */
[----:B------:R-:W4:Y:S04]  /*eeac0*/  LDL.LU R22, [R1+0x5dc] ;  /* 0x0005dc0001167983 */ /* 0x000f280000300800 */
[----:B------:R-:W-:Y:S01]  /*eead0*/  STSM.16.M88.4 [R0], R16 ;  /* 0x0000001000007844 */ /* 0x000fe20000000200 */
[----:B------:R-:W-:Y:S06]  /*eeae0*/  BAR.SYNC.DEFER_BLOCKING 0x0 ;  /* 0x0000000000007b1d */ /* 0x000fec0000010000 */
[----:B------:R-:W1:Y:S01]  /*eeaf0*/  LDS.128 R16, [R2] ;  /* 0x0000000002107984 */ /* 0x000e620000000c00 */
[----:B0-----:R-:W-:-:S03]  /*eeb00*/  IMAD.MOV.U32 R13, RZ, RZ, R7 ;  /* 0x000000ffff0d7224 */ /* 0x001fc600078e0007 */
[----:B------:R-:W-:Y:S04]  /*eeb10*/  STL.64 [R1+0x5f0], R4 ;  /* 0x0005f00401007387 */ /* 0x000fe80000100a00 */
[----:B------:R0:W-:Y:S01]  /*eeb20*/  STL [R1+0x5f8], R6 ;  /* 0x0005f80601007387 */ /* 0x0001e20000100800 */
[----:B------:R-:W-:Y:S06]  /*eeb30*/  BAR.SYNC.DEFER_BLOCKING 0x0 ;  /* 0x0000000000007b1d */ /* 0x000fec0000010000 */
[----:B0-----:R-:W3:Y:S04]  /*eeb40*/  LDL.LU R6, [R1+0x6030] ;  /* 0x0060300001067983 */ /* 0x001ee80000300800 */
[----:B------:R-:W4:Y:S04]  /*eeb50*/  LDL.LU.64 R4, [R1+0x6028] ;  /* 0x0060280001047983 */ /* 0x000f280000300a00 */
[----:B------:R-:W-:Y:S04]  /*eeb60*/  STL [R1+0x5ad8], R13 ;  /* 0x005ad80d01007387 */ /* 0x000fe80000100800 */
[----:B-1----:R-:W-:Y:S04]  /*eeb70*/  STL.64 [R1+0x5e0], R16 ;  /* 0x0005e01001007387 */ /* 0x002fe80000100a00 */
[----:B------:R0:W-:Y:S04]  /*eeb80*/  STL.64 [R1+0x5e8], R18 ;  /* 0x0005e81201007387 */ /* 0x0001e80000100a00 */
[----:B0-----:R-:W4:Y:S04]  /*eeb90*/  LDL.LU.64 R18, [R1+0x6020] ;  /* 0x0060200001127983 */ /* 0x001f280000300a00 */
[----:B------:R2:W-:Y:S02]  /*eeba0*/  STSM.16.M88.4 [R0], R8 ;  /* 0x0000000800007844 */ /* 0x0005e40000000200 */
[----:B--2---:R-:W-:-:S02]  /*eebb0*/  PRMT R11, R29, 0x5210, R3 ;  /* 0x000052101d0b7816 */ /* 0x004fc40000000003 */
[----:B---3--:R-:W-:Y:S02]  /*eebc0*/  PRMT R8, R20, 0x5210, R6 ;  /* 0x0000521014087816 */ /* 0x008fe40000000006 */
[----:B----4-:R-:W-:Y:S02]  /*eebd0*/  PRMT R10, R18, 0x5210, R4 ;  /* 0x00005210120a7816 */ /* 0x010fe40000000004 */
[----:B------:R-:W-:-:S03]  /*eebe0*/  PRMT R9, R19, 0x5210, R5 ;  /* 0x0000521013097816 */ /* 0x000fc60000000005 */
[----:B------:R-:W-:Y:S04]  /*eebf0*/  STL.64 [R1+0x6018], R10 ;  /* 0x0060180a01007387 */ /* 0x000fe80000100a00 */
[----:B------:R-:W-:Y:S04]  /*eec00*/  STL.64 [R1+0x6010], R8 ;  /* 0x0060100801007387 */ /* 0x000fe80000100a00 */
[----:B------:R-:W2:Y:S04]  /*eec10*/  LDL.LU R20, [R1+0x24c] ;  /* 0x00024c0001147983 */ /* 0x000ea80000300800 */
[----:B------:R-:W3:Y:S04]  /*eec20*/  LDL.LU R19, [R1+0x248] ;  /* 0x0002480001137983 */ /* 0x000ee80000300800 */
[----:B------:R-:W3:Y:S01]  /*eec30*/  LDL.LU R18, [R1+0x250] ;  /* 0x0002500001127983 */ /* 0x000ee20000300800 */
[----:B------:R-:W-:Y:S06]  /*eec40*/  BAR.SYNC.DEFER_BLOCKING 0x0 ;  /* 0x0000000000007b1d */ /* 0x000fec0000010000 */
[----:B------:R-:W0:Y:S01]  /*eec50*/  LDS.128 R8, [R2] ;  /* 0x0000000002087984 */ /* 0x000e220000000c00 */
[----:B------:R-:W-:-:S02]  /*eec60*/  LOP3.LUT R5, R28, 0xffff, RZ, 0xc0, !PT ;  /* 0x0000ffff1c057812 */ /* 0x000fc400078ec0ff */
[----:B------:R-:W-:Y:S02]  /*eec70*/  LOP3.LUT R4, R27, 0xffff, RZ, 0xc0, !PT ;  /* 0x0000ffff1b047812 */ /* 0x000fe400078ec0ff */
[----:B------:R-:W-:Y:S01]  /*eec80*/  LOP3.LUT R7, R25, 0xffff, RZ, 0xc0, !PT ;  /* 0x0000ffff19077812 */ /* 0x000fe200078ec0ff */
[----:B0-----:R-:W-:Y:S01]  /*eec90*/  IMAD.MOV.U32 R13, RZ, RZ, R10 ;  /* 0x000000ffff0d7224 */ /* 0x001fe200078e000a */
[----:B---3--:R-:W-:Y:S04]  /*eeca0*/  STL.64 [R1+0x6008], R18 ;  /* 0x0060081201007387 */ /* 0x008fe80000100a00 */
[----:B------:R-:W3:Y:S04]  /*eecb0*/  LDL.LU R29, [R1+0x2148] ;  /* 0x00214800011d7983 */ /* 0x000ee80000300800 */
[----:B------:R-:W4:Y:S04]  /*eecc0*/  LDL.LU R28, [R1+0x213c] ;  /* 0x00213c00011c7983 */ /* 0x000f280000300800 */
[----:B------:R-:W4:Y:S04]  /*eecd0*/  LDL.LU R27, [R1+0x1fbc] ;  /* 0x001fbc00011b7983 */ /* 0x000f280000300800 */
[----:B------:R-:W4:Y:S04]  /*eece0*/  LDL.LU R25, [R1+0x1fb8] ;  /* 0x001fb80001197983 */ /* 0x000f280000300800 */
[----:B------:R-:W-:Y:S04]  /*eecf0*/  STL.64 [R1+0x5d0], R8 ;  /* 0x0005d00801007387 */ /* 0x000fe80000100a00 */
[----:B------:R0:W-:Y:S04]  /*eed00*/  STL [R1+0x5dc], R11 ;  /* 0x0005dc0b01007387 */ /* 0x0001e80000100800 */
[----:B0-----:R-:W2:Y:S04]  /*eed10*/  LDL.LU.64 R10, [R1+0x6018] ;  /* 0x00601800010a7983 */ /* 0x001ea80000300a00 */
[----:B------:R-:W2:Y:S01]  /*eed20*/  LDL.LU.64 R8, [R1+0x6010] ;  /* 0x0060100001087983 */ /* 0x000ea20000300a00 */
[----:B------:R-:W-:Y:S01]  /*eed30*/  BAR.SYNC.DEFER_BLOCKING 0x0 ;  /* 0x0000000000007b1d */ /* 0x000fe20000010000 */
[----:B------:R-:W-:-:S02]  /*eed40*/  PRMT R16, R24, 0x4210, R5 ;  /* 0x0000421018107816 */ /* 0x000fc40000000005 */
[----:B------:R-:W-:Y:S02]  /*eed50*/  LOP3.LUT R3, R26, 0xffff, RZ, 0xc0, !PT ;  /* 0x0000ffff1a037812 */ /* 0x000fe400078ec0ff */
[----:B------:R-:W-:Y:S01]  /*eed60*/  PRMT R14, R23, 0x4210, R4 ;  /* 0x00004210170e7816 */ /* 0x000fe20000000004 */
[----:B------:R-:W4:Y:S01]  /*eed70*/  LDL.LU R26, [R1+0x19fc] ;  /* 0x0019fc00011a7983 */ /* 0x000f220000300800 */
[----:B------:R-:W-:-:S03]  /*eed80*/  PRMT R6, R22, 0x4210, R7 ;  /* 0x0000421016067816 */ /* 0x000fc60000000007 */
[----:B------:R-:W4:Y:S04]  /*eed90*/  LDL.LU R24, [R1+0x1a08] ;  /* 0x001a080001187983 */ /* 0x000f280000300800 */
[----:B------:R-:W4:Y:S04]  /*eeda0*/  LDL.LU R23, [R1+0x19f8] ;  /* 0x0019f80001177983 */ /* 0x000f280000300800 */
[----:B------:R-:W4:Y:S04]  /*eedb0*/  LDL.LU R15, [R1+0x19ec] ;  /* 0x0019ec00010f7983 */ /* 0x000f280000300800 */
[----:B------:R-:W4:Y:S04]  /*eedc0*/  LDL.LU R22, [R1+0x184] ;  /* 0x0001840001167983 */ /* 0x000f280000300800 */
[----:B--2---:R0:W-:Y:S02]  /*eedd0*/  STSM.16.M88.4 [R0], R8 ;  /* 0x0000000800007844 */ /* 0x0041e40000000200 */
[----:B0-----:R-:W-:Y:S01]  /*eede0*/  IMAD.MOV.U32 R8, RZ, RZ, R16 ;  /* 0x000000ffff087224 */ /* 0x001fe200078e0010 */
[----:B------:R-:W-:Y:S06]  /*eedf0*/  BAR.SYNC.DEFER_BLOCKING 0x0 ;  /* 0x0000000000007b1d */ /* 0x000fec0000010000 */
[----:B------:R-:W0:Y:S04]  /*eee00*/  LDS.128 R16, [R2] ;  /* 0x0000000002107984 */ /* 0x000e280000000c00 */
[----:B0-----:R-:W-:Y:S04]  /*eee10*/  STL [R1+0x5c0], R16 ;  /* 0x0005c01001007387 */ /* 0x001fe80000100800 */
[----:B------:R0:W-:Y:S04]  /*eee20*/  STL.64 [R1+0x5c8], R18 ;  /* 0x0005c81201007387 */ /* 0x0001e80000100a00 */
[----:B0-----:R-:W2:Y:S01]  /*eee30*/  LDL.LU.64 R18, [R1+0x6008] ;  /* 0x0060080001127983 */ /* 0x001ea20000300a00 */
[----:B------:R-:W-:Y:S01]  /*eee40*/  PRMT R12, R12, 0x4210, R3 ;  /* 0x000042100c0c7816 */ /* 0x000fe20000000003 */
[----:B------:R-:W-:-:S02]  /*eee50*/  IMAD.MOV.U32 R9, RZ, RZ, R14 ;  /* 0x000000ffff097224 */ /* 0x000fc400078e000e */
[----:B------:R-:W-:Y:S02]  /*eee60*/  IMAD.MOV.U32 R11, RZ, RZ, R6 ;  /* 0x000000ffff0b7224 */ /* 0x000fe400078e0006 */
[----:B------:R-:W-:Y:S01]  /*eee70*/  IMAD.MOV.U32 R10, RZ, RZ, R12 ;  /* 0x000000ffff0a7224 */ /* 0x000fe200078e000c */
[----:B------:R-:W-:Y:S01]  /*eee80*/  BAR.SYNC.DEFER_BLOCKING 0x0 ;  /* 0x0000000000007b1d */ /* 0x000fe20000010000 */
[----:B------:R-:W-:-:S05]  /*eee90*/  IMAD.MOV.U32 R12, RZ, RZ, R17 ;  /* 0x000000ffff0c7224 */ /* 0x000fca00078e0011 */
[----:B------:R-:W-:Y:S04]  /*eeea0*/  STL.64 [R1+0x5af0], R12 ;  /* 0x005af00c01007387 */ /* 0x000fe80000100a00 */
[----:B------:R-:W4:Y:S04]  /*eeeb0*/  LDL.LU R16, [R1+0x260] ;  /* 0x0002600001107983 */ /* 0x000f280000300800 */
[----:B------:R-:W4:Y:S04]  /*eeec0*/  LDL.LU R17, [R1+0x25c] ;  /* 0x00025c0001117983 */ /* 0x000f280000300800 */
[----:B------:R0:W-:Y:S02]  /*eeed0*/  STSM.16.M88.4 [R0], R8 ;  /* 0x0000000800007844 */ /* 0x0001e40000000200 */
[----:B0-----:R-:W-:-:S02]  /*eeee0*/  PRMT R8, R20, 0x5210, R5 ;  /* 0x0000521014087816 */ /* 0x001fc40000000005 */
[----:B------:R-:W4:Y:S01]  /*eeef0*/  LDL.LU R20, [R1+0x258] ;  /* 0x0002580001147983 */ /* 0x000f220000300800 */
[----:B--2---:R-:W-:-:S03]  /*eef00*/  PRMT R9, R19, 0x5210, R4 ;  /* 0x0000521013097816 */ /* 0x004fc60000000004 */
[----:B------:R-:W2:Y:S01]  /*eef10*/  LDL.LU R19, [R1+0x234] ;  /* 0x0002340001137983 */ /* 0x000ea20000300800 */
[----:B------:R-:W-:-:S03]  /*eef20*/  PRMT R10, R18, 0x5210, R3 ;  /* 0x00005210120a7816 */ /* 0x000fc60000000003 */
[----:B------:R-:W2:Y:S01]  /*eef30*/  LDL.LU R18, [R1+0x51e4] ;  /* 0x0051e40001127983 */ /* 0x000ea20000300800 */
[----:B---3--:R-:W-:Y:S02]  /*eef40*/  LOP3.LUT R6, R29, 0xffff, RZ, 0xc0, !PT ;  /* 0x0000ffff1d067812 */ /* 0x008fe400078ec0ff */
[----:B----4-:R-:W-:Y:S02]  /*eef50*/  LOP3.LUT R5, R28, 0xffff, RZ, 0xc0, !PT ;  /* 0x0000ffff1c057812 */ /* 0x010fe400078ec0ff */
[----:B------:R-:W-:Y:S02]  /*eef60*/  LOP3.LUT R4, R27, 0xffff, RZ, 0xc0, !PT ;  /* 0x0000ffff1b047812 */ /* 0x000fe400078ec0ff */
[----:B------:R-:W-:Y:S02]  /*eef70*/  LOP3.LUT R3, R25, 0xffff, RZ, 0xc0, !PT ;  /* 0x0000ffff19037812 */ /* 0x000fe400078ec0ff */
[----:B------:R-:W-:Y:S02]  /*eef80*/  PRMT R12, R26, 0x4210, R6 ;  /* 0x000042101a0c7816 */ /* 0x000fe40000000006 */
[----:B------:R-:W-:-:S02]  /*eef90*/  PRMT R13, R24, 0x4210, R5 ;  /* 0x00004210180d7816 */ /* 0x000fc40000000005 */
[----:B------:R-:W-:Y:S01]  /*eefa0*/  PRMT R14, R23, 0x4210, R4 ;  /* 0x00004210170e7816 */ /* 0x000fe20000000004 */
[----:B------:R-:W-:Y:S01]  /*eefb0*/  BAR.SYNC.DEFER_BLOCKING 0x0 ;  /* 0x0000000000007b1d */ /* 0x000fe20000010000 */
[----:B------:R-:W-:-:S05]  /*eefc0*/  PRMT R15, R15, 0x4210, R3 ;  /* 0x000042100f0f7816 */ /* 0x000fca0000000003 */
[----:B--2---:R-:W-:Y:S04]  /*eefd0*/  STL.64 [R1+0x6000], R18 ;  /* 0x0060001201007387 */ /* 0x004fe80000100a00 */
[----:B------:R-:W-:Y:S04]  /*eefe0*/  STL.64 [R1+0x5ff8], R16 ;  /* 0x005ff81001007387 */ /* 0x000fe80000100a00 */
[----:B------:R-:W0:Y:S04]  /*eeff0*/  LDS.128 R16, [R2] ;  /* 0x0000000002107984 */ /* 0x000e280000000c00 */
[----:B------:R-:W2:Y:S04]  /*ef000*/  LDL.LU R29, [R1+0x51e0] ;  /* 0x0051e000011d7983 */ /* 0x000ea80000300800 */
[----:B------:R-:W3:Y:S04]  /*ef010*/  LDL.LU R28, [R1+0x5198] ;  /* 0x00519800011c7983 */ /* 0x000ee80000300800 */
[----:B------:R-:W4:Y:S04]  /*ef020*/  LDL.LU R25, [R1+0x5194] ;  /* 0x0051940001197983 */ /* 0x000f280000300800 */
[----:B------:R-:W4:Y:S04]  /*ef030*/  LDL.LU R27, [R1+0x1a4c] ;  /* 0x001a4c00011b7983 */ /* 0x000f280000300800 */
[----:B------:R-:W4:Y:S04]  /*ef040*/  LDL.LU R26, [R1+0x1a48] ;  /* 0x001a4800011a7983 */ /* 0x000f280000300800 */
[----:B------:R-:W4:Y:S04]  /*ef050*/  LDL.LU R24, [R1+0x1a3c] ;  /* 0x001a3c0001187983 */ /* 0x000f280000300800 */
[----:B------:R-:W4:Y:S01]  /*ef060*/  LDL.LU R23, [R1+0x1a0c] ;  /* 0x001a0c0001177983 */ /* 0x000f220000300800 */
[----:B------:R-:W-:Y:S06]  /*ef070*/  BAR.SYNC.DEFER_BLOCKING 0x0 ;  /* 0x0000000000007b1d */ /* 0x000fec0000010000 */
[----:B0-----:R-:W-:Y:S04]  /*ef080*/  STL.64 [R1+0x5b0], R16 ;  /* 0x0005b01001007387 */ /* 0x001fe80000100a00 */
[----:B------:R0:W-:Y:S04]  /*ef090*/  STL.64 [R1+0x5b8], R18 ;  /* 0x0005b81201007387 */ /* 0x0001e80000100a00 */
[----:B0-----:R-:W2:Y:S04]  /*ef0a0*/  LDL.LU.64 R18, [R1+0x6000] ;  /* 0x0060000001127983 */ /* 0x001ea80000300a00 */
[----:B------:R-:W3:Y:S04]  /*ef0b0*/  LDL.LU.64 R16, [R1+0x5ff8] ;  /* 0x005ff80001107983 */ /* 0x000ee80000300a00 */
[----:B------:R-:W-:Y:S01]  /*ef0c0*/  STSM.16.M88.4 [R0], R12 ;  /* 0x0000000c00007844 */ /* 0x000fe20000000200 */
[----:B------:R-:W-:Y:S01]  /*ef0d0*/  BAR.SYNC.DEFER_BLOCKING 0x0 ;  /* 0x0000000000007b1d */ /* 0x000fe20000010000 */
[----:B------:R-:W-:-:S05]  /*ef0e0*/  PRMT R11, R22, 0x5210, R7 ;  /* 0x00005210160b7816 */ /* 0x000fca0000000007 */
[----:B------:R-:W0:Y:S02]  /*ef0f0*/  LDS.128 R12, [R2] ;  /* 0x00000000020c7984 */ /* 0x000e240000000c00 */
[----:B------:R-:W-:Y:S06]  /*ef100*/  BAR.SYNC.DEFER_BLOCKING 0x0 ;  /* 0x0000000000007b1d */ /* 0x000fec0000010000 */
[----:B------:R1:W-:Y:S04]  /*ef110*/  STSM.16.M88.4 [R0], R8 ;  /* 0x0000000800007844 */ /* 0x0003e80000000200 */
[----:B0-----:R4:W-:Y:S01]  /*ef120*/  STL [R1+0x5a0], R12 ;  /* 0x0005a00c01007387 */ /* 0x0019e20000100800 */
[----:B-1----:R-:W-:-:S03]  /*ef130*/  PRMT R10, R20, 0x5210, R4 ;  /* 0x00005210140a7816 */ /* 0x002fc60000000004 */
[----:B------:R0:W-:Y:S01]  /*ef140*/  STL.64 [R1+0x5a8], R14 ;  /* 0x0005a80e01007387 */ /* 0x0001e20000100a00 */
[----:B------:R-:W-:Y:S01]  /*ef150*/  IMAD.MOV.U32 R22, RZ, RZ, R13 ;  /* 0x000000ffff167224 */ /* 0x000fe200078e000d */
[----:B------:R-:W-:Y:S01]  /*ef160*/  BAR.SYNC.DEFER_BLOCKING 0x0 ;  /* 0x0000000000007b1d */ /* 0x000fe20000010000 */
[----:B--2---:R-:W-:Y:S02]  /*ef170*/  PRMT R11, R19, 0x5210, R3 ;  /* 0x00005210130b7816 */ /* 0x004fe40000000003 */
[----:B---3--:R-:W-:Y:S02]  /*ef180*/  PRMT R8, R16, 0x5210, R6 ;  /* 0x0000521010087816 */ /* 0x008fe40000000006 */
[----:B------:R-:W-:Y:S01]  /*ef190*/  PRMT R9, R17, 0x5210, R5 ;  /* 0x0000521011097816 */ /* 0x000fe20000000005 */
[----:B------:R-:W-:Y:S04]  /*ef1a0*/  STL.64 [R1+0x5ff0], R10 ;  /* 0x005ff00a01007387 */ /* 0x000fe80000100a00 */
[----:B------:R-:W-:Y:S04]  /*ef1b0*/  STL.64 [R1+0x5fe8], R8 ;  /* 0x005fe80801007387 */ /* 0x000fe80000100a00 */
[----:B------:R-:W1:Y:S04]  /*ef1c0*/  LDS.128 R8, [R2] ;  /* 0x0000000002087984 */ /* 0x000e680000000c00 */
[----:B------:R-:W2:Y:S01]  /*ef1d0*/  LDL.LU R16, [R1+0x270] ;  /* 0x0002700001107983 */ /* 0x000ea20000300800 */
[----:B------:R-:W-:-:S03]  /*ef1e0*/  LOP3.LUT R7, R18, 0xffff, RZ, 0xc0, !PT ;  /* 0x0000ffff12077812 */ /* 0x000fc600078ec0ff */
[----:B------:R-:W3:Y:S01]  /*ef1f0*/  LDL.LU R17, [R1+0x26c] ;  /* 0x00026c0001117983 */ /* 0x000ee20000300800 */
[----:B------:R-:W-:-:S03]  /*ef200*/  LOP3.LUT R6, R29, 0xffff, RZ, 0xc0, !PT ;  /* 0x0000ffff1d067812 */ /* 0x000fc600078ec0ff */
[----:B------:R-:W2:Y:S01]  /*ef210*/  LDL.LU R19, [R1+0x274] ;  /* 0x0002740001137983 */ /* 0x000ea20000300800 */
[----:B------:R-:W-:-:S03]  /*ef220*/  LOP3.LUT R5, R28, 0xffff, RZ, 0xc0, !PT ;  /* 0x0000ffff1c057812 */ /* 0x000fc600078ec0ff */
[----:B------:R-:W3:Y:S04]  /*ef230*/  LDL.LU R3, [R1+0x4e98] ;  /* 0x004e980001037983 */ /* 0x000ee80000300800 */
[----:B------:R-:W3:Y:S01]  /*ef240*/  LDL.LU R20, [R1+0x4e94] ;  /* 0x004e940001147983 */ /* 0x000ee20000300800 */
[----:B----4-:R-:W-:-:S03]  /*ef250*/  PRMT R12, R27, 0x4210, R7 ;  /* 0x000042101b0c7816 */ /* 0x010fc60000000007 */
[----:B------:R-:W4:Y:S01]  /*ef260*/  LDL.LU R18, [R1+0x2098] ;  /* 0x0020980001127983 */ /* 0x000f220000300800 */
[----:B------:R-:W-:-:S03]  /*ef270*/  PRMT R13, R26, 0x4210, R6 ;  /* 0x000042101a0d7816 */ /* 0x000fc60000000006 */
[----:B------:R-:W3:Y:S01]  /*ef280*/  LDL.LU R4, [R1+0x208c] ;  /* 0x00208c0001047983 */ /* 0x000ee20000300800 */
[----:B0-----:R-:W-:-:S03]  /*ef290*/  PRMT R14, R24, 0x4210, R5 ;  /* 0x00004210180e7816 */ /* 0x001fc60000000005 */
[----:B------:R-:W3:Y:S04]  /*ef2a0*/  LDL.LU R29, [R1+0x1a68] ;  /* 0x001a6800011d7983 */ /* 0x000ee80000300800 */
[----:B------:R-:W3:Y:S04]  /*ef2b0*/  LDL.LU R28, [R1+0x1a6c] ;  /* 0x001a6c00011c7983 */ /* 0x000ee80000300800 */
[----:B------:R-:W3:Y:S04]  /*ef2c0*/  LDL.LU R27, [R1+0x1a5c] ;  /* 0x001a5c00011b7983 */ /* 0x000ee80000300800 */
[----:B------:R-:W3:Y:S04]  /*ef2d0*/  LDL.LU R26, [R1+0x1a58] ;  /* 0x001a5800011a7983 */ /* 0x000ee80000300800 */
[----:B------:R-:W3:Y:S04]  /*ef2e0*/  LDL.LU R24, [R1+0x244] ;  /* 0x0002440001187983 */ /* 0x000ee80000300800 */
[----:B-1----:R-:W-:Y:S04]  /*ef2f0*/  STL.64 [R1+0x590], R8 ;  /* 0x0005900801007387 */ /* 0x002fe80000100a00 */
[----:B------:R0:W-:Y:S04]  /*ef300*/  STL.64 [R1+0x598], R10 ;  /* 0x0005980a01007387 */ /* 0x0001e80000100a00 */
[----:B0-----:R-:W2:Y:S04]  /*ef310*/  LDL.LU.64 R10, [R1+0x5ff0] ;  /* 0x005ff000010a7983 */ /* 0x001ea80000300a00 */
[----:B------:R-:W2:Y:S01]  /*ef320*/  LDL.LU.64 R8, [R1+0x5fe8] ;  /* 0x005fe80001087983 */ /* 0x000ea20000300a00 */
[----:B------:R-:W-:Y:S01]  /*ef330*/  BAR.SYNC.DEFER_BLOCKING 0x0 ;  /* 0x0000000000007b1d */ /* 0x000fe20000010000 */
[----:B------:R-:W-:-:S04]  /*ef340*/  LOP3.LUT R25, R25, 0xffff, RZ, 0xc0, !PT ;  /* 0x0000ffff19197812 */ /* 0x000fc800078ec0ff */
[----:B------:R-:W-:Y:S01]  /*ef350*/  PRMT R15, R23, 0x4210, R25 ;  /* 0x00004210170f7816 */ /* 0x000fe20000000019 */
[----:B--2---:R-:W-:Y:S02]  /*ef360*/  STSM.16.M88.4 [R0], R8 ;  /* 0x0000000800007844 */ /* 0x004fe40000000200 */
[----:B------:R-:W-:Y:S06]  /*ef370*/  BAR.SYNC.DEFER_BLOCKING 0x0 ;  /* 0x0000000000007b1d */ /* 0x000fec0000010000 */
[----:B------:R-:W0:Y:S02]  /*ef380*/  LDS.128 R8, [R2] ;  /* 0x0000000002087984 */ /* 0x000e240000000c00 */
[----:B------:R-:W-:Y:S06]  /*ef390*/  BAR.SYNC.DEFER_BLOCKING 0x0 ;  /* 0x0000000000007b1d */ /* 0x000fec0000010000 */
[----:B------:R1:W-:Y:S01]  /*ef3a0*/  STSM.16.M88.4 [R0], R12 ;  /* 0x0000000c00007844 */ /* 0x0003e20000000200 */
[----:B0-----:R-:W-:-:S03]  /*ef3b0*/  IMAD.MOV.U32 R23, RZ, RZ, R11 ;  /* 0x000000ffff177224 */ /* 0x001fc600078e000b */
[----:B------:R-:W-:Y:S04]  /*ef3c0*/  STL.64 [R1+0x580], R8 ;  /* 0x0005800801007387 */ /* 0x000fe80000100a00 */
[----:B------:R0:W-:Y:S04]  /*ef3d0*/  STL [R1+0x588], R10 ;  /* 0x0005880a01007387 */ /* 0x0001e80000100800 */
[----:B------:R-:W-:Y:S04]  /*ef3e0*/  STL.64 [R1+0x5aa8], R22 ;  /* 0x005aa81601007387 */ /* 0x000fe80000100a00 */
[----:B------:R-:W-:Y:S04]  /*ef3f0*/  STL [R1+0x5e78], R21 ;  /* 0x005e781501007387 */ /* 0x000fe80000100800 */
[----:B-1----:R-:W2:Y:S01]  /*ef400*/  LDL.LU R15, [R1+0x284] ;  /* 0x00028400010f7983 */ /* 0x002ea20000300800 */
[----:B0-----:R-:W-:-:S02]  /*ef410*/  PRMT R10, R19, 0x5210, R5 ;  /* 0x00005210130a7816 */ /* 0x001fc40000000005 */
[----:B----4-:R-:W-:Y:S02]  /*ef420*/  LOP3.LUT R5, R18, 0xffff, RZ, 0xc0, !PT ;  /* 0x0000ffff12057812 */ /* 0x010fe400078ec0ff */
[----:B---3--:R-:W-:Y:S02]  /*ef430*/  LOP3.LUT R4, R4, 0xffff, RZ, 0xc0, !PT ;  /* 0x0000ffff04047812 */ /* 0x008fe400078ec0ff */
[----:B------:R-:W-:Y:S02]  /*ef440*/  PRMT R14, R27, 0x4210, R5 ;  /* 0x000042101b0e7816 */ /* 0x000fe40000000005 */
[----:B------:R-:W-:Y:S02]  /*ef450*/  PRMT R11, R24, 0x5210, R25 ;  /* 0x00005210180b7816 */ /* 0x000fe40000000019 */
[----:B------:R-:W-:Y:S02]  /*ef460*/  PRMT R8, R16, 0x5210, R7 ;  /* 0x0000521010087816 */ /* 0x000fe40000000007 */
[----:B------:R-:W-:Y:S01]  /*ef470*/  PRMT R9, R17, 0x5210, R6 ;  /* 0x0000521011097816 */ /* 0x000fe20000000006 */
[----:B------:R-:W-:Y:S01]  /*ef480*/  BAR.SYNC.DEFER_BLOCKING 0x0 ;  /* 0x0000000000007b1d */ /* 0x000fe20000010000 */
[----:B------:R-:W-:-:S02]  /*ef490*/  LOP3.LUT R7, R3, 0xffff, RZ, 0xc0, !PT ;  /* 0x0000ffff03077812 */ /* 0x000fc400078ec0ff */
[----:B------:R-:W-:Y:S02]  /*ef4a0*/  LOP3.LUT R6, R20, 0xffff, RZ, 0xc0, !PT ;  /* 0x0000ffff14067812 */ /* 0x000fe400078ec0ff */
[----:B------:R-:W-:Y:S02]  /*ef4b0*/  PRMT R12, R29, 0x4210, R7 ;  /* 0x000042101d0c7816 */ /* 0x000fe40000000007 */
[----:B------:R-:W-:Y:S01]  /*ef4c0*/  PRMT R13, R28, 0x4210, R6 ;  /* 0x000042101c0d7816 */ /* 0x000fe20000000006 */
[----:B--2---:R0:W-:Y:S04]  /*ef4d0*/  STL [R1+0x5fe0], R15 ;  /* 0x005fe00f01007387 */ /* 0x0041e80000100800 */
[----:B------:R-:W2:Y:S04]  /*ef4e0*/  LDL.LU R16, [R1+0x280] ;  /* 0x0002800001107983 */ /* 0x000ea80000300800 */
[----:B------:R-:W3:Y:S01]  /*ef4f0*/  LDL.LU R17, [R1+0x27c] ;  /* 0x00027c0001117983 */ /* 0x000ee20000300800 */
[----:B0-----:R-:W-:-:S03]  /*ef500*/  PRMT R15, R26, 0x4210, R4 ;  /* 0x000042101a0f7816 */ /* 0x001fc60000000004 */
[----:B------:R-:W0:Y:S01]  /*ef510*/  LDS.128 R24, [R2] ;  /* 0x0000000002187984 */ /* 0x000e220000000c00 */
[----:B------:R-:W-:Y:S06]  /*ef520*/  BAR.SYNC.DEFER_BLOCKING 0x0 ;  /* 0x0000000000007b1d */ /* 0x000fec0000010000 */
[----:B------:R-:W4:Y:S04]  /*ef530*/  LDL.LU R19, [R1+0x254] ;  /* 0x0002540001137983 */ /* 0x000f280000300800 */
[----:B------:R-:W4:Y:S04]  /*ef540*/  LDL.LU R3, [R1+0x51fc] ;  /* 0x0051fc0001037983 */ /* 0x000f280000300800 */
[----:B------:R-:W4:Y:S04]  /*ef550*/  LDL.LU R20, [R1+0x51f8] ;  /* 0x0051f80001147983 */ /* 0x000f280000300800 */
[----:B------:R-:W4:Y:S04]  /*ef560*/  LDL.LU R18, [R1+0x51ac] ;  /* 0x0051ac0001127983 */ /* 0x000f280000300800 */
[----:B------:R-:W-:Y:S01]  /*ef570*/  STSM.16.M88.4 [R0], R12 ;  /* 0x0000000c00007844 */ /* 0x000fe20000000200 */
[----:B------:R-:W-:Y:S06]  /*ef580*/  BAR.SYNC.DEFER_BLOCKING 0x0 ;  /* 0x0000000000007b1d */ /* 0x000fec0000010000 */
[----:B------:R-:W4:Y:S04]  /*ef590*/  LDL.LU R29, [R1+0x51a8] ;  /* 0x0051a800011d7983 */ /* 0x000f280000300800 */
[----:B------:R-:W4:Y:S04]  /*ef5a0*/  LDL.LU R28, [R1+0x1a8c] ;  /* 0x001a8c00011c7983 */ /* 0x000f280000300800 */
[----:B------:R-:W1:Y:S04]  /*ef5b0*/  LDS.128 R12, [R2] ;  /* 0x00000000020c7984 */ /* 0x000e680000000c00 */
[----:B0-----:R-:W-:Y:S04]  /*ef5c0*/  STL.64 [R1+0x570], R24 ;  /* 0x0005701801007387 */ /* 0x001fe80000100a00 */
[----:B------:R0:W-:Y:S01]  /*ef5d0*/  STL.64 [R1+0x578], R26 ;  /* 0x0005781a01007387 */ /* 0x0001e20000100a00 */
[----:B------:R-:W-:Y:S06]  /*ef5e0*/  BAR.SYNC.DEFER_BLOCKING 0x0 ;  /* 0x0000000000007b1d */ /* 0x000fec0000010000 */
[----:B0-----:R-:W4:Y:S04]  /*ef5f0*/  LDL.LU R27, [R1+0x1a88] ;  /* 0x001a8800011b7983 */ /* 0x001f280000300800 */
[----:B------:R-:W4:Y:S04]  /*ef600*/  LDL.LU R26, [R1+0x1a7c] ;  /* 0x001a7c00011a7983 */ /* 0x000f280000300800 */
[----:B------:R-:W4:Y:S04]  /*ef610*/  LDL.LU R24, [R1+0x1a78] ;  /* 0x001a780001187983 */ /* 0x000f280000300800 */
[----:B-1----:R-:W-:Y:S01]  /*ef620*/  STL.64 [R1+0x560], R12 ;  /* 0x0005600c01007387 */ /* 0x002fe20000100a00 */
[----:B------:R-:W-:-:S03]  /*ef630*/  IMAD.MOV.U32 R25, RZ, RZ, R15 ;  /* 0x000000ffff197224 */ /* 0x000fc600078e000f */
[----:B------:R-:W-:Y:S04]  /*ef640*/  STL [R1+0x568], R14 ;  /* 0x0005680e01007387 */ /* 0x000fe80000100800 */
[----:B------:R-:W4:Y:S04]  /*ef650*/  LDL.LU R15, [R1+0x5fe0] ;  /* 0x005fe000010f7983 */ /* 0x000f280000300800 */
[----:B------:R2:W-:Y:S04]  /*ef660*/  STSM.16.M88.4 [R0], R8 ;  /* 0x0000000800007844 */ /* 0x0005e80000000200 */
[----:B------:R-:W-:Y:S01]  /*ef670*/  STL [R1+0x5a38], R25 ;  /* 0x005a381901007387 */ /* 0x000fe20000100800 */
[----:B--2---:R-:W-:-:S02]  /*ef680*/  PRMT R9, R16, 0x5210, R6 ;  /* 0x0000521010097816 */ /* 0x004fc40000000006 */
[----:B---3--:R-:W-:Y:S02]  /*ef690*/  PRMT R10, R17, 0x5210, R5 ;  /* 0x00005210110a7816 */ /* 0x008fe40000000005 */
[----:B----4-:R-:W-:-:S05]  /*ef6a0*/  PRMT R11, R19, 0x5210, R4 ;  /* 0x00005210130b7816 */ /* 0x010fca0000000004 */
[----:B------:R-:W-:Y:S01]  /*ef6b0*/  STL.64 [R1+0x5fd8], R10 ;  /* 0x005fd80a01007387 */ /* 0x000fe20000100a00 */
[----:B------:R-:W-:Y:S02]  /*ef6c0*/  LOP3.LUT R12, R3, 0xffff, RZ, 0xc0, !PT ;  /* 0x0000ffff030c7812 */ /* 0x000fe400078ec0ff */
[----:B------:R-:W-:-:S05]  /*ef6d0*/  PRMT R8, R15, 0x5210, R7 ;  /* 0x000052100f087816 */ /* 0x000fca0000000007 */
[----:B------:R-:W-:Y:S04]  /*ef6e0*/  STL.64 [R1+0x5fd0], R8 ;  /* 0x005fd00801007387 */ /* 0x000fe80000100a00 */
[----:B------:R-:W2:Y:S04]  /*ef6f0*/  LDL.LU R19, [R1+0x294] ;  /* 0x0002940001137983 */ /* 0x000ea80000300800 */
[----:B------:R-:W3:Y:S01]  /*ef700*/  LDL.LU R14, [R1+0x290] ;  /* 0x00029000010e7983 */ /* 0x000ee20000300800 */
[----:B------:R-:W-:-:S03]  /*ef710*/  LOP3.LUT R7, R20, 0xffff, RZ, 0xc0, !PT ;  /* 0x0000ffff14077812 */ /* 0x000fc600078ec0ff */
[----:B------:R-:W4:Y:S04]  /*ef720*/  LDL.LU R4, [R1+0x28c] ;  /* 0x00028c0001047983 */ /* 0x000f280000300800 */
[----:B------:R-:W4:Y:S04]  /*ef730*/  LDL.LU R5, [R1+0x4eb8] ;  /* 0x004eb80001057983 */ /* 0x000f280000300800 */
[----:B------:R-:W4:Y:S04]  /*ef740*/  LDL.LU R17, [R1+0x4eb4] ;  /* 0x004eb40001117983 */ /* 0x000f280000300800 */
[----:B------:R-:W4:Y:S04]  /*ef750*/  LDL.LU R3, [R1+0x20ec] ;  /* 0x0020ec0001037983 */ /* 0x000f280000300800 */
[----:B------:R-:W2:Y:S01]  /*ef760*/  LDL.LU R20, [R1+0x20e8] ;  /* 0x0020e80001147983 */ /* 0x000ea20000300800 */
[----:B------:R-:W-:Y:S06]  /*ef770*/  BAR.SYNC.DEFER_BLOCKING 0x0 ;  /* 0x0000000000007b1d */ /* 0x000fec0000010000 */
[----:B------:R-:W0:Y:S01]  /*ef780*/  LDS.128 R8, [R2] ;  /* 0x0000000002087984 */ /* 0x000e220000000c00 */
[----:B------:R-:W-:-:S02]  /*ef790*/  LOP3.LUT R6, R18, 0xffff, RZ, 0xc0, !PT ;  /* 0x0000ffff12067812 */ /* 0x000fc400078ec0ff */
[----:B------:R-:W-:Y:S02]  /*ef7a0*/  LOP3.LUT R13, R29, 0xffff, RZ, 0xc0, !PT ;  /* 0x0000ffff1d0d7812 */ /* 0x000fe400078ec0ff */
[----:B------:R-:W-:Y:S02]  /*ef7b0*/  PRMT R21, R28, 0x4210, R12 ;  /* 0x000042101c157816 */ /* 0x000fe4000000000c */
[----:B------:R-:W-:Y:S01]  /*ef7c0*/  PRMT R16, R26, 0x4210, R6 ;  /* 0x000042101a107816 */ /* 0x000fe20000000006 */
[----:B------:R-:W-:Y:S06]  /*ef7d0*/  BAR.SYNC.DEFER_BLOCKING 0x0 ;  /* 0x0000000000007b1d */ /* 0x000fec0000010000 */
[----:B--2---:R1:W-:Y:S04]  /*ef7e0*/  STL [R1+0x5fcc], R20 ;  /* 0x005fcc1401007387 */ /* 0x0043e80000100800 */
[----:B------:R-:W2:Y:S04]  /*ef7f0*/  LDL.LU R18, [R1+0x1aac] ;  /* 0x001aac0001127983 */ /* 0x000ea80000300800 */
[----:B------:R-:W2:Y:S01]  /*ef800*/  LDL.LU R29, [R1+0x1aa8] ;  /* 0x001aa800011d7983 */ /* 0x000ea20000300800 */
[----:B-1----:R-:W-:-:S03]  /*ef810*/  PRMT R20, R27, 0x4210, R7 ;  /* 0x000042101b147816 */ /* 0x002fc60000000007 */
[----:B------:R-:W2:Y:S04]  /*ef820*/  LDL.LU R28, [R1+0x1a9c] ;  /* 0x001a9c00011c7983 */ /* 0x000ea80000300800 */
[----:B------:R-:W2:Y:S04]  /*ef830*/  LDL.LU R27, [R1+0x1a98] ;  /* 0x001a9800011b7983 */ /* 0x000ea80000300800 */
[----:B------:R-:W2:Y:S04]  /*ef840*/  LDL.LU R26, [R1+0x264] ;  /* 0x00026400011a7983 */ /* 0x000ea80000300800 */
[----:B0-----:R-:W-:Y:S04]  /*ef850*/  STL.64 [R1+0x550], R8 ;  /* 0x0005500801007387 */ /* 0x001fe80000100a00 */
[----:B------:R0:W-:Y:S04]  /*ef860*/  STL.64 [R1+0x558], R10 ;  /* 0x0005580a01007387 */ /* 0x0001e80000100a00 */
[----:B0-----:R-:W3:Y:S04]  /*ef870*/  LDL.LU.64 R10, [R1+0x5fd8] ;  /* 0x005fd800010a7983 */ /* 0x001ee80000300a00 */
[----:B------:R-:W3:Y:S04]  /*ef880*/  LDL.LU.64 R8, [R1+0x5fd0] ;  /* 0x005fd00001087983 */ /* 0x000ee80000300a00 */
[----:B---3--:R0:W-:Y:S02]  /*ef890*/  STSM.16.M88.4 [R0], R8 ;  /* 0x0000000800007844 */ /* 0x0081e40000000200 */
[----:B0-----:R-:W-:-:S02]  /*ef8a0*/  IMAD.MOV.U32 R8, RZ, RZ, R21 ;  /* 0x000000ffff087224 */ /* 0x001fc400078e0015 */
[----:B------:R-:W-:Y:S01]  /*ef8b0*/  IMAD.MOV.U32 R9, RZ, RZ, R20 ;  /* 0x000000ffff097224 */ /* 0x000fe200078e0014 */
[----:B------:R-:W-:Y:S06]  /*ef8c0*/  BAR.SYNC.DEFER_BLOCKING 0x0 ;  /* 0x0000000000007b1d */ /* 0x000fec0000010000 */
[----:B------:R-:W0:Y:S04]  /*ef8d0*/  LDS.128 R20, [R2] ;  /* 0x0000000002147984 */ /* 0x000e280000000c00 */
[----:B0-----:R0:W-:Y:S04]  /*ef8e0*/  STL [R1+0x540], R20 ;  /* 0x0005401401007387 */ /* 0x0011e80000100800 */
[----:B------:R-:W-:Y:S04]  /*ef8f0*/  STL [R1+0x54c], R23 ;  /* 0x00054c1701007387 */ /* 0x000fe80000100800 */
[----:B0-----:R-:W3:Y:S01]  /*ef900*/  LDL.LU R20, [R1+0x5fcc] ;  /* 0x005fcc0001147983 */ /* 0x001ee20000300800 */
[----:B------:R-:W-:Y:S01]  /*ef910*/  PRMT R15, R24, 0x4210, R13 ;  /* 0x00004210180f7816 */ /* 0x000fe2000000000d */
[----:B------:R-:W-:-:S02]  /*ef920*/  IMAD.MOV.U32 R24, RZ, RZ, R21 ;  /* 0x000000ffff187224 */ /* 0x000fc400078e0015 */
[----:B------:R-:W-:Y:S02]  /*ef930*/  IMAD.MOV.U32 R25, RZ, RZ, R22 ;  /* 0x000000ffff197224 */ /* 0x000fe400078e0016 */
[----:B------:R-:W-:Y:S02]  /*ef940*/  IMAD.MOV.U32 R10, RZ, RZ, R16 ;  /* 0x000000ffff0a7224 */ /* 0x000fe400078e0010 */
[----:B------:R-:W-:Y:S01]  /*ef950*/  IMAD.MOV.U32 R11, RZ, RZ, R15 ;  /* 0x000000ffff0b7224 */ /* 0x000fe200078e000f */
[----:B------:R-:W-:Y:S06]  /*ef960*/  BAR.SYNC.DEFER_BLOCKING 0x0 ;  /* 0x0000000000007b1d */ /* 0x000fec0000010000 */
[----:B------:R-:W-:Y:S04]  /*ef970*/  STL.64 [R1+0x5a50], R24 ;  /* 0x005a501801007387 */ /* 0x000fe80000100a00 */
[----:B------:R-:W2:Y:S04]  /*ef980*/  LDL.LU R15, [R1+0x2a4] ;  /* 0x0002a400010f7983 */ /* 0x000ea80000300800 */
[----:B------:R-:W2:Y:S04]  /*ef990*/  LDL.LU R16, [R1+0x29c] ;  /* 0x00029c0001107983 */ /* 0x000ea80000300800 */
[----:B------:R0:W-:Y:S02]  /*ef9a0*/  STSM.16.M88.4 [R0], R8 ;  /* 0x0000000800007844 */ /* 0x0001e40000000200 */
[----:B0-----:R-:W-:-:S02]  /*ef9b0*/  PRMT R8, R19, 0x5210, R12 ;  /* 0x0000521013087816 */ /* 0x001fc4000000000c */
[----:B------:R-:W2:Y:S01]  /*ef9c0*/  LDL.LU R19, [R1+0x2a8] ;  /* 0x0002a80001137983 */ /* 0x000ea20000300800 */
[----:B------:R-:W-:Y:S02]  /*ef9d0*/  PRMT R9, R14, 0x5210, R7 ;  /* 0x000052100e097816 */ /* 0x000fe40000000007 */
[----:B----4-:R-:W-:Y:S02]  /*ef9e0*/  PRMT R10, R4, 0x5210, R6 ;  /* 0x00005210040a7816 */ /* 0x010fe40000000006 */
[----:B------:R-:W-:Y:S01]  /*ef9f0*/  LOP3.LUT R12, R5, 0xffff, RZ, 0xc0, !PT ;  /* 0x0000ffff050c7812 */ /* 0x000fe200078ec0ff */
[----:B------:R-:W4:Y:S01]  /*efa00*/  LDL.LU R4, [R1+0x268] ;  /* 0x0002680001047983 */ /* 0x000f220000300800 */
[----:B------:R-:W-:Y:S02]  /*efa10*/  LOP3.LUT R7, R17, 0xffff, RZ, 0xc0, !PT ;  /* 0x0000ffff11077812 */ /* 0x000fe400078ec0ff */
[----:B------:R-:W-:Y:S01]  /*efa20*/  LOP3.LUT R5, R3, 0xffff, RZ, 0xc0, !PT ;  /* 0x0000ffff03057812 */ /* 0x000fe200078ec0ff */
[----:B------:R-:W4:Y:S04]  /*efa30*/  LDL.LU R17, [R1+0x5210] ;  /* 0x0052100001117983 */ /* 0x000f280000300800 */
[----:B------:R-:W4:Y:S01]  /*efa40*/  LDL.LU R3, [R1+0x520c] ;  /* 0x00520c0001037983 */ /* 0x000f220000300800 */
[----:B------:R-:W-:Y:S01]  /*efa50*/  BAR.SYNC.DEFER_BLOCKING 0x0 ;  /* 0x0000000000007b1d */ /* 0x000fe20000010000 */
[----:B---3--:R-:W-:-:S05]  /*efa60*/  LOP3.LUT R6, R20, 0xffff, RZ, 0xc0, !PT ;  /* 0x0000ffff14067812 */ /* 0x008fca00078ec0ff */
[----:B------:R-:W3:Y:S01]  /*efa70*/  LDL.LU R20, [R1+0x51c0] ;  /* 0x0051c00001147983 */ /* 0x000ee20000300800 */
[----:B--2---:R-:W-:Y:S02]  /*efa80*/  PRMT R11, R18, 0x4210, R12 ;  /* 0x00004210120b7816 */ /* 0x004fe4000000000c */
[----:B------:R-:W-:Y:S02]  /*efa90*/  PRMT R23, R27, 0x4210, R6 ;  /* 0x000042101b177816 */ /* 0x000fe40000000006 */
[----:B------:R-:W-:Y:S02]  /*efaa0*/  PRMT R21, R29, 0x4210, R7 ;  /* 0x000042101d157816 */ /* 0x000fe40000000007 */
[----:B------:R-:W-:Y:S01]  /*efab0*/  PRMT R22, R28, 0x4210, R5 ;  /* 0x000042101c167816 */ /* 0x000fe20000000005 */
[----:B---3--:R0:W-:Y:S04]  /*efac0*/  STL [R1+0x5fc8], R20 ;  /* 0x005fc81401007387 */ /* 0x0081e80000100800 */
[----:B------:R-:W2:Y:S04]  /*efad0*/  LDL.LU R18, [R1+0x51bc] ;  /* 0x0051bc0001127983 */ /* 0x000ea80000300800 */
[----:B------:R-:W3:Y:S01]  /*efae0*/  LDL.LU R29, [R1+0x1ac8] ;  /* 0x001ac800011d7983 */ /* 0x000ee20000300800 */
[----:B0-----:R-:W-:Y:S01]  /*efaf0*/  IMAD.MOV.U32 R20, RZ, RZ, R11 ;  /* 0x000000ffff147224 */ /* 0x001fe200078e000b */
[----:B------:R-:W-:-:S02]  /*efb00*/  PRMT R11, R26, 0x5210, R13 ;  /* 0x000052101a0b7816 */ /* 0x000fc4000000000d */
[----:B------:R-:W3:Y:S04]  /*efb10*/  LDL.LU R28, [R1+0x1ab8] ;  /* 0x001ab800011c7983 */ /* 0x000ee80000300800 */
[----:B------:R-:W0:Y:S01]  /*efb20*/  LDS.128 R24, [R2] ;  /* 0x0000000002187984 */ /* 0x000e220000000c00 */
[----:B------:R-:W-:Y:S06]  /*efb30*/  BAR.SYNC.DEFER_BLOCKING 0x0 ;  /* 0x0000000000007b1d */ /* 0x000fec0000010000 */
[----:B------:R-:W-:Y:S02]  /*efb40*/  STSM.16.M88.4 [R0], R20 ;  /* 0x0000001400007844 */ /* 0x000fe40000000200 */
[----:B------:R-:W-:Y:S06]  /*efb50*/  BAR.SYNC.DEFER_BLOCKING 0x0 ;  /* 0x0000000000007b1d */ /* 0x000fec0000010000 */
[----:B------:R-:W1:Y:S04]  /*efb60*/  LDS.128 R20, [R2] ;  /* 0x0000000002147984 */ /* 0x000e680000000c00 */
[----:B0-----:R-:W-:Y:S04]  /*efb70*/  STL.64 [R1+0x530], R24 ;  /* 0x0005301801007387 */ /* 0x001fe80000100a00 */
[----:B------:R0:W-:Y:S01]  /*efb80*/  STL.64 [R1+0x538], R26 ;  /* 0x0005381a01007387 */ /* 0x0001e20000100a00 */
[----:B------:R-:W-:Y:S06]  /*efb90*/  BAR.SYNC.DEFER_BLOCKING 0x0 ;  /* 0x0000000000007b1d */ /* 0x000fec0000010000 */
[----:B0-----:R-:W3:Y:S04]  /*efba0*/  LDL.LU R27, [R1+0x1abc] ;  /* 0x001abc00011b7983 */ /* 0x001ee80000300800 */
[----:B------:R-:W3:Y:S04]  /*efbb0*/  LDL.LU R26, [R1+0x19c8] ;  /* 0x0019c800011a7983 */ /* 0x000ee80000300800 */
[----:B-1----:R0:W-:Y:S04]  /*efbc0*/  STL.64 [R1+0x520], R20 ;  /* 0x0005201401007387 */ /* 0x0021e80000100a00 */
[----:B------:R-:W-:Y:S04]  /*efbd0*/  STL.64 [R1+0x528], R22 ;  /* 0x0005281601007387 */ /* 0x000fe80000100a00 */
[----:B0-----:R-:W2:Y:S04]  /*efbe0*/  LDL.LU R20, [R1+0x5fc8] ;  /* 0x005fc80001147983 */ /* 0x001ea80000300800 */
[----:B------:R0:W-:Y:S04]  /*efbf0*/  STSM.16.M88.4 [R0], R8 ;  /* 0x0000000800007844 */ /* 0x0001e80000000200 */
[----:B------:R-:W3:Y:S01]  /*efc00*/  LDL.LU R14, [R1+0x2b8] ;  /* 0x0002b800010e7983 */ /* 0x000ee20000300800 */
[----:B0-----:R-:W-:-:S02]  /*efc10*/  PRMT R8, R15, 0x5210, R12 ;  /* 0x000052100f087816 */ /* 0x001fc4000000000c */
[----:B------:R-:W-:Y:S01]  /*efc20*/  PRMT R10, R19, 0x5210, R5 ;  /* 0x00005210130a7816 */ /* 0x000fe20000000005 */
[----:B------:R-:W3:Y:S01]  /*efc30*/  LDL.LU R15, [R1+0x2b4] ;  /* 0x0002b400010f7983 */ /* 0x000ee20000300800 */
[----:B----4-:R-:W-:Y:S02]  /*efc40*/  PRMT R11, R4, 0x5210, R6 ;  /* 0x00005210040b7816 */ /* 0x010fe40000000006 */
[----:B------:R-:W-:Y:S01]  /*efc50*/  PRMT R9, R16, 0x5210, R7 ;  /* 0x0000521010097816 */ /* 0x000fe20000000007 */
[----:B------:R-:W4:Y:S01]  /*efc60*/  LDL.LU R5, [R1+0x2b0] ;  /* 0x0002b00001057983 */ /* 0x000f220000300800 */
[----:B------:R-:W-:-:S03]  /*efc70*/  LOP3.LUT R12, R17, 0xffff, RZ, 0xc0, !PT ;  /* 0x0000ffff110c7812 */ /* 0x000fc600078ec0ff */
[----:B------:R-:W4:Y:S01]  /*efc80*/  LDL.LU R16, [R1+0x4ecc] ;  /* 0x004ecc0001107983 */ /* 0x000f220000300800 */
[----:B------:R-:W-:-:S03]  /*efc90*/  LOP3.LUT R7, R3, 0xffff, RZ, 0xc0, !PT ;  /* 0x0000ffff03077812 */ /* 0x000fc600078ec0ff */
[----:B------:R-:W4:Y:S04]  /*efca0*/  LDL.LU R19, [R1+0x4ec8] ;  /* 0x004ec80001137983 */ /* 0x000f280000300800 */
[----:B------:R-:W-:Y:S04]  /*efcb0*/  STL.64 [R1+0x5fc0], R10 ;  /* 0x005fc00a01007387 */ /* 0x000fe80000100a00 */
[----:B------:R-:W-:Y:S04]  /*efcc0*/  STL.64 [R1+0x5fb8], R8 ;  /* 0x005fb80801007387 */ /* 0x000fe80000100a00 */
[----:B------:R-:W4:Y:S04]  /*efcd0*/  LDL.LU R17, [R1+0x211c] ;  /* 0x00211c0001117983 */ /* 0x000f280000300800 */
[----:B------:R-:W4:Y:S01]  /*efce0*/  LDL.LU R3, [R1+0x2118] ;  /* 0x0021180001037983 */ /* 0x000f220000300800 */
[----:B------:R-:W-:Y:S06]  /*efcf0*/  BAR.SYNC.DEFER_BLOCKING 0x0 ;  /* 0x0000000000007b1d */ /* 0x000fec0000010000 */
[----:B------:R-:W0:Y:S01]  /*efd00*/  LDS.128 R8, [R2] ;  /* 0x0000000002087984 */ /* 0x000e220000000c00 */
[----:B--2---:R-:W-:-:S03]  /*efd10*/  LOP3.LUT R4, R20, 0xffff, RZ, 0xc0, !PT ;  /* 0x0000ffff14047812 */ /* 0x004fc600078ec0ff */
[----:B------:R-:W2:Y:S01]  /*efd20*/  LDL.LU R20, [R1+0x1ae8] ;  /* 0x001ae80001147983 */ /* 0x000ea20000300800 */
[----:B------:R-:W-:Y:S02]  /*efd30*/  LOP3.LUT R6, R18, 0xffff, RZ, 0xc0, !PT ;  /* 0x0000ffff12067812 */ /* 0x000fe400078ec0ff */
[----:B---3--:R-:W-:Y:S02]  /*efd40*/  PRMT R22, R29, 0x4210, R12 ;  /* 0x000042101d167816 */ /* 0x008fe4000000000c */
[----:B------:R-:W-:Y:S02]  /*efd50*/  PRMT R21, R28, 0x4210, R7 ;  /* 0x000042101c157816 */ /* 0x000fe40000000007 */
[----:B------:R-:W-:Y:S01]  /*efd60*/  PRMT R13, R26, 0x4210, R6 ;  /* 0x000042101a0d7816 */ /* 0x000fe20000000006 */
[----:B0-----:R-:W-:Y:S01]  /*efd70*/  IMAD.MOV.U32 R26, RZ, RZ, R9 ;  /* 0x000000ffff1a7224 */ /* 0x001fe200078e0009 */
[----:B------:R-:W-:Y:S06]  /*efd80*/  BAR.SYNC.DEFER_BLOCKING 0x0 ;  /* 0x0000000000007b1d */ /* 0x000fec0000010000 */
[----:B--2---:R0:W-:Y:S04]  /*efd90*/  STL [R1+0x5fb4], R20 ;  /* 0x005fb41401007387 */ /* 0x0041e80000100800 */
[----:B------:R-:W2:Y:S04]  /*efda0*/  LDL.LU R18, [R1+0x1ad8] ;  /* 0x001ad80001127983 */ /* 0x000ea80000300800 */
[----:B------:R-:W3:Y:S01]  /*efdb0*/  LDL.LU R29, [R1+0x1adc] ;  /* 0x001adc00011d7983 */ /* 0x000ee20000300800 */
[----:B0-----:R-:W-:-:S03]  /*efdc0*/  PRMT R20, R27, 0x4210, R4 ;  /* 0x000042101b147816 */ /* 0x001fc60000000004 */
[----:B------:R-:W3:Y:S04]  /*efdd0*/  LDL.LU R28, [R1+0x1acc] ;  /* 0x001acc00011c7983 */ /* 0x000ee80000300800 */
[----:B------:R-:W2:Y:S04]  /*efde0*/  LDL.LU R27, [R1+0x278] ;  /* 0x00027800011b7983 */ /* 0x000ea80000300800 */
[----:B------:R-:W-:Y:S04]  /*efdf0*/  STL [R1+0x510], R8 ;  /* 0x0005100801007387 */ /* 0x000fe80000100800 */
[----:B------:R0:W-:Y:S04]  /*efe00*/  STL.64 [R1+0x518], R10 ;  /* 0x0005180a01007387 */ /* 0x0001e80000100a00 */
[----:B0-----:R-:W4:Y:S04]  /*efe10*/  LDL.LU.64 R10, [R1+0x5fc0] ;  /* 0x005fc000010a7983 */ /* 0x001f280000300a00 */
[----:B------:R-:W4:Y:S04]  /*efe20*/  LDL.LU.64 R8, [R1+0x5fb8] ;  /* 0x005fb80001087983 */ /* 0x000f280000300a00 */
[----:B------:R-:W-:Y:S04]  /*efe30*/  STL [R1+0x5ad0], R26 ;  /* 0x005ad01a01007387 */ /* 0x000fe80000100800 */
[----:B----4-:R0:W-:Y:S02]  /*efe40*/  STSM.16.M88.4 [R0], R8 ;  /* 0x0000000800007844 */ /* 0x0101e40000000200 */
[----:B0-----:R-:W-:-:S02]  /*efe50*/  IMAD.MOV.U32 R8, RZ, RZ, R22 ;  /* 0x000000ffff087224 */ /* 0x001fc400078e0016 */
[----:B------:R-:W-:Y:S02]  /*efe60*/  IMAD.MOV.U32 R9, RZ, RZ, R21 ;  /* 0x000000ffff097224 */ /* 0x000fe400078e0015 */
[----:B------:R-:W-:Y:S01]  /*efe70*/  IMAD.MOV.U32 R10, RZ, RZ, R20 ;  /* 0x000000ffff0a7224 */ /* 0x000fe200078e0014 */
[----:B------:R-:W-:Y:S06]  /*efe80*/  BAR.SYNC.DEFER_BLOCKING 0x0 ;  /* 0x0000000000007b1d */ /* 0x000fec0000010000 */
[----:B------:R-:W0:Y:S04]  /*efe90*/  LDS.128 R20, [R2] ;  /* 0x0000000002147984 */ /* 0x000e280000000c00 */
[----:B0-----:R0:W-:Y:S04]  /*efea0*/  STL.64 [R1+0x500], R20 ;  /* 0x0005001401007387 */ /* 0x0011e80000100a00 */
[----:B------:R-:W-:Y:S04]  /*efeb0*/  STL.64 [R1+0x508], R22 ;  /* 0x0005081601007387 */ /* 0x000fe80000100a00 */
[----:B0-----:R-:W4:Y:S01]  /*efec0*/  LDL.LU R20, [R1+0x5fb4] ;  /* 0x005fb40001147983 */ /* 0x001f220000300800 */
[----:B------:R-:W-:Y:S01]  /*efed0*/  IMAD.MOV.U32 R11, RZ, RZ, R13 ;  /* 0x000000ffff0b7224 */ /* 0x000fe200078e000d */
[----:B------:R-:W-:Y:S01]  /*efee0*/  BAR.SYNC.DEFER_BLOCKING 0x0 ;  /* 0x0000000000007b1d */ /* 0x000fe20000010000 */
[----:B------:R-:W-:-:S05]  /*efef0*/  LOP3.LUT R13, R16, 0xffff, RZ, 0xc0, !PT ;  /* 0x0000ffff100d7812 */ /* 0x000fca00078ec0ff */
[----:B------:R0:W-:Y:S02]  /*eff00*/  STSM.16.M88.4 [R0], R8 ;  /* 0x0000000800007844 */ /* 0x0001e40000000200 */
[----:B0-----:R-:W-:Y:S02]  /*eff10*/  PRMT R8, R14, 0x5210, R12 ;  /* 0x000052100e087816 */ /* 0x001fe4000000000c */
[----:B------:R-:W-:Y:S01]  /*eff20*/  PRMT R9, R15, 0x5210, R7 ;  /* 0x000052100f097816 */ /* 0x000fe20000000007 */
[----:B------:R-:W4:Y:S01]  /*eff30*/  LDL.LU R14, [R1+0x2c4] ;  /* 0x0002c400010e7983 */ /* 0x000f220000300800 */
[----:B------:R-:W-:Y:S02]  /*eff40*/  PRMT R10, R5, 0x5210, R4 ;  /* 0x00005210050a7816 */ /* 0x000fe40000000004 */
[----:B------:R-:W-:Y:S01]  /*eff50*/  LOP3.LUT R12, R19, 0xffff, RZ, 0xc0, !PT ;  /* 0x0000ffff130c7812 */ /* 0x000fe200078ec0ff */
[----:B------:R-:W4:Y:S01]  /*eff60*/  LDL.LU R15, [R1+0x2c0] ;  /* 0x0002c000010f7983 */ /* 0x000f220000300800 */
[----:B--2---:R-:W-:Y:S01]  /*eff70*/  PRMT R11, R27, 0x5210, R6 ;  /* 0x000052101b0b7816 */ /* 0x004fe20000000006 */
[----:B------:R-:W-:Y:S06]  /*eff80*/  BAR.SYNC.DEFER_BLOCKING 0x0 ;  /* 0x0000000000007b1d */ /* 0x000fec0000010000 */
[----:B------:R-:W2:Y:S04]  /*eff90*/  LDL.LU R5, [R1+0x2c8] ;  /* 0x0002c80001057983 */ /* 0x000ea80000300800 */
[----:B------:R-:W2:Y:S01]  /*effa0*/  LDL.LU R19, [R1+0x288] ;  /* 0x0002880001137983 */ /* 0x000ea20000300800 */
[----:B------:R-:W-:-:S02]  /*effb0*/  LOP3.LUT R4, R3, 0xffff, RZ, 0xc0, !PT ;  /* 0x0000ffff03047812 */ /* 0x000fc400078ec0ff */
[----:B------:R-:W-:Y:S02]  /*effc0*/  LOP3.LUT R7, R17, 0xffff, RZ, 0xc0, !PT ;  /* 0x0000ffff11077812 */ /* 0x000fe400078ec0ff */
[----:B------:R-:W-:Y:S02]  /*effd0*/  PRMT R23, R18, 0x4210, R12 ;  /* 0x0000421012177816 */ /* 0x000fe4000000000c */
[----:B---3--:R-:W-:Y:S02]  /*effe0*/  PRMT R22, R29, 0x4210, R7 ;  /* 0x000042101d167816 */ /* 0x008fe40000000007 */
[----:B----4-:R-:W-:-:S05]  /*efff0*/  PRMT R24, R20, 0x4210, R13 ;  /* 0x0000421014187816 */ /* 0x010fca000000000d */
[----:B------:R-:W-:Y:S04]  /*f0000*/  STL [R1+0x5fb0], R24 ;  /* 0x005fb01801007387 */ /* 0x000fe80000100800 */
[----:B------:R-:W0:Y:S04]  /*f0010*/  LDS.128 R24, [R2] ;  /* 0x0000000002187984 */ /* 0x000e280000000c00 */
[----:B------:R-:W3:Y:S04]  /*f0020*/  LDL.LU R3, [R1+0x5228] ;  /* 0x0052280001037983 */ /* 0x000ee80000300800 */
[----:B------:R-:W4:Y:S04]  /*f0030*/  LDL.LU R17, [R1+0x5224] ;  /* 0x0052240001117983 */ /* 0x000f280000300800 */
[----:B------:R-:W4:Y:S04]  /*f0040*/  LDL.LU R16, [R1+0x51d8] ;  /* 0x0051d80001107983 */ /* 0x000f280000300800 */
[----:B------:R-:W4:Y:S04]  /*f0050*/  LDL.LU R20, [R1+0x51d4] ;  /* 0x0051d40001147983 */ /* 0x000f280000300800 */
[----:B0-----:R-:W-:Y:S04]  /*f0060*/  STL [R1+0x4f4], R25 ;  /* 0x0004f41901007387 */ /* 0x001fe80000100800 */
[----:B------:R0:W-:Y:S02]  /*f0070*/  STL.64 [R1+0x4f8], R26 ;  /* 0x0004f81a01007387 */ /* 0x0001e40000100a00 */
[----:B0-----:R-:W-:-:S02]  /*f0080*/  IMAD.MOV.U32 R27, RZ, RZ, R24 ;  /* 0x000000ffff1b7224 */ /* 0x001fc400078e0018 */
[----:B------:R-:W2:Y:S01]  /*f0090*/  LDL.LU R24, [R1+0x5fb0] ;  /* 0x005fb00001187983 */ /* 0x000ea20000300800 */
[----:B------:R-:W-:-:S03]  /*f00a0*/  IMAD.MOV.U32 R26, RZ, RZ, R22 ;  /* 0x000000ffff1a7224 */ /* 0x000fc600078e0016 */
[----:B------:R-:W4:Y:S04]  /*f00b0*/  LDL.LU R18, [R1+0x1b18] ;  /* 0x001b180001127983 */ /* 0x000f280000300800 */
[----:B------:R-:W4:Y:S04]  /*f00c0*/  LDL.LU R6, [R1+0x1afc] ;  /* 0x001afc0001067983 */ /* 0x000f280000300800 */
[----:B------:R0:W-:Y:S04]  /*f00d0*/  STL [R1+0x59e4], R27 ;  /* 0x0059e41b01007387 */ /* 0x0001e80000100800 */
[----:B------:R-:W4:Y:S04]  /*f00e0*/  LDL.LU R22, [R1+0x1af8] ;  /* 0x001af80001167983 */ /* 0x000f280000300800 */
[----:B------:R-:W4:Y:S01]  /*f00f0*/  LDL.LU R29, [R1+0x1aec] ;  /* 0x001aec00011d7983 */ /* 0x000f220000300800 */
[----:B------:R-:W-:Y:S01]  /*f0100*/  PRMT R21, R28, 0x4210, R4 ;  /* 0x000042101c157816 */ /* 0x000fe20000000004 */
[----:B------:R-:W-:-:S04]  /*f0110*/  IMAD.MOV.U32 R25, RZ, RZ, R23 ;  /* 0x000000ffff197224 */ /* 0x000fc800078e0017 */
[----:B0-----:R-:W-:Y:S01]  /*f0120*/  IMAD.MOV.U32 R27, RZ, RZ, R21 ;  /* 0x000000ffff1b7224 */ /* 0x001fe200078e0015 */
[----:B------:R-:W-:Y:S06]  /*f0130*/  BAR.SYNC.DEFER_BLOCKING 0x0 ;  /* 0x0000000000007b1d */ /* 0x000fec0000010000 */
[----:B--2---:R-:W-:Y:S02]  /*f0140*/  STSM.16.M88.4 [R0], R24 ;  /* 0x0000001800007844 */ /* 0x004fe40000000200 */
[----:B------:R-:W-:Y:S06]  /*f0150*/  BAR.SYNC.DEFER_BLOCKING 0x0 ;  /* 0x0000000000007b1d */ /* 0x000fec0000010000 */
[----:B------:R-:W0:Y:S02]  /*f0160*/  LDS.128 R24, [R2] ;  /* 0x0000000002187984 */ /* 0x000e240000000c00 */
[----:B------:R-:W-:Y:S06]  /*f0170*/  BAR.SYNC.DEFER_BLOCKING 0x0 ;  /* 0x0000000000007b1d */ /* 0x000fec0000010000 */
[----:B------:R1:W-:Y:S01]  /*f0180*/  STSM.16.M88.4 [R0], R8 ;  /* 0x0000000800007844 */ /* 0x0003e20000000200 */
[----:B0-----:R-:W-:-:S03]  /*f0190*/  IMAD.MOV.U32 R28, RZ, RZ, R25 ;  /* 0x000000ffff1c7224 */ /* 0x001fc600078e0019 */
[----:B------:R0:W-:Y:S01]  /*f01a0*/  STL [R1+0x4e0], R24 ;  /* 0x0004e01801007387 */ /* 0x0001e20000100800 */
[----:B-1----:R-:W-:Y:S02]  /*f01b0*/  PRMT R10, R5, 0x5210, R7 ;  /* 0x00005210050a7816 */ /* 0x002fe40000000007 */
[----:B------:R-:W-:Y:S02]  /*f01c0*/  PRMT R11, R19, 0x5210, R4 ;  /* 0x00005210130b7816 */ /* 0x000fe40000000004 */
[----:B------:R-:W-:Y:S02]  /*f01d0*/  PRMT R8, R14, 0x5210, R13 ;  /* 0x000052100e087816 */ /* 0x000fe4000000000d */
[----:B------:R-:W-:Y:S01]  /*f01e0*/  PRMT R9, R15, 0x5210, R12 ;  /* 0x000052100f097816 */ /* 0x000fe2000000000c */
[----:B------:R1:W-:Y:S04]  /*f01f0*/  STL.64 [R1+0x4e8], R26 ;  /* 0x0004e81a01007387 */ /* 0x0003e80000100a00 */
[----:B------:R-:W-:Y:S04]  /*f0200*/  STL [R1+0x59c8], R28 ;  /* 0x0059c81c01007387 */ /* 0x000fe80000100800 */
[----:B------:R-:W-:Y:S04]  /*f0210*/  STL.64 [R1+0x5fa8], R10 ;  /* 0x005fa80a01007387 */ /* 0x000fe80000100a00 */
[----:B------:R-:W-:Y:S01]  /*f0220*/  STL.64 [R1+0x5fa0], R8 ;  /* 0x005fa00801007387 */ /* 0x000fe20000100a00 */
[----:B------:R-:W-:Y:S01]  /*f0230*/  BAR.SYNC.DEFER_BLOCKING 0x0 ;  /* 0x0000000000007b1d */ /* 0x000fe20000010000 */
[----:B---3--:R-:W-:-:S02]  /*f0240*/  LOP3.LUT R13, R3, 0xffff, RZ, 0xc0, !PT ;  /* 0x0000ffff030d7812 */ /* 0x008fc400078ec0ff */
[----:B----4-:R-:W-:Y:S02]  /*f0250*/  LOP3.LUT R12, R17, 0xffff, RZ, 0xc0, !PT ;  /* 0x0000ffff110c7812 */ /* 0x010fe400078ec0ff */
[----:B------:R-:W-:Y:S01]  /*f0260*/  LOP3.LUT R7, R16, 0xffff, RZ, 0xc0, !PT ;  /* 0x0000ffff10077812 */ /* 0x000fe200078ec0ff */
[----:B------:R-:W2:Y:S04]  /*f0270*/  LDL.LU R19, [R1+0x2d4] ;  /* 0x0002d40001137983 */ /* 0x000ea80000300800 */
[----:B------:R-:W3:Y:S04]  /*f0280*/  LDL.LU R3, [R1+0x2d0] ;  /* 0x0002d00001037983 */ /* 0x000ee80000300800 */
[----:B------:R-:W4:Y:S01]  /*f0290*/  LDL.LU R17, [R1+0x2d8] ;  /* 0x0002d80001117983 */ /* 0x000f220000300800 */
[----:B------:R-:W-:-:S03]  /*f02a0*/  LOP3.LUT R21, R20, 0xffff, RZ, 0xc0, !PT ;  /* 0x0000ffff14157812 */ /* 0x000fc600078ec0ff */
[----:B------:R-:W2:Y:S04]  /*f02b0*/  LDL.LU R16, [R1+0x4ef4] ;  /* 0x004ef40001107983 */ /* 0x000ea80000300800 */
[----:B------:R-:W1:Y:S04]  /*f02c0*/  LDS.128 R8, [R2] ;  /* 0x0000000002087984 */ /* 0x000e680000000c00 */
[----:B------:R-:W3:Y:S01]  /*f02d0*/  LDL.LU R4, [R1+0x4ef0] ;  /* 0x004ef00001047983 */ /* 0x000ee20000300800 */
[----:B0-----:R-:W-:-:S03]  /*f02e0*/  PRMT R24, R18, 0x4210, R13 ;  /* 0x0000421012187816 */ /* 0x001fc6000000000d */
[----:B------:R-:W4:Y:S01]  /*f02f0*/  LDL.LU R5, [R1+0x2158] ;  /* 0x0021580001057983 */ /* 0x000f220000300800 */
[----:B------:R-:W-:-:S03]  /*f0300*/  PRMT R25, R6, 0x4210, R12 ;  /* 0x0000421006197816 */ /* 0x000fc6000000000c */
[----:B------:R-:W3:Y:S04]  /*f0310*/  LDL.LU R15, [R1+0x214c] ;  /* 0x00214c00010f7983 */ /* 0x000ee80000300800 */
[----:B------:R-:W3:Y:S04]  /*f0320*/  LDL.LU R20, [R1+0x1b48] ;  /* 0x001b480001147983 */ /* 0x000ee80000300800 */
[----:B------:R-:W3:Y:S01]  /*f0330*/  LDL.LU R14, [R1+0x1b3c] ;  /* 0x001b3c00010e7983 */ /* 0x000ee20000300800 */
[----:B-1----:R-:W-:-:S03]  /*f0340*/  PRMT R27, R29, 0x4210, R21 ;  /* 0x000042101d1b7816 */ /* 0x002fc60000000015 */
[----:B------:R-:W3:Y:S04]  /*f0350*/  LDL.LU R18, [R1+0x1b38] ;  /* 0x001b380001127983 */ /* 0x000ee80000300800 */
[----:B------:R-:W3:Y:S04]  /*f0360*/  LDL.LU R6, [R1+0x1b28] ;  /* 0x001b280001067983 */ /* 0x000ee80000300800 */
[----:B------:R-:W3:Y:S04]  /*f0370*/  LDL.LU R23, [R1+0x298] ;  /* 0x0002980001177983 */ /* 0x000ee80000300800 */
[----:B------:R-:W-:Y:S01]  /*f0380*/  STL.64 [R1+0x4d0], R8 ;  /* 0x0004d00801007387 */ /* 0x000fe20000100a00 */
[----:B------:R-:W-:-:S03]  /*f0390*/  IMAD.MOV.U32 R29, RZ, RZ, R11 ;  /* 0x000000ffff1d7224 */ /* 0x000fc600078e000b */
[----:B------:R0:W-:Y:S04]  /*f03a0*/  STL [R1+0x4d8], R10 ;  /* 0x0004d80a01007387 */ /* 0x0001e80000100800 */
[----:B0-----:R-:W2:Y:S04]  /*f03b0*/  LDL.LU.64 R10, [R1+0x5fa8] ;  /* 0x005fa800010a7983 */ /* 0x001ea80000300a00 */
[----:B------:R-:W2:Y:S01]  /*f03c0*/  LDL.LU.64 R8, [R1+0x5fa0] ;  /* 0x005fa00001087983 */ /* 0x000ea20000300a00 */
[----:B------:R-:W-:Y:S01]  /*f03d0*/  BAR.SYNC.DEFER_BLOCKING 0x0 ;  /* 0x0000000000007b1d */ /* 0x000fe20000010000 */
[----:B------:R-:W-:-:S05]  /*f03e0*/  PRMT R26, R22, 0x4210, R7 ;  /* 0x00004210161a7816 */ /* 0x000fca0000000007 */
[----:B--2---:R-:W-:Y:S02]  /*f03f0*/  STSM.16.M88.4 [R0], R8 ;  /* 0x0000000800007844 */ /* 0x004fe40000000200 */
[----:B------:R-:W-:Y:S06]  /*f0400*/  BAR.SYNC.DEFER_BLOCKING 0x0 ;  /* 0x0000000000007b1d */ /* 0x000fec0000010000 */
[----:B------:R-:W0:Y:S01]  /*f0410*/  LDS.128 R8, [R2] ;  /* 0x0000000002087984 */ /* 0x000e220000000c00 */
[----:B------:R-:W-:Y:S02]  /*f0420*/  LOP3.LUT R16, R16, 0xffff, RZ, 0xc0, !PT ;  /* 0x0000ffff10107812 */ /* 0x000fe400078ec0ff */
[----:B----4-:R-:W-:Y:S01]  /*f0430*/  LOP3.LUT R5, R5, 0xffff, RZ, 0xc0, !PT ;  /* 0x0000ffff05057812 */ /* 0x010fe200078ec0ff */
[----:B------:R-:W-:Y:S01]  /*f0440*/  BAR.SYNC.DEFER_BLOCKING 0x0 ;  /* 0x0000000000007b1d */ /* 0x000fe20000010000 */
[----:B0-----:R-:W-:-:S05]  /*f0450*/  IMAD.MOV.U32 R28, RZ, RZ, R8 ;  /* 0x000000ffff1c7224 */ /* 0x001fca00078e0008 */
[----:B------:R0:W-:Y:S01]  /*f0460*/  STL [R1+0x494], R9 ;  /* 0x0004940901007387 */ /* 0x0001e20000100800 */
[----:B------:R-:W-:-:S03]  /*f0470*/  PRMT R8, R19, 0x5210, R13 ;  /* 0x0000521013087816 */ /* 0x000fc6000000000d */
[----:B------:R1:W-:Y:S01]  /*f0480*/  STL.64 [R1+0x498], R10 ;  /* 0x0004980a01007387 */ /* 0x0003e20000100a00 */
[----:B---3--:R-:W-:-:S03]  /*f0490*/  LOP3.LUT R13, R4, 0xffff, RZ, 0xc0, !PT ;  /* 0x0000ffff040d7812 */ /* 0x008fc600078ec0ff */
[----:B------:R-:W-:Y:S01]  /*f04a0*/  STL.64 [R1+0x59e8], R28 ;  /* 0x0059e81c01007387 */ /* 0x000fe20000100a00 */
[----:B0-----:R-:W-:-:S03]  /*f04b0*/  PRMT R9, R3, 0x5210, R12 ;  /* 0x0000521003097816 */ /* 0x001fc6000000000c */
[----:B------:R-:W2:Y:S01]  /*f04c0*/  LDL.LU R19, [R1+0x2e8] ;  /* 0x0002e80001137983 */ /* 0x000ea20000300800 */
[----:B------:R-:W-:-:S03]  /*f04d0*/  PRMT R12, R18, 0x4210, R5 ;  /* 0x00004210120c7816 */ /* 0x000fc60000000005 */
[----:B------:R-:W3:Y:S01]  /*f04e0*/  LDL.LU R3, [R1+0x2e4] ;  /* 0x0002e40001037983 */ /* 0x000ee20000300800 */
[----:B-1----:R-:W-:Y:S02]  /*f04f0*/  PRMT R10, R17, 0x5210, R7 ;  /* 0x00005210110a7816 */ /* 0x002fe40000000007 */
[----:B------:R-:W-:Y:S01]  /*f0500*/  LOP3.LUT R7, R15, 0xffff, RZ, 0xc0, !PT ;  /* 0x0000ffff0f077812 */ /* 0x000fe200078ec0ff */
[----:B------:R-:W4:Y:S01]  /*f0510*/  LDL.LU R17, [R1+0x2e0] ;  /* 0x0002e00001117983 */ /* 0x000f220000300800 */
[----:B------:R-:W-:-:S03]  /*f0520*/  PRMT R15, R20, 0x4210, R16 ;  /* 0x00004210140f7816 */ /* 0x000fc60000000010 */
[----:B------:R-:W3:Y:S04]  /*f0530*/  LDL.LU R4, [R1+0x2a0] ;  /* 0x0002a00001047983 */ /* 0x000ee80000300800 */
[----:B------:R-:W3:Y:S04]  /*f0540*/  LDL.LU R20, [R1+0x5244] ;  /* 0x0052440001147983 */ /* 0x000ee80000300800 */
[----:B------:R-:W2:Y:S04]  /*f0550*/  LDL.LU R18, [R1+0x5240] ;  /* 0x0052400001127983 */ /* 0x000ea80000300800 */
[----:B------:R-:W-:Y:S01]  /*f0560*/  STSM.16.M88.4 [R0], R24 ;  /* 0x0000001800007844 */ /* 0x000fe20000000200 */
[----:B------:R-:W-:-:S05]  /*f0570*/  PRMT R11, R23, 0x5210, R21 ;  /* 0x00005210170b7816 */ /* 0x000fca0000000015 */
[----:B------:R0:W-:Y:S04]  /*f0580*/  STL.64 [R1+0x5f88], R10 ;  /* 0x005f880a01007387 */ /* 0x0001e80000100a00 */
[----:B------:R1:W-:Y:S01]  /*f0590*/  STL.64 [R1+0x5f80], R8 ;  /* 0x005f800801007387 */ /* 0x0003e20000100a00 */
[----:B------:R-:W-:Y:S02]  /*f05a0*/  PRMT R14, R14, 0x4210, R13 ;  /* 0x000042100e0e7816 */ /* 0x000fe4000000000d */
[----:B------:R-:W-:Y:S01]  /*f05b0*/  PRMT R6, R6, 0x4210, R7 ;  /* 0x0000421006067816 */ /* 0x000fe20000000007 */
[----:B0-----:R-:W-:-:S04]  /*f05c0*/  IMAD.MOV.U32 R10, RZ, RZ, R12 ;  /* 0x000000ffff0a7224 */ /* 0x001fc800078e000c */
[----:B------:R-:W-:Y:S02]  /*f05d0*/  IMAD.MOV.U32 R11, RZ, RZ, R6 ;  /* 0x000000ffff0b7224 */ /* 0x000fe400078e0006 */
[----:B-1----:R-:W-:Y:S02]  /*f05e0*/  IMAD.MOV.U32 R8, RZ, RZ, R15 ;  /* 0x000000ffff087224 */ /* 0x002fe400078e000f */
[----:B------:R-:W-:Y:S01]  /*f05f0*/  IMAD.MOV.U32 R9, RZ, RZ, R14 ;  /* 0x000000ffff097224 */ /* 0x000fe200078e000e */
[----:B------:R-:W-:Y:S06]  /*f0600*/  BAR.SYNC.DEFER_BLOCKING 0x0 ;  /* 0x0000000000007b1d */ /* 0x000fec0000010000 */
[----:B--2---:R-:W-:Y:S04]  /*f0610*/  STL.64 [R1+0x5f98], R18 ;  /* 0x005f981201007387 */ /* 0x004fe80000100a00 */
[----:B----4-:R-:W-:Y:S04]  /*f0620*/  STL.64 [R1+0x5f90], R16 ;  /* 0x005f901001007387 */ /* 0x010fe80000100a00 */
[----:B------:R-:W0:Y:S01]  /*f0630*/  LDS.128 R16, [R2] ;  /* 0x0000000002107984 */ /* 0x000e220000000c00 */
[----:B------:R-:W-:Y:S06]  /*f0640*/  BAR.SYNC.DEFER_BLOCKING 0x0 ;  /* 0x0000000000007b1d */ /* 0x000fec0000010000 */
[----:B------:R-:W2:Y:S04]  /*f0650*/  LDL.LU R6, [R1+0x51f0] ;  /* 0x0051f00001067983 */ /* 0x000ea80000300800 */
        /* <DEDUP_REMOVED lines=9> */
[----:B------:R0:W-:Y:S04]  /*f06f0*/  STL.64 [R1+0x478], R18 ;  /* 0x0004781201007387 */ /* 0x0001e80000100a00 */
[----:B0-----:R-:W4:Y:S04]  /*f0700*/  LDL.LU.64 R18, [R1+0x5f98] ;  /* 0x005f980001127983 */ /* 0x001f280000300a00 */
[----:B------:R-:W4:Y:S04]  /*f0710*/  LDL.LU.64 R16, [R1+0x5f90] ;  /* 0x005f900001107983 */ /* 0x000f280000300a00 */
[----:B-1----:R-:W-:Y:S04]  /*f0720*/  STL.64 [R1+0x450], R8 ;  /* 0x0004500801007387 */ /* 0x002fe80000100a00 */
[----:B------:R0:W-:Y:S04]  /*f0730*/  STL.64 [R1+0x458], R10 ;  /* 0x0004580a01007387 */ /* 0x0001e80000100a00 */
[----:B0-----:R-:W4:Y:S04]  /*f0740*/  LDL.LU.64 R10, [R1+0x5f88] ;  /* 0x005f8800010a7983 */ /* 0x001f280000300a00 */
[----:B------:R-:W4:Y:S01]  /*f0750*/  LDL.LU.64 R8, [R1+0x5f80] ;  /* 0x005f800001087983 */ /* 0x000f220000300a00 */
[----:B------:R-:W-:Y:S01]  /*f0760*/  BAR.SYNC.DEFER_BLOCKING 0x0 ;  /* 0x0000000000007b1d */ /* 0x000fe20000010000 */
[----:B---3--:R-:W-:-:S02]  /*f0770*/  LOP3.LUT R21, R20, 0xffff, RZ, 0xc0, !PT ;  /* 0x0000ffff14157812 */ /* 0x008fc400078ec0ff */
[----:B--2---:R-:W-:Y:S02]  /*f0780*/  LOP3.LUT R6, R6, 0xffff, RZ, 0xc0, !PT ;  /* 0x0000ffff06067812 */ /* 0x004fe400078ec0ff */
[----:B----4-:R-:W-:Y:S02]  /*f0790*/  LOP3.LUT R12, R12, 0xffff, RZ, 0xc0, !PT ;  /* 0x0000ffff0c0c7812 */ /* 0x010fe400078ec0ff */
[----:B------:R-:W-:Y:S02]  /*f07a0*/  PRMT R26, R14, 0x4210, R6 ;  /* 0x000042100e1a7816 */ /* 0x000fe40000000006 */
[----:B------:R-:W-:Y:S01]  /*f07b0*/  PRMT R27, R15, 0x4210, R12 ;  /* 0x000042100f1b7816 */ /* 0x000fe2000000000c */
[----:B------:R0:W-:Y:S02]  /*f07c0*/  STSM.16.M88.4 [R0], R8 ;  /* 0x0000000800007844 */ /* 0x0001e40000000200 */
[----:B0-----:R-:W-:Y:S02]  /*f07d0*/  PRMT R8, R19, 0x5210, R16 ;  /* 0x0000521013087816 */ /* 0x001fe40000000010 */
[----:B------:R-:W2:Y:S01]  /*f07e0*/  LDL.LU R19, [R1+0x2f8] ;  /* 0x0002f80001137983 */ /* 0x000ea20000300800 */
[----:B------:R-:W-:-:S02]  /*f07f0*/  PRMT R9, R3, 0x5210, R13 ;  /* 0x0000521003097816 */ /* 0x000fc4000000000d */
[----:B------:R-:W-:Y:S01]  /*f0800*/  PRMT R10, R17, 0x5210, R5 ;  /* 0x00005210110a7816 */ /* 0x000fe20000000005 */
[----:B------:R-:W3:Y:S01]  /*f0810*/  LDL.LU R3, [R1+0x2f4] ;  /* 0x0002f40001037983 */ /* 0x000ee20000300800 */
[----:B------:R-:W-:-:S03]  /*f0820*/  PRMT R11, R4, 0x5210, R7 ;  /* 0x00005210040b7816 */ /* 0x000fc60000000007 */
[----:B------:R-:W4:Y:S04]  /*f0830*/  LDL.LU R5, [R1+0x2fc] ;  /* 0x0002fc0001057983 */ /* 0x000f280000300800 */
[----:B------:R-:W4:Y:S04]  /*f0840*/  LDL.LU R16, [R1+0x4f10] ;  /* 0x004f100001107983 */ /* 0x000f280000300800 */
[----:B------:R-:W4:Y:S04]  /*f0850*/  LDL.LU R17, [R1+0x4f0c] ;  /* 0x004f0c0001117983 */ /* 0x000f280000300800 */
[----:B------:R-:W-:Y:S04]  /*f0860*/  STL.64 [R1+0x5f78], R10 ;  /* 0x005f780a01007387 */ /* 0x000fe80000100a00 */
[----:B------:R-:W-:Y:S01]  /*f0870*/  STL.64 [R1+0x5f70], R8 ;  /* 0x005f700801007387 */ /* 0x000fe20000100a00 */
[----:B------:R-:W-:Y:S01]  /*f0880*/  BAR.SYNC.DEFER_BLOCKING 0x0 ;  /* 0x0000000000007b1d */ /* 0x000fe20000010000 */
[----:B------:R-:W-:-:S05]  /*f0890*/  LOP3.LUT R7, R18, 0xffff, RZ, 0xc0, !PT ;  /* 0x0000ffff12077812 */ /* 0x000fca00078ec0ff */
[----:B------:R-:W4:Y:S04]  /*f08a0*/  LDL.LU R4, [R1+0x4ea4] ;  /* 0x004ea40001047983 */ /* 0x000f280000300800 */
[----:B------:R-:W4:Y:S04]  /*f08b0*/  LDL.LU R20, [R1+0x4ea0] ;  /* 0x004ea00001147983 */ /* 0x000f280000300800 */
[----:B------:R-:W4:Y:S04]  /*f08c0*/  LDL.LU R23, [R1+0x1be8] ;  /* 0x001be80001177983 */ /* 0x000f280000300800 */
[----:B------:R-:W4:Y:S04]  /*f08d0*/  LDL.LU R13, [R1+0x1bcc] ;  /* 0x001bcc00010d7983 */ /* 0x000f280000300800 */
[----:B------:R-:W0:Y:S04]  /*f08e0*/  LDS.128 R8, [R2] ;  /* 0x0000000002087984 */ /* 0x000e280000000c00 */
[----:B------:R-:W4:Y:S04]  /*f08f0*/  LDL.LU R18, [R1+0x1bb8] ;  /* 0x001bb80001127983 */ /* 0x000f280000300800 */
[----:B------:R-:W4:Y:S04]  /*f0900*/  LDL.LU R14, [R1+0x1b7c] ;  /* 0x001b7c00010e7983 */ /* 0x000f280000300800 */
[----:B------:R-:W4:Y:S04]  /*f0910*/  LDL.LU R15, [R1+0x2ac] ;  /* 0x0002ac00010f7983 */ /* 0x000f280000300800 */
[----:B0-----:R-:W-:Y:S04]  /*f0920*/  STL.64 [R1+0x430], R8 ;  /* 0x0004300801007387 */ /* 0x001fe80000100a00 */
[----:B------:R0:W-:Y:S04]  /*f0930*/  STL.64 [R1+0x438], R10 ;  /* 0x0004380a01007387 */ /* 0x0001e80000100a00 */
[----:B0-----:R-:W2:Y:S04]  /*f0940*/  LDL.LU.64 R10, [R1+0x5f78] ;  /* 0x005f7800010a7983 */ /* 0x001ea80000300a00 */
[----:B------:R-:W2:Y:S01]  /*f0950*/  LDL.LU.64 R8, [R1+0x5f70] ;  /* 0x005f700001087983 */ /* 0x000ea20000300a00 */
[----:B------:R-:W-:Y:S01]  /*f0960*/  BAR.SYNC.DEFER_BLOCKING 0x0 ;  /* 0x0000000000007b1d */ /* 0x000fe20000010000 */
[----:B------:R-:W-:-:S02]  /*f0970*/  PRMT R24, R25, 0x4210, R21 ;  /* 0x0000421019187816 */ /* 0x000fc40000000015 */
[----:B------:R-:W-:-:S03]  /*f0980*/  PRMT R25, R22, 0x4210, R7 ;  /* 0x0000421016197816 */ /* 0x000fc60000000007 */
[----:B--2---:R-:W-:Y:S02]  /*f0990*/  STSM.16.M88.4 [R0], R8 ;  /* 0x0000000800007844 */ /* 0x004fe40000000200 */
[----:B------:R-:W-:Y:S06]  /*f09a0*/  BAR.SYNC.DEFER_BLOCKING 0x0 ;  /* 0x0000000000007b1d */ /* 0x000fec0000010000 */
[----:B------:R-:W0:Y:S02]  /*f09b0*/  LDS.128 R8, [R2] ;  /* 0x0000000002087984 */ /* 0x000e240000000c00 */
[----:B------:R-:W-:Y:S06]  /*f09c0*/  BAR.SYNC.DEFER_BLOCKING 0x0 ;  /* 0x0000000000007b1d */ /* 0x000fec0000010000 */
[----:B0-----:R0:W-:Y:S04]  /*f09d0*/  STL.64 [R1+0x410], R8 ;  /* 0x0004100801007387 */ /* 0x0011e80000100a00 */
[----:B------:R4:W-:Y:S01]  /*f09e0*/  STL.64 [R1+0x418], R10 ;  /* 0x0004180a01007387 */ /* 0x0009e20000100a00 */
[----:B0-----:R-:W-:-:S03]  /*f09f0*/  PRMT R8, R19, 0x5210, R21 ;  /* 0x0000521013087816 */ /* 0x001fc60000000015 */
[----:B------:R-:W2:Y:S01]  /*f0a00*/  LDL.LU R19, [R1+0x30c] ;  /* 0x00030c0001137983 */ /* 0x000ea20000300800 */
[----:B---3--:R-:W-:Y:S02]  /*f0a10*/  PRMT R9, R3, 0x5210, R7 ;  /* 0x0000521003097816 */ /* 0x008fe40000000007 */
[----:B----4-:R-:W-:Y:S01]  /*f0a20*/  PRMT R10, R5, 0x5210, R6 ;  /* 0x00005210050a7816 */ /* 0x010fe20000000006 */
[----:B------:R-:W3:Y:S01]  /*f0a30*/  LDL.LU R3, [R1+0x308] ;  /* 0x0003080001037983 */ /* 0x000ee20000300800 */
[----:B------:R-:W-:Y:S02]  /*f0a40*/  LOP3.LUT R6, R4, 0xffff, RZ, 0xc0, !PT ;  /* 0x0000ffff04067812 */ /* 0x000fe400078ec0ff */
[----:B------:R-:W-:Y:S02]  /*f0a50*/  LOP3.LUT R7, R16, 0xffff, RZ, 0xc0, !PT ;  /* 0x0000ffff10077812 */ /* 0x000fe400078ec0ff */
[----:B------:R-:W-:Y:S01]  /*f0a60*/  LOP3.LUT R5, R17, 0xffff, RZ, 0xc0, !PT ;  /* 0x0000ffff11057812 */ /* 0x000fe200078ec0ff */
[----:B------:R-:W4:Y:S01]  /*f0a70*/  LDL.LU R16, [R1+0x304] ;  /* 0x0003040001107983 */ /* 0x000f220000300800 */
[----:B------:R-:W-:-:S02]  /*f0a80*/  LOP3.LUT R4, R20, 0xffff, RZ, 0xc0, !PT ;  /* 0x0000ffff14047812 */ /* 0x000fc400078ec0ff */
[----:B------:R-:W-:Y:S01]  /*f0a90*/  PRMT R11, R18, 0x4210, R6 ;  /* 0x00004210120b7816 */ /* 0x000fe20000000006 */
[----:B------:R-:W4:Y:S04]  /*f0aa0*/  LDL.LU R17, [R1+0x2bc] ;  /* 0x0002bc0001117983 */ /* 0x000f280000300800 */
[----:B------:R-:W3:Y:S04]  /*f0ab0*/  LDL.LU R20, [R1+0x5258] ;  /* 0x0052580001147983 */ /* 0x000ee80000300800 */
[----:B------:R-:W2:Y:S04]  /*f0ac0*/  LDL.LU R18, [R1+0x5254] ;  /* 0x0052540001127983 */ /* 0x000ea80000300800 */
[----:B------:R-:W-:Y:S01]  /*f0ad0*/  STSM.16.M88.4 [R0], R24 ;  /* 0x0000001800007844 */ /* 0x000fe20000000200 */
[----:B------:R-:W-:Y:S01]  /*f0ae0*/  BAR.SYNC.DEFER_BLOCKING 0x0 ;  /* 0x0000000000007b1d */ /* 0x000fe20000010000 */
[----:B------:R-:W-:-:S02]  /*f0af0*/  PRMT R21, R23, 0x4210, R7 ;  /* 0x0000421017157816 */ /* 0x000fc40000000007 */
[----:B------:R-:W-:-:S03]  /*f0b00*/  PRMT R13, R13, 0x4210, R5 ;  /* 0x000042100d0d7816 */ /* 0x000fc60000000005 */
[----:B------:R-:W0:Y:S02]  /*f0b10*/  LDS.128 R24, [R2] ;  /* 0x0000000002187984 */ /* 0x000e240000000c00 */
[----:B------:R-:W-:Y:S06]  /*f0b20*/  BAR.SYNC.DEFER_BLOCKING 0x0 ;  /* 0x0000000000007b1d */ /* 0x000fec0000010000 */
[----:B--2---:R1:W-:Y:S04]  /*f0b30*/  STL.64 [R1+0x5f68], R18 ;  /* 0x005f681201007387 */ /* 0x0043e80000100a00 */
[----:B----4-:R2:W-:Y:S01]  /*f0b40*/  STL.64 [R1+0x5f60], R16 ;  /* 0x005f601001007387 */ /* 0x0105e20000100a00 */
[----:B-1----:R-:W-:Y:S01]  /*f0b50*/  IMAD.MOV.U32 R18, RZ, RZ, R11 ;  /* 0x000000ffff127224 */ /* 0x002fe200078e000b */
[----:B------:R-:W-:Y:S01]  /*f0b60*/  PRMT R19, R14, 0x4210, R4 ;  /* 0x000042100e137816 */ /* 0x000fe20000000004 */
[----:B--2---:R-:W-:-:S02]  /*f0b70*/  IMAD.MOV.U32 R16, RZ, RZ, R21 ;  /* 0x000000ffff107224 */ /* 0x004fc400078e0015 */
[----:B------:R-:W-:Y:S01]  /*f0b80*/  IMAD.MOV.U32 R17, RZ, RZ, R13 ;  /* 0x000000ffff117224 */ /* 0x000fe200078e000d */
[----:B------:R-:W-:Y:S01]  /*f0b90*/  PRMT R11, R15, 0x5210, R12 ;  /* 0x000052100f0b7816 */ /* 0x000fe2000000000c */
[----:B------:R-:W2:Y:S04]  /*f0ba0*/  LDL.LU R14, [R1+0x5204] ;  /* 0x00520400010e7983 */ /* 0x000ea80000300800 */
[----:B------:R-:W-:Y:S01]  /*f0bb0*/  STSM.16.M88.4 [R0], R16 ;  /* 0x0000001000007844 */ /* 0x000fe20000000200 */
[----:B------:R-:W-:Y:S06]  /*f0bc0*/  BAR.SYNC.DEFER_BLOCKING 0x0 ;  /* 0x0000000000007b1d */ /* 0x000fec0000010000 */
[----:B------:R-:W4:Y:S04]  /*f0bd0*/  LDL.LU R15, [R1+0x5200] ;  /* 0x00520000010f7983 */ /* 0x000f280000300800 */
[----:B------:R-:W1:Y:S04]  /*f0be0*/  LDS.128 R16, [R2] ;  /* 0x0000000002107984 */ /* 0x000e680000000c00 */
[----:B0-----:R0:W-:Y:S04]  /*f0bf0*/  STL.64 [R1+0x3f0], R24 ;  /* 0x0003f01801007387 */ /* 0x0011e80000100a00 */
[----:B------:R3:W-:Y:S01]  /*f0c00*/  STL.64 [R1+0x3f8], R26 ;  /* 0x0003f81a01007387 */ /* 0x0007e20000100a00 */
[----:B------:R-:W-:Y:S06]  /*f0c10*/  BAR.SYNC.DEFER_BLOCKING 0x0 ;  /* 0x0000000000007b1d */ /* 0x000fec0000010000 */
[----:B0-----:R-:W2:Y:S04]  /*f0c20*/  LDL.LU R24, [R1+0x1c18] ;  /* 0x001c180001187983 */ /* 0x001ea80000300800 */
[----:B------:R-:W2:Y:S04]  /*f0c30*/  LDL.LU R25, [R1+0x1c28] ;  /* 0x001c280001197983 */ /* 0x000ea80000300800 */
[----:B---3--:R-:W3:Y:S04]  /*f0c40*/  LDL.LU R26, [R1+0x1c08] ;  /* 0x001c0800011a7983 */ /* 0x008ee80000300800 */
[----:B------:R-:W3:Y:S04]  /*f0c50*/  LDL.LU R21, [R1+0x1bf8] ;  /* 0x001bf80001157983 */ /* 0x000ee80000300800 */
[----:B-1----:R-:W-:Y:S04]  /*f0c60*/  STL.64 [R1+0x3d0], R16 ;  /* 0x0003d01001007387 */ /* 0x002fe80000100a00 */
[----:B------:R0:W-:Y:S04]  /*f0c70*/  STL.64 [R1+0x3d8], R18 ;  /* 0x0003d81201007387 */ /* 0x0001e80000100a00 */
[----:B0-----:R-:W2:Y:S04]  /*f0c80*/  LDL.LU.64 R18, [R1+0x5f68] ;  /* 0x005f680001127983 */ /* 0x001ea80000300a00 */
[----:B------:R-:W3:Y:S04]  /*f0c90*/  LDL.LU.64 R16, [R1+0x5f60] ;  /* 0x005f600001107983 */ /* 0x000ee80000300a00 */
[----:B------:R0:W-:Y:S02]  /*f0ca0*/  STSM.16.M88.4 [R0], R8 ;  /* 0x0000000800007844 */ /* 0x0001e40000000200 */
[----:B0-----:R-:W-:-:S02]  /*f0cb0*/  PRMT R9, R3, 0x5210, R5 ;  /* 0x0000521003097816 */ /* 0x001fc40000000005 */
[----:B------:R-:W-:Y:S01]  /*f0cc0*/  LOP3.LUT R13, R20, 0xffff, RZ, 0xc0, !PT ;  /* 0x0000ffff140d7812 */ /* 0x000fe200078ec0ff */
[----:B------:R-:W-:Y:S01]  /*f0cd0*/  BAR.SYNC.DEFER_BLOCKING 0x0 ;  /* 0x0000000000007b1d */ /* 0x000fe20000010000 */
[----:B----4-:R-:W-:Y:S02]  /*f0ce0*/  LOP3.LUT R22, R15, 0xffff, RZ, 0xc0, !PT ;  /* 0x0000ffff0f167812 */ /* 0x010fe400078ec0ff */
[----:B--2---:R-:W-:-:S03]  /*f0cf0*/  PRMT R8, R19, 0x5210, R7 ;  /* 0x0000521013087816 */ /* 0x004fc60000000007 */
[----:B------:R-:W2:Y:S01]  /*f0d00*/  LDL.LU R19, [R1+0x318] ;  /* 0x0003180001137983 */ /* 0x000ea20000300800 */
[----:B---3--:R-:W-:Y:S02]  /*f0d10*/  PRMT R10, R16, 0x5210, R6 ;  /* 0x00005210100a7816 */ /* 0x008fe40000000006 */
[----:B------:R-:W-:Y:S01]  /*f0d20*/  PRMT R11, R17, 0x5210, R4 ;  /* 0x00005210110b7816 */ /* 0x000fe20000000004 */
[----:B------:R-:W3:Y:S04]  /*f0d30*/  LDL.LU R7, [R1+0x314] ;  /* 0x0003140001077983 */ /* 0x000ee80000300800 */
[----:B------:R-:W4:Y:S04]  /*f0d40*/  LDL.LU R5, [R1+0x310] ;  /* 0x0003100001057983 */ /* 0x000f280000300800 */
[----:B------:R-:W4:Y:S04]  /*f0d50*/  LDL.LU R3, [R1+0x4f34] ;  /* 0x004f340001037983 */ /* 0x000f280000300800 */
[----:B------:R-:W-:Y:S04]  /*f0d60*/  STL.64 [R1+0x5f58], R10 ;  /* 0x005f580a01007387 */ /* 0x000fe80000100a00 */
[----:B------:R-:W-:Y:S04]  /*f0d70*/  STL.64 [R1+0x5f50], R8 ;  /* 0x005f500801007387 */ /* 0x000fe80000100a00 */
[----:B------:R-:W0:Y:S01]  /*f0d80*/  LDS.128 R8, [R2] ;  /* 0x0000000002087984 */ /* 0x000e220000000c00 */
[----:B------:R-:W-:-:S03]  /*f0d90*/  LOP3.LUT R12, R18, 0xffff, RZ, 0xc0, !PT ;  /* 0x0000ffff120c7812 */ /* 0x000fc600078ec0ff */
[----:B------:R-:W4:Y:S04]  /*f0da0*/  LDL.LU R4, [R1+0x4f2c] ;  /* 0x004f2c0001047983 */ /* 0x000f280000300800 */
[----:B------:R-:W4:Y:S01]  /*f0db0*/  LDL.LU R16, [R1+0x4ec4] ;  /* 0x004ec40001107983 */ /* 0x000f220000300800 */
[----:B------:R-:W-:-:S03]  /*f0dc0*/  LOP3.LUT R6, R14, 0xffff, RZ, 0xc0, !PT ;  /* 0x0000ffff0e067812 */ /* 0x000fc600078ec0ff */
[----:B------:R-:W4:Y:S04]  /*f0dd0*/  LDL.LU R20, [R1+0x4ec0] ;  /* 0x004ec00001147983 */ /* 0x000f280000300800 */
[----:B------:R-:W4:Y:S04]  /*f0de0*/  LDL.LU R17, [R1+0x1d2c] ;  /* 0x001d2c0001117983 */ /* 0x000f280000300800 */
[----:B------:R-:W4:Y:S04]  /*f0df0*/  LDL.LU R18, [R1+0x1d1c] ;  /* 0x001d1c0001127983 */ /* 0x000f280000300800 */
        /* <DEDUP_REMOVED lines=9> */
[----:B------:R-:W-:Y:S02]  /*f0e90*/  PRMT R25, R25, 0x4210, R12 ;  /* 0x0000421019197816 */ /* 0x000fe4000000000c */
[----:B------:R-:W-:Y:S02]  /*f0ea0*/  PRMT R26, R26, 0x4210, R6 ;  /* 0x000042101a1a7816 */ /* 0x000fe40000000006 */
[----:B------:R-:W-:Y:S01]  /*f0eb0*/  PRMT R27, R21, 0x4210, R22 ;  /* 0x00004210151b7816 */ /* 0x000fe20000000016 */
[----:B--2---:R-:W-:Y:S01]  /*f0ec0*/  STSM.16.M88.4 [R0], R8 ;  /* 0x0000000800007844 */ /* 0x004fe20000000200 */
[----:B------:R-:W-:Y:S06]  /*f0ed0*/  BAR.SYNC.DEFER_BLOCKING 0x0 ;  /* 0x0000000000007b1d */ /* 0x000fec0000010000 */
[----:B------:R-:W0:Y:S02]  /*f0ee0*/  LDS.128 R8, [R2] ;  /* 0x0000000002087984 */ /* 0x000e240000000c00 */
[----:B------:R-:W-:Y:S06]  /*f0ef0*/  BAR.SYNC.DEFER_BLOCKING 0x0 ;  /* 0x0000000000007b1d */ /* 0x000fec0000010000 */
[----:B------:R-:W-:Y:S02]  /*f0f00*/  STSM.16.M88.4 [R0], R24 ;  /* 0x0000001800007844 */ /* 0x000fe40000000200 */
[----:B------:R-:W-:Y:S06]  /*f0f10*/  BAR.SYNC.DEFER_BLOCKING 0x0 ;  /* 0x0000000000007b1d */ /* 0x000fec0000010000 */
[----:B0-----:R0:W-:Y:S04]  /*f0f20*/  STL.64 [R1+0x3b0], R8 ;  /* 0x0003b00801007387 */ /* 0x0011e80000100a00 */
[----:B------:R4:W-:Y:S04]  /*f0f30*/  STL.64 [R1+0x3b8], R10 ;  /* 0x0003b80a01007387 */ /* 0x0009e80000100a00 */
[----:B------:R-:W1:Y:S01]  /*f0f40*/  LDS.128 R24, [R2] ;  /* 0x0000000002187984 */ /* 0x000e620000000c00 */
[----:B0-----:R-:W-:-:S02]  /*f0f50*/  PRMT R8, R19, 0x5210, R13 ;  /* 0x0000521013087816 */ /* 0x001fc4000000000d */
[----:B---3--:R-:W-:Y:S01]  /*f0f60*/  PRMT R9, R7, 0x5210, R12 ;  /* 0x0000521007097816 */ /* 0x008fe2000000000c */
[----:B------:R-:W2:Y:S01]  /*f0f70*/  LDL.LU R19, [R1+0x320] ;  /* 0x0003200001137983 */ /* 0x000ea20000300800 */
[----:B----4-:R-:W-:Y:S02]  /*f0f80*/  PRMT R10, R5, 0x5210, R6 ;  /* 0x00005210050a7816 */ /* 0x010fe40000000006 */
[----:B------:R-:W-:Y:S01]  /*f0f90*/  LOP3.LUT R13, R3, 0xffff, RZ, 0xc0, !PT ;  /* 0x0000ffff030d7812 */ /* 0x000fe200078ec0ff */
[----:B------:R-:W3:Y:S01]  /*f0fa0*/  LDL.LU R7, [R1+0x31c] ;  /* 0x00031c0001077983 */ /* 0x000ee20000300800 */
[----:B------:R-:W-:Y:S02]  /*f0fb0*/  LOP3.LUT R12, R4, 0xffff, RZ, 0xc0, !PT ;  /* 0x0000ffff040c7812 */ /* 0x000fe400078ec0ff */
[----:B------:R-:W-:Y:S01]  /*f0fc0*/  LOP3.LUT R6, R16, 0xffff, RZ, 0xc0, !PT ;  /* 0x0000ffff10067812 */ /* 0x000fe200078ec0ff */
[----:B------:R-:W4:Y:S01]  /*f0fd0*/  LDL.LU R5, [R1+0x324] ;  /* 0x0003240001057983 */ /* 0x000f220000300800 */
[----:B------:R-:W-:-:S02]  /*f0fe0*/  LOP3.LUT R4, R20, 0xffff, RZ, 0xc0, !PT ;  /* 0x0000ffff14047812 */ /* 0x000fc400078ec0ff */
[----:B------:R-:W-:Y:S01]  /*f0ff0*/  PRMT R11, R23, 0x5210, R22 ;  /* 0x00005210170b7816 */ /* 0x000fe20000000016 */
[----:B------:R-:W2:Y:S01]  /*f1000*/  LDL.LU R3, [R1+0x2dc] ;  /* 0x0002dc0001037983 */ /* 0x000ea20000300800 */
[----:B------:R-:W-:Y:S02]  /*f1010*/  PRMT R21, R17, 0x4210, R13 ;  /* 0x0000421011157816 */ /* 0x000fe4000000000d */
[----:B------:R-:W-:Y:S01]  /*f1020*/  PRMT R17, R18, 0x4210, R12 ;  /* 0x0000421012117816 */ /* 0x000fe2000000000c */
[----:B------:R-:W3:Y:S01]  /*f1030*/  LDL.LU R20, [R1+0x5268] ;  /* 0x0052680001147983 */ /* 0x000ee20000300800 */
[----:B------:R-:W-:Y:S02]  /*f1040*/  PRMT R15, R15, 0x4210, R6 ;  /* 0x000042100f0f7816 */ /* 0x000fe40000000006 */
[----:B------:R-:W-:Y:S01]  /*f1050*/  PRMT R14, R14, 0x4210, R4 ;  /* 0x000042100e0e7816 */ /* 0x000fe20000000004 */
[----:B------:R-:W3:Y:S04]  /*f1060*/  LDL.LU R16, [R1+0x5264] ;  /* 0x0052640001107983 */ /* 0x000ee80000300800 */
[----:B------:R-:W3:Y:S04]  /*f1070*/  LDL.LU R18, [R1+0x5218] ;  /* 0x0052180001127983 */ /* 0x000ee80000300800 */
[----:B------:R0:W-:Y:S04]  /*f1080*/  STL.64 [R1+0x5f48], R10 ;  /* 0x005f480a01007387 */ /* 0x0001e80000100a00 */
[----:B------:R1:W-:Y:S01]  /*f1090*/  STL.64 [R1+0x5f40], R8 ;  /* 0x005f400801007387 */ /* 0x0003e20000100a00 */
[----:B0-----:R-:W-:-:S02]  /*f10a0*/  IMAD.MOV.U32 R10, RZ, RZ, R15 ;  /* 0x000000ffff0a7224 */ /* 0x001fc400078e000f */
[----:B------:R-:W-:Y:S02]  /*f10b0*/  IMAD.MOV.U32 R11, RZ, RZ, R14 ;  /* 0x000000ffff0b7224 */ /* 0x000fe400078e000e */
[----:B-1----:R-:W-:Y:S02]  /*f10c0*/  IMAD.MOV.U32 R8, RZ, RZ, R21 ;  /* 0x000000ffff087224 */ /* 0x002fe400078e0015 */
[----:B------:R-:W-:Y:S01]  /*f10d0*/  IMAD.MOV.U32 R9, RZ, RZ, R17 ;  /* 0x000000ffff097224 */ /* 0x000fe200078e0011 */
[----:B------:R-:W-:Y:S06]  /*f10e0*/  BAR.SYNC.DEFER_BLOCKING 0x0 ;  /* 0x0000000000007b1d */ /* 0x000fec0000010000 */
[----:B------:R-:W3:Y:S04]  /*f10f0*/  LDL.LU R17, [R1+0x5214] ;  /* 0x0052140001117983 */ /* 0x000ee80000300800 */
[----:B------:R-:W-:Y:S01]  /*f1100*/  STSM.16.M88.4 [R0], R8 ;  /* 0x0000000800007844 */ /* 0x000fe20000000200 */
[----:B------:R-:W-:Y:S06]  /*f1110*/  BAR.SYNC.DEFER_BLOCKING 0x0 ;  /* 0x0000000000007b1d */ /* 0x000fec0000010000 */
[----:B------:R-:W0:Y:S04]  /*f1120*/  LDS.128 R8, [R2] ;  /* 0x0000000002087984 */ /* 0x000e280000000c00 */
[----:B------:R1:W-:Y:S04]  /*f1130*/  STL.64 [R1+0x3a0], R24 ;  /* 0x0003a01801007387 */ /* 0x0003e80000100a00 */
[----:B------:R1:W-:Y:S04]  /*f1140*/  STL.64 [R1+0x3a8], R26 ;  /* 0x0003a81a01007387 */ /* 0x0003e80000100a00 */
[----:B-1----:R-:W3:Y:S04]  /*f1150*/  LDL.LU R24, [R1+0x1d98] ;  /* 0x001d980001187983 */ /* 0x002ee80000300800 */
[----:B------:R-:W3:Y:S04]  /*f1160*/  LDL.LU R25, [R1+0x1d6c] ;  /* 0x001d6c0001197983 */ /* 0x000ee80000300800 */
[----:B------:R-:W3:Y:S04]  /*f1170*/  LDL.LU R26, [R1+0x1d68] ;  /* 0x001d6800011a7983 */ /* 0x000ee80000300800 */
[----:B------:R-:W3:Y:S04]  /*f1180*/  LDL.LU R21, [R1+0x19e8] ;  /* 0x0019e80001157983 */ /* 0x000ee80000300800 */
[----:B0-----:R-:W-:Y:S04]  /*f1190*/  STL.64 [R1+0x390], R8 ;  /* 0x0003900801007387 */ /* 0x001fe80000100a00 */
[----:B------:R0:W-:Y:S04]  /*f11a0*/  STL.64 [R1+0x398], R10 ;  /* 0x0003980a01007387 */ /* 0x0001e80000100a00 */
[----:B0-----:R-:W4:Y:S04]  /*f11b0*/  LDL.LU.64 R10, [R1+0x5f48] ;  /* 0x005f4800010a7983 */ /* 0x001f280000300a00 */
[----:B------:R-:W4:Y:S01]  /*f11c0*/  LDL.LU.64 R8, [R1+0x5f40] ;  /* 0x005f400001087983 */ /* 0x000f220000300a00 */
[----:B------:R-:W-:Y:S06]  /*f11d0*/  BAR.SYNC.DEFER_BLOCKING 0x0 ;  /* 0x0000000000007b1d */ /* 0x000fec0000010000 */
[----:B------:R-:W3:Y:S04]  /*f11e0*/  LDL.LU R14, [R1+0x330] ;  /* 0x00033000010e7983 */ /* 0x000ee80000300800 */
[----:B------:R-:W3:Y:S04]  /*f11f0*/  LDL.LU R15, [R1+0x32c] ;  /* 0x00032c00010f7983 */ /* 0x000ee80000300800 */
[----:B----4-:R0:W-:Y:S02]  /*f1200*/  STSM.16.M88.4 [R0], R8 ;  /* 0x0000000800007844 */ /* 0x0101e40000000200 */
[----:B0-----:R-:W-:-:S02]  /*f1210*/  PRMT R10, R5, 0x5210, R6 ;  /* 0x00005210050a7816 */ /* 0x001fc40000000006 */
[----:B--2---:R-:W-:Y:S02]  /*f1220*/  PRMT R11, R3, 0x5210, R4 ;  /* 0x00005210030b7816 */ /* 0x004fe40000000004 */
[----:B------:R-:W-:Y:S02]  /*f1230*/  PRMT R8, R19, 0x5210, R13 ;  /* 0x0000521013087816 */ /* 0x000fe4000000000d */
[----:B---3--:R-:W-:Y:S01]  /*f1240*/  PRMT R9, R7, 0x5210, R12 ;  /* 0x0000521007097816 */ /* 0x008fe2000000000c */
[----:B------:R-:W2:Y:S04]  /*f1250*/  LDL.LU R19, [R1+0x328] ;  /* 0x0003280001137983 */ /* 0x000ea80000300800 */
[----:B------:R-:W-:Y:S04]  /*f1260*/  STL.64 [R1+0x5f38], R10 ;  /* 0x005f380a01007387 */ /* 0x000fe80000100a00 */
[----:B------:R-:W-:Y:S01]  /*f1270*/  STL.64 [R1+0x5f30], R8 ;  /* 0x005f300801007387 */ /* 0x000fe20000100a00 */
[----:B------:R-:W-:Y:S01]  /*f1280*/  BAR.SYNC.DEFER_BLOCKING 0x0 ;  /* 0x0000000000007b1d */ /* 0x000fe20000010000 */
[----:B------:R-:W-:-:S02]  /*f1290*/  LOP3.LUT R12, R20, 0xffff, RZ, 0xc0, !PT ;  /* 0x0000ffff140c7812 */ /* 0x000fc400078ec0ff */
[----:B------:R-:W-:-:S03]  /*f12a0*/  LOP3.LUT R6, R18, 0xffff, RZ, 0xc0, !PT ;  /* 0x0000ffff12067812 */ /* 0x000fc600078ec0ff */
[----:B------:R-:W3:Y:S04]  /*f12b0*/  LDL.LU R5, [R1+0x4f60] ;  /* 0x004f600001057983 */ /* 0x000ee80000300800 */
[----:B------:R-:W4:Y:S04]  /*f12c0*/  LDL.LU R3, [R1+0x4f58] ;  /* 0x004f580001037983 */ /* 0x000f280000300800 */
[----:B------:R-:W3:Y:S01]  /*f12d0*/  LDL.LU R20, [R1+0x4ed4] ;  /* 0x004ed40001147983 */ /* 0x000ee20000300800 */
[----:B------:R-:W-:-:S03]  /*f12e0*/  LOP3.LUT R7, R16, 0xffff, RZ, 0xc0, !PT ;  /* 0x0000ffff10077812 */ /* 0x000fc600078ec0ff */
[----:B------:R-:W3:Y:S04]  /*f12f0*/  LDL.LU R4, [R1+0x4ed0] ;  /* 0x004ed00001047983 */ /* 0x000ee80000300800 */
[----:B------:R-:W0:Y:S01]  /*f1300*/  LDS.128 R8, [R2] ;  /* 0x0000000002087984 */ /* 0x000e220000000c00 */
[----:B------:R-:W-:-:S03]  /*f1310*/  LOP3.LUT R13, R17, 0xffff, RZ, 0xc0, !PT ;  /* 0x0000ffff110d7812 */ /* 0x000fc600078ec0ff */
[----:B------:R-:W3:Y:S04]  /*f1320*/  LDL.LU R22, [R1+0x1dd8] ;  /* 0x001dd80001167983 */ /* 0x000ee80000300800 */
[----:B------:R-:W3:Y:S04]  /*f1330*/  LDL.LU R18, [R1+0x1dc8] ;  /* 0x001dc80001127983 */ /* 0x000ee80000300800 */
[----:B------:R-:W3:Y:S04]  /*f1340*/  LDL.LU R23, [R1+0x1dcc] ;  /* 0x001dcc0001177983 */ /* 0x000ee80000300800 */
[----:B------:R-:W3:Y:S04]  /*f1350*/  LDL.LU R16, [R1+0x1da8] ;  /* 0x001da80001107983 */ /* 0x000ee80000300800 */
[----:B------:R-:W3:Y:S04]  /*f1360*/  LDL.LU R17, [R1+0x2ec] ;  /* 0x0002ec0001117983 */ /* 0x000ee80000300800 */
        /* <DEDUP_REMOVED lines=13> */
[----:B------:R-:W-:Y:S04]  /*f1440*/  STSM.16.M88.4 [R0], R24 ;  /* 0x0000001800007844 */ /* 0x000fe80000000200 */
[----:B0-----:R0:W-:Y:S04]  /*f1450*/  STL.64 [R1+0x370], R8 ;  /* 0x0003700801007387 */ /* 0x0011e80000100a00 */
[----:B------:R1:W-:Y:S01]  /*f1460*/  STL.64 [R1+0x378], R10 ;  /* 0x0003780a01007387 */ /* 0x0003e20000100a00 */
[----:B0-----:R-:W-:-:S02]  /*f1470*/  PRMT R8, R14, 0x5210, R12 ;  /* 0x000052100e087816 */ /* 0x001fc4000000000c */
[----:B------:R-:W-:Y:S01]  /*f1480*/  PRMT R9, R15, 0x5210, R7 ;  /* 0x000052100f097816 */ /* 0x000fe20000000007 */
[----:B------:R-:W2:Y:S01]  /*f1490*/  LDL.LU R14, [R1+0x33c] ;  /* 0x00033c00010e7983 */ /* 0x000ea20000300800 */
[----:B-1----:R-:W-:Y:S02]  /*f14a0*/  PRMT R10, R19, 0x5210, R6 ;  /* 0x00005210130a7816 */ /* 0x002fe40000000006 */
[----:B----4-:R-:W-:Y:S01]  /*f14b0*/  LOP3.LUT R7, R3, 0xffff, RZ, 0xc0, !PT ;  /* 0x0000ffff03077812 */ /* 0x010fe200078ec0ff */
[----:B------:R-:W4:Y:S01]  /*f14c0*/  LDL.LU R15, [R1+0x338] ;  /* 0x00033800010f7983 */ /* 0x000f220000300800 */
[----:B---3--:R-:W-:Y:S02]  /*f14d0*/  LOP3.LUT R12, R5, 0xffff, RZ, 0xc0, !PT ;  /* 0x0000ffff050c7812 */ /* 0x008fe400078ec0ff */
[----:B------:R-:W-:Y:S01]  /*f14e0*/  PRMT R11, R17, 0x5210, R13 ;  /* 0x00005210110b7816 */ /* 0x000fe2000000000d */
[----:B------:R-:W3:Y:S01]  /*f14f0*/  LDL.LU R19, [R1+0x334] ;  /* 0x0003340001137983 */ /* 0x000ee20000300800 */
[----:B------:R-:W-:-:S03]  /*f1500*/  LOP3.LUT R6, R20, 0xffff, RZ, 0xc0, !PT ;  /* 0x0000ffff14067812 */ /* 0x000fc600078ec0ff */
[----:B------:R-:W2:Y:S01]  /*f1510*/  LDL.LU R5, [R1+0x2f0] ;  /* 0x0002f00001057983 */ /* 0x000ea20000300800 */
[----:B------:R-:W-:-:S03]  /*f1520*/  PRMT R25, R18, 0x4210, R7 ;  /* 0x0000421012197816 */ /* 0x000fc60000000007 */
[----:B------:R-:W4:Y:S04]  /*f1530*/  LDL.LU R3, [R1+0x527c] ;  /* 0x00527c0001037983 */ /* 0x000f280000300800 */
[----:B------:R-:W3:Y:S04]  /*f1540*/  LDL.LU R20, [R1+0x5278] ;  /* 0x0052780001147983 */ /* 0x000ee80000300800 */
[----:B------:R-:W4:Y:S04]  /*f1550*/  LDL.LU R18, [R1+0x5238] ;  /* 0x0052380001127983 */ /* 0x000f280000300800 */
[----:B------:R-:W-:Y:S04]  /*f1560*/  STL.64 [R1+0x5f28], R10 ;  /* 0x005f280a01007387 */ /* 0x000fe80000100a00 */
[----:B------:R-:W-:Y:S01]  /*f1570*/  STL.64 [R1+0x5f20], R8 ;  /* 0x005f200801007387 */ /* 0x000fe20000100a00 */
[----:B------:R-:W-:Y:S01]  /*f1580*/  BAR.SYNC.DEFER_BLOCKING 0x0 ;  /* 0x0000000000007b1d */ /* 0x000fe20000010000 */
[----:B------:R-:W-:-:S02]  /*f1590*/  LOP3.LUT R4, R4, 0xffff, RZ, 0xc0, !PT ;  /* 0x0000ffff04047812 */ /* 0x000fc400078ec0ff */
[----:B------:R-:W-:-:S03]  /*f15a0*/  PRMT R24, R22, 0x4210, R12 ;  /* 0x0000421016187816 */ /* 0x000fc6000000000c */
[----:B------:R-:W0:Y:S01]  /*f15b0*/  LDS.128 R8, [R2] ;  /* 0x0000000002087984 */ /* 0x000e220000000c00 */
[----:B------:R-:W-:Y:S02]  /*f15c0*/  PRMT R26, R23, 0x4210, R6 ;  /* 0x00004210171a7816 */ /* 0x000fe40000000006 */
[----:B------:R-:W-:Y:S01]  /*f15d0*/  PRMT R27, R16, 0x4210, R4 ;  /* 0x00004210101b7816 */ /* 0x000fe20000000004 */
[----:B------:R-:W-:Y:S06]  /*f15e0*/  BAR.SYNC.DEFER_BLOCKING 0x0 ;  /* 0x0000000000007b1d */ /* 0x000fec0000010000 */
[----:B------:R1:W-:Y:S04]  /*f15f0*/  STSM.16.M88.4 [R0], R24 ;  /* 0x0000001800007844 */ /* 0x0003e80000000200 */
[----:B0-----:R-:W-:Y:S01]  /*f1600*/  STL.64 [R1+0x360], R8 ;  /* 0x0003600801007387 */ /* 0x001fe20000100a00 */
[----:B------:R-:W-:-:S03]  /*f1610*/  IMAD.MOV.U32 R17, RZ, RZ, R11 ;  /* 0x000000ffff117224 */ /* 0x000fc600078e000b */
[----:B------:R-:W-:Y:S01]  /*f1620*/  STL [R1+0x368], R10 ;  /* 0x0003680a01007387 */ /* 0x000fe20000100800 */
[----:B------:R-:W-:Y:S06]  /*f1630*/  BAR.SYNC.DEFER_BLOCKING 0x0 ;  /* 0x0000000000007b1d */ /* 0x000fec0000010000 */
[----:B------:R-:W0:Y:S04]  /*f1640*/  LDS.128 R8, [R2] ;  /* 0x0000000002087984 */ /* 0x000e280000000c00 */
[----:B------:R-:W-:Y:S04]  /*f1650*/  STL [R1+0x58dc], R17 ;  /* 0x0058dc1101007387 */ /* 0x000fe80000100800 */
[----:B------:R-:W4:Y:S04]  /*f1660*/  LDL.LU R21, [R1+0x5230] ;  /* 0x0052300001157983 */ /* 0x000f280000300800 */
[----:B-1----:R-:W4:Y:S04]  /*f1670*/  LDL.LU R27, [R1+0x1e08] ;  /* 0x001e0800011b7983 */ /* 0x002f280000300800 */
        /* <DEDUP_REMOVED lines=8> */
[----:B---3--:R-:W-:-:S05]  /*f1700*/  LOP3.LUT R24, R20, 0xffff, RZ, 0xc0, !PT ;  /* 0x0000ffff14187812 */ /* 0x008fca00078ec0ff */
[----:B--2---:R0:W-:Y:S02]  /*f1710*/  STSM.16.M88.4 [R0], R8 ;  /* 0x0000000800007844 */ /* 0x0041e40000000200 */
[----:B0-----:R-:W-:Y:S02]  /*f1720*/  PRMT R10, R19, 0x5210, R6 ;  /* 0x00005210130a7816 */ /* 0x001fe40000000006 */
[----:B------:R-:W-:Y:S01]  /*f1730*/  PRMT R11, R5, 0x5210, R4 ;  /* 0x00005210050b7816 */ /* 0x000fe20000000004 */
[----:B------:R-:W2:Y:S01]  /*f1740*/  LDL.LU R19, [R1+0x79c] ;  /* 0x00079c0001137983 */ /* 0x000ea20000300800 */
[----:B------:R-:W-:Y:S02]  /*f1750*/  PRMT R8, R14, 0x5210, R12 ;  /* 0x000052100e087816 */ /* 0x000fe4000000000c */
[----:B----4-:R-:W-:Y:S01]  /*f1760*/  PRMT R9, R15, 0x5210, R7 ;  /* 0x000052100f097816 */ /* 0x010fe20000000007 */
[----:B------:R-:W-:Y:S04]  /*f1770*/  STL.64 [R1+0x5f18], R10 ;  /* 0x005f180a01007387 */ /* 0x000fe80000100a00 */
[----:B------:R-:W-:Y:S04]  /*f1780*/  STL.64 [R1+0x5f10], R8 ;  /* 0x005f100801007387 */ /* 0x000fe80000100a00 */
[----:B------:R-:W3:Y:S01]  /*f1790*/  LDL.LU R23, [R1+0x78c] ;  /* 0x00078c0001177983 */ /* 0x000ee20000300800 */
[----:B------:R-:W-:-:S03]  /*f17a0*/  LOP3.LUT R15, R3, 0xffff, RZ, 0xc0, !PT ;  /* 0x0000ffff030f7812 */ /* 0x000fc600078ec0ff */
[----:B------:R-:W4:Y:S04]  /*f17b0*/  LDL.LU R6, [R1+0x7ac] ;  /* 0x0007ac0001067983 */ /* 0x000f280000300800 */
[----:B------:R-:W2:Y:S04]  /*f17c0*/  LDL.LU R20, [R1+0x4f8c] ;  /* 0x004f8c0001147983 */ /* 0x000ea80000300800 */
[----:B------:R-:W3:Y:S04]  /*f17d0*/  LDL.LU R5, [R1+0x4f88] ;  /* 0x004f880001057983 */ /* 0x000ee80000300800 */
[----:B------:R-:W3:Y:S04]  /*f17e0*/  LDL.LU R4, [R1+0x4f04] ;  /* 0x004f040001047983 */ /* 0x000ee80000300800 */
[----:B------:R-:W2:Y:S04]  /*f17f0*/  LDL.LU R3, [R1+0x4efc] ;  /* 0x004efc0001037983 */ /* 0x000ea80000300800 */
[----:B------:R-:W2:Y:S04]  /*f1800*/  LDL.LU R14, [R1+0x1f88] ;  /* 0x001f8800010e7983 */ /* 0x000ea80000300800 */
[----:B------:R-:W2:Y:S04]  /*f1810*/  LDL.LU R13, [R1+0x1f2c] ;  /* 0x001f2c00010d7983 */ /* 0x000ea80000300800 */
[----:B------:R-:W2:Y:S04]  /*f1820*/  LDL.LU R12, [R1+0x1f48] ;  /* 0x001f4800010c7983 */ /* 0x000ea80000300800 */
[----:B------:R-:W4:Y:S01]  /*f1830*/  LDL.LU R7, [R1+0x1ed8] ;  /* 0x001ed80001077983 */ /* 0x000f220000300800 */
[----:B------:R-:W-:Y:S06]  /*f1840*/  BAR.SYNC.DEFER_BLOCKING 0x0 ;  /* 0x0000000000007b1d */ /* 0x000fec0000010000 */
[----:B------:R-:W0:Y:S01]  /*f1850*/  LDS.128 R8, [R2] ;  /* 0x0000000002087984 */ /* 0x000e220000000c00 */
[----:B------:R-:W-:Y:S01]  /*f1860*/  LOP3.LUT R22, R18, 0xffff, RZ, 0xc0, !PT ;  /* 0x0000ffff12167812 */ /* 0x000fe200078ec0ff */
[----:B0-----:R-:W-:Y:S01]  /*f1870*/  IMAD.MOV.U32 R17, RZ, RZ, R10 ;  /* 0x000000ffff117224 */ /* 0x001fe200078e000a */
[----:B------:R-:W-:Y:S01]  /*f1880*/  LOP3.LUT R21, R21, 0xffff, RZ, 0xc0, !PT ;  /* 0x0000ffff15157812 */ /* 0x000fe200078ec0ff */
[----:B------:R-:W-:Y:S06]  /*f1890*/  BAR.SYNC.DEFER_BLOCKING 0x0 ;  /* 0x0000000000007b1d */ /* 0x000fec0000010000 */
[----:B----4-:R-:W-:Y:S04]  /*f18a0*/  STL.64 [R1+0x5f08], R6 ;  /* 0x005f080601007387 */ /* 0x010fe80000100a00 */
[----:B---3--:R-:W-:Y:S04]  /*f18b0*/  STL.64 [R1+0x5f00], R4 ;  /* 0x005f000401007387 */ /* 0x008fe80000100a00 */
[----:B------:R-:W3:Y:S04]  /*f18c0*/  LDL.LU R18, [R1+0x300] ;  /* 0x0003000001127983 */ /* 0x000ee80000300800 */
[----:B------:R-:W-:Y:S04]  /*f18d0*/  STL.64 [R1+0x340], R8 ;  /* 0x0003400801007387 */ /* 0x000fe80000100a00 */
[----:B------:R0:W-:Y:S04]  /*f18e0*/  STL [R1+0x34c], R11 ;  /* 0x00034c0b01007387 */ /* 0x0001e80000100800 */
[----:B0-----:R-:W4:Y:S04]  /*f18f0*/  LDL.LU.64 R10, [R1+0x5f18] ;  /* 0x005f1800010a7983 */ /* 0x001f280000300a00 */
[----:B------:R-:W4:Y:S01]  /*f1900*/  LDL.LU.64 R8, [R1+0x5f10] ;  /* 0x005f100001087983 */ /* 0x000f220000300a00 */
[----:B------:R-:W-:-:S02]  /*f1910*/  PRMT R7, R27, 0x4210, R15 ;  /* 0x000042101b077816 */ /* 0x000fc4000000000f */
[----:B------:R-:W-:Y:S02]  /*f1920*/  PRMT R6, R26, 0x4210, R24 ;  /* 0x000042101a067816 */ /* 0x000fe40000000018 */
[----:B------:R-:W-:Y:S02]  /*f1930*/  PRMT R5, R25, 0x4210, R22 ;  /* 0x0000421019057816 */ /* 0x000fe40000000016 */
[----:B------:R-:W-:Y:S01]  /*f1940*/  PRMT R4, R16, 0x4210, R21 ;  /* 0x0000421010047816 */ /* 0x000fe20000000015 */
[----:B------:R-:W-:Y:S04]  /*f1950*/  STL [R1+0x58f0], R17 ;  /* 0x0058f01101007387 */ /* 0x000fe80000100800 */
[----:B----4-:R0:W-:Y:S02]  /*f1960*/  STSM.16.M88.4 [R0], R8 ;  /* 0x0000000800007844 */ /* 0x0101e40000000200 */
[----:B0-----:R-:W-:-:S02]  /*f1970*/  IMAD.MOV.U32 R8, RZ, RZ, R7 ;  /* 0x000000ffff087224 */ /* 0x001fc400078e0007 */
[----:B------:R-:W-:Y:S02]  /*f1980*/  IMAD.MOV.U32 R9, RZ, RZ, R6 ;  /* 0x000000ffff097224 */ /* 0x000fe400078e0006 */
[----:B------:R-:W-:Y:S02]  /*f1990*/  IMAD.MOV.U32 R10, RZ, RZ, R5 ;  /* 0x000000ffff0a7224 */ /* 0x000fe400078e0005 */
[----:B------:R-:W-:Y:S01]  /*f19a0*/  IMAD.MOV.U32 R11, RZ, RZ, R4 ;  /* 0x000000ffff0b7224 */ /* 0x000fe200078e0004 */
[----:B------:R-:W-:Y:S06]  /*f19b0*/  BAR.SYNC.DEFER_BLOCKING 0x0 ;  /* 0x0000000000007b1d */ /* 0x000fec0000010000 */
[----:B------:R-:W0:Y:S02]  /*f19c0*/  LDS.128 R4, [R2] ;  /* 0x0000000002047984 */ /* 0x000e240000000c00 */
[----:B------:R-:W-:Y:S06]  /*f19d0*/  BAR.SYNC.DEFER_BLOCKING 0x0 ;  /* 0x0000000000007b1d */ /* 0x000fec0000010000 */
[----:B0-----:R-:W-:Y:S04]  /*f19e0*/  STL.64 [R1+0x330], R4 ;  /* 0x0003300401007387 */ /* 0x001fe80000100a00 */
[----:B------:R0:W-:Y:S04]  /*f19f0*/  STL.64 [R1+0x338], R6 ;  /* 0x0003380601007387 */ /* 0x0001e80000100a00 */
[----:B0-----:R-:W4:Y:S04]  /*f1a00*/  LDL.LU.64 R6, [R1+0x5f08] ;  /* 0x005f080001067983 */ /* 0x001f280000300a00 */
[----:B------:R-:W4:Y:S04]  /*f1a10*/  LDL.LU.64 R4, [R1+0x5f00] ;  /* 0x005f000001047983 */ /* 0x000f280000300a00 */
[----:B------:R0:W-:Y:S01]  /*f1a20*/  STSM.16.M88.4 [R0], R8 ;  /* 0x0000000800007844 */ /* 0x0001e20000000200 */
[----:B--2---:R-:W-:-:S02]  /*f1a30*/  LOP3.LUT R3, R3, 0xffff, RZ, 0xc0, !PT ;  /* 0x0000ffff03037812 */ /* 0x004fc400078ec0ff */
[----:B0-----:R-:W-:Y:S01]  /*f1a40*/  PRMT R9, R23, 0x5210, R24 ;  /* 0x0000521017097816 */ /* 0x001fe20000000018 */
[----:B------:R-:W-:Y:S01]  /*f1a50*/  BAR.SYNC.DEFER_BLOCKING 0x0 ;  /* 0x0000000000007b1d */ /* 0x000fe20000010000 */
[----:B------:R-:W-:Y:S02]  /*f1a60*/  PRMT R8, R19, 0x5210, R15 ;  /* 0x0000521013087816 */ /* 0x000fe4000000000f */
[----:B---3--:R-:W-:-:S03]  /*f1a70*/  PRMT R11, R18, 0x5210, R21 ;  /* 0x00005210120b7816 */ /* 0x008fc60000000015 */
[----:B------:R-:W2:Y:S04]  /*f1a80*/  LDL.LU R15, [R1+0x7c0] ;  /* 0x0007c000010f7983 */ /* 0x000ea80000300800 */
[----:B------:R-:W3:Y:S04]  /*f1a90*/  LDL.LU R16, [R1+0x7bc] ;  /* 0x0007bc0001107983 */ /* 0x000ee80000300800 */
[----:B------:R-:W2:Y:S04]  /*f1aa0*/  LDL.LU R19, [R1+0x7b8] ;  /* 0x0007b80001137983 */ /* 0x000ea80000300800 */
[----:B------:R-:W0:Y:S01]  /*f1ab0*/  LDS.128 R24, [R2] ;  /* 0x0000000002187984 */ /* 0x000e220000000c00 */
[----:B------:R-:W-:Y:S01]  /*f1ac0*/  BAR.SYNC.DEFER_BLOCKING 0x0 ;  /* 0x0000000000007b1d */ /* 0x000fe20000010000 */
[----:B----4-:R-:W-:-:S02]  /*f1ad0*/  PRMT R10, R6, 0x5210, R22 ;  /* 0x00005210060a7816 */ /* 0x010fc40000000016 */
[----:B------:R-:W-:Y:S02]  /*f1ae0*/  LOP3.LUT R6, R20, 0xffff, RZ, 0xc0, !PT ;  /* 0x0000ffff14067812 */ /* 0x000fe400078ec0ff */
[----:B------:R-:W-:Y:S01]  /*f1af0*/  LOP3.LUT R5, R5, 0xffff, RZ, 0xc0, !PT ;  /* 0x0000ffff05057812 */ /* 0x000fe200078ec0ff */
[----:B------:R-:W4:Y:S01]  /*f1b00*/  LDL.LU R20, [R1+0x70c] ;  /* 0x00070c0001147983 */ /* 0x000f220000300800 */
[----:B------:R-:W-:Y:S02]  /*f1b10*/  LOP3.LUT R4, R4, 0xffff, RZ, 0xc0, !PT ;  /* 0x0000ffff04047812 */ /* 0x000fe400078ec0ff */
[----:B------:R-:W-:Y:S02]  /*f1b20*/  PRMT R14, R14, 0x4210, R6 ;  /* 0x000042100e0e7816 */ /* 0x000fe40000000006 */
[----:B------:R-:W-:Y:S02]  /*f1b30*/  PRMT R13, R13, 0x4210, R5 ;  /* 0x000042100d0d7816 */ /* 0x000fe40000000005 */
[----:B------:R-:W-:-:S02]  /*f1b40*/  PRMT R12, R12, 0x4210, R4 ;  /* 0x000042100c0c7816 */ /* 0x000fc40000000004 */
[----:B------:R-:W-:Y:S01]  /*f1b50*/  PRMT R7, R7, 0x4210, R3 ;  /* 0x0000421007077816 */ /* 0x000fe20000000003 */
[----:B------:R1:W-:Y:S04]  /*f1b60*/  STL.64 [R1+0x5ef8], R10 ;  /* 0x005ef80a01007387 */ /* 0x0003e80000100a00 */
[----:B------:R0:W-:Y:S04]  /*f1b70*/  STL.64 [R1+0x5ef0], R8 ;  /* 0x005ef00801007387 */ /* 0x0001e80000100a00 */
[----:B------:R-:W3:Y:S01]  /*f1b80*/  LDL.LU R21, [R1+0x528c] ;  /* 0x00528c0001157983 */ /* 0x000ee20000300800 */
[----:B-1----:R-:W-:-:S02]  /*f1b90*/  IMAD.MOV.U32 R10, RZ, RZ, R12 ;  /* 0x000000ffff0a7224 */ /* 0x002fc400078e000c */
[----:B------:R-:W-:Y:S02]  /*f1ba0*/  IMAD.MOV.U32 R11, RZ, RZ, R7 ;  /* 0x000000ffff0b7224 */ /* 0x000fe400078e0007 */
[----:B0-----:R-:W-:Y:S02]  /*f1bb0*/  IMAD.MOV.U32 R8, RZ, RZ, R14 ;  /* 0x000000ffff087224 */ /* 0x001fe400078e000e */
[----:B------:R-:W-:-:S05]  /*f1bc0*/  IMAD.MOV.U32 R9, RZ, RZ, R13 ;  /* 0x000000ffff097224 */ /* 0x000fca00078e000d */
[----:B------:R-:W-:Y:S01]  /*f1bd0*/  STSM.16.M88.4 [R0], R8 ;  /* 0x0000000800007844 */ /* 0x000fe20000000200 */
[----:B------:R-:W-:Y:S06]  /*f1be0*/  BAR.SYNC.DEFER_BLOCKING 0x0 ;  /* 0x0000000000007b1d */ /* 0x000fec0000010000 */
[----:B------:R-:W0:Y:S04]  /*f1bf0*/  LDS.128 R8, [R2] ;  /* 0x0000000002087984 */ /* 0x000e280000000c00 */
[----:B------:R-:W-:Y:S04]  /*f1c00*/  STL.64 [R1+0x320], R24 ;  /* 0x0003201801007387 */ /* 0x000fe80000100a00 */
[----:B------:R1:W-:Y:S04]  /*f1c10*/  STL.64 [R1+0x328], R26 ;  /* 0x0003281a01007387 */ /* 0x0003e80000100a00 */
[----:B-1----:R-:W3:Y:S04]  /*f1c20*/  LDL.LU R27, [R1+0x5288] ;  /* 0x00528800011b7983 */ /* 0x002ee80000300800 */
[----:B------:R-:W3:Y:S04]  /*f1c30*/  LDL.LU R13, [R1+0x5250] ;  /* 0x00525000010d7983 */ /* 0x000ee80000300800 */
        /* <DEDUP_REMOVED lines=9> */
[----:B------:R-:W-:Y:S06]  /*f1cd0*/  BAR.SYNC.DEFER_BLOCKING 0x0 ;  /* 0x0000000000007b1d */ /* 0x000fec0000010000 */
[----:B------:R-:W3:Y:S04]  /*f1ce0*/  LDL.LU R22, [R1+0x7d0] ;  /* 0x0007d00001167983 */ /* 0x000ee80000300800 */
[----:B------:R-:W3:Y:S04]  /*f1cf0*/  LDL.LU R23, [R1+0x7cc] ;  /* 0x0007cc0001177983 */ /* 0x000ee80000300800 */
[----:B--2---:R0:W-:Y:S02]  /*f1d00*/  STSM.16.M88.4 [R0], R8 ;  /* 0x0000000800007844 */ /* 0x0041e40000000200 */
[----:B0-----:R-:W-:-:S02]  /*f1d10*/  PRMT R10, R19, 0x5210, R4 ;  /* 0x00005210130a7816 */ /* 0x001fc40000000004 */
[----:B----4-:R-:W-:Y:S01]  /*f1d20*/  PRMT R11, R20, 0x5210, R3 ;  /* 0x00005210140b7816 */ /* 0x010fe20000000003 */
[----:B------:R-:W2:Y:S01]  /*f1d30*/  LDL.LU R19, [R1+0x7d4] ;  /* 0x0007d40001137983 */ /* 0x000ea20000300800 */
[----:B------:R-:W-:Y:S02]  /*f1d40*/  PRMT R8, R15, 0x5210, R6 ;  /* 0x000052100f087816 */ /* 0x000fe40000000006 */
[----:B---3--:R-:W-:Y:S01]  /*f1d50*/  PRMT R9, R16, 0x5210, R5 ;  /* 0x0000521010097816 */ /* 0x008fe20000000005 */
[----:B------:R-:W-:Y:S04]  /*f1d60*/  STL.64 [R1+0x5ee8], R10 ;  /* 0x005ee80a01007387 */ /* 0x000fe80000100a00 */
[----:B------:R-:W-:Y:S01]  /*f1d70*/  STL.64 [R1+0x5ee0], R8 ;  /* 0x005ee00801007387 */ /* 0x000fe20000100a00 */
[----:B------:R-:W-:Y:S06]  /*f1d80*/  BAR.SYNC.DEFER_BLOCKING 0x0 ;  /* 0x0000000000007b1d */ /* 0x000fec0000010000 */
[----:B------:R-:W3:Y:S04]  /*f1d90*/  LDL.LU R3, [R1+0x4fac] ;  /* 0x004fac0001037983 */ /* 0x000ee80000300800 */
[----:B------:R-:W4:Y:S04]  /*f1da0*/  LDL.LU R6, [R1+0x4fa8] ;  /* 0x004fa80001067983 */ /* 0x000f280000300800 */
[----:B------:R-:W2:Y:S04]  /*f1db0*/  LDL.LU R4, [R1+0x4f1c] ;  /* 0x004f1c0001047983 */ /* 0x000ea80000300800 */
[----:B------:R-:W2:Y:S04]  /*f1dc0*/  LDL.LU R7, [R1+0x4f18] ;  /* 0x004f180001077983 */ /* 0x000ea80000300800 */
[----:B------:R-:W0:Y:S04]  /*f1dd0*/  LDS.128 R8, [R2] ;  /* 0x0000000002087984 */ /* 0x000e280000000c00 */
[----:B------:R-:W2:Y:S04]  /*f1de0*/  LDL.LU R14, [R1+0x2178] ;  /* 0x00217800010e7983 */ /* 0x000ea80000300800 */
[----:B------:R-:W2:Y:S04]  /*f1df0*/  LDL.LU R15, [R1+0x2168] ;  /* 0x00216800010f7983 */ /* 0x000ea80000300800 */
[----:B------:R-:W2:Y:S04]  /*f1e00*/  LDL.LU R5, [R1+0x2138] ;  /* 0x0021380001057983 */ /* 0x000ea80000300800 */
[----:B------:R-:W2:Y:S04]  /*f1e10*/  LDL.LU R16, [R1+0x1fd8] ;  /* 0x001fd80001107983 */ /* 0x000ea80000300800 */
[----:B------:R-:W2:Y:S04]  /*f1e20*/  LDL.LU R20, [R1+0x71c] ;  /* 0x00071c0001147983 */ /* 0x000ea80000300800 */
[----:B0-----:R-:W-:Y:S04]  /*f1e30*/  STL.64 [R1+0x300], R8 ;  /* 0x0003000801007387 */ /* 0x001fe80000100a00 */
[----:B------:R0:W-:Y:S04]  /*f1e40*/  STL.64 [R1+0x308], R10 ;  /* 0x0003080a01007387 */ /* 0x0001e80000100a00 */
[----:B0-----:R-:W2:Y:S04]  /*f1e50*/  LDL.LU.64 R10, [R1+0x5ee8] ;  /* 0x005ee800010a7983 */ /* 0x001ea80000300a00 */
[----:B------:R-:W2:Y:S01]  /*f1e60*/  LDL.LU.64 R8, [R1+0x5ee0] ;  /* 0x005ee00001087983 */ /* 0x000ea20000300a00 */
[----:B------:R-:W-:Y:S01]  /*f1e70*/  BAR.SYNC.DEFER_BLOCKING 0x0 ;  /* 0x0000000000007b1d */ /* 0x000fe20000010000 */
[----:B------:R-:W-:-:S02]  /*f1e80*/  LOP3.LUT R21, R21, 0xffff, RZ, 0xc0, !PT ;  /* 0x0000ffff15157812 */ /* 0x000fc400078ec0ff */
[----:B------:R-:W-:Y:S02]  /*f1e90*/  LOP3.LUT R17, R27, 0xffff, RZ, 0xc0, !PT ;  /* 0x0000ffff1b117812 */ /* 0x000fe400078ec0ff */
[----:B------:R-:W-:Y:S02]  /*f1ea0*/  LOP3.LUT R13, R13, 0xffff, RZ, 0xc0, !PT ;  /* 0x0000ffff0d0d7812 */ /* 0x000fe400078ec0ff */
[----:B------:R-:W-:Y:S02]  /*f1eb0*/  LOP3.LUT R12, R12, 0xffff, RZ, 0xc0, !PT ;  /* 0x0000ffff0c0c7812 */ /* 0x000fe400078ec0ff */
[----:B------:R-:W-:Y:S02]  /*f1ec0*/  PRMT R24, R24, 0x4210, R21 ;  /* 0x0000421018187816 */ /* 0x000fe40000000015 */
[----:B------:R-:W-:Y:S02]  /*f1ed0*/  PRMT R25, R25, 0x4210, R17 ;  /* 0x0000421019197816 */ /* 0x000fe40000000011 */
[----:B------:R-:W-:-:S02]  /*f1ee0*/  PRMT R26, R26, 0x4210, R13 ;  /* 0x000042101a1a7816 */ /* 0x000fc4000000000d */
[----:B------:R-:W-:Y:S02]  /*f1ef0*/  PRMT R27, R18, 0x4210, R12 ;  /* 0x00004210121b7816 */ /* 0x000fe4000000000c */
[----:B---3--:R-:W-:Y:S02]  /*f1f00*/  LOP3.LUT R3, R3, 0xffff, RZ, 0xc0, !PT ;  /* 0x0000ffff03037812 */ /* 0x008fe400078ec0ff */
[----:B----4-:R-:W-:Y:S02]  /*f1f10*/  LOP3.LUT R6, R6, 0xffff, RZ, 0xc0, !PT ;  /* 0x0000ffff06067812 */ /* 0x010fe400078ec0ff */
[----:B--2---:R-:W-:Y:S01]  /*f1f20*/  LOP3.LUT R4, R4, 0xffff, RZ, 0xc0, !PT ;  /* 0x0000ffff04047812 */ /* 0x004fe200078ec0ff */
[----:B------:R-:W-:Y:S01]  /*f1f30*/  STSM.16.M88.4 [R0], R8 ;  /* 0x0000000800007844 */ /* 0x000fe20000000200 */
[----:B------:R-:W-:Y:S06]  /*f1f40*/  BAR.SYNC.DEFER_BLOCKING 0x0 ;  /* 0x0000000000007b1d */ /* 0x000fec0000010000 */
[----:B------:R-:W0:Y:S02]  /*f1f50*/  LDS.128 R8, [R2] ;  /* 0x0000000002087984 */ /* 0x000e240000000c00 */
[----:B------:R-:W-:Y:S01]  /*f1f60*/  BAR.SYNC.DEFER_BLOCKING 0x0 ;  /* 0x0000000000007b1d */ /* 0x000fe20000010000 */
[----:B------:R-:W-:-:S05]  /*f1f70*/  PRMT R5, R5, 0x4210, R4 ;  /* 0x0000421005057816 */ /* 0x000fca0000000004 */
[----:B------:R-:W-:Y:S01]  /*f1f80*/  STSM.16.M88.4 [R0], R24 ;  /* 0x0000001800007844 */ /* 0x000fe20000000200 */
[----:B0-----:R-:W-:-:S03]  /*f1f90*/  IMAD.MOV.U32 R18, RZ, RZ, R11 ;  /* 0x000000ffff127224 */ /* 0x001fc600078e000b */
[----:B------:R0:W-:Y:S01]  /*f1fa0*/  STL.64 [R1+0x2f0], R8 ;  /* 0x0002f00801007387 */ /* 0x0001e20000100a00 */
[----:B------:R-:W-:-:S03]  /*f1fb0*/  PRMT R11, R20, 0x5210, R12 ;  /* 0x00005210140b7816 */ /* 0x000fc6000000000c */
[----:B------:R1:W-:Y:S04]  /*f1fc0*/  STL [R1+0x2f8], R10 ;  /* 0x0002f80a01007387 */ /* 0x0003e80000100800 */
[----:B------:R-:W-:Y:S01]  /*f1fd0*/  STL [R1+0x5900], R18 ;  /* 0x0059001201007387 */ /* 0x000fe20000100800 */
[----:B0-----:R-:W-:Y:S02]  /*f1fe0*/  PRMT R9, R23, 0x5210, R17 ;  /* 0x0000521017097816 */ /* 0x001fe40000000011 */
[----:B-1----:R-:W-:Y:S02]  /*f1ff0*/  PRMT R10, R19, 0x5210, R13 ;  /* 0x00005210130a7816 */ /* 0x002fe4000000000d */
[----:B------:R-:W-:Y:S01]  /*f2000*/  LOP3.LUT R17, R7, 0xffff, RZ, 0xc0, !PT ;  /* 0x0000ffff07117812 */ /* 0x000fe200078ec0ff */
[----:B------:R-:W2:Y:S01]  /*f2010*/  LDL.LU R19, [R1+0x7e8] ;  /* 0x0007e80001137983 */ /* 0x000ea20000300800 */
[----:B------:R-:W-:-:S03]  /*f2020*/  PRMT R8, R22, 0x5210, R21 ;  /* 0x0000521016087816 */ /* 0x000fc60000000015 */
[----:B------:R0:W-:Y:S01]  /*f2030*/  STL [R1+0x2c], R6 ;  /* 0x00002c0601007387 */ /* 0x0001e20000100800 */
[----:B------:R-:W-:-:S03]  /*f2040*/  PRMT R7, R14, 0x4210, R3 ;  /* 0x000042100e077816 */ /* 0x000fc60000000003 */
[----:B------:R1:W-:Y:S01]  /*f2050*/  STL [R1+0x3c], R4 ;  /* 0x00003c0401007387 */ /* 0x0003e20000100800 */
[----:B0-----:R-:W-:-:S03]  /*f2060*/  PRMT R6, R15, 0x4210, R6 ;  /* 0x000042100f067816 */ /* 0x001fc60000000006 */
[----:B------:R0:W-:Y:S01]  /*f2070*/  STL.64 [R1+0x5ed8], R10 ;  /* 0x005ed80a01007387 */ /* 0x0001e20000100a00 */
[----:B-1----:R-:W-:-:S03]  /*f2080*/  PRMT R4, R16, 0x4210, R17 ;  /* 0x0000421010047816 */ /* 0x002fc60000000011 */
[----:B------:R1:W-:Y:S04]  /*f2090*/  STL.64 [R1+0x5ed0], R8 ;  /* 0x005ed00801007387 */ /* 0x0003e80000100a00 */
[----:B------:R-:W3:Y:S01]  /*f20a0*/  LDL.LU R18, [R1+0x7e0] ;  /* 0x0007e00001127983 */ /* 0x000ee20000300800 */
[----:B0-----:R-:W-:-:S03]  /*f20b0*/  IMAD.MOV.U32 R10, RZ, RZ, R5 ;  /* 0x000000ffff0a7224 */ /* 0x001fc600078e0005 */
[----:B------:R-:W4:Y:S01]  /*f20c0*/  LDL.LU R28, [R1+0x72c] ;  /* 0x00072c00011c7983 */ /* 0x000f220000300800 */
[----:B------:R-:W-:Y:S02]  /*f20d0*/  IMAD.MOV.U32 R11, RZ, RZ, R4 ;  /* 0x000000ffff0b7224 */ /* 0x000fe400078e0004 */
[----:B-1----:R-:W-:Y:S02]  /*f20e0*/  IMAD.MOV.U32 R8, RZ, RZ, R7 ;  /* 0x000000ffff087224 */ /* 0x002fe400078e0007 */
[----:B------:R-:W-:Y:S01]  /*f20f0*/  IMAD.MOV.U32 R9, RZ, RZ, R6 ;  /* 0x000000ffff097224 */ /* 0x000fe200078e0006 */
[----:B------:R-:W-:Y:S06]  /*f2100*/  BAR.SYNC.DEFER_BLOCKING 0x0 ;  /* 0x0000000000007b1d */ /* 0x000fec0000010000 */
[----:B------:R-:W0:Y:S02]  /*f2110*/  LDS.128 R4, [R2] ;  /* 0x0000000002047984 */ /* 0x000e240000000c00 */
[----:B------:R-:W-:Y:S06]  /*f2120*/  BAR.SYNC.DEFER_BLOCKING 0x0 ;  /* 0x0000000000007b1d */ /* 0x000fec0000010000 */
[----:B------:R-:W-:Y:S02]  /*f2130*/  STSM.16.M88.4 [R0], R8 ;  /* 0x0000000800007844 */ /* 0x000fe40000000200 */
[----:B------:R-:W-:Y:S06]  /*f2140*/  BAR.SYNC.DEFER_BLOCKING 0x0 ;  /* 0x0000000000007b1d */ /* 0x000fec0000010000 */
[----:B------:R-:W1:Y:S04]  /*f2150*/  LDS.128 R8, [R2] ;  /* 0x0000000002087984 */ /* 0x000e680000000c00 */
[----:B0-----:R-:W-:Y:S04]  /*f2160*/  STL.64 [R1+0x2e0], R4 ;  /* 0x0002e00401007387 */ /* 0x001fe80000100a00 */
[----:B------:R0:W-:Y:S04]  /*f2170*/  STL.64 [R1+0x2e8], R6 ;  /* 0x0002e80601007387 */ /* 0x0001e80000100a00 */
[----:B------:R-:W4:Y:S04]  /*f2180*/  LDL.LU R29, [R1+0x529c] ;  /* 0x00529c00011d7983 */ /* 0x000f280000300800 */
[----:B------:R-:W4:Y:S04]  /*f2190*/  LDL.LU R27, [R1+0x5298] ;  /* 0x00529800011b7983 */ /* 0x000f280000300800 */
[----:B------:R-:W4:Y:S04]  /*f21a0*/  LDL.LU R12, [R1+0x5260] ;  /* 0x00526000010c7983 */ /* 0x000f280000300800 */
[----:B0-----:R-:W3:Y:S04]  /*f21b0*/  LDL.LU R7, [R1+0x525c] ;  /* 0x00525c0001077983 */ /* 0x001ee80000300800 */
[----:B------:R-:W4:Y:S04]  /*f21c0*/  LDL.LU R24, [R1+0x219c] ;  /* 0x00219c0001187983 */ /* 0x000f280000300800 */
[----:B------:R-:W4:Y:S04]  /*f21d0*/  LDL.LU R25, [R1+0x2198] ;  /* 0x0021980001197983 */ /* 0x000f280000300800 */
[----:B------:R-:W4:Y:S04]  /*f21e0*/  LDL.LU R26, [R1+0x218c] ;  /* 0x00218c00011a7983 */ /* 0x000f280000300800 */
[----:B------:R-:W4:Y:S04]  /*f21f0*/  LDL.LU R21, [R1+0x2188] ;  /* 0x0021880001157983 */ /* 0x000f280000300800 */
[----:B-1----:R-:W-:Y:S04]  /*f2200*/  STL.64 [R1+0x2d0], R8 ;  /* 0x0002d00801007387 */ /* 0x002fe80000100a00 */
[----:B------:R0:W-:Y:S04]  /*f2210*/  STL.64 [R1+0x2d8], R10 ;  /* 0x0002d80a01007387 */ /* 0x0001e80000100a00 */
[----:B0-----:R-:W2:Y:S04]  /*f2220*/  LDL.LU.64 R10, [R1+0x5ed8] ;  /* 0x005ed800010a7983 */ /* 0x001ea80000300a00 */
[----:B------:R-:W2:Y:S01]  /*f2230*/  LDL.LU.64 R8, [R1+0x5ed0] ;  /* 0x005ed00001087983 */ /* 0x000ea20000300a00 */
[----:B------:R-:W-:Y:S06]  /*f2240*/  BAR.SYNC.DEFER_BLOCKING 0x0 ;  /* 0x0000000000007b1d */ /* 0x000fec0000010000 */
[----:B--2---:R0:W-:Y:S04]  /*f2250*/  STSM.16.M88.4 [R0], R8 ;  /* 0x0000000800007844 */ /* 0x0041e80000000200 */
[----:B0-----:R-:W2:Y:S04]  /*f2260*/  LDL.LU R9, [R1+0x2c] ;  /* 0x00002c0001097983 */ /* 0x001ea80000300800 */
[----:B------:R-:W2:Y:S04]  /*f2270*/  LDL.LU R10, [R1+0x7e4] ;  /* 0x0007e400010a7983 */ /* 0x000ea80000300800 */
[----:B------:R-:W4:Y:S04]  /*f2280*/  LDL.LU R11, [R1+0x3c] ;  /* 0x00003c00010b7983 */ /* 0x000f280000300800 */
[----:B------:R-:W4:Y:S04]  /*f2290*/  LDL.LU R22, [R1+0x7f4] ;  /* 0x0007f40001167983 */ /* 0x000f280000300800 */
[----:B------:R-:W4:Y:S04]  /*f22a0*/  LDL.LU R23, [R1+0x7fc] ;  /* 0x0007fc0001177983 */ /* 0x000f280000300800 */
        /* <DEDUP_REMOVED lines=8> */
[----:B------:R-:W4:Y:S04]  /*f2330*/  LDL.LU R3, [R1+0x21f4] ;  /* 0x0021f40001037983 */ /* 0x000f280000300800 */
[----:B------:R-:W4:Y:S01]  /*f2340*/  LDL.LU R20, [R1+0x21a8] ;  /* 0x0021a80001147983 */ /* 0x000f220000300800 */
[----:B---3--:R-:W-:Y:S01]  /*f2350*/  LOP3.LUT R7, R7, 0xffff, RZ, 0xc0, !PT ;  /* 0x0000ffff07077812 */ /* 0x008fe200078ec0ff */
[----:B------:R-:W-:Y:S01]  /*f2360*/  BAR.SYNC.DEFER_BLOCKING 0x0 ;  /* 0x0000000000007b1d */ /* 0x000fe20000010000 */
[----:B--2---:R-:W-:-:S02]  /*f2370*/  PRMT R9, R10, 0x5210, R9 ;  /* 0x000052100a097816 */ /* 0x004fc40000000009 */
[----:B----4-:R-:W-:Y:S02]  /*f2380*/  PRMT R10, R18, 0x5210, R11 ;  /* 0x00005210120a7816 */ /* 0x010fe4000000000b */
[----:B------:R-:W-:Y:S02]  /*f2390*/  PRMT R11, R28, 0x5210, R17 ;  /* 0x000052101c0b7816 */ /* 0x000fe40000000011 */
[----:B------:R-:W-:Y:S02]  /*f23a0*/  LOP3.LUT R17, R27, 0xffff, RZ, 0xc0, !PT ;  /* 0x0000ffff1b117812 */ /* 0x000fe400078ec0ff */
[----:B------:R-:W-:Y:S01]  /*f23b0*/  PRMT R27, R21, 0x4210, R7 ;  /* 0x00004210151b7816 */ /* 0x000fe20000000007 */
[----:B------:R-:W-:Y:S04]  /*f23c0*/  STL.64 [R1+0x5ec8], R22 ;  /* 0x005ec81601007387 */ /* 0x000fe80000100a00 */
[----:B------:R-:W-:Y:S04]  /*f23d0*/  STL [R1+0x5ec0], R20 ;  /* 0x005ec01401007387 */ /* 0x000fe80000100800 */
[----:B------:R-:W0:Y:S04]  /*f23e0*/  LDS.128 R20, [R2] ;  /* 0x0000000002147984 */ /* 0x000e280000000c00 */
[----:B------:R-:W2:Y:S01]  /*f23f0*/  LDL.LU R19, [R1+0x73c] ;  /* 0x00073c0001137983 */ /* 0x000ea20000300800 */
[----:B------:R-:W-:Y:S06]  /*f2400*/  BAR.SYNC.DEFER_BLOCKING 0x0 ;  /* 0x0000000000007b1d */ /* 0x000fec0000010000 */
[----:B0-----:R-:W-:Y:S04]  /*f2410*/  STL.64 [R1+0x2c0], R20 ;  /* 0x0002c01401007387 */ /* 0x001fe80000100a00 */
[----:B------:R0:W-:Y:S04]  /*f2420*/  STL.64 [R1+0x2c8], R22 ;  /* 0x0002c81601007387 */ /* 0x0001e80000100a00 */
[----:B0-----:R-:W3:Y:S04]  /*f2430*/  LDL.LU.64 R22, [R1+0x5ec8] ;  /* 0x005ec80001167983 */ /* 0x001ee80000300a00 */
[----:B------:R-:W4:Y:S04]  /*f2440*/  LDL.LU R20, [R1+0x5ec0] ;  /* 0x005ec00001147983 */ /* 0x000f280000300800 */
[----:B------:R-:W-:Y:S01]  /*f2450*/  STSM.16.M88.4 [R0], R8 ;  /* 0x0000000800007844 */ /* 0x000fe20000000200 */
[----:B------:R-:W-:Y:S06]  /*f2460*/  BAR.SYNC.DEFER_BLOCKING 0x0 ;  /* 0x0000000000007b1d */ /* 0x000fec0000010000 */
[----:B------:R-:W0:Y:S01]  /*f2470*/  LDS.128 R8, [R2] ;  /* 0x0000000002087984 */ /* 0x000e220000000c00 */
[----:B------:R-:W-:-:S02]  /*f2480*/  LOP3.LUT R18, R29, 0xffff, RZ, 0xc0, !PT ;  /* 0x0000ffff1d127812 */ /* 0x000fc400078ec0ff */
[----:B------:R-:W-:Y:S02]  /*f2490*/  LOP3.LUT R4, R4, 0xffff, RZ, 0xc0, !PT ;  /* 0x0000ffff04047812 */ /* 0x000fe400078ec0ff */
[----:B------:R-:W-:Y:S02]  /*f24a0*/  PRMT R24, R24, 0x4210, R18 ;  /* 0x0000421018187816 */ /* 0x000fe40000000012 */
[----:B------:R-:W-:Y:S02]  /*f24b0*/  LOP3.LUT R12, R12, 0xffff, RZ, 0xc0, !PT ;  /* 0x0000ffff0c0c7812 */ /* 0x000fe400078ec0ff */
[----:B------:R-:W-:Y:S02]  /*f24c0*/  PRMT R25, R25, 0x4210, R17 ;  /* 0x0000421019197816 */ /* 0x000fe40000000011 */
[----:B------:R-:W-:Y:S02]  /*f24d0*/  LOP3.LUT R28, R6, 0xffff, RZ, 0xc0, !PT ;  /* 0x0000ffff061c7812 */ /* 0x000fe400078ec0ff */
[----:B------:R-:W-:-:S02]  /*f24e0*/  PRMT R6, R5, 0x4210, R4 ;  /* 0x0000421005067816 */ /* 0x000fc40000000004 */
[----:B------:R-:W-:Y:S02]  /*f24f0*/  PRMT R5, R16, 0x4210, R28 ;  /* 0x0000421010057816 */ /* 0x000fe4000000001c */
[--C-:B------:R-:W-:Y:S01]  /*f2500*/  PRMT R26, R26, 0x4210, R12.reuse ;  /* 0x000042101a1a7816 */ /* 0x100fe2000000000c */
[----:B------:R-:W-:Y:S06]  /*f2510*/  BAR.SYNC.DEFER_BLOCKING 0x0 ;  /* 0x0000000000007b1d */ /* 0x000fec0000010000 */
[----:B0-----:R-:W-:Y:S04]  /*f2520*/  STL.64 [R1+0x2b0], R8 ;  /* 0x0002b00801007387 */ /* 0x001fe80000100a00 */
[----:B------:R0:W-:Y:S04]  /*f2530*/  STL.64 [R1+0x2b8], R10 ;  /* 0x0002b80a01007387 */ /* 0x0001e80000100a00 */
[----:B------:R1:W-:Y:S01]  /*f2540*/  STL [R1+0x1c], R4 ;  /* 0x00001c0401007387 */ /* 0x0003e20000100800 */
[----:B0-----:R-:W-:-:S03]  /*f2550*/  PRMT R10, R13, 0x5210, R12 ;  /* 0x000052100d0a7816 */ /* 0x001fc6000000000c */
[----:B------:R-:W-:Y:S01]  /*f2560*/  STSM.16.M88.4 [R0], R24 ;  /* 0x0000001800007844 */ /* 0x000fe20000000200 */
[----:B--2---:R-:W-:-:S05]  /*f2570*/  PRMT R11, R19, 0x5210, R7 ;  /* 0x00005210130b7816 */ /* 0x004fca0000000007 */
[----:B------:R0:W-:Y:S01]  /*f2580*/  STL.64 [R1+0x5ea8], R10 ;  /* 0x005ea80a01007387 */ /* 0x0001e20000100a00 */
[----:B---3--:R-:W-:Y:S02]  /*f2590*/  PRMT R8, R22, 0x5210, R18 ;  /* 0x0000521016087816 */ /* 0x008fe40000000012 */
[----:B------:R-:W-:Y:S02]  /*f25a0*/  PRMT R9, R23, 0x5210, R17 ;  /* 0x0000521017097816 */ /* 0x000fe40000000011 */
[----:B------:R-:W-:Y:S02]  /*f25b0*/  LOP3.LUT R18, R14, 0xffff, RZ, 0xc0, !PT ;  /* 0x0000ffff0e127812 */ /* 0x000fe400078ec0ff */
[----:B------:R-:W-:Y:S02]  /*f25c0*/  LOP3.LUT R17, R15, 0xffff, RZ, 0xc0, !PT ;  /* 0x0000ffff0f117812 */ /* 0x000fe400078ec0ff */
[----:B-1----:R-:W-:Y:S02]  /*f25d0*/  PRMT R4, R3, 0x4210, R18 ;  /* 0x0000421003047816 */ /* 0x002fe40000000012 */
[----:B----4-:R-:W-:Y:S01]  /*f25e0*/  PRMT R3, R20, 0x4210, R17 ;  /* 0x0000421014037816 */ /* 0x010fe20000000011 */
[----:B------:R1:W-:Y:S02]  /*f25f0*/  STL.64 [R1+0x5ea0], R8 ;  /* 0x005ea00801007387 */ /* 0x0003e40000100a00 */
[----:B0-----:R-:W-:-:S02]  /*f2600*/  IMAD.MOV.U32 R10, RZ, RZ, R4 ;  /* 0x000000ffff0a7224 */ /* 0x001fc400078e0004 */
[----:B------:R-:W-:Y:S02]  /*f2610*/  IMAD.MOV.U32 R11, RZ, RZ, R3 ;  /* 0x000000ffff0b7224 */ /* 0x000fe400078e0003 */
[----:B-1----:R-:W-:Y:S02]  /*f2620*/  IMAD.MOV.U32 R8, RZ, RZ, R6 ;  /* 0x000000ffff087224 */ /* 0x002fe400078e0006 */
[----:B------:R-:W-:Y:S01]  /*f2630*/  IMAD.MOV.U32 R9, RZ, RZ, R5 ;  /* 0x000000ffff097224 */ /* 0x000fe200078e0005 */
[----:B------:R-:W-:Y:S04]  /*f2640*/  STL.64 [R1+0x5eb8], R10 ;  /* 0x005eb80a01007387 */ /* 0x000fe80000100a00 */
[----:B------:R-:W-:Y:S04]  /*f2650*/  STL.64 [R1+0x5eb0], R8 ;  /* 0x005eb00801007387 */ /* 0x000fe80000100a00 */
        /* <DEDUP_REMOVED lines=8> */
[----:B------:R-:W2:Y:S04]  /*f26e0*/  LDL.LU R24, [R1+0xe0] ;  /* 0x0000e00001187983 */ /* 0x000ea80000300800 */
[----:B------:R-:W2:Y:S04]  /*f26f0*/  LDL.LU R25, [R1+0xe4] ;  /* 0x0000e40001197983 */ /* 0x000ea80000300800 */
[----:B------:R-:W3:Y:S04]  /*f2700*/  LDL.LU R26, [R1+0xe8] ;  /* 0x0000e800011a7983 */ /* 0x000ee80000300800 */
[----:B------:R-:W4:Y:S04]  /*f2710*/  LDL.LU R22, [R1+0x1a18] ;  /* 0x001a180001167983 */ /* 0x000f280000300800 */
[----:B------:R-:W4:Y:S01]  /*f2720*/  LDL.LU R23, [R1+0x4f4c] ;  /* 0x004f4c0001177983 */ /* 0x000f220000300800 */
[----:B------:R-:W-:Y:S06]  /*f2730*/  BAR.SYNC.DEFER_BLOCKING 0x0 ;  /* 0x0000000000007b1d */ /* 0x000fec0000010000 */
[----:B------:R-:W0:Y:S02]  /*f2740*/  LDS.128 R8, [R2] ;  /* 0x0000000002087984 */ /* 0x000e240000000c00 */
[----:B------:R-:W-:Y:S06]  /*f2750*/  BAR.SYNC.DEFER_BLOCKING 0x0 ;  /* 0x0000000000007b1d */ /* 0x000fec0000010000 */
[----:B---3--:R-:W-:Y:S04]  /*f2760*/  STL [R1+0x5e88], R26 ;  /* 0x005e881a01007387 */ /* 0x008fe80000100800 */
[----:B--2---:R1:W-:Y:S04]  /*f2770*/  STL.64 [R1+0x5e80], R24 ;  /* 0x005e801801007387 */ /* 0x0043e80000100a00 */
[----:B-1----:R-:W2:Y:S04]  /*f2780*/  LDL.LU R24, [R1+0xd0] ;  /* 0x0000d00001187983 */ /* 0x002ea80000300800 */
[----:B------:R-:W2:Y:S04]  /*f2790*/  LDL.LU R25, [R1+0xd4] ;  /* 0x0000d40001197983 */ /* 0x000ea80000300800 */
[----:B------:R-:W2:Y:S04]  /*f27a0*/  LDL.LU R26, [R1+0xd8] ;  /* 0x0000d800011a7983 */ /* 0x000ea80000300800 */
[----:B------:R-:W3:Y:S04]  /*f27b0*/  LDL.LU R15, [R1+0x4d30] ;  /* 0x004d3000010f7983 */ /* 0x000ee80000300800 */
[----:B---3--:R1:W-:Y:S04]  /*f27c0*/  STL.64 [R1+0x5e98], R14 ;  /* 0x005e980e01007387 */ /* 0x0083e80000100a00 */
[----:B-1----:R-:W4:Y:S04]  /*f27d0*/  LDL.LU R15, [R1+0x1c] ;  /* 0x00001c00010f7983 */ /* 0x002f280000300800 */
[----:B------:R-:W-:Y:S04]  /*f27e0*/  STL.64 [R1+0x5e90], R12 ;  /* 0x005e900c01007387 */ /* 0x000fe80000100a00 */
[----:B------:R-:W3:Y:S04]  /*f27f0*/  LDL.LU R20, [R1+0x75c] ;  /* 0x00075c0001147983 */ /* 0x000ee80000300800 */
[----:B0-----:R-:W-:Y:S04]  /*f2800*/  STL.64 [R1+0x2a0], R8 ;  /* 0x0002a00801007387 */ /* 0x001fe80000100a00 */
[----:B------:R0:W-:Y:S04]  /*f2810*/  STL.64 [R1+0x2a8], R10 ;  /* 0x0002a80a01007387 */ /* 0x0001e80000100a00 */
[----:B0-----:R-:W2:Y:S04]  /*f2820*/  LDL.LU.64 R10, [R1+0x5eb8] ;  /* 0x005eb800010a7983 */ /* 0x001ea80000300a00 */
[----:B------:R-:W2:Y:S04]  /*f2830*/  LDL.LU.64 R8, [R1+0x5eb0] ;  /* 0x005eb00001087983 */ /* 0x000ea80000300a00 */
[----:B--2---:R-:W-:Y:S01]  /*f2840*/  STSM.16.M88.4 [R0], R8 ;  /* 0x0000000800007844 */ /* 0x004fe20000000200 */
[----:B------:R-:W-:Y:S06]  /*f2850*/  BAR.SYNC.DEFER_BLOCKING 0x0 ;  /* 0x0000000000007b1d */ /* 0x000fec0000010000 */
[----:B------:R-:W0:Y:S04]  /*f2860*/  LDS.128 R8, [R2] ;  /* 0x0000000002087984 */ /* 0x000e280000000c00 */
[----:B0-----:R-:W-:Y:S04]  /*f2870*/  STL.64 [R1+0x290], R8 ;  /* 0x0002900801007387 */ /* 0x001fe80000100a00 */
[----:B------:R0:W-:Y:S04]  /*f2880*/  STL.64 [R1+0x298], R10 ;  /* 0x0002980a01007387 */ /* 0x0001e80000100a00 */
[----:B0-----:R-:W2:Y:S04]  /*f2890*/  LDL.LU.64 R10, [R1+0x5ea8] ;  /* 0x005ea800010a7983 */ /* 0x001ea80000300a00 */
[----:B------:R-:W2:Y:S01]  /*f28a0*/  LDL.LU.64 R8, [R1+0x5ea0] ;  /* 0x005ea00001087983 */ /* 0x000ea20000300a00 */
[----:B------:R-:W-:Y:S06]  /*f28b0*/  BAR.SYNC.DEFER_BLOCKING 0x0 ;  /* 0x0000000000007b1d */ /* 0x000fec0000010000 */
[----:B------:R-:W3:Y:S04]  /*f28c0*/  LDL.LU R4, [R1+0x20] ;  /* 0x0000200001047983 */ /* 0x000ee80000300800 */
[----:B------:R-:W3:Y:S04]  /*f28d0*/  LDL.LU R5, [R1+0x24] ;  /* 0x0000240001057983 */ /* 0x000ee80000300800 */
[----:B------:R-:W3:Y:S04]  /*f28e0*/  LDL.LU R6, [R1+0x28] ;  /* 0x0000280001067983 */ /* 0x000ee80000300800 */
[----:B------:R-:W3:Y:S04]  /*f28f0*/  LDL.LU R16, [R1+0x76c] ;  /* 0x00076c0001107983 */ /* 0x000ee80000300800 */
[----:B------:R-:W3:Y:S04]  /*f2900*/  LDL.LU R3, [R1+0x5270] ;  /* 0x0052700001037983 */ /* 0x000ee80000300800 */
[----:B--2---:R4:W-:Y:S02]  /*f2910*/  STSM.16.M88.4 [R0], R8 ;  /* 0x0000000800007844 */ /* 0x0049e40000000200 */
[----:B----4-:R-:W-:Y:S01]  /*f2920*/  PRMT R8, R29, 0x5210, R15 ;  /* 0x000052101d087816 */ /* 0x010fe2000000000f */
[----:B------:R-:W-:Y:S01]  /*f2930*/  BAR.SYNC.DEFER_BLOCKING 0x0 ;  /* 0x0000000000007b1d */ /* 0x000fe20000010000 */
[----:B------:R-:W-:-:S02]  /*f2940*/  PRMT R9, R27, 0x5210, R28 ;  /* 0x000052101b097816 */ /* 0x000fc4000000001c */
[----:B------:R-:W-:-:S03]  /*f2950*/  PRMT R10, R21, 0x5210, R18 ;  /* 0x00005210150a7816 */ /* 0x000fc60000000012 */
[----:B------:R-:W0:Y:S01]  /*f2960*/  LDS.128 R12, [R2] ;  /* 0x00000000020c7984 */ /* 0x000e220000000c00 */
[----:B------:R-:W-:Y:S01]  /*f2970*/  PRMT R11, R7, 0x5210, R17 ;  /* 0x00005210070b7816 */ /* 0x000fe20000000011 */
[----:B------:R-:W-:Y:S01]  /*f2980*/  BAR.SYNC.DEFER_BLOCKING 0x0 ;  /* 0x0000000000007b1d */ /* 0x000fe20000010000 */
[----:B------:R-:W-:-:S05]  /*f2990*/  LOP3.LUT R7, R19, 0xffff, RZ, 0xc0, !PT ;  /* 0x0000ffff13077812 */ /* 0x000fca00078ec0ff */
[----:B------:R-:W-:Y:S04]  /*f29a0*/  STSM.16.M88.4 [R0], R8 ;  /* 0x0000000800007844 */ /* 0x000fe80000000200 */
[----:B0-----:R-:W-:Y:S01]  /*f29b0*/  STL [R1+0x284], R13 ;  /* 0x0002840d01007387 */ /* 0x001fe20000100800 */
[----:B------:R-:W-:-:S03]  /*f29c0*/  IMAD.MOV.U32 R19, RZ, RZ, R12 ;  /* 0x000000ffff137224 */ /* 0x000fc600078e000c */
[----:B------:R-:W-:Y:S01]  /*f29d0*/  STL.64 [R1+0x288], R14 ;  /* 0x0002880e01007387 */ /* 0x000fe20000100a00 */
[----:B------:R-:W-:Y:S06]  /*f29e0*/  BAR.SYNC.DEFER_BLOCKING 0x0 ;  /* 0x0000000000007b1d */ /* 0x000fec0000010000 */
[----:B------:R-:W0:Y:S04]  /*f29f0*/  LDS.128 R12, [R2] ;  /* 0x00000000020c7984 */ /* 0x000e280000000c00 */
[----:B------:R-:W-:Y:S01]  /*f2a00*/  STL [R1+0x5868], R19 ;  /* 0x0058681301007387 */ /* 0x000fe20000100800 */
[----:B------:R-:W-:Y:S01]  /*f2a10*/  PRMT R27, R22, 0x4210, R7 ;  /* 0x00004210161b7816 */ /* 0x000fe20000000007 */
[----:B------:R-:W-:Y:S06]  /*f2a20*/  BAR.SYNC.DEFER_BLOCKING 0x0 ;  /* 0x0000000000007b1d */ /* 0x000fec0000010000 */
[----:B0-----:R-:W-:Y:S04]  /*f2a30*/  STL.64 [R1+0x270], R12 ;  /* 0x0002700c01007387 */ /* 0x001fe80000100a00 */
[----:B------:R0:W-:Y:S04]  /*f2a40*/  STL.64 [R1+0x278], R14 ;  /* 0x0002780e01007387 */ /* 0x0001e80000100a00 */
[----:B0-----:R-:W2:Y:S04]  /*f2a50*/  LDL.LU.64 R14, [R1+0x5e98] ;  /* 0x005e9800010e7983 */ /* 0x001ea80000300a00 */
[----:B------:R-:W4:Y:S04]  /*f2a60*/  LDL.LU.64 R12, [R1+0x5e90] ;  /* 0x005e9000010c7983 */ /* 0x000f280000300a00 */
[----:B------:R0:W-:Y:S04]  /*f2a70*/  STSM.16.M88.4 [R0], R24 ;  /* 0x0000001800007844 */ /* 0x0001e80000000200 */
[----:B0-----:R-:W4:Y:S04]  /*f2a80*/  LDL.LU R26, [R1+0x5e88] ;  /* 0x005e8800011a7983 */ /* 0x001f280000300800 */
[----:B------:R-:W4:Y:S01]  /*f2a90*/  LDL.LU.64 R24, [R1+0x5e80] ;  /* 0x005e800001187983 */ /* 0x000f220000300a00 */
[----:B------:R-:W-:Y:S01]  /*f2aa0*/  LOP3.LUT R8, R23, 0xffff, RZ, 0xc0, !PT ;  /* 0x0000ffff17087812 */ /* 0x000fe200078ec0ff */
[----:B------:R-:W-:Y:S03]  /*f2ab0*/  BAR.SYNC.DEFER_BLOCKING 0x0 ;  /* 0x0000000000007b1d */ /* 0x000fe60000010000 */
[----:B--2---:R-:W-:-:S02]  /*f2ac0*/  PRMT R27, R15, 0x4210, R8 ;  /* 0x000042100f1b7816 */ /* 0x004fc40000000008 */
[----:B---3--:R-:W-:Y:S02]  /*f2ad0*/  PRMT R15, R20, 0x5210, R7 ;  /* 0x00005210140f7816 */ /* 0x008fe40000000007 */
[----:B------:R-:W0:Y:S01]  /*f2ae0*/  LDS.128 R20, [R2] ;  /* 0x0000000002147984 */ /* 0x000e220000000c00 */
[----:B------:R-:W-:Y:S06]  /*f2af0*/  BAR.SYNC.DEFER_BLOCKING 0x0 ;  /* 0x0000000000007b1d */ /* 0x000fec0000010000 */
[----:B----4-:R-:W-:Y:S02]  /*f2b00*/  STSM.16.M88.4 [R0], R24 ;  /* 0x0000001800007844 */ /* 0x010fe40000000200 */
[----:B------:R-:W-:Y:S06]  /*f2b10*/  BAR.SYNC.DEFER_BLOCKING 0x0 ;  /* 0x0000000000007b1d */ /* 0x000fec0000010000 */
[----:B------:R-:W1:Y:S02]  /*f2b20*/  LDS.128 R24, [R2] ;  /* 0x0000000002187984 */ /* 0x000e640000000c00 */
[----:B------:R-:W-:Y:S06]  /*f2b30*/  BAR.SYNC.DEFER_BLOCKING 0x0 ;  /* 0x0000000000007b1d */ /* 0x000fec0000010000 */
[----:B------:R-:W-:Y:S02]  /*f2b40*/  STSM.16.M88.4 [R0], R12 ;  /* 0x0000000c00007844 */ /* 0x000fe40000000200 */
[----:B------:R-:W-:Y:S06]  /*f2b50*/  BAR.SYNC.DEFER_BLOCKING 0x0 ;  /* 0x0000000000007b1d */ /* 0x000fec0000010000 */
[----:B------:R-:W2:Y:S04]  /*f2b60*/  LDS.128 R12, [R2] ;  /* 0x00000000020c7984 */ /* 0x000ea80000000c00 */
[----:B0-----:R1:W-:Y:S04]  /*f2b70*/  STL.64 [R1+0x260], R20 ;  /* 0x0002601401007387 */ /* 0x0013e80000100a00 */
[----:B------:R-:W-:Y:S01]  /*f2b80*/  STL.64 [R1+0x268], R22 ;  /* 0x0002681601007387 */ /* 0x000fe20000100a00 */
[----:B-1----:R-:W-:-:S03]  /*f2b90*/  IMAD.MOV.U32 R20, RZ, RZ, R25 ;  /* 0x000000ffff147224 */ /* 0x002fc600078e0019 */
[----:B------:R-:W3:Y:S04]  /*f2ba0*/  LDL.LU R21, [R1+0x5e78] ;  /* 0x005e780001157983 */ /* 0x000ee80000300800 */
[----:B------:R0:W-:Y:S04]  /*f2bb0*/  STL [R1+0x250], R24 ;  /* 0x0002501801007387 */ /* 0x0001e80000100800 */
[----:B------:R1:W-:Y:S04]  /*f2bc0*/  STL.64 [R1+0x258], R26 ;  /* 0x0002581a01007387 */ /* 0x0003e80000100a00 */
[----:B------:R-:W-:Y:S04]  /*f2bd0*/  STL [R1+0x57f4], R20 ;  /* 0x0057f41401007387 */ /* 0x000fe80000100800 */
[----:B0-----:R-:W4:Y:S04]  /*f2be0*/  LDL.LU R24, [R1+0x40] ;  /* 0x0000400001187983 */ /* 0x001f280000300800 */
[----:B--2---:R-:W-:Y:S04]  /*f2bf0*/  STL.64 [R1+0x240], R12 ;  /* 0x0002400c01007387 */ /* 0x004fe80000100a00 */
[----:B------:R-:W-:Y:S04]  /*f2c00*/  STL.64 [R1+0x248], R14 ;  /* 0x0002480e01007387 */ /* 0x000fe80000100a00 */
[----:B------:R-:W4:Y:S04]  /*f2c10*/  LDL.LU R25, [R1+0x44] ;  /* 0x0000440001197983 */ /* 0x000f280000300800 */
[----:B-1----:R-:W2:Y:S01]  /*f2c20*/  LDL.LU R26, [R1+0x48] ;  /* 0x00004800011a7983 */ /* 0x002ea20000300800 */
[----:B------:R-:W-:-:S02]  /*f2c30*/  PRMT R7, R16, 0x5210, R8 ;  /* 0x0000521010077816 */ /* 0x000fc40000000008 */
[----:B------:R-:W-:Y:S01]  /*f2c40*/  LOP3.LUT R8, R3, 0xffff, RZ, 0xc0, !PT ;  /* 0x0000ffff03087812 */ /* 0x000fe200078ec0ff */
[----:B------:R-:W-:Y:S06]  /*f2c50*/  BAR.SYNC.DEFER_BLOCKING 0x0 ;  /* 0x0000000000007b1d */ /* 0x000fec0000010000 */
[----:B------:R-:W3:Y:S04]  /*f2c60*/  LDL.LU R3, [R1+0x4d38] ;  /* 0x004d380001037983 */ /* 0x000ee80000300800 */
[----:B------:R-:W3:Y:S04]  /*f2c70*/  LDL.LU R28, [R1+0x4f70] ;  /* 0x004f7000011c7983 */ /* 0x000ee80000300800 */
[----:B--2---:R-:W-:Y:S04]  /*f2c80*/  STL [R1+0x5e40], R26 ;  /* 0x005e401a01007387 */ /* 0x004fe80000100800 */
[----:B----4-:R0:W-:Y:S04]  /*f2c90*/  STL.64 [R1+0x5e38], R24 ;  /* 0x005e381801007387 */ /* 0x0101e80000100a00 */
[----:B0-----:R-:W2:Y:S04]  /*f2ca0*/  LDL.LU R24, [R1+0x30] ;  /* 0x0000300001187983 */ /* 0x001ea80000300800 */
[----:B------:R-:W2:Y:S04]  /*f2cb0*/  LDL.LU R25, [R1+0x34] ;  /* 0x0000340001197983 */ /* 0x000ea80000300800 */
[----:B------:R-:W4:Y:S04]  /*f2cc0*/  LDL.LU R26, [R1+0x38] ;  /* 0x00003800011a7983 */ /* 0x000f280000300800 */
[----:B------:R-:W3:Y:S04]  /*f2cd0*/  LDL.LU R29, [R1+0x4d3c] ;  /* 0x004d3c00011d7983 */ /* 0x000ee80000300800 */
[----:B------:R-:W4:Y:S04]  /*f2ce0*/  LDL.LU R27, [R1+0x77c] ;  /* 0x00077c00011b7983 */ /* 0x000f280000300800 */
[----:B----4-:R-:W-:Y:S04]  /*f2cf0*/  STL.64 [R1+0x5e70], R26 ;  /* 0x005e701a01007387 */ /* 0x010fe80000100a00 */
[----:B--2---:R-:W-:Y:S04]  /*f2d00*/  STL.64 [R1+0x5e68], R24 ;  /* 0x005e681801007387 */ /* 0x004fe80000100a00 */
[----:B------:R-:W2:Y:S04]  /*f2d10*/  LDL.LU R22, [R1+0x7b0] ;  /* 0x0007b00001167983 */ /* 0x000ea80000300800 */
[----:B------:R-:W4:Y:S04]  /*f2d20*/  LDL.LU R23, [R1+0x5280] ;  /* 0x0052800001177983 */ /* 0x000f280000300800 */
[----:B------:R-:W3:Y:S04]  /*f2d30*/  LDL.LU R12, [R1+0x110] ;  /* 0x00011000010c7983 */ /* 0x000ee80000300800 */
[----:B------:R-:W3:Y:S04]  /*f2d40*/  LDL.LU R13, [R1+0x114] ;  /* 0x00011400010d7983 */ /* 0x000ee80000300800 */
[----:B------:R-:W2:Y:S04]  /*f2d50*/  LDL.LU R14, [R1+0x118] ;  /* 0x00011800010e7983 */ /* 0x000ea80000300800 */
[----:B------:R-:W2:Y:S04]  /*f2d60*/  LDL.LU R15, [R1+0x4d44] ;  /* 0x004d4400010f7983 */ /* 0x000ea80000300800 */
[----:B------:R-:W-:Y:S01]  /*f2d70*/  STSM.16.M88.4 [R0], R4 ;  /* 0x0000000400007844 */ /* 0x000fe20000000200 */
[----:B------:R-:W-:Y:S06]  /*f2d80*/  BAR.SYNC.DEFER_BLOCKING 0x0 ;  /* 0x0000000000007b1d */ /* 0x000fec0000010000 */
[----:B------:R-:W0:Y:S04]  /*f2d90*/  LDS.128 R24, [R2] ;  /* 0x0000000002187984 */ /* 0x000e280000000c00 */
[----:B--2---:R-:W-:Y:S04]  /*f2da0*/  STL.64 [R1+0x5e50], R14 ;  /* 0x005e500e01007387 */ /* 0x004fe80000100a00 */
[----:B---3--:R1:W-:Y:S04]  /*f2db0*/  STL.64 [R1+0x5e48], R12 ;  /* 0x005e480c01007387 */ /* 0x0083e80000100a00 */
[----:B-1----:R-:W2:Y:S04]  /*f2dc0*/  LDL.LU R12, [R1+0x100] ;  /* 0x00010000010c7983 */ /* 0x002ea80000300800 */
[----:B------:R-:W2:Y:S04]  /*f2dd0*/  LDL.LU R13, [R1+0x104] ;  /* 0x00010400010d7983 */ /* 0x000ea80000300800 */
[----:B------:R-:W2:Y:S04]  /*f2de0*/  LDL.LU R14, [R1+0x108] ;  /* 0x00010800010e7983 */ /* 0x000ea80000300800 */
[----:B------:R-:W3:Y:S04]  /*f2df0*/  LDL.LU R7, [R1+0x4f7c] ;  /* 0x004f7c0001077983 */ /* 0x000ee80000300800 */
[----:B------:R-:W4:Y:S04]  /*f2e00*/  LDL.LU R4, [R1+0x120] ;  /* 0x0001200001047983 */ /* 0x000f280000300800 */
[----:B------:R-:W4:Y:S04]  /*f2e10*/  LDL.LU R5, [R1+0x124] ;  /* 0x0001240001057983 */ /* 0x000f280000300800 */
[----:B------:R-:W3:Y:S01]  /*f2e20*/  LDL.LU R6, [R1+0x128] ;  /* 0x0001280001067983 */ /* 0x000ee20000300800 */
[----:B0-----:R-:W-:Y:S01]  /*f2e30*/  IMAD.MOV.U32 R20, RZ, RZ, R24 ;  /* 0x000000ffff147224 */ /* 0x001fe200078e0018 */
[----:B------:R-:W-:Y:S01]  /*f2e40*/  LOP3.LUT R9, R28, 0xffff, RZ, 0xc0, !PT ;  /* 0x0000ffff1c097812 */ /* 0x000fe200078ec0ff */
[----:B------:R-:W-:Y:S06]  /*f2e50*/  BAR.SYNC.DEFER_BLOCKING 0x0 ;  /* 0x0000000000007b1d */ /* 0x000fec0000010000 */
[----:B---3--:R-:W-:Y:S04]  /*f2e60*/  STL.64 [R1+0x5e60], R6 ;  /* 0x005e600601007387 */ /* 0x008fe80000100a00 */
[----:B----4-:R0:W-:Y:S04]  /*f2e70*/  STL.64 [R1+0x5e58], R4 ;  /* 0x005e580401007387 */ /* 0x0101e80000100a00 */
[----:B0-----:R-:W3:Y:S04]  /*f2e80*/  LDL.LU R4, [R1+0xf0] ;  /* 0x0000f00001047983 */ /* 0x001ee80000300800 */
[----:B------:R-:W3:Y:S04]  /*f2e90*/  LDL.LU R5, [R1+0xf4] ;  /* 0x0000f40001057983 */ /* 0x000ee80000300800 */
[----:B------:R-:W3:Y:S01]  /*f2ea0*/  LDL.LU R6, [R1+0xf8] ;  /* 0x0000f80001067983 */ /* 0x000ee20000300800 */
[----:B------:R-:W-:-:S03]  /*f2eb0*/  PRMT R7, R3, 0x4210, R8 ;  /* 0x0000421003077816 */ /* 0x000fc60000000008 */
[----:B------:R-:W4:Y:S04]  /*f2ec0*/  LDL.LU R16, [R1+0x4d48] ;  /* 0x004d480001107983 */ /* 0x000f280000300800 */
[----:B------:R-:W4:Y:S04]  /*f2ed0*/  LDL.LU R3, [R1+0x7b4] ;  /* 0x0007b40001037983 */ /* 0x000f280000300800 */
[----:B------:R-:W-:Y:S04]  /*f2ee0*/  STL [R1+0x234], R25 ;  /* 0x0002341901007387 */ /* 0x000fe80000100800 */
[----:B------:R0:W-:Y:S04]  /*f2ef0*/  STL.64 [R1+0x238], R26 ;  /* 0x0002381a01007387 */ /* 0x0001e80000100a00 */
[----:B0-----:R-:W4:Y:S04]  /*f2f00*/  LDL.LU.64 R26, [R1+0x5e70] ;  /* 0x005e7000011a7983 */ /* 0x001f280000300a00 */
[----:B------:R-:W4:Y:S01]  /*f2f10*/  LDL.LU.64 R24, [R1+0x5e68] ;  /* 0x005e680001187983 */ /* 0x000f220000300a00 */
[----:B------:R-:W-:-:S03]  /*f2f20*/  PRMT R15, R29, 0x4210, R9 ;  /* 0x000042101d0f7816 */ /* 0x000fc60000000009 */
[----:B------:R-:W-:Y:S04]  /*f2f30*/  STL.64 [R1+0x5bd0], R20 ;  /* 0x005bd01401007387 */ /* 0x000fe80000100a00 */
[----:B---3--:R-:W-:Y:S01]  /*f2f40*/  STSM.16.M88.4 [R0], R4 ;  /* 0x0000000400007844 */ /* 0x008fe20000000200 */
[----:B------:R-:W-:Y:S06]  /*f2f50*/  BAR.SYNC.DEFER_BLOCKING 0x0 ;  /* 0x0000000000007b1d */ /* 0x000fec0000010000 */
[----:B------:R-:W0:Y:S02]  /*f2f60*/  LDS.128 R4, [R2] ;  /* 0x0000000002047984 */ /* 0x000e240000000c00 */
[----:B------:R-:W-:Y:S06]  /*f2f70*/  BAR.SYNC.DEFER_BLOCKING 0x0 ;  /* 0x0000000000007b1d */ /* 0x000fec0000010000 */
[----:B--2---:R-:W-:Y:S02]  /*f2f80*/  STSM.16.M88.4 [R0], R12 ;  /* 0x0000000c00007844 */ /* 0x004fe40000000200 */
[----:B------:R-:W-:Y:S06]  /*f2f90*/  BAR.SYNC.DEFER_BLOCKING 0x0 ;  /* 0x0000000000007b1d */ /* 0x000fec0000010000 */
[----:B------:R-:W1:Y:S01]  /*f2fa0*/  LDS.128 R12, [R2] ;  /* 0x00000000020c7984 */ /* 0x000e620000000c00 */
[----:B----4-:R-:W-:Y:S01]  /*f2fb0*/  PRMT R27, R27, 0x5210, R8 ;  /* 0x000052101b1b7816 */ /* 0x010fe20000000008 */
[----:B------:R-:W-:Y:S06]  /*f2fc0*/  BAR.SYNC.DEFER_BLOCKING 0x0 ;  /* 0x0000000000007b1d */ /* 0x000fec0000010000 */
[----:B0-----:R-:W-:Y:S04]  /*f2fd0*/  STL.64 [R1+0x220], R4 ;  /* 0x0002200401007387 */ /* 0x001fe80000100a00 */
[----:B------:R0:W-:Y:S04]  /*f2fe0*/  STL.64 [R1+0x228], R6 ;  /* 0x0002280601007387 */ /* 0x0001e80000100a00 */
[----:B0-----:R-:W2:Y:S04]  /*f2ff0*/  LDL.LU.64 R6, [R1+0x5e60] ;  /* 0x005e600001067983 */ /* 0x001ea80000300a00 */
[----:B------:R-:W3:Y:S04]  /*f3000*/  LDL.LU.64 R4, [R1+0x5e58] ;  /* 0x005e580001047983 */ /* 0x000ee80000300a00 */
[----:B------:R-:W-:Y:S04]  /*f3010*/  STSM.16.M88.4 [R0], R24 ;  /* 0x0000001800007844 */ /* 0x000fe80000000200 */
[----:B-1----:R-:W-:Y:S04]  /*f3020*/  STL.64 [R1+0x210], R12 ;  /* 0x0002100c01007387 */ /* 0x002fe80000100a00 */
[----:B------:R0:W-:Y:S04]  /*f3030*/  STL.64 [R1+0x218], R14 ;  /* 0x0002180e01007387 */ /* 0x0001e80000100a00 */
[----:B0-----:R-:W4:Y:S04]  /*f3040*/  LDL.LU.64 R14, [R1+0x5e50] ;  /* 0x005e5000010e7983 */ /* 0x001f280000300a00 */
[----:B------:R-:W2:Y:S04]  /*f3050*/  LDL.LU.64 R12, [R1+0x5e48] ;  /* 0x005e4800010c7983 */ /* 0x000ea80000300a00 */
[----:B------:R-:W3:Y:S04]  /*f3060*/  LDL.LU R26, [R1+0x5e40] ;  /* 0x005e4000011a7983 */ /* 0x000ee80000300800 */
[----:B------:R-:W3:Y:S01]  /*f3070*/  LDL.LU.64 R24, [R1+0x5e38] ;  /* 0x005e380001187983 */ /* 0x000ee20000300a00 */
[----:B------:R-:W-:Y:S01]  /*f3080*/  PRMT R27, R22, 0x5210, R9 ;  /* 0x00005210161b7816 */ /* 0x000fe20000000009 */
[----:B------:R-:W-:Y:S01]  /*f3090*/  BAR.SYNC.DEFER_BLOCKING 0x0 ;  /* 0x0000000000007b1d */ /* 0x000fe20000010000 */
[----:B------:R-:W-:-:S05]  /*f30a0*/  LOP3.LUT R8, R23, 0xffff, RZ, 0xc0, !PT ;  /* 0x0000ffff17087812 */ /* 0x000fca00078ec0ff */
[----:B------:R-:W0:Y:S02]  /*f30b0*/  LDS.128 R20, [R2] ;  /* 0x0000000002147984 */ /* 0x000e240000000c00 */
[----:B------:R-:W-:Y:S06]  /*f30c0*/  BAR.SYNC.DEFER_BLOCKING 0x0 ;  /* 0x0000000000007b1d */ /* 0x000fec0000010000 */
[----:B0-----:R-:W-:Y:S04]  /*f30d0*/  STL.64 [R1+0x200], R20 ;  /* 0x0002001401007387 */ /* 0x001fe80000100a00 */
[----:B------:R-:W-:Y:S04]  /*f30e0*/  STL.64 [R1+0x208], R22 ;  /* 0x0002081601007387 */ /* 0x000fe80000100a00 */
[----:B---3--:R-:W-:Y:S01]  /*f30f0*/  STSM.16.M88.4 [R0], R24 ;  /* 0x0000001800007844 */ /* 0x008fe20000000200 */
[----:B------:R-:W-:Y:S01]  /*f3100*/  BAR.SYNC.DEFER_BLOCKING 0x0 ;  /* 0x0000000000007b1d */ /* 0x000fe20000010000 */
[----:B----4-:R-:W-:-:S05]  /*f3110*/  PRMT R15, R15, 0x4210, R8 ;  /* 0x000042100f0f7816 */ /* 0x010fca0000000008 */
[----:B------:R-:W0:Y:S02]  /*f3120*/  LDS.128 R20, [R2] ;  /* 0x0000000002147984 */ /* 0x000e240000000c00 */
[----:B------:R-:W-:Y:S06]  /*f3130*/  BAR.SYNC.DEFER_BLOCKING 0x0 ;  /* 0x0000000000007b1d */ /* 0x000fec0000010000 */
[----:B--2---:R-:W-:Y:S02]  /*f3140*/  STSM.16.M88.4 [R0], R12 ;  /* 0x0000000c00007844 */ /* 0x004fe40000000200 */
[----:B------:R-:W-:Y:S06]  /*f3150*/  BAR.SYNC.DEFER_BLOCKING 0x0 ;  /* 0x0000000000007b1d */ /* 0x000fec0000010000 */
[----:B------:R-:W1:Y:S04]  /*f3160*/  LDS.128 R12, [R2] ;  /* 0x00000000020c7984 */ /* 0x000e680000000c00 */
[----:B0-----:R0:W-:Y:S04]  /*f3170*/  STL.64 [R1+0x1f0], R20 ;  /* 0x0001f01401007387 */ /* 0x0011e80000100a00 */
[----:B------:R2:W-:Y:S04]  /*f3180*/  STL.64 [R1+0x1f8], R22 ;  /* 0x0001f81601007387 */ /* 0x0005e80000100a00 */
[----:B------:R-:W3:Y:S04]  /*f3190*/  LDL.LU R24, [R1+0x70] ;  /* 0x0000700001187983 */ /* 0x000ee80000300800 */
[----:B------:R-:W3:Y:S04]  /*f31a0*/  LDL.LU R25, [R1+0x74] ;  /* 0x0000740001197983 */ /* 0x000ee80000300800 */
[----:B------:R-:W4:Y:S01]  /*f31b0*/  LDL.LU R26, [R1+0x78] ;  /* 0x00007800011a7983 */ /* 0x000f220000300800 */
[----:B------:R-:W-:-:S03]  /*f31c0*/  PRMT R8, R3, 0x5210, R8 ;  /* 0x0000521003087816 */ /* 0x000fc60000000008 */
[----:B0-----:R-:W3:Y:S04]  /*f31d0*/  LDL.LU R20, [R1+0x140] ;  /* 0x0001400001147983 */ /* 0x001ee80000300800 */
[----:B------:R-:W3:Y:S04]  /*f31e0*/  LDL.LU R21, [R1+0x144] ;  /* 0x0001440001157983 */ /* 0x000ee80000300800 */
[----:B--2---:R-:W2:Y:S04]  /*f31f0*/  LDL.LU R22, [R1+0x148] ;  /* 0x0001480001167983 */ /* 0x004ea80000300800 */
[----:B------:R-:W4:Y:S04]  /*f3200*/  LDL.LU R17, [R1+0x7c4] ;  /* 0x0007c40001117983 */ /* 0x000f280000300800 */
[----:B------:R-:W4:Y:S04]  /*f3210*/  LDL.LU R3, [R1+0x5284] ;  /* 0x0052840001037983 */ /* 0x000f280000300800 */
[----:B-1----:R-:W-:Y:S04]  /*f3220*/  STL.64 [R1+0x1e0], R12 ;  /* 0x0001e00c01007387 */ /* 0x002fe80000100a00 */
[----:B------:R-:W-:Y:S04]  /*f3230*/  STL.64 [R1+0x1e8], R14 ;  /* 0x0001e80e01007387 */ /* 0x000fe80000100a00 */
[----:B------:R-:W4:Y:S04]  /*f3240*/  LDL.LU R28, [R1+0x4d50] ;  /* 0x004d5000011c7983 */ /* 0x000f280000300800 */
[----:B------:R-:W4:Y:S04]  /*f3250*/  LDL.LU R29, [R1+0x4f98] ;  /* 0x004f9800011d7983 */ /* 0x000f280000300800 */
[----:B------:R-:W2:Y:S01]  /*f3260*/  LDL.LU R23, [R1+0x4d54] ;  /* 0x004d540001177983 */ /* 0x000ea20000300800 */
[----:B------:R-:W-:Y:S06]  /*f3270*/  BAR.SYNC.DEFER_BLOCKING 0x0 ;  /* 0x0000000000007b1d */ /* 0x000fec0000010000 */
[----:B--2---:R-:W-:Y:S04]  /*f3280*/  STL.64 [R1+0x5e20], R22 ;  /* 0x005e201601007387 */ /* 0x004fe80000100a00 */
[----:B---3--:R0:W-:Y:S04]  /*f3290*/  STL.64 [R1+0x5e18], R20 ;  /* 0x005e181401007387 */ /* 0x0081e80000100a00 */
[----:B0-----:R-:W2:Y:S04]  /*f32a0*/  LDL.LU R20, [R1+0x60] ;  /* 0x0000600001147983 */ /* 0x001ea80000300800 */
[----:B------:R-:W2:Y:S04]  /*f32b0*/  LDL.LU R21, [R1+0x64] ;  /* 0x0000640001157983 */ /* 0x000ea80000300800 */
[----:B------:R-:W2:Y:S04]  /*f32c0*/  LDL.LU R22, [R1+0x68] ;  /* 0x0000680001167983 */ /* 0x000ea80000300800 */
[----:B------:R-:W4:Y:S01]  /*f32d0*/  LDL.LU R27, [R1+0x7c8] ;  /* 0x0007c800011b7983 */ /* 0x000f220000300800 */
[----:B------:R-:W-:-:S04]  /*f32e0*/  LOP3.LUT R9, R7, 0xffff, RZ, 0xc0, !PT ;  /* 0x0000ffff07097812 */ /* 0x000fc800078ec0ff */
[----:B------:R-:W-:-:S05]  /*f32f0*/  PRMT R7, R16, 0x4210, R9 ;  /* 0x0000421010077816 */ /* 0x000fca0000000009 */
[----:B------:R-:W-:Y:S01]  /*f3300*/  STSM.16.M88.4 [R0], R4 ;  /* 0x0000000400007844 */ /* 0x000fe20000000200 */
[----:B------:R-:W-:Y:S06]  /*f3310*/  BAR.SYNC.DEFER_BLOCKING 0x0 ;  /* 0x0000000000007b1d */ /* 0x000fec0000010000 */
[----:B------:R-:W0:Y:S04]  /*f3320*/  LDS.128 R12, [R2] ;  /* 0x00000000020c7984 */ /* 0x000e280000000c00 */
[----:B----4-:R-:W-:Y:S04]  /*f3330*/  STL.64 [R1+0x5e30], R26 ;  /* 0x005e301a01007387 */ /* 0x010fe80000100a00 */
[----:B------:R1:W-:Y:S04]  /*f3340*/  STL.64 [R1+0x5e28], R24 ;  /* 0x005e281801007387 */ /* 0x0003e80000100a00 */
[----:B-1----:R-:W3:Y:S04]  /*f3350*/  LDL.LU R24, [R1+0x50] ;  /* 0x0000500001187983 */ /* 0x002ee80000300800 */
[----:B------:R-:W3:Y:S04]  /*f3360*/  LDL.LU R25, [R1+0x54] ;  /* 0x0000540001197983 */ /* 0x000ee80000300800 */
[----:B------:R-:W3:Y:S04]  /*f3370*/  LDL.LU R26, [R1+0x58] ;  /* 0x00005800011a7983 */ /* 0x000ee80000300800 */
[----:B------:R-:W4:Y:S04]  /*f3380*/  LDL.LU R4, [R1+0x80] ;  /* 0x0000800001047983 */ /* 0x000f280000300800 */
[----:B------:R-:W4:Y:S04]  /*f3390*/  LDL.LU R5, [R1+0x84] ;  /* 0x0000840001057983 */ /* 0x000f280000300800 */
[----:B------:R-:W2:Y:S04]  /*f33a0*/  LDL.LU R6, [R1+0x88] ;  /* 0x0000880001067983 */ /* 0x000ea80000300800 */
[----:B------:R-:W2:Y:S01]  /*f33b0*/  LDL.LU R7, [R1+0x7d8] ;  /* 0x0007d80001077983 */ /* 0x000ea20000300800 */
[----:B------:R-:W-:Y:S01]  /*f33c0*/  IMAD.MOV.U32 R27, RZ, RZ, R8 ;  /* 0x000000ffff1b7224 */ /* 0x000fe200078e0008 */
[----:B------:R-:W-:Y:S01]  /*f33d0*/  BAR.SYNC.DEFER_BLOCKING 0x0 ;  /* 0x0000000000007b1d */ /* 0x000fe20000010000 */
[----:B------:R-:W-:-:S02]  /*f33e0*/  PRMT R23, R17, 0x5210, R9 ;  /* 0x0000521011177816 */ /* 0x000fc40000000009 */
[----:B------:R-:W-:-:S03]  /*f33f0*/  LOP3.LUT R8, R3, 0xffff, RZ, 0xc0, !PT ;  /* 0x0000ffff03087812 */ /* 0x000fc600078ec0ff */
[----:B--2---:R-:W-:Y:S04]  /*f3400*/  STL.64 [R1+0x5e10], R6 ;  /* 0x005e100601007387 */ /* 0x004fe80000100a00 */
[----:B0-----:R-:W-:Y:S04]  /*f3410*/  STL.64 [R1+0x1d0], R12 ;  /* 0x0001d00c01007387 */ /* 0x001fe80000100a00 */
[----:B------:R-:W-:Y:S04]  /*f3420*/  STL.64 [R1+0x1d8], R14 ;  /* 0x0001d80e01007387 */ /* 0x000fe80000100a00 */
[----:B----4-:R0:W-:Y:S04]  /*f3430*/  STL.64 [R1+0x5e08], R4 ;  /* 0x005e080401007387 */ /* 0x0101e80000100a00 */
[----:B0-----:R-:W2:Y:S04]  /*f3440*/  LDL.LU R4, [R1+0x130] ;  /* 0x0001300001047983 */ /* 0x001ea80000300800 */
[----:B------:R-:W2:Y:S04]  /*f3450*/  LDL.LU R5, [R1+0x134] ;  /* 0x0001340001057983 */ /* 0x000ea80000300800 */
[----:B------:R-:W2:Y:S04]  /*f3460*/  LDL.LU R6, [R1+0x138] ;  /* 0x0001380001067983 */ /* 0x000ea80000300800 */
[----:B---3--:R-:W-:Y:S01]  /*f3470*/  STSM.16.M88.4 [R0], R24 ;  /* 0x0000001800007844 */ /* 0x008fe20000000200 */
[----:B------:R-:W-:Y:S06]  /*f3480*/  BAR.SYNC.DEFER_BLOCKING 0x0 ;  /* 0x0000000000007b1d */ /* 0x000fec0000010000 */
[----:B------:R-:W3:Y:S04]  /*f3490*/  LDL.LU R15, [R1+0x5290] ;  /* 0x00529000010f7983 */ /* 0x000ee80000300800 */
[----:B------:R-:W4:Y:S04]  /*f34a0*/  LDL.LU R12, [R1+0x150] ;  /* 0x00015000010c7983 */ /* 0x000f280000300800 */
[----:B------:R-:W4:Y:S04]  /*f34b0*/  LDL.LU R13, [R1+0x154] ;  /* 0x00015400010d7983 */ /* 0x000f280000300800 */
[----:B------:R-:W4:Y:S04]  /*f34c0*/  LDL.LU R14, [R1+0x158] ;  /* 0x00015800010e7983 */ /* 0x000f280000300800 */
[----:B------:R-:W0:Y:S01]  /*f34d0*/  LDS.128 R24, [R2] ;  /* 0x0000000002187984 */ /* 0x000e220000000c00 */
[----:B------:R-:W-:Y:S06]  /*f34e0*/  BAR.SYNC.DEFER_BLOCKING 0x0 ;  /* 0x0000000000007b1d */ /* 0x000fec0000010000 */
[----:B------:R-:W4:Y:S04]  /*f34f0*/  LDL.LU R16, [R1+0x1a1c] ;  /* 0x001a1c0001107983 */ /* 0x000f280000300800 */
[----:B------:R-:W4:Y:S04]  /*f3500*/  LDL.LU R3, [R1+0x4fa4] ;  /* 0x004fa40001037983 */ /* 0x000f280000300800 */
[----:B------:R-:W-:Y:S01]  /*f3510*/  STSM.16.M88.4 [R0], R20 ;  /* 0x0000001400007844 */ /* 0x000fe20000000200 */
[----:B------:R-:W-:Y:S06]  /*f3520*/  BAR.SYNC.DEFER_BLOCKING 0x0 ;  /* 0x0000000000007b1d */ /* 0x000fec0000010000 */
[----:B------:R-:W1:Y:S04]  /*f3530*/  LDS.128 R20, [R2] ;  /* 0x0000000002147984 */ /* 0x000e680000000c00 */
[----:B0-----:R-:W-:Y:S04]  /*f3540*/  STL.64 [R1+0x1c0], R24 ;  /* 0x0001c01801007387 */ /* 0x001fe80000100a00 */
[----:B------:R0:W-:Y:S04]  /*f3550*/  STL.64 [R1+0x1c8], R26 ;  /* 0x0001c81a01007387 */ /* 0x0001e80000100a00 */
[----:B0-----:R-:W3:Y:S04]  /*f3560*/  LDL.LU.64 R26, [R1+0x5e30] ;  /* 0x005e3000011a7983 */ /* 0x001ee80000300a00 */
[----:B------:R-:W4:Y:S04]  /*f3570*/  LDL.LU.64 R24, [R1+0x5e28] ;  /* 0x005e280001187983 */ /* 0x000f280000300a00 */
[----:B-1----:R-:W-:Y:S04]  /*f3580*/  STL.64 [R1+0x1b0], R20 ;  /* 0x0001b01401007387 */ /* 0x002fe80000100a00 */
[----:B------:R0:W-:Y:S04]  /*f3590*/  STL.64 [R1+0x1b8], R22 ;  /* 0x0001b81601007387 */ /* 0x0001e80000100a00 */
[----:B0-----:R-:W3:Y:S04]  /*f35a0*/  LDL.LU.64 R22, [R1+0x5e20] ;  /* 0x005e200001167983 */ /* 0x001ee80000300a00 */
[----:B------:R-:W4:Y:S01]  /*f35b0*/  LDL.LU.64 R20, [R1+0x5e18] ;  /* 0x005e180001147983 */ /* 0x000f220000300a00 */
[----:B------:R-:W-:Y:S01]  /*f35c0*/  PRMT R7, R28, 0x4210, R8 ;  /* 0x000042101c077816 */ /* 0x000fe20000000008 */
[----:B------:R-:W-:Y:S06]  /*f35d0*/  BAR.SYNC.DEFER_BLOCKING 0x0 ;  /* 0x0000000000007b1d */ /* 0x000fec0000010000 */
[----:B--2---:R-:W-:Y:S02]  /*f35e0*/  STSM.16.M88.4 [R0], R4 ;  /* 0x0000000400007844 */ /* 0x004fe40000000200 */
[----:B------:R-:W-:Y:S06]  /*f35f0*/  BAR.SYNC.DEFER_BLOCKING 0x0 ;  /* 0x0000000000007b1d */ /* 0x000fec0000010000 */
[----:B------:R-:W0:Y:S04]  /*f3600*/  LDS.128 R4, [R2] ;  /* 0x0000000002047984 */ /* 0x000e280000000c00 */
[----:B0-----:R-:W-:Y:S04]  /*f3610*/  STL.64 [R1+0x1a0], R4 ;  /* 0x0001a00401007387 */ /* 0x001fe80000100a00 */
[----:B------:R0:W-:Y:S04]  /*f3620*/  STL.64 [R1+0x1a8], R6 ;  /* 0x0001a80601007387 */ /* 0x0001e80000100a00 */
[----:B0-----:R-:W2:Y:S04]  /*f3630*/  LDL.LU.64 R6, [R1+0x5e10] ;  /* 0x005e100001067983 */ /* 0x001ea80000300a00 */
[----:B------:R-:W2:Y:S01]  /*f3640*/  LDL.LU.64 R4, [R1+0x5e08] ;  /* 0x005e080001047983 */ /* 0x000ea20000300a00 */
[----:B------:R-:W-:-:S04]  /*f3650*/  LOP3.LUT R9, R29, 0xffff, RZ, 0xc0, !PT ;  /* 0x0000ffff1d097812 */ /* 0x000fc800078ec0ff */
[----:B---3--:R-:W-:Y:S01]  /*f3660*/  PRMT R23, R23, 0x4210, R9 ;  /* 0x0000421017177816 */ /* 0x008fe20000000009 */
[----:B------:R-:W-:Y:S06]  /*f3670*/  BAR.SYNC.DEFER_BLOCKING 0x0 ;  /* 0x0000000000007b1d */ /* 0x000fec0000010000 */
[----:B----4-:R-:W-:Y:S02]  /*f3680*/  STSM.16.M88.4 [R0], R20 ;  /* 0x0000001400007844 */ /* 0x010fe40000000200 */
[----:B------:R-:W-:Y:S01]  /*f3690*/  BAR.SYNC.DEFER_BLOCKING 0x0 ;  /* 0x0000000000007b1d */ /* 0x000fe20000010000 */
[----:B------:R-:W-:-:S05]  /*f36a0*/  PRMT R27, R27, 0x5210, R8 ;  /* 0x000052101b1b7816 */ /* 0x000fca0000000008 */
[----:B------:R-:W0:Y:S02]  /*f36b0*/  LDS.128 R20, [R2] ;  /* 0x0000000002147984 */ /* 0x000e240000000c00 */
[----:B------:R-:W-:Y:S06]  /*f36c0*/  BAR.SYNC.DEFER_BLOCKING 0x0 ;  /* 0x0000000000007b1d */ /* 0x000fec0000010000 */
[----:B------:R-:W-:Y:S04]  /*f36d0*/  STSM.16.M88.4 [R0], R24 ;  /* 0x0000001800007844 */ /* 0x000fe80000000200 */
[----:B0-----:R-:W-:Y:S04]  /*f36e0*/  STL.64 [R1+0x190], R20 ;  /* 0x0001901401007387 */ /* 0x001fe80000100a00 */
[----:B------:R-:W-:Y:S01]  /*f36f0*/  STL.64 [R1+0x198], R22 ;  /* 0x0001981601007387 */ /* 0x000fe20000100a00 */
[----:B------:R-:W-:Y:S06]  /*f3700*/  BAR.SYNC.DEFER_BLOCKING 0x0 ;  /* 0x0000000000007b1d */ /* 0x000fec0000010000 */
[----:B------:R-:W0:Y:S01]  /*f3710*/  LDS.128 R20, [R2] ;  /* 0x0000000002147984 */ /* 0x000e220000000c00 */
[----:B------:R-:W-:-:S03]  /*f3720*/  LOP3.LUT R8, R15, 0xffff, RZ, 0xc0, !PT ;  /* 0x0000ffff0f087812 */ /* 0x000fc600078ec0ff */
[----:B0-----:R-:W-:Y:S04]  /*f3730*/  STL.64 [R1+0x180], R20 ;  /* 0x0001801401007387 */ /* 0x001fe80000100a00 */
[----:B------:R-:W-:Y:S01]  /*f3740*/  STL.64 [R1+0x188], R22 ;  /* 0x0001881601007387 */ /* 0x000fe20000100a00 */
[----:B------:R-:W-:Y:S01]  /*f3750*/  BAR.SYNC.DEFER_BLOCKING 0x0 ;  /* 0x0000000000007b1d */ /* 0x000fe20000010000 */
[----:B------:R-:W-:-:S05]  /*f3760*/  PRMT R15, R16, 0x4210, R8 ;  /* 0x00004210100f7816 */ /* 0x000fca0000000008 */
[----:B------:R-:W3:Y:S04]  /*f3770*/  LDL.LU R16, [R1+0x90] ;  /* 0x0000900001107983 */ /* 0x000ee80000300800 */
[----:B------:R-:W3:Y:S04]  /*f3780*/  LDL.LU R17, [R1+0x94] ;  /* 0x0000940001117983 */ /* 0x000ee80000300800 */
[----:B------:R-:W3:Y:S01]  /*f3790*/  LDL.LU R18, [R1+0x98] ;  /* 0x0000980001127983 */ /* 0x000ee20000300800 */
[----:B--2---:R-:W-:-:S05]  /*f37a0*/  PRMT R7, R7, 0x5210, R9 ;  /* 0x0000521007077816 */ /* 0x004fca0000000009 */
[----:B------:R0:W-:Y:S01]  /*f37b0*/  STSM.16.M88.4 [R0], R4 ;  /* 0x0000000400007844 */ /* 0x0001e20000000200 */
[----:B------:R-:W-:Y:S06]  /*f37c0*/  BAR.SYNC.DEFER_BLOCKING 0x0 ;  /* 0x0000000000007b1d */ /* 0x000fec0000010000 */
[----:B0-----:R-:W2:Y:S04]  /*f37d0*/  LDL.LU R4, [R1+0x4d5c] ;  /* 0x004d5c0001047983 */ /* 0x001ea80000300800 */
[----:B------:R-:W4:Y:S04]  /*f37e0*/  LDL.LU R5, [R1+0x7dc] ;  /* 0x0007dc0001057983 */ /* 0x000f280000300800 */
[----:B------:R-:W0:Y:S01]  /*f37f0*/  LDS.128 R20, [R2] ;  /* 0x0000000002147984 */ /* 0x000e220000000c00 */
[----:B------:R-:W-:Y:S01]  /*f3800*/  LOP3.LUT R9, R3, 0xffff, RZ, 0xc0, !PT ;  /* 0x0000ffff03097812 */ /* 0x000fe200078ec0ff */
[----:B------:R-:W-:Y:S06]  /*f3810*/  BAR.SYNC.DEFER_BLOCKING 0x0 ;  /* 0x0000000000007b1d */ /* 0x000fec0000010000 */
[----:B0-----:R-:W-:Y:S04]  /*f3820*/  STL.64 [R1+0x170], R20 ;  /* 0x0001701401007387 */ /* 0x001fe80000100a00 */
[----:B------:R-:W-:Y:S04]  /*f3830*/  STL.64 [R1+0x178], R22 ;  /* 0x0001781601007387 */ /* 0x000fe80000100a00 */
[----:B------:R-:W3:Y:S04]  /*f3840*/  LDL.LU R24, [R1+0xb0] ;  /* 0x0000b00001187983 */ /* 0x000ee80000300800 */
[----:B------:R-:W3:Y:S04]  /*f3850*/  LDL.LU R25, [R1+0xb4] ;  /* 0x0000b40001197983 */ /* 0x000ee80000300800 */
[----:B------:R-:W2:Y:S04]  /*f3860*/  LDL.LU R26, [R1+0xb8] ;  /* 0x0000b800011a7983 */ /* 0x000ea80000300800 */
[----:B--2---:R-:W-:Y:S04]  /*f3870*/  STL [R1+0x5dd0], R26 ;  /* 0x005dd01a01007387 */ /* 0x004fe80000100800 */
[----:B---3--:R0:W-:Y:S04]  /*f3880*/  STL.64 [R1+0x5dc8], R24 ;  /* 0x005dc81801007387 */ /* 0x0081e80000100a00 */
[----:B0-----:R-:W2:Y:S04]  /*f3890*/  LDL.LU R24, [R1+0x750] ;  /* 0x0007500001187983 */ /* 0x001ea80000300800 */
[----:B------:R-:W2:Y:S04]  /*f38a0*/  LDL.LU R25, [R1+0x754] ;  /* 0x0007540001197983 */ /* 0x000ea80000300800 */
[----:B------:R-:W3:Y:S04]  /*f38b0*/  LDL.LU R26, [R1+0x758] ;  /* 0x00075800011a7983 */ /* 0x000ee80000300800 */
[----:B------:R-:W4:Y:S04]  /*f38c0*/  LDL.LU R23, [R1+0x7ec] ;  /* 0x0007ec0001177983 */ /* 0x000f280000300800 */
[----:B------:R-:W4:Y:S04]  /*f38d0*/  LDL.LU R3, [R1+0x5294] ;  /* 0x0052940001037983 */ /* 0x000f280000300800 */
[----:B---3--:R-:W-:Y:S04]  /*f38e0*/  STL [R1+0x5df0], R26 ;  /* 0x005df01a01007387 */ /* 0x008fe80000100800 */
[----:B--2---:R0:W-:Y:S04]  /*f38f0*/  STL.64 [R1+0x5de8], R24 ;  /* 0x005de81801007387 */ /* 0x0041e80000100a00 */
[----:B0-----:R-:W2:Y:S04]  /*f3900*/  LDL.LU R24, [R1+0x740] ;  /* 0x0007400001187983 */ /* 0x001ea80000300800 */
[----:B------:R-:W2:Y:S04]  /*f3910*/  LDL.LU R25, [R1+0x744] ;  /* 0x0007440001197983 */ /* 0x000ea80000300800 */
[----:B------:R-:W2:Y:S04]  /*f3920*/  LDL.LU R26, [R1+0x748] ;  /* 0x00074800011a7983 */ /* 0x000ea80000300800 */
[----:B------:R-:W3:Y:S04]  /*f3930*/  LDL.LU R20, [R1+0x760] ;  /* 0x0007600001147983 */ /* 0x000ee80000300800 */
[----:B------:R-:W3:Y:S04]  /*f3940*/  LDL.LU R21, [R1+0x764] ;  /* 0x0007640001157983 */ /* 0x000ee80000300800 */
[----:B------:R-:W4:Y:S04]  /*f3950*/  LDL.LU R22, [R1+0x768] ;  /* 0x0007680001167983 */ /* 0x000f280000300800 */
[----:B------:R-:W2:Y:S04]  /*f3960*/  LDL.LU R6, [R1+0x1a28] ;  /* 0x001a280001067983 */ /* 0x000ea80000300800 */
[----:B------:R-:W2:Y:S04]  /*f3970*/  LDL.LU R7, [R1+0x4fb0] ;  /* 0x004fb00001077983 */ /* 0x000ea80000300800 */
[----:B----4-:R-:W-:Y:S04]  /*f3980*/  STL [R1+0x5de0], R22 ;  /* 0x005de01601007387 */ /* 0x010fe80000100800 */
[----:B---3--:R0:W-:Y:S04]  /*f3990*/  STL.64 [R1+0x5dd8], R20 ;  /* 0x005dd81401007387 */ /* 0x0081e80000100a00 */
[----:B0-----:R-:W3:Y:S04]  /*f39a0*/  LDL.LU R20, [R1+0xa0] ;  /* 0x0000a00001147983 */ /* 0x001ee80000300800 */
[----:B------:R-:W3:Y:S04]  /*f39b0*/  LDL.LU R21, [R1+0xa4] ;  /* 0x0000a40001157983 */ /* 0x000ee80000300800 */
[----:B------:R-:W4:Y:S01]  /*f39c0*/  LDL.LU R22, [R1+0xa8] ;  /* 0x0000a80001167983 */ /* 0x000f220000300800 */
[----:B------:R-:W-:-:S03]  /*f39d0*/  PRMT R27, R4, 0x4210, R9 ;  /* 0x00004210041b7816 */ /* 0x000fc60000000009 */
[----:B------:R0:W-:Y:S01]  /*f39e0*/  STSM.16.M88.4 [R0], R12 ;  /* 0x0000000c00007844 */ /* 0x0001e20000000200 */
[----:B------:R-:W-:Y:S06]  /*f39f0*/  BAR.SYNC.DEFER_BLOCKING 0x0 ;  /* 0x0000000000007b1d */ /* 0x000fec0000010000 */
[----:B----4-:R-:W-:Y:S04]  /*f3a00*/  STL.64 [R1+0x5e00], R22 ;  /* 0x005e001601007387 */ /* 0x010fe80000100a00 */
[----:B---3--:R-:W-:Y:S04]  /*f3a10*/  STL.64 [R1+0x5df8], R20 ;  /* 0x005df81401007387 */ /* 0x008fe80000100a00 */
[----:B0-----:R-:W3:Y:S04]  /*f3a20*/  LDL.LU R15, [R1+0x4d64] ;  /* 0x004d6400010f7983 */ /* 0x001ee80000300800 */
[----:B------:R-:W4:Y:S04]  /*f3a30*/  LDL.LU R4, [R1+0x7f0] ;  /* 0x0007f00001047983 */ /* 0x000f280000300800 */
[----:B------:R-:W3:Y:S04]  /*f3a40*/  LDL.LU R12, [R1+0xc0] ;  /* 0x0000c000010c7983 */ /* 0x000ee80000300800 */
[----:B------:R-:W3:Y:S04]  /*f3a50*/  LDL.LU R13, [R1+0xc4] ;  /* 0x0000c400010d7983 */ /* 0x000ee80000300800 */
[----:B------:R-:W4:Y:S04]  /*f3a60*/  LDL.LU R14, [R1+0xc8] ;  /* 0x0000c800010e7983 */ /* 0x000f280000300800 */
[----:B------:R-:W0:Y:S01]  /*f3a70*/  LDS.128 R20, [R2] ;  /* 0x0000000002147984 */ /* 0x000e220000000c00 */
[----:B------:R-:W-:Y:S06]  /*f3a80*/  BAR.SYNC.DEFER_BLOCKING 0x0 ;  /* 0x0000000000007b1d */ /* 0x000fec0000010000 */
[----:B--2---:R-:W-:Y:S02]  /*f3a90*/  STSM.16.M88.4 [R0], R24 ;  /* 0x0000001800007844 */ /* 0x004fe40000000200 */
[----:B------:R-:W-:Y:S01]  /*f3aa0*/  BAR.SYNC.DEFER_BLOCKING 0x0 ;  /* 0x0000000000007b1d */ /* 0x000fe20000010000 */
[----:B------:R-:W-:-:S05]  /*f3ab0*/  PRMT R19, R5, 0x5210, R8 ;  /* 0x0000521005137816 */ /* 0x000fca0000000008 */
[----:B------:R-:W1:Y:S02]  /*f3ac0*/  LDS.128 R24, [R2] ;  /* 0x0000000002187984 */ /* 0x000e640000000c00 */
[----:B------:R-:W-:Y:S06]  /*f3ad0*/  BAR.SYNC.DEFER_BLOCKING 0x0 ;  /* 0x0000000000007b1d */ /* 0x000fec0000010000 */
[----:B----4-:R-:W-:Y:S04]  /*f3ae0*/  STL [R1+0x5dc0], R14 ;  /* 0x005dc00e01007387 */ /* 0x010fe80000100800 */
[----:B---3--:R-:W-:Y:S04]  /*f3af0*/  STL.64 [R1+0x5db8], R12 ;  /* 0x005db80c01007387 */ /* 0x008fe80000100a00 */
[----:B0-----:R-:W-:Y:S04]  /*f3b00*/  STL.64 [R1+0x160], R20 ;  /* 0x0001601401007387 */ /* 0x001fe80000100a00 */
[----:B------:R0:W-:Y:S04]  /*f3b10*/  STL.64 [R1+0x168], R22 ;  /* 0x0001681601007387 */ /* 0x0001e80000100a00 */
[----:B0-----:R-:W2:Y:S04]  /*f3b20*/  LDL.LU.64 R22, [R1+0x5e00] ;  /* 0x005e000001167983 */ /* 0x001ea80000300a00 */
[----:B------:R-:W3:Y:S04]  /*f3b30*/  LDL.LU.64 R20, [R1+0x5df8] ;  /* 0x005df80001147983 */ /* 0x000ee80000300a00 */
[----:B------:R0:W-:Y:S04]  /*f3b40*/  STSM.16.M88.4 [R0], R16 ;  /* 0x0000001000007844 */ /* 0x0001e80000000200 */
[----:B------:R-:W4:Y:S04]  /*f3b50*/  LDL.LU R5, [R1+0x800] ;  /* 0x0008000001057983 */ /* 0x000f280000300800 */
[----:B-1----:R-:W-:Y:S04]  /*f3b60*/  STL.64 [R1+0x150], R24 ;  /* 0x0001501801007387 */ /* 0x002fe80000100a00 */
[----:B------:R-:W-:Y:S01]  /*f3b70*/  STL.64 [R1+0x158], R26 ;  /* 0x0001581a01007387 */ /* 0x000fe20000100a00 */
[----:B------:R-:W-:Y:S06]  /*f3b80*/  BAR.SYNC.DEFER_BLOCKING 0x0 ;  /* 0x0000000000007b1d */ /* 0x000fec0000010000 */
[----:B0-----:R-:W4:Y:S04]  /*f3b90*/  LDL.LU R16, [R1+0x52a0] ;  /* 0x0052a00001107983 */ /* 0x001f280000300800 */
[----:B------:R-:W0:Y:S04]  /*f3ba0*/  LDS.128 R24, [R2] ;  /* 0x0000000002187984 */ /* 0x000e280000000c00 */
[----:B0-----:R-:W-:Y:S04]  /*f3bb0*/  STL.64 [R1+0x140], R24 ;  /* 0x0001401801007387 */ /* 0x001fe80000100a00 */
[----:B------:R0:W-:Y:S04]  /*f3bc0*/  STL.64 [R1+0x148], R26 ;  /* 0x0001481a01007387 */ /* 0x0001e80000100a00 */
[----:B0-----:R-:W4:Y:S04]  /*f3bd0*/  LDL.LU R26, [R1+0x5df0] ;  /* 0x005df000011a7983 */ /* 0x001f280000300800 */
[----:B------:R-:W4:Y:S01]  /*f3be0*/  LDL.LU.64 R24, [R1+0x5de8] ;  /* 0x005de80001187983 */ /* 0x000f220000300a00 */
[----:B------:R-:W-:-:S03]  /*f3bf0*/  LOP3.LUT R8, R3, 0xffff, RZ, 0xc0, !PT ;  /* 0x0000ffff03087812 */ /* 0x000fc600078ec0ff */
[----:B------:R-:W4:Y:S01]  /*f3c00*/  LDL.LU R3, [R1+0x4d6c] ;  /* 0x004d6c0001037983 */ /* 0x000f220000300800 */
[----:B------:R-:W-:Y:S01]  /*f3c10*/  BAR.SYNC.DEFER_BLOCKING 0x0 ;  /* 0x0000000000007b1d */ /* 0x000fe20000010000 */
[----:B--2---:R-:W-:-:S05]  /*f3c20*/  PRMT R23, R23, 0x5210, R9 ;  /* 0x0000521017177816 */ /* 0x004fca0000000009 */
[----:B---3--:R-:W-:Y:S02]  /*f3c30*/  STSM.16.M88.4 [R0], R20 ;  /* 0x0000001400007844 */ /* 0x008fe40000000200 */
[----:B------:R-:W-:Y:S06]  /*f3c40*/  BAR.SYNC.DEFER_BLOCKING 0x0 ;  /* 0x0000000000007b1d */ /* 0x000fec0000010000 */
[----:B------:R-:W0:Y:S04]  /*f3c50*/  LDS.128 R20, [R2] ;  /* 0x0000000002147984 */ /* 0x000e280000000c00 */
[----:B0-----:R-:W-:Y:S04]  /*f3c60*/  STL.64 [R1+0x130], R20 ;  /* 0x0001301401007387 */ /* 0x001fe80000100a00 */
[----:B------:R0:W-:Y:S04]  /*f3c70*/  STL.64 [R1+0x138], R22 ;  /* 0x0001381601007387 */ /* 0x0001e80000100a00 */
[----:B0-----:R-:W2:Y:S04]  /*f3c80*/  LDL.LU R22, [R1+0x5de0] ;  /* 0x005de00001167983 */ /* 0x001ea80000300800 */
[----:B------:R-:W2:Y:S01]  /*f3c90*/  LDL.LU.64 R20, [R1+0x5dd8] ;  /* 0x005dd80001147983 */ /* 0x000ea20000300a00 */
[----:B------:R-:W-:Y:S01]  /*f3ca0*/  PRMT R27, R6, 0x4210, R8 ;  /* 0x00004210061b7816 */ /* 0x000fe20000000008 */
[----:B------:R-:W-:Y:S01]  /*f3cb0*/  BAR.SYNC.DEFER_BLOCKING 0x0 ;  /* 0x0000000000007b1d */ /* 0x000fe20000010000 */
[----:B------:R-:W-:-:S05]  /*f3cc0*/  LOP3.LUT R9, R7, 0xffff, RZ, 0xc0, !PT ;  /* 0x0000ffff07097812 */ /* 0x000fca00078ec0ff */
[----:B----4-:R0:W-:Y:S01]  /*f3cd0*/  STSM.16.M88.4 [R0], R24 ;  /* 0x0000001800007844 */ /* 0x0101e20000000200 */
[--C-:B------:R-:W-:Y:S01]  /*f3ce0*/  PRMT R23, R15, 0x4210, R9.reuse ;  /* 0x000042100f177816 */ /* 0x100fe20000000009 */
[----:B------:R-:W-:Y:S06]  /*f3cf0*/  BAR.SYNC.DEFER_BLOCKING 0x0 ;  /* 0x0000000000007b1d */ /* 0x000fec0000010000 */
[----:B0-----:R-:W3:Y:S04]  /*f3d00*/  LDL.LU R26, [R1+0x5dd0] ;  /* 0x005dd000011a7983 */ /* 0x001ee80000300800 */
[----:B------:R-:W3:Y:S04]  /*f3d10*/  LDL.LU.64 R24, [R1+0x5dc8] ;  /* 0x005dc80001187983 */ /* 0x000ee80000300a00 */
[----:B------:R-:W0:Y:S01]  /*f3d20*/  LDS.128 R12, [R2] ;  /* 0x00000000020c7984 */ /* 0x000e220000000c00 */
[----:B------:R-:W-:Y:S06]  /*f3d30*/  BAR.SYNC.DEFER_BLOCKING 0x0 ;  /* 0x0000000000007b1d */ /* 0x000fec0000010000 */
[----:B0-----:R-:W-:Y:S04]  /*f3d40*/  STL.64 [R1+0x120], R12 ;  /* 0x0001200c01007387 */ /* 0x001fe80000100a00 */
[----:B------:R0:W-:Y:S04]  /*f3d50*/  STL.64 [R1+0x128], R14 ;  /* 0x0001280e01007387 */ /* 0x0001e80000100a00 */
[----:B0-----:R-:W4:Y:S04]  /*f3d60*/  LDL.LU R14, [R1+0x5dc0] ;  /* 0x005dc000010e7983 */ /* 0x001f280000300800 */
[----:B------:R-:W4:Y:S04]  /*f3d70*/  LDL.LU.64 R12, [R1+0x5db8] ;  /* 0x005db800010c7983 */ /* 0x000f280000300a00 */
[----:B--2---:R-:W-:Y:S01]  /*f3d80*/  STSM.16.M88.4 [R0], R20 ;  /* 0x0000001400007844 */ /* 0x004fe20000000200 */
[----:B------:R-:W-:Y:S06]  /*f3d90*/  BAR.SYNC.DEFER_BLOCKING 0x0 ;  /* 0x0000000000007b1d */ /* 0x000fec0000010000 */
[----:B------:R-:W0:Y:S04]  /*f3da0*/  LDS.128 R20, [R2] ;  /* 0x0000000002147984 */ /* 0x000e280000000c00 */
[----:B0-----:R0:W-:Y:S04]  /*f3db0*/  STL.64 [R1+0x110], R20 ;  /* 0x0001101401007387 */ /* 0x0011e80000100a00 */
[----:B------:R1:W-:Y:S04]  /*f3dc0*/  STL.64 [R1+0x118], R22 ;  /* 0x0001181601007387 */ /* 0x0003e80000100a00 */
[----:B0-----:R-:W2:Y:S04]  /*f3dd0*/  LDL.LU R20, [R1+0x780] ;  /* 0x0007800001147983 */ /* 0x001ea80000300800 */
[----:B------:R-:W2:Y:S04]  /*f3de0*/  LDL.LU R21, [R1+0x784] ;  /* 0x0007840001157983 */ /* 0x000ea80000300800 */
[----:B-1----:R-:W2:Y:S01]  /*f3df0*/  LDL.LU R22, [R1+0x788] ;  /* 0x0007880001167983 */ /* 0x002ea20000300800 */
[----:B------:R-:W-:Y:S01]  /*f3e00*/  PRMT R27, R4, 0x5210, R8 ;  /* 0x00005210041b7816 */ /* 0x000fe20000000008 */
[----:B------:R-:W-:Y:S01]  /*f3e10*/  BAR.SYNC.DEFER_BLOCKING 0x0 ;  /* 0x0000000000007b1d */ /* 0x000fe20000010000 */
[----:B------:R-:W-:-:S05]  /*f3e20*/  PRMT R15, R5, 0x5210, R9 ;  /* 0x00005210050f7816 */ /* 0x000fca0000000009 */
[----:B------:R-:W2:Y:S04]  /*f3e30*/  LDL.LU R4, [R1+0x4fbc] ;  /* 0x004fbc0001047983 */ /* 0x000ea80000300800 */
[----:B---3--:R-:W-:Y:S01]  /*f3e40*/  STSM.16.M88.4 [R0], R24 ;  /* 0x0000001800007844 */ /* 0x008fe20000000200 */
[----:B------:R-:W-:Y:S01]  /*f3e50*/  LOP3.LUT R8, R16, 0xffff, RZ, 0xc0, !PT ;  /* 0x0000ffff10087812 */ /* 0x000fe200078ec0ff */
[----:B------:R-:W-:Y:S06]  /*f3e60*/  BAR.SYNC.DEFER_BLOCKING 0x0 ;  /* 0x0000000000007b1d */ /* 0x000fec0000010000 */
[----:B------:R-:W0:Y:S02]  /*f3e70*/  LDS.128 R16, [R2] ;  /* 0x0000000002107984 */ /* 0x000e240000000c00 */
[----:B------:R-:W-:Y:S06]  /*f3e80*/  BAR.SYNC.DEFER_BLOCKING 0x0 ;  /* 0x0000000000007b1d */ /* 0x000fec0000010000 */
[----:B----4-:R1:W-:Y:S04]  /*f3e90*/  STSM.16.M88.4 [R0], R12 ;  /* 0x0000000c00007844 */ /* 0x0103e80000000200 */
[----:B--2---:R-:W-:Y:S04]  /*f3ea0*/  STL [R1+0x5db0], R22 ;  /* 0x005db01601007387 */ /* 0x004fe80000100800 */
[----:B------:R-:W-:Y:S04]  /*f3eb0*/  STL.64 [R1+0x5da8], R20 ;  /* 0x005da81401007387 */ /* 0x000fe80000100a00 */
[----:B------:R-:W2:Y:S04]  /*f3ec0*/  LDL.LU R7, [R1+0x4d74] ;  /* 0x004d740001077983 */ /* 0x000ea80000300800 */
[----:B------:R-:W3:Y:S04]  /*f3ed0*/  LDL.LU R5, [R1+0x804] ;  /* 0x0008040001057983 */ /* 0x000ee80000300800 */
[----:B0-----:R0:W-:Y:S04]  /*f3ee0*/  STL.64 [R1+0x100], R16 ;  /* 0x0001001001007387 */ /* 0x0011e80000100a00 */
[----:B------:R-:W-:Y:S04]  /*f3ef0*/  STL.64 [R1+0x108], R18 ;  /* 0x0001081201007387 */ /* 0x000fe80000100a00 */
[----:B-1----:R-:W4:Y:S04]  /*f3f00*/  LDL.LU R14, [R1+0x810] ;  /* 0x00081000010e7983 */ /* 0x002f280000300800 */
[----:B0-----:R-:W2:Y:S01]  /*f3f10*/  LDL.LU R16, [R1+0x52a4] ;  /* 0x0052a40001107983 */ /* 0x001ea20000300800 */
[----:B------:R-:W-:Y:S01]  /*f3f20*/  PRMT R6, R3, 0x4210, R8 ;  /* 0x0000421003067816 */ /* 0x000fe20000000008 */
[----:B------:R-:W-:Y:S06]  /*f3f30*/  BAR.SYNC.DEFER_BLOCKING 0x0 ;  /* 0x0000000000007b1d */ /* 0x000fec0000010000 */
[----:B------:R-:W0:Y:S04]  /*f3f40*/  LDS.128 R20, [R2] ;  /* 0x0000000002147984 */ /* 0x000e280000000c00 */
[----:B--2---:R1:W-:Y:S04]  /*f3f50*/  STL [R1+0x5d94], R16 ;  /* 0x005d941001007387 */ /* 0x0043e80000100800 */
[----:B-1----:R-:W2:Y:S04]  /*f3f60*/  LDL.LU R16, [R1+0x700] ;  /* 0x0007000001107983 */ /* 0x002ea80000300800 */
[----:B------:R-:W2:Y:S04]  /*f3f70*/  LDL.LU R17, [R1+0x704] ;  /* 0x0007040001117983 */ /* 0x000ea80000300800 */
[----:B------:R-:W2:Y:S04]  /*f3f80*/  LDL.LU R18, [R1+0x708] ;  /* 0x0007080001127983 */ /* 0x000ea80000300800 */
[----:B------:R-:W4:Y:S04]  /*f3f90*/  LDL.LU R3, [R1+0x4fc8] ;  /* 0x004fc80001037983 */ /* 0x000f280000300800 */
[----:B------:R-:W2:Y:S04]  /*f3fa0*/  LDL.LU R24, [R1+0x7a0] ;  /* 0x0007a00001187983 */ /* 0x000ea80000300800 */
[----:B------:R-:W2:Y:S04]  /*f3fb0*/  LDL.LU R25, [R1+0x7a4] ;  /* 0x0007a40001197983 */ /* 0x000ea80000300800 */
[----:B------:R-:W4:Y:S01]  /*f3fc0*/  LDL.LU R26, [R1+0x7a8] ;  /* 0x0007a800011a7983 */ /* 0x000f220000300800 */
[----:B------:R-:W-:Y:S01]  /*f3fd0*/  IMAD.MOV.U32 R27, RZ, RZ, R6 ;  /* 0x000000ffff1b7224 */ /* 0x000fe200078e0006 */
[----:B------:R-:W-:-:S02]  /*f3fe0*/  LOP3.LUT R9, R4, 0xffff, RZ, 0xc0, !PT ;  /* 0x0000ffff04097812 */ /* 0x000fc400078ec0ff */
[----:B---3--:R-:W-:Y:S01]  /*f3ff0*/  PRMT R19, R5, 0x5210, R8 ;  /* 0x0000521005137816 */ /* 0x008fe20000000008 */
[----:B------:R-:W-:Y:S06]  /*f4000*/  BAR.SYNC.DEFER_BLOCKING 0x0 ;  /* 0x0000000000007b1d */ /* 0x000fec0000010000 */
[----:B----4-:R-:W-:Y:S04]  /*f4010*/  STL [R1+0x5d90], R26 ;  /* 0x005d901a01007387 */ /* 0x010fe80000100800 */
[----:B--2---:R1:W-:Y:S04]  /*f4020*/  STL.64 [R1+0x5d88], R24 ;  /* 0x005d881801007387 */ /* 0x0043e80000100a00 */
[----:B-1----:R-:W2:Y:S04]  /*f4030*/  LDL.LU R24, [R1+0x710] ;  /* 0x0007100001187983 */ /* 0x002ea80000300800 */
[----:B------:R-:W2:Y:S04]  /*f4040*/  LDL.LU R25, [R1+0x714] ;  /* 0x0007140001197983 */ /* 0x000ea80000300800 */
[----:B------:R-:W3:Y:S04]  /*f4050*/  LDL.LU R26, [R1+0x718] ;  /* 0x00071800011a7983 */ /* 0x000ee80000300800 */
[----:B---3--:R-:W-:Y:S04]  /*f4060*/  STL [R1+0x5da0], R26 ;  /* 0x005da01a01007387 */ /* 0x008fe80000100800 */
[----:B--2---:R1:W-:Y:S04]  /*f4070*/  STL.64 [R1+0x5d98], R24 ;  /* 0x005d981801007387 */ /* 0x0043e80000100a00 */
[----:B-1----:R-:W2:Y:S04]  /*f4080*/  LDL.LU R24, [R1+0x770] ;  /* 0x0007700001187983 */ /* 0x002ea80000300800 */
[----:B------:R-:W2:Y:S04]  /*f4090*/  LDL.LU R25, [R1+0x774] ;  /* 0x0007740001197983 */ /* 0x000ea80000300800 */
[----:B------:R-:W2:Y:S04]  /*f40a0*/  LDL.LU R26, [R1+0x778] ;  /* 0x00077800011a7983 */ /* 0x000ea80000300800 */
[----:B0-----:R-:W-:Y:S04]  /*f40b0*/  STL.64 [R1+0xf0], R20 ;  /* 0x0000f01401007387 */ /* 0x001fe80000100a00 */
[----:B------:R0:W-:Y:S04]  /*f40c0*/  STL.64 [R1+0xf8], R22 ;  /* 0x0000f81601007387 */ /* 0x0001e80000100a00 */
[----:B0-----:R-:W3:Y:S04]  /*f40d0*/  LDL.LU R22, [R1+0x5db0] ;  /* 0x005db00001167983 */ /* 0x001ee80000300800 */
[----:B------:R-:W3:Y:S01]  /*f40e0*/  LDL.LU.64 R20, [R1+0x5da8] ;  /* 0x005da80001147983 */ /* 0x000ee20000300a00 */
[----:B------:R-:W-:-:S03]  /*f40f0*/  PRMT R23, R7, 0x4210, R9 ;  /* 0x0000421007177816 */ /* 0x000fc60000000009 */
[----:B------:R-:W4:Y:S04]  /*f4100*/  LDL.LU R15, [R1+0x52cc] ;  /* 0x0052cc00010f7983 */ /* 0x000f280000300800 */
[----:B------:R-:W4:Y:S04]  /*f4110*/  LDL.LU R4, [R1+0x52f4] ;  /* 0x0052f40001047983 */ /* 0x000f280000300800 */
[----:B--2---:R-:W-:Y:S01]  /*f4120*/  STSM.16.M88.4 [R0], R24 ;  /* 0x0000001800007844 */ /* 0x004fe20000000200 */
[----:B------:R-:W-:Y:S06]  /*f4130*/  BAR.SYNC.DEFER_BLOCKING 0x0 ;  /* 0x0000000000007b1d */ /* 0x000fec0000010000 */
[----:B------:R-:W0:Y:S02]  /*f4140*/  LDS.128 R24, [R2] ;  /* 0x0000000002187984 */ /* 0x000e240000000c00 */
[----:B------:R-:W-:Y:S06]  /*f4150*/  BAR.SYNC.DEFER_BLOCKING 0x0 ;  /* 0x0000000000007b1d */ /* 0x000fec0000010000 */
[----:B---3--:R1:W-:Y:S04]  /*f4160*/  STSM.16.M88.4 [R0], R20 ;  /* 0x0000001400007844 */ /* 0x0083e80000000200 */
[----:B0-----:R-:W-:Y:S04]  /*f4170*/  STL.64 [R1+0xe0], R24 ;  /* 0x0000e01801007387 */ /* 0x001fe80000100a00 */
[----:B------:R-:W-:Y:S01]  /*f4180*/  STL.64 [R1+0xe8], R26 ;  /* 0x0000e81a01007387 */ /* 0x000fe20000100a00 */
[----:B------:R-:W-:Y:S06]  /*f4190*/  BAR.SYNC.DEFER_BLOCKING 0x0 ;  /* 0x0000000000007b1d */ /* 0x000fec0000010000 */
[----:B-1----:R-:W2:Y:S04]  /*f41a0*/  LDL.LU R20, [R1+0x730] ;  /* 0x0007300001147983 */ /* 0x002ea80000300800 */
[----:B------:R-:W2:Y:S04]  /*f41b0*/  LDL.LU R21, [R1+0x734] ;  /* 0x0007340001157983 */ /* 0x000ea80000300800 */
[----:B------:R-:W2:Y:S04]  /*f41c0*/  LDL.LU R22, [R1+0x738] ;  /* 0x0007380001167983 */ /* 0x000ea80000300800 */
[----:B------:R-:W3:Y:S04]  /*f41d0*/  LDL.LU R5, [R1+0x814] ;  /* 0x0008140001057983 */ /* 0x000ee80000300800 */
[----:B------:R-:W0:Y:S01]  /*f41e0*/  LDS.128 R24, [R2] ;  /* 0x0000000002187984 */ /* 0x000e220000000c00 */
[----:B------:R-:W-:Y:S06]  /*f41f0*/  BAR.SYNC.DEFER_BLOCKING 0x0 ;  /* 0x0000000000007b1d */ /* 0x000fec0000010000 */
[----:B------:R-:W-:Y:S04]  /*f4200*/  STSM.16.M88.4 [R0], R16 ;  /* 0x0000001000007844 */ /* 0x000fe80000000200 */
[----:B0-----:R-:W-:Y:S04]  /*f4210*/  STL.64 [R1+0xd0], R24 ;  /* 0x0000d01801007387 */ /* 0x001fe80000100a00 */
[----:B------:R0:W-:Y:S04]  /*f4220*/  STL.64 [R1+0xd8], R26 ;  /* 0x0000d81a01007387 */ /* 0x0001e80000100a00 */
[----:B0-----:R-:W4:Y:S04]  /*f4230*/  LDL.LU R26, [R1+0x5da0] ;  /* 0x005da000011a7983 */ /* 0x001f280000300800 */
[----:B------:R-:W4:Y:S04]  /*f4240*/  LDL.LU.64 R24, [R1+0x5d98] ;  /* 0x005d980001187983 */ /* 0x000f280000300a00 */
[----:B------:R-:W2:Y:S01]  /*f4250*/  LDL.LU R16, [R1+0x5d94] ;  /* 0x005d940001107983 */ /* 0x000ea20000300800 */
[----:B------:R-:W-:Y:S01]  /*f4260*/  PRMT R27, R14, 0x5210, R9 ;  /* 0x000052100e1b7816 */ /* 0x000fe20000000009 */
[----:B------:R-:W-:Y:S01]  /*f4270*/  BAR.SYNC.DEFER_BLOCKING 0x0 ;  /* 0x0000000000007b1d */ /* 0x000fe20000010000 */
[----:B------:R-:W-:-:S05]  /*f4280*/  LOP3.LUT R9, R3, 0xffff, RZ, 0xc0, !PT ;  /* 0x0000ffff03097812 */ /* 0x000fca00078ec0ff */
[----:B------:R-:W3:Y:S01]  /*f4290*/  LDL.LU R3, [R1+0x848] ;  /* 0x0008480001037983 */ /* 0x000ee20000300800 */
[----:B--2---:R-:W-:-:S03]  /*f42a0*/  LOP3.LUT R8, R16, 0xffff, RZ, 0xc0, !PT ;  /* 0x0000ffff10087812 */ /* 0x004fc600078ec0ff */
[----:B------:R-:W0:Y:S01]  /*f42b0*/  LDS.128 R16, [R2] ;  /* 0x0000000002107984 */ /* 0x000e220000000c00 */
[----:B------:R-:W-:Y:S06]  /*f42c0*/  BAR.SYNC.DEFER_BLOCKING 0x0 ;  /* 0x0000000000007b1d */ /* 0x000fec0000010000 */
[----:B----4-:R-:W-:Y:S04]  /*f42d0*/  STSM.16.M88.4 [R0], R24 ;  /* 0x0000001800007844 */ /* 0x010fe80000000200 */
[----:B0-----:R-:W-:Y:S04]  /*f42e0*/  STL [R1+0xc0], R16 ;  /* 0x0000c01001007387 */ /* 0x001fe80000100800 */
[----:B------:R0:W-:Y:S02]  /*f42f0*/  STL.64 [R1+0xc8], R18 ;  /* 0x0000c81201007387 */ /* 0x0001e40000100a00 */
[----:B0-----:R-:W-:-:S05]  /*f4300*/  IMAD.MOV.U32 R19, RZ, RZ, R17 ;  /* 0x000000ffff137224 */ /* 0x001fca00078e0011 */
[----:B------:R0:W-:Y:S04]  /*f4310*/  STL [R1+0x5880], R19 ;  /* 0x0058801301007387 */ /* 0x0001e80000100800 */
[----:B------:R-:W2:Y:S04]  /*f4320*/  LDL.LU R16, [R1+0x790] ;  /* 0x0007900001107983 */ /* 0x000ea80000300800 */
[----:B------:R-:W2:Y:S01]  /*f4330*/  LDL.LU R17, [R1+0x794] ;  /* 0x0007940001117983 */ /* 0x000ea20000300800 */
[----:B0-----:R-:W-:Y:S01]  /*f4340*/  PRMT R19, R15, 0x4210, R8 ;  /* 0x000042100f137816 */ /* 0x001fe20000000008 */
[----:B------:R-:W-:Y:S06]  /*f4350*/  BAR.SYNC.DEFER_BLOCKING 0x0 ;  /* 0x0000000000007b1d */ /* 0x000fec0000010000 */
[----:B------:R-:W2:Y:S04]  /*f4360*/  LDL.LU R18, [R1+0x798] ;  /* 0x0007980001127983 */ /* 0x000ea80000300800 */
[----:B------:R-:W4:Y:S04]  /*f4370*/  LDL.LU R26, [R1+0x5d90] ;  /* 0x005d9000011a7983 */ /* 0x000f280000300800 */
[----:B------:R-:W4:Y:S04]  /*f4380*/  LDL.LU.64 R24, [R1+0x5d88] ;  /* 0x005d880001187983 */ /* 0x000f280000300a00 */
[----:B------:R-:W0:Y:S01]  /*f4390*/  LDS.128 R12, [R2] ;  /* 0x00000000020c7984 */ /* 0x000e220000000c00 */
[----:B------:R-:W-:Y:S06]  /*f43a0*/  BAR.SYNC.DEFER_BLOCKING 0x0 ;  /* 0x0000000000007b1d */ /* 0x000fec0000010000 */
[----:B0-----:R-:W-:Y:S04]  /*f43b0*/  STL.64 [R1+0xb0], R12 ;  /* 0x0000b00c01007387 */ /* 0x001fe80000100a00 */
[----:B------:R0:W-:Y:S04]  /*f43c0*/  STL.64 [R1+0xb8], R14 ;  /* 0x0000b80e01007387 */ /* 0x0001e80000100a00 */
[----:B0-----:R-:W4:Y:S01]  /*f43d0*/  LDL.LU R15, [R1+0x52d4] ;  /* 0x0052d400010f7983 */ /* 0x001f220000300800 */
[----:B------:R-:W-:-:S02]  /*f43e0*/  PRMT R27, R4, 0x4210, R9 ;  /* 0x00004210041b7816 */ /* 0x000fc40000000009 */
[----:B---3--:R-:W-:Y:S01]  /*f43f0*/  PRMT R8, R5, 0x5210, R8 ;  /* 0x0000521005087816 */ /* 0x008fe20000000008 */
[----:B--2---:R0:W-:Y:S04]  /*f4400*/  STSM.16.M88.4 [R0], R16 ;  /* 0x0000001000007844 */ /* 0x0041e80000000200 */
[----:B----4-:R-:W-:Y:S01]  /*f4410*/  STL [R1+0x5d80], R15 ;  /* 0x005d800f01007387 */ /* 0x010fe20000100800 */
[----:B------:R-:W-:Y:S06]  /*f4420*/  BAR.SYNC.DEFER_BLOCKING 0x0 ;  /* 0x0000000000007b1d */ /* 0x000fec0000010000 */
[----:B------:R-:W2:Y:S04]  /*f4430*/  LDL.LU R4, [R1+0x52d0] ;  /* 0x0052d00001047983 */ /* 0x000ea80000300800 */
[----:B------:R-:W3:Y:S04]  /*f4440*/  LDL.LU R7, [R1+0x52ac] ;  /* 0x0052ac0001077983 */ /* 0x000ee80000300800 */
[----:B------:R-:W3:Y:S04]  /*f4450*/  LDL.LU R6, [R1+0x52a8] ;  /* 0x0052a80001067983 */ /* 0x000ee80000300800 */
[----:B0-----:R-:W4:Y:S04]  /*f4460*/  LDL.LU R16, [R1+0x5050] ;  /* 0x0050500001107983 */ /* 0x001f280000300800 */
[----:B------:R-:W0:Y:S01]  /*f4470*/  LDS.128 R12, [R2] ;  /* 0x00000000020c7984 */ /* 0x000e220000000c00 */
[----:B------:R-:W-:Y:S06]  /*f4480*/  BAR.SYNC.DEFER_BLOCKING 0x0 ;  /* 0x0000000000007b1d */ /* 0x000fec0000010000 */
[----:B0-----:R-:W-:Y:S04]  /*f4490*/  STL.64 [R1+0xa0], R12 ;  /* 0x0000a00c01007387 */ /* 0x001fe80000100a00 */
[----:B------:R-:W-:Y:S04]  /*f44a0*/  STL.64 [R1+0xa8], R14 ;  /* 0x0000a80e01007387 */ /* 0x000fe80000100a00 */
[----:B------:R-:W2:Y:S04]  /*f44b0*/  LDL.LU R5, [R1+0x504c] ;  /* 0x00504c0001057983 */ /* 0x000ea80000300800 */
[----:B---3--:R-:W-:Y:S04]  /*f44c0*/  STL.64 [R1+0x5d78], R6 ;  /* 0x005d780601007387 */ /* 0x008fe80000100a00 */
[----:B--2---:R0:W-:Y:S04]  /*f44d0*/  STL.64 [R1+0x5d70], R4 ;  /* 0x005d700401007387 */ /* 0x0041e80000100a00 */
[----:B0-----:R-:W2:Y:S04]  /*f44e0*/  LDL.LU R4, [R1+0x720] ;  /* 0x0007200001047983 */ /* 0x001ea80000300800 */
[----:B------:R-:W2:Y:S04]  /*f44f0*/  LDL.LU R5, [R1+0x724] ;  /* 0x0007240001057983 */ /* 0x000ea80000300800 */
[----:B------:R-:W2:Y:S04]  /*f4500*/  LDL.LU R6, [R1+0x728] ;  /* 0x0007280001067983 */ /* 0x000ea80000300800 */
[----:B------:R0:W-:Y:S01]  /*f4510*/  STSM.16.M88.4 [R0], R24 ;  /* 0x0000001800007844 */ /* 0x0001e20000000200 */
[----:B------:R-:W-:Y:S01]  /*f4520*/  BAR.SYNC.DEFER_BLOCKING 0x0 ;  /* 0x0000000000007b1d */ /* 0x000fe20000010000 */
[----:B------:R-:W-:Y:S01]  /*f4530*/  IMAD.MOV.U32 R7, RZ, RZ, R8 ;  /* 0x000000ffff077224 */ /* 0x000fe200078e0008 */
[----:B------:R-:W-:-:S04]  /*f4540*/  PRMT R23, R3, 0x5210, R9 ;  /* 0x0000521003177816 */ /* 0x000fc80000000009 */
[----:B------:R-:W3:Y:S04]  /*f4550*/  LDL.LU R18, [R1+0x4fe4] ;  /* 0x004fe40001127983 */ /* 0x000ee80000300800 */
[----:B------:R-:W3:Y:S04]  /*f4560*/  LDL.LU R17, [R1+0x4fe0] ;  /* 0x004fe00001117983 */ /* 0x000ee80000300800 */
[----:B------:R-:W3:Y:S04]  /*f4570*/  LDL.LU R11, [R1+0x5360] ;  /* 0x00536000010b7983 */ /* 0x000ee80000300800 */
[----:B0-----:R-:W3:Y:S04]  /*f4580*/  LDL.LU R24, [R1+0x535c] ;  /* 0x00535c0001187983 */ /* 0x001ee80000300800 */
[----:B------:R-:W0:Y:S01]  /*f4590*/  LDS.128 R12, [R2] ;  /* 0x00000000020c7984 */ /* 0x000e220000000c00 */
[----:B------:R-:W-:Y:S06]  /*f45a0*/  BAR.SYNC.DEFER_BLOCKING 0x0 ;  /* 0x0000000000007b1d */ /* 0x000fec0000010000 */
[----:B------:R-:W3:Y:S04]  /*f45b0*/  LDL.LU R3, [R1+0x5358] ;  /* 0x0053580001037983 */ /* 0x000ee80000300800 */
[----:B0-----:R-:W-:Y:S04]  /*f45c0*/  STL.64 [R1+0x90], R12 ;  /* 0x0000900c01007387 */ /* 0x001fe80000100a00 */
[----:B------:R0:W-:Y:S04]  /*f45d0*/  STL.64 [R1+0x98], R14 ;  /* 0x0000980e01007387 */ /* 0x0001e80000100a00 */
[----:B0-----:R-:W4:Y:S04]  /*f45e0*/  LDL.LU R15, [R1+0x5d80] ;  /* 0x005d8000010f7983 */ /* 0x001f280000300800 */
[----:B------:R-:W3:Y:S04]  /*f45f0*/  LDL.LU R13, [R1+0x5350] ;  /* 0x00535000010d7983 */ /* 0x000ee80000300800 */
[----:B------:R-:W3:Y:S04]  /*f4600*/  LDL.LU R28, [R1+0x5340] ;  /* 0x00534000011c7983 */ /* 0x000ee80000300800 */
[----:B------:R-:W3:Y:S04]  /*f4610*/  LDL.LU R29, [R1+0x533c] ;  /* 0x00533c00011d7983 */ /* 0x000ee80000300800 */
[----:B------:R-:W3:Y:S04]  /*f4620*/  LDL.LU R27, [R1+0x532c] ;  /* 0x00532c00011b7983 */ /* 0x000ee80000300800 */
[----:B------:R-:W3:Y:S04]  /*f4630*/  LDL.LU R26, [R1+0x5354] ;  /* 0x00535400011a7983 */ /* 0x000ee80000300800 */
[----:B--2---:R-:W-:Y:S01]  /*f4640*/  STSM.16.M88.4 [R0], R4 ;  /* 0x0000000400007844 */ /* 0x004fe20000000200 */
[----:B------:R-:W-:Y:S06]  /*f4650*/  BAR.SYNC.DEFER_BLOCKING 0x0 ;  /* 0x0000000000007b1d */ /* 0x000fec0000010000 */
[----:B------:R-:W0:Y:S02]  /*f4660*/  LDS.128 R4, [R2] ;  /* 0x0000000002047984 */ /* 0x000e240000000c00 */
[----:B------:R-:W-:Y:S06]  /*f4670*/  BAR.SYNC.DEFER_BLOCKING 0x0 ;  /* 0x0000000000007b1d */ /* 0x000fec0000010000 */
[----:B0-----:R-:W-:Y:S04]  /*f4680*/  STL.64 [R1+0x80], R4 ;  /* 0x0000800401007387 */ /* 0x001fe80000100a00 */
[----:B------:R0:W-:Y:S04]  /*f4690*/  STL.64 [R1+0x88], R6 ;  /* 0x0000880601007387 */ /* 0x0001e80000100a00 */
[----:B0-----:R-:W2:Y:S04]  /*f46a0*/  LDL.LU.64 R6, [R1+0x5d78] ;  /* 0x005d780001067983 */ /* 0x001ea80000300a00 */
[----:B------:R-:W3:Y:S04]  /*f46b0*/  LDL.LU.64 R4, [R1+0x5d70] ;  /* 0x005d700001047983 */ /* 0x000ee80000300a00 */
[----:B------:R4:W-:Y:S02]  /*f46c0*/  STSM.16.M88.4 [R0], R20 ;  /* 0x0000001400007844 */ /* 0x0009e40000000200 */
[----:B----4-:R-:W-:-:S02]  /*f46d0*/  LOP3.LUT R22, R15, 0xffff, RZ, 0xc0, !PT ;  /* 0x0000ffff0f167812 */ /* 0x010fc400078ec0ff */
[----:B------:R-:W4:Y:S01]  /*f46e0*/  LDL.LU R15, [R1+0x85c] ;  /* 0x00085c00010f7983 */ /* 0x000f220000300800 */
[----:B---3--:R-:W-:-:S03]  /*f46f0*/  LOP3.LUT R14, R4, 0xffff, RZ, 0xc0, !PT ;  /* 0x0000ffff040e7812 */ /* 0x008fc600078ec0ff */
[----:B------:R-:W3:Y:S04]  /*f4700*/  LDL.LU R4, [R1+0x858] ;  /* 0x0008580001047983 */ /* 0x000ee80000300800 */
[----:B------:R-:W4:Y:S01]  /*f4710*/  LDL.LU R25, [R1+0x860] ;  /* 0x0008600001197983 */ /* 0x000f220000300800 */
[----:B--2---:R-:W-:Y:S02]  /*f4720*/  LOP3.LUT R19, R6, 0xffff, RZ, 0xc0, !PT ;  /* 0x0000ffff06137812 */ /* 0x004fe400078ec0ff */
[----:B------:R-:W-:Y:S02]  /*f4730*/  LOP3.LUT R12, R16, 0xffff, RZ, 0xc0, !PT ;  /* 0x0000ffff100c7812 */ /* 0x000fe400078ec0ff */
[----:B------:R-:W-:Y:S02]  /*f4740*/  LOP3.LUT R6, R5, 0xffff, RZ, 0xc0, !PT ;  /* 0x0000ffff05067812 */ /* 0x000fe400078ec0ff */
[----:B------:R-:W-:-:S02]  /*f4750*/  LOP3.LUT R17, R17, 0xffff, RZ, 0xc0, !PT ;  /* 0x0000ffff11117812 */ /* 0x000fc400078ec0ff */
[----:B------:R-:W-:Y:S02]  /*f4760*/  PRMT R24, R24, 0x4210, R6 ;  /* 0x0000421018187816 */ /* 0x000fe40000000006 */
[----:B------:R-:W-:Y:S02]  /*f4770*/  PRMT R20, R26, 0x4210, R17 ;  /* 0x000042101a147816 */ /* 0x000fe40000000011 */
[----:B------:R-:W-:Y:S02]  /*f4780*/  LOP3.LUT R18, R18, 0xffff, RZ, 0xc0, !PT ;  /* 0x0000ffff12127812 */ /* 0x000fe400078ec0ff */
[----:B------:R-:W-:Y:S02]  /*f4790*/  PRMT R8, R13, 0x4210, R22 ;  /* 0x000042100d087816 */ /* 0x000fe40000000016 */
[----:B------:R-:W-:Y:S01]  /*f47a0*/  PRMT R21, R3, 0x4210, R18 ;  /* 0x0000421003157816 */ /* 0x000fe20000000012 */
[----:B------:R-:W-:Y:S06]  /*f47b0*/  BAR.SYNC.DEFER_BLOCKING 0x0 ;  /* 0x0000000000007b1d */ /* 0x000fec0000010000 */
[----:B----4-:R0:W-:Y:S04]  /*f47c0*/  STL [R1+0x5d64], R25 ;  /* 0x005d641901007387 */ /* 0x0101e80000100800 */
[----:B------:R-:W2:Y:S04]  /*f47d0*/  LDL.LU R23, [R1+0x850] ;  /* 0x0008500001177983 */ /* 0x000ea80000300800 */
[----:B------:R-:W4:Y:S01]  /*f47e0*/  LDL.LU R16, [R1+0x84c] ;  /* 0x00084c0001107983 */ /* 0x000f220000300800 */
[----:B0-----:R-:W-:-:S03]  /*f47f0*/  PRMT R25, R11, 0x4210, R12 ;  /* 0x000042100b197816 */ /* 0x001fc6000000000c */
[----:B------:R-:W2:Y:S01]  /*f4800*/  LDL.LU R5, [R1+0x854] ;  /* 0x0008540001057983 */ /* 0x000ea20000300800 */
[----:B------:R-:W-:-:S03]  /*f4810*/  PRMT R11, R27, 0x4210, R19 ;  /* 0x000042101b0b7816 */ /* 0x000fc60000000013 */
[----:B------:R-:W-:Y:S04]  /*f4820*/  STL.64 [R1+0x5d68], R24 ;  /* 0x005d681801007387 */ /* 0x000fe80000100a00 */
[----:B------:R-:W0:Y:S04]  /*f4830*/  LDS.128 R24, [R2] ;  /* 0x0000000002187984 */ /* 0x000e280000000c00 */
[----:B------:R-:W2:Y:S04]  /*f4840*/  LDL.LU R3, [R1+0x818] ;  /* 0x0008180001037983 */ /* 0x000ea80000300800 */
[----:B------:R-:W2:Y:S04]  /*f4850*/  LDL.LU R13, [R1+0x864] ;  /* 0x00086400010d7983 */ /* 0x000ea80000300800 */
[----:B0-----:R0:W-:Y:S04]  /*f4860*/  STL.64 [R1+0x70], R24 ;  /* 0x0000701801007387 */ /* 0x0011e80000100a00 */
[----:B------:R-:W-:Y:S04]  /*f4870*/  STL.64 [R1+0x78], R26 ;  /* 0x0000781a01007387 */ /* 0x000fe80000100a00 */
[----:B0-----:R-:W4:Y:S01]  /*f4880*/  LDL.LU.64 R24, [R1+0x5d68] ;  /* 0x005d680001187983 */ /* 0x001f220000300a00 */
[----:B------:R-:W-:-:S02]  /*f4890*/  LOP3.LUT R7, R7, 0xffff, RZ, 0xc0, !PT ;  /* 0x0000ffff07077812 */ /* 0x000fc400078ec0ff */
[----:B------:R-:W-:Y:S02]  /*f48a0*/  PRMT R9, R28, 0x4210, R14 ;  /* 0x000042101c097816 */ /* 0x000fe4000000000e */
[----:B------:R-:W-:Y:S01]  /*f48b0*/  PRMT R10, R29, 0x4210, R7 ;  /* 0x000042101d0a7816 */ /* 0x000fe20000000007 */
[----:B------:R-:W-:Y:S06]  /*f48c0*/  BAR.SYNC.DEFER_BLOCKING 0x0 ;  /* 0x0000000000007b1d */ /* 0x000fec0000010000 */
[----:B------:R0:W-:Y:S02]  /*f48d0*/  STSM.16.M88.4 [R0], R8 ;  /* 0x0000000800007844 */ /* 0x0001e40000000200 */
[----:B0-----:R-:W-:-:S02]  /*f48e0*/  IMAD.MOV.U32 R10, RZ, RZ, R21 ;  /* 0x000000ffff0a7224 */ /* 0x001fc400078e0015 */
[----:B------:R-:W-:Y:S01]  /*f48f0*/  IMAD.MOV.U32 R11, RZ, RZ, R20 ;  /* 0x000000ffff0b7224 */ /* 0x000fe200078e0014 */
[----:B------:R-:W-:Y:S02]  /*f4900*/  PRMT R21, R15, 0x5210, R12 ;  /* 0x000052100f157816 */ /* 0x000fe4000000000c */
[----:B---3--:R-:W-:Y:S01]  /*f4910*/  PRMT R20, R4, 0x5210, R6 ;  /* 0x0000521004147816 */ /* 0x008fe20000000006 */
[----:B------:R-:W-:Y:S01]  /*f4920*/  BAR.SYNC.DEFER_BLOCKING 0x0 ;  /* 0x0000000000007b1d */ /* 0x000fe20000010000 */
[----:B----4-:R-:W-:Y:S02]  /*f4930*/  IMAD.MOV.U32 R8, RZ, RZ, R25 ;  /* 0x000000ffff087224 */ /* 0x010fe400078e0019 */
[----:B------:R-:W-:-:S03]  /*f4940*/  IMAD.MOV.U32 R9, RZ, RZ, R24 ;  /* 0x000000ffff097224 */ /* 0x000fc600078e0018 */
[----:B------:R-:W0:Y:S02]  /*f4950*/  LDS.128 R24, [R2] ;  /* 0x0000000002187984 */ /* 0x000e240000000c00 */
[----:B------:R-:W-:Y:S06]  /*f4960*/  BAR.SYNC.DEFER_BLOCKING 0x0 ;  /* 0x0000000000007b1d */ /* 0x000fec0000010000 */
[----:B0-----:R0:W-:Y:S04]  /*f4970*/  STL.64 [R1+0x60], R24 ;  /* 0x0000601801007387 */ /* 0x0011e80000100a00 */
[----:B------:R-:W-:Y:S04]  /*f4980*/  STL.64 [R1+0x68], R26 ;  /* 0x0000681a01007387 */ /* 0x000fe80000100a00 */
[----:B0-----:R-:W3:Y:S04]  /*f4990*/  LDL.LU R25, [R1+0x5d64] ;  /* 0x005d640001197983 */ /* 0x001ee80000300800 */
[----:B------:R-:W4:Y:S04]  /*f49a0*/  LDL.LU R15, [R1+0x52e4] ;  /* 0x0052e400010f7983 */ /* 0x000f280000300800 */
[----:B------:R-:W4:Y:S04]  /*f49b0*/  LDL.LU R12, [R1+0x52e0] ;  /* 0x0052e000010c7983 */ /* 0x000f280000300800 */
[----:B------:R0:W-:Y:S04]  /*f49c0*/  STSM.16.M88.4 [R0], R8 ;  /* 0x0000000800007844 */ /* 0x0001e80000000200 */
[----:B------:R-:W4:Y:S04]  /*f49d0*/  LDL.LU R6, [R1+0x52b4] ;  /* 0x0052b40001067983 */ /* 0x000f280000300800 */
[----:B------:R-:W4:Y:S01]  /*f49e0*/  LDL.LU R4, [R1+0x52b0] ;  /* 0x0052b00001047983 */ /* 0x000f220000300800 */
[----:B0-----:R-:W-:-:S02]  /*f49f0*/  PRMT R9, R16, 0x5210, R14 ;  /* 0x0000521010097816 */ /* 0x001fc4000000000e */
[----:B--2---:R-:W-:Y:S01]  /*f4a00*/  PRMT R8, R23, 0x5210, R22 ;  /* 0x0000521017087816 */ /* 0x004fe20000000016 */
[----:B------:R-:W2:Y:S04]  /*f4a10*/  LDL.LU R16, [R1+0x5074] ;  /* 0x0050740001107983 */ /* 0x000ea80000300800 */
[----:B------:R-:W4:Y:S01]  /*f4a20*/  LDL.LU R23, [R1+0x506c] ;  /* 0x00506c0001177983 */ /* 0x000f220000300800 */
[----:B------:R-:W-:Y:S02]  /*f4a30*/  PRMT R10, R5, 0x5210, R7 ;  /* 0x00005210050a7816 */ /* 0x000fe40000000007 */
[----:B------:R-:W-:Y:S01]  /*f4a40*/  PRMT R11, R3, 0x5210, R19 ;  /* 0x00005210030b7816 */ /* 0x000fe20000000013 */
[----:B------:R-:W-:Y:S01]  /*f4a50*/  BAR.SYNC.DEFER_BLOCKING 0x0 ;  /* 0x0000000000007b1d */ /* 0x000fe20000010000 */
[----:B------:R-:W-:-:S02]  /*f4a60*/  PRMT R17, R13, 0x5210, R17 ;  /* 0x000052100d117816 */ /* 0x000fc40000000011 */
[----:B---3--:R-:W-:-:S03]  /*f4a70*/  PRMT R18, R25, 0x5210, R18 ;  /* 0x0000521019127816 */ /* 0x008fc60000000012 */
[----:B------:R-:W0:Y:S02]  /*f4a80*/  LDS.128 R24, [R2] ;  /* 0x0000000002187984 */ /* 0x000e240000000c00 */
[----:B------:R-:W-:Y:S06]  /*f4a90*/  BAR.SYNC.DEFER_BLOCKING 0x0 ;  /* 0x0000000000007b1d */ /* 0x000fec0000010000 */
[----:B------:R1:W-:Y:S04]  /*f4aa0*/  STSM.16.M88.4 [R0], R8 ;  /* 0x0000000800007844 */ /* 0x0003e80000000200 */
[----:B----4-:R-:W-:Y:S04]  /*f4ab0*/  STL [R1+0x5d60], R23 ;  /* 0x005d601701007387 */ /* 0x010fe80000100800 */
[----:B------:R-:W3:Y:S04]  /*f4ac0*/  LDL.LU R7, [R1+0x5010] ;  /* 0x0050100001077983 */ /* 0x000ee80000300800 */
[----:B------:R-:W4:Y:S01]  /*f4ad0*/  LDL.LU R14, [R1+0x500c] ;  /* 0x00500c00010e7983 */ /* 0x000f220000300800 */
[----:B-1----:R-:W-:-:S03]  /*f4ae0*/  IMAD.MOV.U32 R8, RZ, RZ, R21 ;  /* 0x000000ffff087224 */ /* 0x002fc600078e0015 */
[----:B------:R-:W4:Y:S01]  /*f4af0*/  LDL.LU R5, [R1+0x5380] ;  /* 0x0053800001057983 */ /* 0x000f220000300800 */
[----:B------:R-:W-:Y:S01]  /*f4b00*/  IMAD.MOV.U32 R9, RZ, RZ, R20 ;  /* 0x000000ffff097224 */ /* 0x000fe200078e0014 */
[----:B------:R-:W-:Y:S06]  /*f4b10*/  BAR.SYNC.DEFER_BLOCKING 0x0 ;  /* 0x0000000000007b1d */ /* 0x000fec0000010000 */
[----:B------:R-:W4:Y:S04]  /*f4b20*/  LDL.LU R3, [R1+0x537c] ;  /* 0x00537c0001037983 */ /* 0x000f280000300800 */
[----:B------:R-:W4:Y:S04]  /*f4b30*/  LDL.LU R19, [R1+0x5374] ;  /* 0x0053740001137983 */ /* 0x000f280000300800 */
[----:B------:R-:W4:Y:S04]  /*f4b40*/  LDL.LU R28, [R1+0x5370] ;  /* 0x00537000011c7983 */ /* 0x000f280000300800 */
[----:B------:R-:W1:Y:S04]  /*f4b50*/  LDS.128 R20, [R2] ;  /* 0x0000000002147984 */ /* 0x000e680000000c00 */
[----:B0-----:R-:W-:Y:S04]  /*f4b60*/  STL.64 [R1+0x50], R24 ;  /* 0x0000501801007387 */ /* 0x001fe80000100a00 */
[----:B------:R0:W-:Y:S04]  /*f4b70*/  STL.64 [R1+0x58], R26 ;  /* 0x0000581a01007387 */ /* 0x0001e80000100a00 */
[----:B------:R-:W4:Y:S04]  /*f4b80*/  LDL.LU R29, [R1+0x536c] ;  /* 0x00536c00011d7983 */ /* 0x000f280000300800 */
[----:B0-----:R-:W4:Y:S04]  /*f4b90*/  LDL.LU R27, [R1+0x5368] ;  /* 0x00536800011b7983 */ /* 0x001f280000300800 */
[----:B------:R-:W4:Y:S04]  /*f4ba0*/  LDL.LU R26, [R1+0x5364] ;  /* 0x00536400011a7983 */ /* 0x000f280000300800 */
[----:B------:R-:W4:Y:S04]  /*f4bb0*/  LDL.LU R13, [R1+0x5378] ;  /* 0x00537800010d7983 */ /* 0x000f280000300800 */
[----:B-1----:R-:W-:Y:S04]  /*f4bc0*/  STL.64 [R1+0x40], R20 ;  /* 0x0000401401007387 */ /* 0x002fe80000100a00 */
[----:B------:R0:W-:Y:S04]  /*f4bd0*/  STL.64 [R1+0x48], R22 ;  /* 0x0000481601007387 */ /* 0x0001e80000100a00 */
[----:B0-----:R-:W4:Y:S01]  /*f4be0*/  LDL.LU R23, [R1+0x5d60] ;  /* 0x005d600001177983 */ /* 0x001f220000300800 */
[----:B------:R-:W-:-:S03]  /*f4bf0*/  LOP3.LUT R22, R15, 0xffff, RZ, 0xc0, !PT ;  /* 0x0000ffff0f167812 */ /* 0x000fc600078ec0ff */
[----:B------:R-:W4:Y:S04]  /*f4c00*/  LDL.LU R15, [R1+0x1888] ;  /* 0x00188800010f7983 */ /* 0x000f280000300800 */
[----:B------:R-:W4:Y:S01]  /*f4c10*/  LDL.LU R25, [R1+0x1878] ;  /* 0x0018780001197983 */ /* 0x000f220000300800 */
[----:B------:R-:W-:Y:S02]  /*f4c20*/  IMAD.MOV.U32 R10, RZ, RZ, R18 ;  /* 0x000000ffff0a7224 */ /* 0x000fe400078e0012 */
[----:B------:R-:W-:Y:S01]  /*f4c30*/  IMAD.MOV.U32 R11, RZ, RZ, R17 ;  /* 0x000000ffff0b7224 */ /* 0x000fe200078e0011 */
[----:B------:R-:W-:Y:S01]  /*f4c40*/  BAR.SYNC.DEFER_BLOCKING 0x0 ;  /* 0x0000000000007b1d */ /* 0x000fe20000010000 */
[----:B------:R-:W-:Y:S02]  /*f4c50*/  LOP3.LUT R20, R6, 0xffff, RZ, 0xc0, !PT ;  /* 0x0000ffff06147812 */ /* 0x000fe400078ec0ff */
[----:B--2---:R-:W-:-:S02]  /*f4c60*/  LOP3.LUT R6, R16, 0xffff, RZ, 0xc0, !PT ;  /* 0x0000ffff10067812 */ /* 0x004fc400078ec0ff */
[----:B------:R-:W-:Y:S01]  /*f4c70*/  LOP3.LUT R21, R12, 0xffff, RZ, 0xc0, !PT ;  /* 0x0000ffff0c157812 */ /* 0x000fe200078ec0ff */
[----:B------:R0:W-:Y:S01]  /*f4c80*/  STSM.16.M88.4 [R0], R8 ;  /* 0x0000000800007844 */ /* 0x0001e20000000200 */
[----:B------:R-:W-:Y:S01]  /*f4c90*/  LOP3.LUT R12, R4, 0xffff, RZ, 0xc0, !PT ;  /* 0x0000ffff040c7812 */ /* 0x000fe200078ec0ff */
[----:B------:R-:W-:Y:S01]  /*f4ca0*/  BAR.SYNC.DEFER_BLOCKING 0x0 ;  /* 0x0000000000007b1d */ /* 0x000fe20000010000 */
[----:B---3--:R-:W-:Y:S02]  /*f4cb0*/  LOP3.LUT R17, R7, 0xffff, RZ, 0xc0, !PT ;  /* 0x0000ffff07117812 */ /* 0x008fe400078ec0ff */
[----:B----4-:R-:W-:Y:S02]  /*f4cc0*/  LOP3.LUT R7, R14, 0xffff, RZ, 0xc0, !PT ;  /* 0x0000ffff0e077812 */ /* 0x010fe400078ec0ff */
[----:B0-----:R-:W-:Y:S02]  /*f4cd0*/  PRMT R10, R27, 0x4210, R20 ;  /* 0x000042101b0a7816 */ /* 0x001fe40000000014 */
[----:B------:R-:W-:-:S02]  /*f4ce0*/  PRMT R11, R26, 0x4210, R12 ;  /* 0x000042101a0b7816 */ /* 0x000fc4000000000c */
[----:B------:R-:W-:-:S04]  /*f4cf0*/  LOP3.LUT R18, R23, 0xffff, RZ, 0xc0, !PT ;  /* 0x0000ffff17127812 */ /* 0x000fc800078ec0ff */
[----:B------:R-:W-:Y:S01]  /*f4d00*/  PRMT R24, R3, 0x4210, R18 ;  /* 0x0000421003187816 */ /* 0x000fe20000000012 */
[----:B------:R0:W-:Y:S04]  /*f4d10*/  STL [R1+0x5d50], R25 ;  /* 0x005d501901007387 */ /* 0x0001e80000100800 */
[----:B------:R-:W2:Y:S04]  /*f4d20*/  LDL.LU R4, [R1+0x878] ;  /* 0x0008780001047983 */ /* 0x000ea80000300800 */
[----:B------:R-:W3:Y:S01]  /*f4d30*/  LDL.LU R16, [R1+0x874] ;  /* 0x0008740001107983 */ /* 0x000ee20000300800 */
[----:B0-----:R-:W-:-:S03]  /*f4d40*/  PRMT R25, R5, 0x4210, R6 ;  /* 0x0000421005197816 */ /* 0x001fc60000000006 */
[----:B------:R-:W4:Y:S04]  /*f4d50*/  LDL.LU R5, [R1+0x868] ;  /* 0x0008680001057983 */ /* 0x000f280000300800 */
[----:B------:R-:W-:Y:S04]  /*f4d60*/  STL.64 [R1+0x5d58], R24 ;  /* 0x005d581801007387 */ /* 0x000fe80000100a00 */
[----:B------:R-:W0:Y:S04]  /*f4d70*/  LDS.128 R24, [R2] ;  /* 0x0000000002187984 */ /* 0x000e280000000c00 */
[----:B------:R-:W4:Y:S04]  /*f4d80*/  LDL.LU R23, [R1+0x86c] ;  /* 0x00086c0001177983 */ /* 0x000f280000300800 */
[----:B------:R-:W4:Y:S04]  /*f4d90*/  LDL.LU R14, [R1+0x820] ;  /* 0x00082000010e7983 */ /* 0x000f280000300800 */
[----:B------:R-:W4:Y:S04]  /*f4da0*/  LDL.LU R3, [R1+0x187c] ;  /* 0x00187c0001037983 */ /* 0x000f280000300800 */
[----:B0-----:R0:W-:Y:S04]  /*f4db0*/  STL.64 [R1+0x30], R24 ;  /* 0x0000301801007387 */ /* 0x0011e80000100a00 */
[----:B------:R-:W-:Y:S04]  /*f4dc0*/  STL.64 [R1+0x38], R26 ;  /* 0x0000381a01007387 */ /* 0x000fe80000100a00 */
[----:B0-----:R-:W3:Y:S01]  /*f4dd0*/  LDL.LU.64 R24, [R1+0x5d58] ;  /* 0x005d580001187983 */ /* 0x001ee20000300a00 */
[----:B------:R-:W-:-:S02]  /*f4de0*/  PRMT R8, R28, 0x4210, R22 ;  /* 0x000042101c087816 */ /* 0x000fc40000000016 */
[----:B------:R-:W-:Y:S01]  /*f4df0*/  PRMT R9, R29, 0x4210, R21 ;  /* 0x000042101d097816 */ /* 0x000fe20000000015 */
[----:B------:R-:W-:Y:S06]  /*f4e00*/  BAR.SYNC.DEFER_BLOCKING 0x0 ;  /* 0x0000000000007b1d */ /* 0x000fec0000010000 */
[----:B------:R0:W-:Y:S01]  /*f4e10*/  STSM.16.M88.4 [R0], R8 ;  /* 0x0000000800007844 */ /* 0x0001e20000000200 */
[----:B------:R-:W-:Y:S02]  /*f4e20*/  PRMT R19, R19, 0x4210, R17 ;  /* 0x0000421013137816 */ /* 0x000fe40000000011 */
[----:B------:R-:W-:-:S03]  /*f4e30*/  PRMT R13, R13, 0x4210, R7 ;  /* 0x000042100d0d7816 */ /* 0x000fc60000000007 */
[----:B0-----:R-:W-:Y:S02]  /*f4e40*/  IMAD.MOV.U32 R10, RZ, RZ, R19 ;  /* 0x000000ffff0a7224 */ /* 0x001fe400078e0013 */
[----:B------:R-:W-:Y:S01]  /*f4e50*/  IMAD.MOV.U32 R11, RZ, RZ, R13 ;  /* 0x000000ffff0b7224 */ /* 0x000fe200078e000d */
[----:B------:R-:W-:Y:S01]  /*f4e60*/  PRMT R19, R15, 0x5210, R6 ;  /* 0x000052100f137816 */ /* 0x000fe20000000006 */
[----:B------:R-:W-:Y:S01]  /*f4e70*/  BAR.SYNC.DEFER_BLOCKING 0x0 ;  /* 0x0000000000007b1d */ /* 0x000fe20000010000 */
[----:B--2---:R-:W-:Y:S01]  /*f4e80*/  PRMT R17, R4, 0x5210, R17 ;  /* 0x0000521004117816 */ /* 0x004fe20000000011 */
[----:B---3--:R-:W-:Y:S02]  /*f4e90*/  IMAD.MOV.U32 R8, RZ, RZ, R25 ;  /* 0x000000ffff087224 */ /* 0x008fe400078e0019 */
[----:B------:R-:W-:Y:S02]  /*f4ea0*/  IMAD.MOV.U32 R9, RZ, RZ, R24 ;  /* 0x000000ffff097224 */ /* 0x000fe400078e0018 */
[----:B------:R-:W0:Y:S02]  /*f4eb0*/  LDS.128 R24, [R2] ;  /* 0x0000000002187984 */ /* 0x000e240000000c00 */
[----:B------:R-:W-:Y:S06]  /*f4ec0*/  BAR.SYNC.DEFER_BLOCKING 0x0 ;  /* 0x0000000000007b1d */ /* 0x000fec0000010000 */
[----:B------:R1:W-:Y:S04]  /*f4ed0*/  STSM.16.M88.4 [R0], R8 ;  /* 0x0000000800007844 */ /* 0x0003e80000000200 */
[----:B0-----:R0:W-:Y:S04]  /*f4ee0*/  STL.64 [R1+0x20], R24 ;  /* 0x0000201801007387 */ /* 0x0011e80000100a00 */
[----:B------:R2:W-:Y:S01]  /*f4ef0*/  STL.64 [R1+0x28], R26 ;  /* 0x0000281a01007387 */ /* 0x0005e20000100a00 */
[----:B-1----:R-:W-:-:S03]  /*f4f00*/  PRMT R8, R16, 0x5210, R22 ;  /* 0x0000521010087816 */ /* 0x002fc60000000016 */
[----:B0-----:R-:W3:Y:S04]  /*f4f10*/  LDL.LU R25, [R1+0x5d50] ;  /* 0x005d500001197983 */ /* 0x001ee80000300800 */
[----:B------:R-:W2:Y:S04]  /*f4f20*/  LDL.LU R13, [R1+0x52fc] ;  /* 0x0052fc00010d7983 */ /* 0x000ea80000300800 */
[----:B------:R-:W2:Y:S04]  /*f4f30*/  LDL.LU R6, [R1+0x52f8] ;  /* 0x0052f80001067983 */ /* 0x000ea80000300800 */
[----:B------:R-:W2:Y:S04]  /*f4f40*/  LDL.LU R15, [R1+0x52c0] ;  /* 0x0052c000010f7983 */ /* 0x000ea80000300800 */
[----:B------:R-:W2:Y:S04]  /*f4f50*/  LDL.LU R4, [R1+0x52bc] ;  /* 0x0052bc0001047983 */ /* 0x000ea80000300800 */
[----:B------:R-:W2:Y:S01]  /*f4f60*/  LDL.LU R16, [R1+0x5090] ;  /* 0x0050900001107983 */ /* 0x000ea20000300800 */
[----:B----4-:R-:W-:-:S02]  /*f4f70*/  PRMT R9, R5, 0x5210, R21 ;  /* 0x0000521005097816 */ /* 0x010fc40000000015 */
[----:B------:R-:W-:Y:S02]  /*f4f80*/  PRMT R10, R23, 0x5210, R20 ;  /* 0x00005210170a7816 */ /* 0x000fe40000000014 */
[----:B------:R-:W-:Y:S01]  /*f4f90*/  PRMT R11, R14, 0x5210, R12 ;  /* 0x000052100e0b7816 */ /* 0x000fe2000000000c */
[----:B------:R-:W-:Y:S01]  /*f4fa0*/  BAR.SYNC.DEFER_BLOCKING 0x0 ;  /* 0x0000000000007b1d */ /* 0x000fe20000010000 */
[----:B------:R-:W-:Y:S02]  /*f4fb0*/  PRMT R12, R3, 0x5210, R7 ;  /* 0x00005210030c7816 */ /* 0x000fe40000000007 */
[----:B---3--:R-:W-:-:S03]  /*f4fc0*/  PRMT R18, R25, 0x5210, R18 ;  /* 0x0000521019127816 */ /* 0x008fc60000000012 */
[----:B--2---:R-:W-:Y:S04]  /*f4fd0*/  STL [R1+0x5d40], R16 ;  /* 0x005d401001007387 */ /* 0x004fe80000100800 */
[----:B------:R-:W-:Y:S04]  /*f4fe0*/  STL.64 [R1+0x5d48], R18 ;  /* 0x005d481201007387 */ /* 0x000fe80000100a00 */
[----:B------:R-:W-:Y:S04]  /*f4ff0*/  STL [R1+0x5d44], R17 ;  /* 0x005d441101007387 */ /* 0x000fe80000100800 */
[----:B------:R-:W0:Y:S04]  /*f5000*/  LDS.128 R16, [R2] ;  /* 0x0000000002107984 */ /* 0x000e280000000c00 */
[----:B------:R-:W2:Y:S04]  /*f5010*/  LDL.LU R5, [R1+0x508c] ;  /* 0x00508c0001057983 */ /* 0x000ea80000300800 */
        /* <DEDUP_REMOVED lines=10> */
[----:B0-----:R-:W-:Y:S04]  /*f50c0*/  STL.64 [R1+0x10], R16 ;  /* 0x0000101001007387 */ /* 0x001fe80000100a00 */
[----:B------:R0:W-:Y:S01]  /*f50d0*/  STL.64 [R1+0x18], R18 ;  /* 0x0000181201007387 */ /* 0x0001e20000100a00 */
[----:B------:R-:W-:Y:S06]  /*f50e0*/  BAR.SYNC.DEFER_BLOCKING 0x0 ;  /* 0x0000000000007b1d */ /* 0x000fec0000010000 */
[----:B0-----:R-:W2:Y:S04]  /*f50f0*/  LDL.LU.64 R18, [R1+0x5d48] ;  /* 0x005d480001127983 */ /* 0x001ea80000300a00 */
[----:B------:R-:W4:Y:S04]  /*f5100*/  LDL.LU R17, [R1+0x5d44] ;  /* 0x005d440001117983 */ /* 0x000f280000300800 */
[----:B------:R2:W-:Y:S01]  /*f5110*/  STSM.16.M88.4 [R0], R8 ;  /* 0x0000000800007844 */ /* 0x0005e20000000200 */
[----:B------:R-:W-:Y:S01]  /*f5120*/  BAR.SYNC.DEFER_BLOCKING 0x0 ;  /* 0x0000000000007b1d */ /* 0x000fe20000010000 */
[----:B--2---:R-:W-:-:S02]  /*f5130*/  IMAD.MOV.U32 R8, RZ, RZ, R19 ;  /* 0x000000ffff087224 */ /* 0x004fc400078e0013 */
[----:B------:R-:W-:Y:S02]  /*f5140*/  IMAD.MOV.U32 R9, RZ, RZ, R18 ;  /* 0x000000ffff097224 */ /* 0x000fe400078e0012 */
[----:B----4-:R-:W-:Y:S02]  /*f5150*/  IMAD.MOV.U32 R10, RZ, RZ, R17 ;  /* 0x000000ffff0a7224 */ /* 0x010fe400078e0011 */
[----:B------:R-:W0:Y:S04]  /*f5160*/  LDS.128 R16, [R2] ;  /* 0x0000000002107984 */ /* 0x000e280000000c00 */
[----:B0-----:R0:W-:Y:S04]  /*f5170*/  STL.64 [R1], R16 ;  /* 0x0000001001007387 */ /* 0x0011e80000100a00 */
[----:B------:R1:W-:Y:S04]  /*f5180*/  STL.64 [R1+0x8], R18 ;  /* 0x0000081201007387 */ /* 0x0003e80000100a00 */
[----:B0-----:R-:W2:Y:S01]  /*f5190*/  LDL.LU R16, [R1+0x5d40] ;  /* 0x005d400001107983 */ /* 0x001ea20000300800 */
[----:B------:R-:W-:-:S03]  /*f51a0*/  LOP3.LUT R17, R15, 0xffff, RZ, 0xc0, !PT ;  /* 0x0000ffff0f117812 */ /* 0x000fc600078ec0ff */
[----:B------:R-:W4:Y:S01]  /*f51b0*/  LDL.LU R15, [R1+0x18ac] ;  /* 0x0018ac00010f7983 */ /* 0x000f220000300800 */
[----:B------:R-:W-:Y:S01]  /*f51c0*/  IMAD.MOV.U32 R11, RZ, RZ, R12 ;  /* 0x000000ffff0b7224 */ /* 0x000fe200078e000c */
[----:B------:R-:W-:Y:S06]  /*f51d0*/  BAR.SYNC.DEFER_BLOCKING 0x0 ;  /* 0x0000000000007b1d */ /* 0x000fec0000010000 */
[----:B------:R-:W-:Y:S02]  /*f51e0*/  STSM.16.M88.4 [R0], R8 ;  /* 0x0000000800007844 */ /* 0x000fe40000000200 */
[----:B------:R-:W-:Y:S06]  /*f51f0*/  BAR.SYNC.DEFER_BLOCKING 0x0 ;  /* 0x0000000000007b1d */ /* 0x000fec0000010000 */
[----:B------:R-:W0:Y:S01]  /*f5200*/  LDS.128 R8, [R2] ;  /* 0x0000000002087984 */ /* 0x000e220000000c00 */
[----:B-1----:R-:W-:-:S02]  /*f5210*/  LOP3.LUT R19, R13, 0xffff, RZ, 0xc0, !PT ;  /* 0x0000ffff0d137812 */ /* 0x002fc400078ec0ff */
[----:B------:R-:W-:Y:S02]  /*f5220*/  LOP3.LUT R13, R4, 0xffff, RZ, 0xc0, !PT ;  /* 0x0000ffff040d7812 */ /* 0x000fe400078ec0ff */
[----:B------:R-:W-:Y:S02]  /*f5230*/  LOP3.LUT R7, R7, 0xffff, RZ, 0xc0, !PT ;  /* 0x0000ffff07077812 */ /* 0x000fe400078ec0ff */
[----:B------:R-:W-:Y:S02]  /*f5240*/  LOP3.LUT R18, R6, 0xffff, RZ, 0xc0, !PT ;  /* 0x0000ffff06127812 */ /* 0x000fe400078ec0ff */
[----:B------:R-:W-:Y:S02]  /*f5250*/  LOP3.LUT R21, R5, 0xffff, RZ, 0xc0, !PT ;  /* 0x0000ffff05157812 */ /* 0x000fe400078ec0ff */
[----:B--2---:R-:W-:Y:S01]  /*f5260*/  LOP3.LUT R22, R16, 0xffff, RZ, 0xc0, !PT ;  /* 0x0000ffff10167812 */ /* 0x004fe200078ec0ff */
[----:B----4-:R3:W-:Y:S04]  /*f5270*/  STL [R1+0x5d3c], R15 ;  /* 0x005d3c0f01007387 */ /* 0x0107e80000100800 */
[----:B------:R-:W2:Y:S04]  /*f5280*/  LDL.LU R4, [R1+0x18b8] ;  /* 0x0018b80001047983 */ /* 0x000ea80000300800 */
[----:B------:R-:W4:Y:S01]  /*f5290*/  LDL.LU R16, [R1+0x18a8] ;  /* 0x0018a80001107983 */ /* 0x000f220000300800 */
[----:B---3--:R-:W-:-:S03]  /*f52a0*/  PRMT R15, R28, 0x4210, R19 ;  /* 0x000042101c0f7816 */ /* 0x008fc60000000013 */
[----:B------:R-:W3:Y:S01]  /*f52b0*/  LDL.LU R12, [R1+0x189c] ;  /* 0x00189c00010c7983 */ /* 0x000ee20000300800 */
[----:B------:R-:W-:-:S03]  /*f52c0*/  PRMT R28, R27, 0x4210, R13 ;  /* 0x000042101b1c7816 */ /* 0x000fc6000000000d */
[----:B------:R-:W3:Y:S01]  /*f52d0*/  LDL.LU R23, [R1+0x188c] ;  /* 0x00188c0001177983 */ /* 0x000ee20000300800 */
[----:B------:R-:W-:-:S03]  /*f52e0*/  PRMT R27, R14, 0x4210, R7 ;  /* 0x000042100e1b7816 */ /* 0x000fc60000000007 */
[----:B------:R-:W3:Y:S04]  /*f52f0*/  LDL.LU R6, [R1+0x1898] ;  /* 0x0018980001067983 */ /* 0x000ee80000300800 */
[----:B------:R-:W3:Y:S04]  /*f5300*/  LDL.LU R5, [R1+0x824] ;  /* 0x0008240001057983 */ /* 0x000ee80000300800 */
[----:B------:R-:W3:Y:S04]  /*f5310*/  LDL.LU R14, [R1+0x18bc] ;  /* 0x0018bc00010e7983 */ /* 0x000ee80000300800 */
[----:B0-----:R0:W-:Y:S04]  /*f5320*/  STL.64 [R1+0x55e0], R8 ;  /* 0x0055e00801007387 */ /* 0x0011e80000100a00 */
[----:B------:R1:W-:Y:S01]  /*f5330*/  STL.64 [R1+0x55c8], R10 ;  /* 0x0055c80a01007387 */ /* 0x0003e20000100a00 */
[----:B0-----:R-:W-:-:S03]  /*f5340*/  IMAD.MOV.U32 R8, RZ, RZ, R15 ;  /* 0x000000ffff087224 */ /* 0x001fc600078e000f */
[----:B------:R-:W3:Y:S01]  /*f5350*/  LDL.LU R15, [R1+0x5d3c] ;  /* 0x005d3c00010f7983 */ /* 0x000ee20000300800 */
[----:B------:R-:W-:Y:S02]  /*f5360*/  PRMT R3, R3, 0x4210, R18 ;  /* 0x0000421003037816 */ /* 0x000fe40000000012 */
[----:B------:R-:W-:Y:S01]  /*f5370*/  PRMT R29, R29, 0x4210, R17 ;  /* 0x000042101d1d7816 */ /* 0x000fe20000000011 */
[----:B-1----:R-:W-:Y:S02]  /*f5380*/  IMAD.MOV.U32 R11, RZ, RZ, R28 ;  /* 0x000000ffff0b7224 */ /* 0x002fe400078e001c */
[----:B------:R-:W-:Y:S02]  /*f5390*/  IMAD.MOV.U32 R9, RZ, RZ, R3 ;  /* 0x000000ffff097224 */ /* 0x000fe400078e0003 */
[----:B------:R-:W-:Y:S01]  /*f53a0*/  IMAD.MOV.U32 R10, RZ, RZ, R29 ;  /* 0x000000ffff0a7224 */ /* 0x000fe200078e001d */
[----:B------:R-:W-:Y:S01]  /*f53b0*/  BAR.SYNC.DEFER_BLOCKING 0x0 ;  /* 0x0000000000007b1d */ /* 0x000fe20000010000 */
[----:B------:R-:W-:-:S05]  /*f53c0*/  LOP3.LUT R20, R20, 0xffff, RZ, 0xc0, !PT ;  /* 0x0000ffff14147812 */ /* 0x000fca00078ec0ff */
[----:B------:R-:W3:Y:S04]  /*f53d0*/  LDL.LU R3, [R1+0x5d38] ;  /* 0x005d380001037983 */ /* 0x000ee80000300800 */
[----:B------:R-:W-:Y:S01]  /*f53e0*/  STSM.16.M88.4 [R0], R8 ;  /* 0x0000000800007844 */ /* 0x000fe20000000200 */
[----:B------:R-:W-:Y:S06]  /*f53f0*/  BAR.SYNC.DEFER_BLOCKING 0x0 ;  /* 0x0000000000007b1d */ /* 0x000fec0000010000 */
[----:B------:R-:W0:Y:S01]  /*f5400*/  LDS.128 R8, [R2] ;  /* 0x0000000002087984 */ /* 0x000e220000000c00 */
[----:B------:R-:W-:-:S02]  /*f5410*/  PRMT R26, R26, 0x4210, R20 ;  /* 0x000042101a1a7816 */ /* 0x000fc40000000014 */
[--C-:B------:R-:W-:Y:S01]  /*f5420*/  PRMT R25, R25, 0x4210, R21.reuse ;  /* 0x0000421019197816 */ /* 0x100fe20000000015 */
[----:B0-----:R2:W-:Y:S04]  /*f5430*/  STL.64 [R1+0x700], R8 ;  /* 0x0007000801007387 */ /* 0x0015e80000100a00 */
[----:B------:R4:W-:Y:S01]  /*f5440*/  STL.64 [R1+0x708], R10 ;  /* 0x0007080a01007387 */ /* 0x0009e20000100a00 */
[----:B--2---:R-:W-:Y:S02]  /*f5450*/  PRMT R9, R4, 0x5210, R21 ;  /* 0x0000521004097816 */ /* 0x004fe40000000015 */
[----:B----4-:R-:W-:Y:S02]  /*f5460*/  PRMT R10, R16, 0x5210, R20 ;  /* 0x00005210100a7816 */ /* 0x010fe40000000014 */
[----:B---3--:R-:W-:-:S02]  /*f5470*/  PRMT R11, R23, 0x5210, R18 ;  /* 0x00005210170b7816 */ /* 0x008fc40000000012 */
[--C-:B------:R-:W-:Y:S02]  /*f5480*/  PRMT R8, R15, 0x5210, R22.reuse ;  /* 0x000052100f087816 */ /* 0x100fe40000000016 */
[----:B------:R-:W2:Y:S04]  /*f5490*/  LDL.LU R15, [R1+0x530c] ;  /* 0x00530c00010f7983 */ /* 0x000ea80000300800 */
[----:B------:R-:W3:Y:S04]  /*f54a0*/  LDL.LU R4, [R1+0x5308] ;  /* 0x0053080001047983 */ /* 0x000ee80000300800 */
[----:B------:R-:W4:Y:S04]  /*f54b0*/  LDL.LU R16, [R1+0x52c8] ;  /* 0x0052c80001107983 */ /* 0x000f280000300800 */
[----:B------:R-:W2:Y:S04]  /*f54c0*/  LDL.LU R20, [R1+0x52c4] ;  /* 0x0052c40001147983 */ /* 0x000ea80000300800 */
[----:B------:R-:W2:Y:S04]  /*f54d0*/  LDL.LU R21, [R1+0x50b0] ;  /* 0x0050b00001157983 */ /* 0x000ea80000300800 */
[----:B------:R-:W3:Y:S01]  /*f54e0*/  LDL.LU R18, [R1+0x50ac] ;  /* 0x0050ac0001127983 */ /* 0x000ee20000300800 */
[----:B------:R-:W-:Y:S01]  /*f54f0*/  PRMT R24, R24, 0x4210, R22 ;  /* 0x0000421018187816 */ /* 0x000fe20000000016 */
[----:B------:R-:W-:Y:S01]  /*f5500*/  BAR.SYNC.DEFER_BLOCKING 0x0 ;  /* 0x0000000000007b1d */ /* 0x000fe20000010000 */
[----:B------:R-:W-:-:S02]  /*f5510*/  PRMT R6, R6, 0x5210, R17 ;  /* 0x0000521006067816 */ /* 0x000fc40000000011 */
[----:B------:R-:W-:Y:S02]  /*f5520*/  PRMT R5, R5, 0x5210, R13 ;  /* 0x0000521005057816 */ /* 0x000fe4000000000d */
[----:B------:R-:W-:Y:S01]  /*f5530*/  PRMT R12, R12, 0x5210, R19 ;  /* 0x000052100c0c7816 */ /* 0x000fe20000000013 */
[----:B------:R-:W-:Y:S02]  /*f5540*/  STSM.16.M88.4 [R0], R24 ;  /* 0x0000001800007844 */ /* 0x000fe40000000200 */
[----:B------:R-:W-:Y:S02]  /*f5550*/  IMAD.MOV.U32 R19, RZ, RZ, R5 ;  /* 0x000000ffff137224 */ /* 0x000fe400078e0005 */
[----:B------:R-:W-:Y:S01]  /*f5560*/  IMAD.MOV.U32 R17, RZ, RZ, R11 ;  /* 0x000000ffff117224 */ /* 0x000fe200078e000b */
[----:B------:R-:W-:Y:S01]  /*f5570*/  PRMT R11, R14, 0x5210, R7 ;  /* 0x000052100e0b7816 */ /* 0x000fe20000000007 */
[----:B------:R-:W-:Y:S06]  /*f5580*/  BAR.SYNC.DEFER_BLOCKING 0x0 ;  /* 0x0000000000007b1d */ /* 0x000fec0000010000 */
[----:B---3--:R0:W-:Y:S04]  /*f5590*/  STL [R1+0x5d20], R18 ;  /* 0x005d201201007387 */ /* 0x0081e80000100800 */
[----:B----4-:R1:W-:Y:S01]  /*f55a0*/  STL [R1+0x5d1c], R16 ;  /* 0x005d1c1001007387 */ /* 0x0103e20000100800 */
[----:B0-----:R-:W-:-:S02]  /*f55b0*/  IMAD.MOV.U32 R18, RZ, RZ, R6 ;  /* 0x000000ffff127224 */ /* 0x001fc400078e0006 */
[----:B-1----:R-:W-:-:S03]  /*f55c0*/  IMAD.MOV.U32 R16, RZ, RZ, R12 ;  /* 0x000000ffff107224 */ /* 0x002fc600078e000c */
[----:B------:R-:W-:Y:S04]  /*f55d0*/  STL.64 [R1+0x5d30], R18 ;  /* 0x005d301201007387 */ /* 0x000fe80000100a00 */
[----:B------:R-:W-:Y:S04]  /*f55e0*/  STL.64 [R1+0x5d28], R16 ;  /* 0x005d281001007387 */ /* 0x000fe80000100a00 */
[----:B------:R-:W0:Y:S04]  /*f55f0*/  LDS.128 R16, [R2] ;  /* 0x0000000002107984 */ /* 0x000e280000000c00 */
        /* <DEDUP_REMOVED lines=15> */
[----:B------:R-:W-:-:S05]  /*f56f0*/  LOP3.LUT R12, R4, 0xffff, RZ, 0xc0, !PT ;  /* 0x0000ffff040c7812 */ /* 0x000fca00078ec0ff */
[----:B--2---:R-:W-:Y:S02]  /*f5700*/  STSM.16.M88.4 [R0], R16 ;  /* 0x0000001000007844 */ /* 0x004fe40000000200 */
[----:B------:R-:W-:Y:S06]  /*f5710*/  BAR.SYNC.DEFER_BLOCKING 0x0 ;  /* 0x0000000000007b1d */ /* 0x000fec0000010000 */
[----:B------:R-:W0:Y:S02]  /*f5720*/  LDS.128 R16, [R2] ;  /* 0x0000000002107984 */ /* 0x000e240000000c00 */
[----:B------:R-:W-:Y:S06]  /*f5730*/  BAR.SYNC.DEFER_BLOCKING 0x0 ;  /* 0x0000000000007b1d */ /* 0x000fec0000010000 */
[----:B0-----:R0:W-:Y:S04]  /*f5740*/  STL.64 [R1+0x740], R16 ;  /* 0x0007401001007387 */ /* 0x0011e80000100a00 */
[----:B------:R1:W-:Y:S01]  /*f5750*/  STL.64 [R1+0x748], R18 ;  /* 0x0007481201007387 */ /* 0x0003e20000100a00 */
[----:B0-----:R-:W-:-:S03]  /*f5760*/  LOP3.LUT R17, R15, 0xffff, RZ, 0xc0, !PT ;  /* 0x0000ffff0f117812 */ /* 0x001fc600078ec0ff */
[----:B-1----:R-:W2:Y:S04]  /*f5770*/  LDL.LU R18, [R1+0x5d20] ;  /* 0x005d200001127983 */ /* 0x002ea80000300800 */
[----:B------:R-:W2:Y:S04]  /*f5780*/  LDL.LU R16, [R1+0x5d1c] ;  /* 0x005d1c0001107983 */ /* 0x000ea80000300800 */
[----:B------:R-:W2:Y:S04]  /*f5790*/  LDL.LU R15, [R1+0x18ec] ;  /* 0x0018ec00010f7983 */ /* 0x000ea80000300800 */
[----:B------:R-:W2:Y:S04]  /*f57a0*/  LDL.LU R4, [R1+0x18e8] ;  /* 0x0018e80001047983 */ /* 0x000ea80000300800 */
[----:B------:R-:W2:Y:S04]  /*f57b0*/  LDL.LU R22, [R1+0x18dc] ;  /* 0x0018dc0001167983 */ /* 0x000ea80000300800 */
[----:B------:R3:W-:Y:S02]  /*f57c0*/  STSM.16.M88.4 [R0], R8 ;  /* 0x0000000800007844 */ /* 0x0007e40000000200 */
[----:B---3--:R-:W-:-:S02]  /*f57d0*/  LOP3.LUT R10, R6, 0xffff, RZ, 0xc0, !PT ;  /* 0x0000ffff060a7812 */ /* 0x008fc400078ec0ff */
[----:B----4-:R-:W-:Y:S02]  /*f57e0*/  LOP3.LUT R6, R5, 0xffff, RZ, 0xc0, !PT ;  /* 0x0000ffff05067812 */ /* 0x010fe400078ec0ff */
[----:B------:R-:W-:Y:S02]  /*f57f0*/  LOP3.LUT R8, R21, 0xffff, RZ, 0xc0, !PT ;  /* 0x0000ffff15087812 */ /* 0x000fe400078ec0ff */
[----:B------:R-:W-:Y:S02]  /*f5800*/  PRMT R26, R26, 0x4210, R10 ;  /* 0x000042101a1a7816 */ /* 0x000fe4000000000a */
[----:B------:R-:W-:Y:S02]  /*f5810*/  LOP3.LUT R11, R20, 0xffff, RZ, 0xc0, !PT ;  /* 0x0000ffff140b7812 */ /* 0x000fe400078ec0ff */
[----:B------:R-:W-:Y:S02]  /*f5820*/  PRMT R24, R24, 0x4210, R8 ;  /* 0x0000421018187816 */ /* 0x000fe40000000008 */
[----:B------:R-:W-:-:S02]  /*f5830*/  PRMT R20, R28, 0x4210, R17 ;  /* 0x000042101c147816 */ /* 0x000fc40000000011 */
[----:B------:R-:W-:Y:S02]  /*f5840*/  PRMT R19, R29, 0x4210, R12 ;  /* 0x000042101d137816 */ /* 0x000fe4000000000c */
[----:B------:R-:W-:Y:S01]  /*f5850*/  PRMT R14, R14, 0x4210, R11 ;  /* 0x000042100e0e7816 */ /* 0x000fe2000000000b */
[----:B------:R-:W-:Y:S01]  /*f5860*/  BAR.SYNC.DEFER_BLOCKING 0x0 ;  /* 0x0000000000007b1d */ /* 0x000fe20000010000 */
[----:B--2---:R-:W-:-:S05]  /*f5870*/  LOP3.LUT R7, R16, 0xffff, RZ, 0xc0, !PT ;  /* 0x0000ffff10077812 */ /* 0x004fca00078ec0ff */
[----:B------:R-:W-:Y:S04]  /*f5880*/  STL [R1+0x5d18], R22 ;  /* 0x005d181601007387 */ /* 0x000fe80000100800 */
[----:B------:R-:W2:Y:S04]  /*f5890*/  LDL.LU R13, [R1+0x18cc] ;  /* 0x0018cc00010d7983 */ /* 0x000ea80000300800 */
[----:B------:R-:W3:Y:S01]  /*f58a0*/  LDL.LU R16, [R1+0x18c8] ;  /* 0x0018c80001107983 */ /* 0x000ee20000300800 */
[----:B------:R-:W-:Y:S02]  /*f58b0*/  LOP3.LUT R9, R18, 0xffff, RZ, 0xc0, !PT ;  /* 0x0000ffff12097812 */ /* 0x000fe400078ec0ff */
[----:B------:R-:W-:Y:S01]  /*f58c0*/  PRMT R18, R27, 0x4210, R7 ;  /* 0x000042101b127816 */ /* 0x000fe20000000007 */
[----:B------:R-:W4:Y:S01]  /*f58d0*/  LDL.LU R5, [R1+0x18d8] ;  /* 0x0018d80001057983 */ /* 0x000f220000300800 */
[----:B------:R-:W-:-:S02]  /*f58e0*/  PRMT R27, R23, 0x4210, R6 ;  /* 0x00004210171b7816 */ /* 0x000fc40000000006 */
[----:B------:R-:W-:-:S03]  /*f58f0*/  PRMT R25, R25, 0x4210, R9 ;  /* 0x0000421019197816 */ /* 0x000fc60000000009 */
[----:B------:R-:W-:Y:S04]  /*f5900*/  STL.64 [R1+0x5d10], R26 ;  /* 0x005d101a01007387 */ /* 0x000fe80000100a00 */
[----:B------:R0:W-:Y:S02]  /*f5910*/  STL.64 [R1+0x5d08], R24 ;  /* 0x005d081801007387 */ /* 0x0001e40000100a00 */
[----:B0-----:R-:W-:Y:S02]  /*f5920*/  IMAD.MOV.U32 R24, RZ, RZ, R20 ;  /* 0x000000ffff187224 */ /* 0x001fe400078e0014 */
[----:B------:R-:W0:Y:S01]  /*f5930*/  LDS.128 R20, [R2] ;  /* 0x0000000002147984 */ /* 0x000e220000000c00 */
[----:B------:R-:W-:Y:S02]  /*f5940*/  IMAD.MOV.U32 R25, RZ, RZ, R19 ;  /* 0x000000ffff197224 */ /* 0x000fe400078e0013 */
[----:B------:R-:W-:-:S02]  /*f5950*/  IMAD.MOV.U32 R26, RZ, RZ, R18 ;  /* 0x000000ffff1a7224 */ /* 0x000fc400078e0012 */
[----:B------:R-:W-:Y:S01]  /*f5960*/  IMAD.MOV.U32 R27, RZ, RZ, R14 ;  /* 0x000000ffff1b7224 */ /* 0x000fe200078e000e */
[----:B------:R-:W-:Y:S06]  /*f5970*/  BAR.SYNC.DEFER_BLOCKING 0x0 ;  /* 0x0000000000007b1d */ /* 0x000fec0000010000 */
[----:B------:R-:W-:Y:S02]  /*f5980*/  STSM.16.M88.4 [R0], R24 ;  /* 0x0000001800007844 */ /* 0x000fe40000000200 */
[----:B------:R-:W-:Y:S06]  /*f5990*/  BAR.SYNC.DEFER_BLOCKING 0x0 ;  /* 0x0000000000007b1d */ /* 0x000fec0000010000 */
[----:B------:R-:W1:Y:S04]  /*f59a0*/  LDS.128 R24, [R2] ;  /* 0x0000000002187984 */ /* 0x000e680000000c00 */
[----:B0-----:R-:W-:Y:S04]  /*f59b0*/  STL.64 [R1+0x770], R20 ;  /* 0x0007701401007387 */ /* 0x001fe80000100a00 */
[----:B------:R0:W-:Y:S01]  /*f59c0*/  STL.64 [R1+0x778], R22 ;  /* 0x0007781601007387 */ /* 0x0001e20000100a00 */
[----:B------:R-:W-:-:S02]  /*f59d0*/  PRMT R8, R15, 0x5210, R8 ;  /* 0x000052100f087816 */ /* 0x000fc40000000008 */
[----:B------:R-:W-:Y:S01]  /*f59e0*/  PRMT R9, R4, 0x5210, R9 ;  /* 0x0000521004097816 */ /* 0x000fe20000000009 */
[----:B0-----:R-:W4:Y:S04]  /*f59f0*/  LDL.LU R22, [R1+0x5d18] ;  /* 0x005d180001167983 */ /* 0x001f280000300800 */
[----:B------:R-:W4:Y:S04]  /*f5a00*/  LDL.LU R23, [R1+0x82c] ;  /* 0x00082c0001177983 */ /* 0x000f280000300800 */
[----:B------:R-:W4:Y:S04]  /*f5a10*/  LDL.LU R14, [R1+0x828] ;  /* 0x00082800010e7983 */ /* 0x000f280000300800 */
[----:B-1----:R-:W-:Y:S04]  /*f5a20*/  STL.64 [R1+0x730], R24 ;  /* 0x0007301801007387 */ /* 0x002fe80000100a00 */
[----:B------:R0:W-:Y:S04]  /*f5a30*/  STL.64 [R1+0x738], R26 ;  /* 0x0007381a01007387 */ /* 0x0001e80000100a00 */
[----:B0-----:R-:W4:Y:S04]  /*f5a40*/  LDL.LU.64 R26, [R1+0x5d10] ;  /* 0x005d1000011a7983 */ /* 0x001f280000300a00 */
[----:B------:R-:W4:Y:S04]  /*f5a50*/  LDL.LU.64 R24, [R1+0x5d08] ;  /* 0x005d080001187983 */ /* 0x000f280000300a00 */
[----:B------:R-:W4:Y:S04]  /*f5a60*/  LDL.LU R15, [R1+0x5320] ;  /* 0x00532000010f7983 */ /* 0x000f280000300800 */
[----:B------:R-:W4:Y:S01]  /*f5a70*/  LDL.LU R4, [R1+0x531c] ;  /* 0x00531c0001047983 */ /* 0x000f220000300800 */
[----:B------:R-:W-:Y:S01]  /*f5a80*/  BAR.SYNC.DEFER_BLOCKING 0x0 ;  /* 0x0000000000007b1d */ /* 0x000fe20000010000 */
[----:B--2---:R-:W-:-:S05]  /*f5a90*/  PRMT R13, R13, 0x5210, R17 ;  /* 0x000052100d0d7816 */ /* 0x004fca0000000011 */
[----:B------:R-:W2:Y:S01]  /*f5aa0*/  LDL.LU R17, [R1+0x52dc] ;  /* 0x0052dc0001117983 */ /* 0x000ea20000300800 */
[----:B---3--:R-:W-:-:S03]  /*f5ab0*/  PRMT R12, R16, 0x5210, R12 ;  /* 0x00005210100c7816 */ /* 0x008fc6000000000c */
[----:B------:R-:W2:Y:S01]  /*f5ac0*/  LDL.LU R16, [R1+0x52d8] ;  /* 0x0052d80001107983 */ /* 0x000ea20000300800 */
[----:B----4-:R-:W-:-:S03]  /*f5ad0*/  PRMT R18, R5, 0x5210, R7 ;  /* 0x0000521005127816 */ /* 0x010fc60000000007 */
[----:B------:R0:W-:Y:S04]  /*f5ae0*/  STSM.16.M88.4 [R0], R24 ;  /* 0x0000001800007844 */ /* 0x0001e80000000200 */
[----:B--2---:R1:W-:Y:S04]  /*f5af0*/  STL.64 [R1+0x5cf0], R16 ;  /* 0x005cf01001007387 */ /* 0x0043e80000100a00 */
[----:B------:R-:W2:Y:S04]  /*f5b00*/  LDL.LU R28, [R1+0x50d0] ;  /* 0x0050d000011c7983 */ /* 0x000ea80000300800 */
[----:B0-----:R-:W3:Y:S04]  /*f5b10*/  LDL.LU R27, [R1+0x50cc] ;  /* 0x0050cc00011b7983 */ /* 0x001ee80000300800 */
[----:B------:R-:W4:Y:S04]  /*f5b20*/  LDL.LU R7, [R1+0x5058] ;  /* 0x0050580001077983 */ /* 0x000f280000300800 */
[----:B------:R-:W3:Y:S04]  /*f5b30*/  LDL.LU R26, [R1+0x5054] ;  /* 0x00505400011a7983 */ /* 0x000ee80000300800 */
[----:B------:R-:W2:Y:S01]  /*f5b40*/  LDL.LU R25, [R1+0x53e8] ;  /* 0x0053e80001197983 */ /* 0x000ea20000300800 */
[----:B-1----:R-:W-:Y:S01]  /*f5b50*/  IMAD.MOV.U32 R16, RZ, RZ, R13 ;  /* 0x000000ffff107224 */ /* 0x002fe200078e000d */
[----:B------:R-:W-:Y:S01]  /*f5b60*/  PRMT R19, R23, 0x5210, R11 ;  /* 0x0000521017137816 */ /* 0x000fe2000000000b */
[----:B------:R-:W-:Y:S01]  /*f5b70*/  IMAD.MOV.U32 R17, RZ, RZ, R12 ;  /* 0x000000ffff117224 */ /* 0x000fe200078e000c */
[----:B------:R-:W-:Y:S01]  /*f5b80*/  BAR.SYNC.DEFER_BLOCKING 0x0 ;  /* 0x0000000000007b1d */ /* 0x000fe20000010000 */
[----:B------:R-:W-:-:S02]  /*f5b90*/  PRMT R10, R22, 0x5210, R10 ;  /* 0x00005210160a7816 */ /* 0x000fc4000000000a */
[----:B------:R-:W-:Y:S02]  /*f5ba0*/  PRMT R11, R14, 0x5210, R6 ;  /* 0x000052100e0b7816 */ /* 0x000fe40000000006 */
[----:B------:R-:W-:Y:S01]  /*f5bb0*/  LOP3.LUT R6, R15, 0xffff, RZ, 0xc0, !PT ;  /* 0x0000ffff0f067812 */ /* 0x000fe200078ec0ff */
[----:B---3--:R-:W-:Y:S04]  /*f5bc0*/  STL.64 [R1+0x5d00], R26 ;  /* 0x005d001a01007387 */ /* 0x008fe80000100a00 */
[----:B--2---:R-:W-:Y:S04]  /*f5bd0*/  STL [R1+0x5cf8], R25 ;  /* 0x005cf81901007387 */ /* 0x004fe80000100800 */
[----:B------:R-:W0:Y:S01]  /*f5be0*/  LDS.128 R24, [R2] ;  /* 0x0000000002187984 */ /* 0x000e220000000c00 */
[----:B------:R-:W-:Y:S06]  /*f5bf0*/  BAR.SYNC.DEFER_BLOCKING 0x0 ;  /* 0x0000000000007b1d */ /* 0x000fec0000010000 */
[----:B------:R-:W2:Y:S04]  /*f5c00*/  LDL.LU R22, [R1+0x53e0] ;  /* 0x0053e00001167983 */ /* 0x000ea80000300800 */
[----:B------:R-:W3:Y:S04]  /*f5c10*/  LDL.LU R12, [R1+0x53e4] ;  /* 0x0053e400010c7983 */ /* 0x000ee80000300800 */
[----:B------:R-:W3:Y:S04]  /*f5c20*/  LDL.LU R13, [R1+0x53d8] ;  /* 0x0053d800010d7983 */ /* 0x000ee80000300800 */
[----:B------:R-:W3:Y:S04]  /*f5c30*/  LDL.LU R5, [R1+0x53d0] ;  /* 0x0053d00001057983 */ /* 0x000ee80000300800 */
[----:B------:R-:W-:Y:S01]  /*f5c40*/  STSM.16.M88.4 [R0], R16 ;  /* 0x0000001000007844 */ /* 0x000fe20000000200 */
[----:B------:R-:W-:Y:S06]  /*f5c50*/  BAR.SYNC.DEFER_BLOCKING 0x0 ;  /* 0x0000000000007b1d */ /* 0x000fec0000010000 */
[----:B------:R-:W1:Y:S04]  /*f5c60*/  LDS.128 R16, [R2] ;  /* 0x0000000002107984 */ /* 0x000e680000000c00 */
[----:B0-----:R-:W-:Y:S04]  /*f5c70*/  STL.64 [R1+0x790], R24 ;  /* 0x0007901801007387 */ /* 0x001fe80000100a00 */
[----:B------:R0:W-:Y:S01]  /*f5c80*/  STL.64 [R1+0x798], R26 ;  /* 0x0007981a01007387 */ /* 0x0001e20000100a00 */
[----:B------:R-:W-:Y:S06]  /*f5c90*/  BAR.SYNC.DEFER_BLOCKING 0x0 ;  /* 0x0000000000007b1d */ /* 0x000fec0000010000 */
[----:B0-----:R-:W2:Y:S04]  /*f5ca0*/  LDL.LU.64 R26, [R1+0x5d00] ;  /* 0x005d0000011a7983 */ /* 0x001ea80000300a00 */
[----:B------:R-:W3:Y:S04]  /*f5cb0*/  LDL.LU R25, [R1+0x5cf8] ;  /* 0x005cf80001197983 */ /* 0x000ee80000300800 */
[----:B------:R-:W3:Y:S04]  /*f5cc0*/  LDL.LU R29, [R1+0x53cc] ;  /* 0x0053cc00011d7983 */ /* 0x000ee80000300800 */
[----:B------:R-:W3:Y:S04]  /*f5cd0*/  LDL.LU R24, [R1+0x1a2c] ;  /* 0x001a2c0001187983 */ /* 0x000ee80000300800 */
[----:B------:R-:W3:Y:S04]  /*f5ce0*/  LDL.LU R23, [R1+0x53d4] ;  /* 0x0053d40001177983 */ /* 0x000ee80000300800 */
[----:B-1----:R0:W-:Y:S04]  /*f5cf0*/  STL.64 [R1+0x780], R16 ;  /* 0x0007801001007387 */ /* 0x0021e80000100a00 */
[----:B------:R1:W-:Y:S04]  /*f5d00*/  STL.64 [R1+0x788], R18 ;  /* 0x0007881201007387 */ /* 0x0003e80000100a00 */
[----:B0-----:R-:W3:Y:S04]  /*f5d10*/  LDL.LU.64 R16, [R1+0x5cf0] ;  /* 0x005cf00001107983 */ /* 0x001ee80000300a00 */
[----:B------:R-:W3:Y:S04]  /*f5d20*/  LDL.LU R15, [R1+0x192c] ;  /* 0x00192c00010f7983 */ /* 0x000ee80000300800 */
[----:B------:R-:W3:Y:S01]  /*f5d30*/  LDL.LU R14, [R1+0x1928] ;  /* 0x00192800010e7983 */ /* 0x000ee20000300800 */
[----:B-1----:R-:W-:-:S03]  /*f5d40*/  LOP3.LUT R19, R4, 0xffff, RZ, 0xc0, !PT ;  /* 0x0000ffff04137812 */ /* 0x002fc600078ec0ff */
[----:B------:R0:W-:Y:S02]  /*f5d50*/  STSM.16.M88.4 [R0], R8 ;  /* 0x0000000800007844 */ /* 0x0001e40000000200 */
[----:B0-----:R-:W-:Y:S02]  /*f5d60*/  LOP3.LUT R8, R28, 0xffff, RZ, 0xc0, !PT ;  /* 0x0000ffff1c087812 */ /* 0x001fe400078ec0ff */
[----:B----4-:R-:W-:Y:S01]  /*f5d70*/  LOP3.LUT R7, R7, 0xffff, RZ, 0xc0, !PT ;  /* 0x0000ffff07077812 */ /* 0x010fe200078ec0ff */
[----:B------:R-:W-:Y:S01]  /*f5d80*/  BAR.SYNC.DEFER_BLOCKING 0x0 ;  /* 0x0000000000007b1d */ /* 0x000fe20000010000 */
[----:B--2---:R-:W-:Y:S02]  /*f5d90*/  LOP3.LUT R11, R26, 0xffff, RZ, 0xc0, !PT ;  /* 0x0000ffff1a0b7812 */ /* 0x004fe400078ec0ff */
[----:B------:R-:W-:Y:S02]  /*f5da0*/  LOP3.LUT R9, R27, 0xffff, RZ, 0xc0, !PT ;  /* 0x0000ffff1b097812 */ /* 0x000fe400078ec0ff */
[----:B---3--:R-:W-:-:S02]  /*f5db0*/  PRMT R20, R25, 0x4210, R8 ;  /* 0x0000421019147816 */ /* 0x008fc40000000008 */
[----:B------:R-:W-:Y:S02]  /*f5dc0*/  LOP3.LUT R18, R17, 0xffff, RZ, 0xc0, !PT ;  /* 0x0000ffff11127812 */ /* 0x000fe400078ec0ff */
[----:B------:R-:W-:Y:S01]  /*f5dd0*/  LOP3.LUT R17, R16, 0xffff, RZ, 0xc0, !PT ;  /* 0x0000ffff10117812 */ /* 0x000fe200078ec0ff */
[----:B------:R0:W-:Y:S04]  /*f5de0*/  STL.64 [R1+0x5cd8], R14 ;  /* 0x005cd80e01007387 */ /* 0x0001e80000100a00 */
[----:B------:R-:W2:Y:S04]  /*f5df0*/  LDL.LU R4, [R1+0x190c] ;  /* 0x00190c0001047983 */ /* 0x000ea80000300800 */
[----:B------:R-:W3:Y:S04]  /*f5e00*/  LDL.LU R16, [R1+0x1908] ;  /* 0x0019080001107983 */ /* 0x000ee80000300800 */
[----:B------:R-:W4:Y:S04]  /*f5e10*/  LDL.LU R25, [R1+0x18f8] ;  /* 0x0018f80001197983 */ /* 0x000f280000300800 */
[----:B------:R-:W2:Y:S04]  /*f5e20*/  LDL.LU R26, [R1+0x18fc] ;  /* 0x0018fc00011a7983 */ /* 0x000ea80000300800 */
[----:B------:R-:W2:Y:S01]  /*f5e30*/  LDL.LU R27, [R1+0x834] ;  /* 0x00083400011b7983 */ /* 0x000ea20000300800 */
[----:B0-----:R-:W-:-:S02]  /*f5e40*/  PRMT R15, R24, 0x4210, R17 ;  /* 0x00004210180f7816 */ /* 0x001fc40000000011 */
[----:B------:R-:W-:Y:S02]  /*f5e50*/  PRMT R21, R22, 0x4210, R9 ;  /* 0x0000421016157816 */ /* 0x000fe40000000009 */
[----:B------:R-:W-:Y:S02]  /*f5e60*/  PRMT R22, R12, 0x4210, R7 ;  /* 0x000042100c167816 */ /* 0x000fe40000000007 */
[----:B------:R-:W-:Y:S02]  /*f5e70*/  PRMT R12, R13, 0x4210, R6 ;  /* 0x000042100d0c7816 */ /* 0x000fe40000000006 */
[----:B------:R-:W-:Y:S02]  /*f5e80*/  PRMT R13, R5, 0x4210, R19 ;  /* 0x00004210050d7816 */ /* 0x000fe40000000013 */
[----:B------:R-:W-:Y:S01]  /*f5e90*/  PRMT R14, R29, 0x4210, R18 ;  /* 0x000042101d0e7816 */ /* 0x000fe20000000012 */
[----:B--2---:R-:W-:Y:S04]  /*f5ea0*/  STL.64 [R1+0x5ce8], R26 ;  /* 0x005ce81a01007387 */ /* 0x004fe80000100a00 */
[----:B----4-:R-:W-:Y:S04]  /*f5eb0*/  STL [R1+0x5ce0], R25 ;  /* 0x005ce01901007387 */ /* 0x010fe80000100800 */
[----:B------:R-:W0:Y:S01]  /*f5ec0*/  LDS.128 R24, [R2] ;  /* 0x0000000002187984 */ /* 0x000e220000000c00 */
[----:B------:R-:W-:Y:S06]  /*f5ed0*/  BAR.SYNC.DEFER_BLOCKING 0x0 ;  /* 0x0000000000007b1d */ /* 0x000fec0000010000 */
[----:B------:R-:W2:Y:S04]  /*f5ee0*/  LDL.LU R5, [R1+0x830] ;  /* 0x0008300001057983 */ /* 0x000ea80000300800 */
[----:B------:R-:W-:Y:S01]  /*f5ef0*/  STSM.16.M88.4 [R0], R12 ;  /* 0x0000000c00007844 */ /* 0x000fe20000000200 */
[----:B------:R-:W-:Y:S06]  /*f5f00*/  BAR.SYNC.DEFER_BLOCKING 0x0 ;  /* 0x0000000000007b1d */ /* 0x000fec0000010000 */
[----:B------:R-:W1:Y:S04]  /*f5f10*/  LDS.128 R12, [R2] ;  /* 0x00000000020c7984 */ /* 0x000e680000000c00 */
[----:B0-----:R-:W-:Y:S04]  /*f5f20*/  STL.64 [R1+0x7b0], R24 ;  /* 0x0007b01801007387 */ /* 0x001fe80000100a00 */
[----:B------:R0:W-:Y:S04]  /*f5f30*/  STL.64 [R1+0x7b8], R26 ;  /* 0x0007b81a01007387 */ /* 0x0001e80000100a00 */
[----:B0-----:R-:W4:Y:S04]  /*f5f40*/  LDL.LU.64 R26, [R1+0x5ce8] ;  /* 0x005ce800011a7983 */ /* 0x001f280000300a00 */
[----:B------:R-:W2:Y:S04]  /*f5f50*/  LDL.LU R25, [R1+0x5ce0] ;  /* 0x005ce00001197983 */ /* 0x000ea80000300800 */
[----:B-1----:R-:W-:Y:S04]  /*f5f60*/  STL.64 [R1+0x720], R12 ;  /* 0x0007200c01007387 */ /* 0x002fe80000100a00 */
[----:B------:R0:W-:Y:S04]  /*f5f70*/  STL.64 [R1+0x728], R14 ;  /* 0x0007280e01007387 */ /* 0x0001e80000100a00 */
[----:B0-----:R-:W4:Y:S01]  /*f5f80*/  LDL.LU.64 R14, [R1+0x5cd8] ;  /* 0x005cd800010e7983 */ /* 0x001f220000300a00 */
[----:B------:R-:W-:Y:S01]  /*f5f90*/  PRMT R23, R23, 0x4210, R11 ;  /* 0x0000421017177816 */ /* 0x000fe2000000000b */
[----:B------:R-:W-:Y:S01]  /*f5fa0*/  BAR.SYNC.DEFER_BLOCKING 0x0 ;  /* 0x0000000000007b1d */ /* 0x000fe20000010000 */
[----:B------:R-:W-:-:S02]  /*f5fb0*/  PRMT R10, R4, 0x5210, R7 ;  /* 0x00005210040a7816 */ /* 0x000fc40000000007 */
[----:B---3--:R-:W-:-:S03]  /*f5fc0*/  PRMT R24, R16, 0x5210, R6 ;  /* 0x0000521010187816 */ /* 0x008fc60000000006 */
[----:B------:R0:W-:Y:S02]  /*f5fd0*/  STSM.16.M88.4 [R0], R20 ;  /* 0x0000001400007844 */ /* 0x0001e40000000200 */
[----:B------:R-:W-:Y:S01]  /*f5fe0*/  BAR.SYNC.DEFER_BLOCKING 0x0 ;  /* 0x0000000000007b1d */ /* 0x000fe20000010000 */
[----:B----4-:R-:W-:-:S05]  /*f5ff0*/  PRMT R8, R15, 0x5210, R8 ;  /* 0x000052100f087816 */ /* 0x010fca0000000008 */
[----:B------:R-:W3:Y:S04]  /*f6000*/  LDL.LU R15, [R1+0x5328] ;  /* 0x00532800010f7983 */ /* 0x000ee80000300800 */
[----:B0-----:R-:W4:Y:S04]  /*f6010*/  LDL.LU R22, [R1+0x5324] ;  /* 0x0053240001167983 */ /* 0x001f280000300800 */
[----:B------:R-:W4:Y:S04]  /*f6020*/  LDL.LU R4, [R1+0x52ec] ;  /* 0x0052ec0001047983 */ /* 0x000f280000300800 */
[----:B------:R-:W4:Y:S01]  /*f6030*/  LDL.LU R23, [R1+0x52e8] ;  /* 0x0052e80001177983 */ /* 0x000f220000300800 */
[----:B------:R-:W-:-:S03]  /*f6040*/  PRMT R9, R14, 0x5210, R9 ;  /* 0x000052100e097816 */ /* 0x000fc60000000009 */
[----:B------:R-:W4:Y:S04]  /*f6050*/  LDL.LU R7, [R1+0x50e0] ;  /* 0x0050e00001077983 */ /* 0x000f280000300800 */
[----:B------:R-:W4:Y:S04]  /*f6060*/  LDL.LU R6, [R1+0x50dc] ;  /* 0x0050dc0001067983 */ /* 0x000f280000300800 */
[----:B------:R-:W4:Y:S04]  /*f6070*/  LDL.LU R12, [R1+0x507c] ;  /* 0x00507c00010c7983 */ /* 0x000f280000300800 */
[----:B------:R-:W4:Y:S04]  /*f6080*/  LDL.LU R13, [R1+0x5078] ;  /* 0x00507800010d7983 */ /* 0x000f280000300800 */
[----:B------:R-:W3:Y:S01]  /*f6090*/  LDL.LU R14, [R1+0x5410] ;  /* 0x00541000010e7983 */ /* 0x000ee20000300800 */
[----:B--2---:R-:W-:-:S02]  /*f60a0*/  PRMT R25, R25, 0x5210, R19 ;  /* 0x0000521019197816 */ /* 0x004fc40000000013 */
[----:B------:R-:W-:Y:S02]  /*f60b0*/  PRMT R26, R26, 0x5210, R18 ;  /* 0x000052101a1a7816 */ /* 0x000fe40000000012 */
[----:B------:R-:W-:Y:S02]  /*f60c0*/  PRMT R27, R27, 0x5210, R17 ;  /* 0x000052101b1b7816 */ /* 0x000fe40000000011 */
[----:B------:R-:W-:Y:S01]  /*f60d0*/  PRMT R11, R5, 0x5210, R11 ;  /* 0x00005210050b7816 */ /* 0x000fe2000000000b */
[----:B---3--:R-:W-:Y:S04]  /*f60e0*/  STL.64 [R1+0x5cd0], R14 ;  /* 0x005cd00e01007387 */ /* 0x008fe80000100a00 */
[----:B----4-:R-:W-:Y:S04]  /*f60f0*/  STL.64 [R1+0x5cc8], R12 ;  /* 0x005cc80c01007387 */ /* 0x010fe80000100a00 */
[----:B------:R-:W0:Y:S01]  /*f6100*/  LDS.128 R12, [R2] ;  /* 0x00000000020c7984 */ /* 0x000e220000000c00 */
[----:B------:R-:W-:Y:S06]  /*f6110*/  BAR.SYNC.DEFER_BLOCKING 0x0 ;  /* 0x0000000000007b1d */ /* 0x000fec0000010000 */
[----:B------:R-:W2:Y:S04]  /*f6120*/  LDL.LU R16, [R1+0x540c] ;  /* 0x00540c0001107983 */ /* 0x000ea80000300800 */
[----:B------:R-:W3:Y:S04]  /*f6130*/  LDL.LU R5, [R1+0x5400] ;  /* 0x0054000001057983 */ /* 0x000ee80000300800 */
[----:B------:R1:W-:Y:S04]  /*f6140*/  STSM.16.M88.4 [R0], R24 ;  /* 0x0000001800007844 */ /* 0x0003e80000000200 */
[----:B0-----:R-:W-:Y:S04]  /*f6150*/  STL.64 [R1+0x7e0], R12 ;  /* 0x0007e00c01007387 */ /* 0x001fe80000100a00 */
[----:B------:R-:W-:Y:S01]  /*f6160*/  STL.64 [R1+0x7e8], R14 ;  /* 0x0007e80e01007387 */ /* 0x000fe20000100a00 */
[----:B------:R-:W-:Y:S06]  /*f6170*/  BAR.SYNC.DEFER_BLOCKING 0x0 ;  /* 0x0000000000007b1d */ /* 0x000fec0000010000 */
[----:B------:R-:W4:Y:S04]  /*f6180*/  LDL.LU R21, [R1+0x5404] ;  /* 0x0054040001157983 */ /* 0x000f280000300800 */
[----:B------:R-:W4:Y:S04]  /*f6190*/  LDL.LU R28, [R1+0x53f8] ;  /* 0x0053f800011c7983 */ /* 0x000f280000300800 */
[----:B-1----:R-:W4:Y:S04]  /*f61a0*/  LDL.LU R26, [R1+0x53f0] ;  /* 0x0053f000011a7983 */ /* 0x002f280000300800 */
[----:B------:R-:W4:Y:S04]  /*f61b0*/  LDL.LU R27, [R1+0x1a38] ;  /* 0x001a3800011b7983 */ /* 0x000f280000300800 */
[----:B------:R-:W0:Y:S04]  /*f61c0*/  LDS.128 R12, [R2] ;  /* 0x00000000020c7984 */ /* 0x000e280000000c00 */
[----:B------:R-:W4:Y:S01]  /*f61d0*/  LDL.LU R29, [R1+0x53fc] ;  /* 0x0053fc00011d7983 */ /* 0x000f220000300800 */
[----:B------:R-:W-:Y:S01]  /*f61e0*/  LOP3.LUT R18, R4, 0xffff, RZ, 0xc0, !PT ;  /* 0x0000ffff04127812 */ /* 0x000fe200078ec0ff */
[----:B------:R-:W-:Y:S06]  /*f61f0*/  BAR.SYNC.DEFER_BLOCKING 0x0 ;  /* 0x0000000000007b1d */ /* 0x000fec0000010000 */
[----:B0-----:R-:W-:Y:S04]  /*f6200*/  STL.64 [R1+0x7d0], R12 ;  /* 0x0007d00c01007387 */ /* 0x001fe80000100a00 */
[----:B------:R0:W-:Y:S04]  /*f6210*/  STL.64 [R1+0x7d8], R14 ;  /* 0x0007d80e01007387 */ /* 0x0001e80000100a00 */
[----:B0-----:R-:W2:Y:S04]  /*f6220*/  LDL.LU.64 R14, [R1+0x5cd0] ;  /* 0x005cd000010e7983 */ /* 0x001ea80000300a00 */
[----:B------:R-:W3:Y:S01]  /*f6230*/  LDL.LU.64 R12, [R1+0x5cc8] ;  /* 0x005cc800010c7983 */ /* 0x000ee20000300a00 */
[----:B--2---:R-:W-:-:S03]  /*f6240*/  LOP3.LUT R20, R15, 0xffff, RZ, 0xc0, !PT ;  /* 0x0000ffff0f147812 */ /* 0x004fc600078ec0ff */
[----:B------:R-:W2:Y:S01]  /*f6250*/  LDL.LU R15, [R1+0x195c] ;  /* 0x00195c00010f7983 */ /* 0x000ea20000300800 */
[----:B------:R-:W-:-:S03]  /*f6260*/  LOP3.LUT R6, R6, 0xffff, RZ, 0xc0, !PT ;  /* 0x0000ffff06067812 */ /* 0x000fc600078ec0ff */
[----:B--2---:R-:W-:Y:S04]  /*f6270*/  STL [R1+0x5ca8], R15 ;  /* 0x005ca80f01007387 */ /* 0x004fe80000100800 */
[----:B------:R-:W2:Y:S04]  /*f6280*/  LDL.LU R4, [R1+0x1958] ;  /* 0x0019580001047983 */ /* 0x000ea80000300800 */
[----:B------:R-:W4:Y:S04]  /*f6290*/  LDL.LU R24, [R1+0x1948] ;  /* 0x0019480001187983 */ /* 0x000f280000300800 */
[----:B------:R-:W4:Y:S01]  /*f62a0*/  LDL.LU R25, [R1+0x193c] ;  /* 0x00193c0001197983 */ /* 0x000f220000300800 */
[----:B------:R-:W-:-:S03]  /*f62b0*/  LOP3.LUT R7, R7, 0xffff, RZ, 0xc0, !PT ;  /* 0x0000ffff07077812 */ /* 0x000fc600078ec0ff */
[----:B------:R3:W-:Y:S01]  /*f62c0*/  STSM.16.M88.4 [R0], R8 ;  /* 0x0000000800007844 */ /* 0x0007e20000000200 */
[----:B------:R-:W-:Y:S02]  /*f62d0*/  LOP3.LUT R19, R22, 0xffff, RZ, 0xc0, !PT ;  /* 0x0000ffff16137812 */ /* 0x000fe400078ec0ff */
[----:B------:R-:W-:Y:S02]  /*f62e0*/  LOP3.LUT R17, R23, 0xffff, RZ, 0xc0, !PT ;  /* 0x0000ffff17117812 */ /* 0x000fe400078ec0ff */
[----:B---3--:R-:W-:Y:S02]  /*f62f0*/  LOP3.LUT R10, R12, 0xffff, RZ, 0xc0, !PT ;  /* 0x0000ffff0c0a7812 */ /* 0x008fe400078ec0ff */
[----:B------:R-:W-:Y:S02]  /*f6300*/  LOP3.LUT R11, R13, 0xffff, RZ, 0xc0, !PT ;  /* 0x0000ffff0d0b7812 */ /* 0x000fe400078ec0ff */
[----:B------:R-:W-:Y:S02]  /*f6310*/  PRMT R13, R16, 0x4210, R6 ;  /* 0x00004210100d7816 */ /* 0x000fe40000000006 */
[----:B------:R-:W-:-:S02]  /*f6320*/  PRMT R12, R14, 0x4210, R7 ;  /* 0x000042100e0c7816 */ /* 0x000fc40000000007 */
[----:B------:R-:W-:Y:S01]  /*f6330*/  PRMT R14, R5, 0x4210, R10 ;  /* 0x00004210050e7816 */ /* 0x000fe2000000000a */
[----:B----4-:R0:W-:Y:S04]  /*f6340*/  STL.64 [R1+0x5cb0], R24 ;  /* 0x005cb01801007387 */ /* 0x0101e80000100a00 */
[----:B------:R-:W3:Y:S04]  /*f6350*/  LDL.LU R16, [R1+0x1938] ;  /* 0x0019380001107983 */ /* 0x000ee80000300800 */
[----:B------:R-:W4:Y:S04]  /*f6360*/  LDL.LU R22, [R1+0x194c] ;  /* 0x00194c0001167983 */ /* 0x000f280000300800 */
[----:B------:R-:W4:Y:S04]  /*f6370*/  LDL.LU R23, [R1+0x83c] ;  /* 0x00083c0001177983 */ /* 0x000f280000300800 */
[----:B------:R-:W2:Y:S04]  /*f6380*/  LDL.LU R5, [R1+0x838] ;  /* 0x0008380001057983 */ /* 0x000ea80000300800 */
[----:B------:R-:W-:Y:S01]  /*f6390*/  STL.64 [R1+0x5cc0], R6 ;  /* 0x005cc00601007387 */ /* 0x000fe20000100a00 */
[----:B0-----:R-:W-:-:S02]  /*f63a0*/  PRMT R24, R21, 0x4210, R20 ;  /* 0x0000421015187816 */ /* 0x001fc40000000014 */
[----:B------:R-:W-:Y:S02]  /*f63b0*/  PRMT R25, R28, 0x4210, R19 ;  /* 0x000042101c197816 */ /* 0x000fe40000000013 */
[----:B------:R-:W-:Y:S02]  /*f63c0*/  PRMT R26, R26, 0x4210, R18 ;  /* 0x000042101a1a7816 */ /* 0x000fe40000000012 */
[----:B------:R-:W-:Y:S01]  /*f63d0*/  PRMT R27, R27, 0x4210, R17 ;  /* 0x000042101b1b7816 */ /* 0x000fe20000000011 */
[----:B------:R-:W-:Y:S01]  /*f63e0*/  BAR.SYNC.DEFER_BLOCKING 0x0 ;  /* 0x0000000000007b1d */ /* 0x000fe20000010000 */
[----:B------:R-:W-:-:S05]  /*f63f0*/  PRMT R15, R29, 0x4210, R11 ;  /* 0x000042101d0f7816 */ /* 0x000fca000000000b */
[----:B--2---:R-:W-:Y:S04]  /*f6400*/  STL.64 [R1+0x5cb8], R4 ;  /* 0x005cb80401007387 */ /* 0x004fe80000100a00 */
[----:B------:R-:W0:Y:S01]  /*f6410*/  LDS.128 R4, [R2] ;  /* 0x0000000002047984 */ /* 0x000e220000000c00 */
[----:B------:R-:W-:Y:S06]  /*f6420*/  BAR.SYNC.DEFER_BLOCKING 0x0 ;  /* 0x0000000000007b1d */ /* 0x000fec0000010000 */
[----:B------:R-:W-:Y:S02]  /*f6430*/  STSM.16.M88.4 [R0], R24 ;  /* 0x0000001800007844 */ /* 0x000fe40000000200 */
[----:B------:R-:W-:Y:S06]  /*f6440*/  BAR.SYNC.DEFER_BLOCKING 0x0 ;  /* 0x0000000000007b1d */ /* 0x000fec0000010000 */
[----:B------:R-:W1:Y:S02]  /*f6450*/  LDS.128 R24, [R2] ;  /* 0x0000000002187984 */ /* 0x000e640000000c00 */
[----:B------:R-:W-:Y:S06]  /*f6460*/  BAR.SYNC.DEFER_BLOCKING 0x0 ;  /* 0x0000000000007b1d */ /* 0x000fec0000010000 */
[----:B0-----:R-:W-:Y:S04]  /*f6470*/  STL.64 [R1+0x7c0], R4 ;  /* 0x0007c00401007387 */ /* 0x001fe80000100a00 */
[----:B------:R0:W-:Y:S04]  /*f6480*/  STL.64 [R1+0x7c8], R6 ;  /* 0x0007c80601007387 */ /* 0x0001e80000100a00 */
[----:B0-----:R-:W2:Y:S04]  /*f6490*/  LDL.LU.64 R6, [R1+0x5cc0] ;  /* 0x005cc00001067983 */ /* 0x001ea80000300a00 */
[----:B------:R-:W2:Y:S04]  /*f64a0*/  LDL.LU.64 R4, [R1+0x5cb8] ;  /* 0x005cb80001047983 */ /* 0x000ea80000300a00 */
[----:B------:R-:W-:Y:S04]  /*f64b0*/  STSM.16.M88.4 [R0], R12 ;  /* 0x0000000c00007844 */ /* 0x000fe80000000200 */
[----:B-1----:R0:W-:Y:S04]  /*f64c0*/  STL.64 [R1+0x710], R24 ;  /* 0x0007101801007387 */ /* 0x0021e80000100a00 */
[----:B------:R-:W-:Y:S04]  /*f64d0*/  STL.64 [R1+0x718], R26 ;  /* 0x0007181a01007387 */ /* 0x000fe80000100a00 */
[----:B0-----:R-:W3:Y:S04]  /*f64e0*/  LDL.LU.64 R24, [R1+0x5cb0] ;  /* 0x005cb00001187983 */ /* 0x001ee80000300a00 */
[----:B------:R-:W4:Y:S04]  /*f64f0*/  LDL.LU R15, [R1+0x5ca8] ;  /* 0x005ca800010f7983 */ /* 0x000f280000300800 */
[----:B------:R-:W3:Y:S01]  /*f6500*/  LDL.LU R12, [R1+0x5334] ;  /* 0x00533400010c7983 */ /* 0x000ee20000300800 */
[----:B------:R-:W-:Y:S01]  /*f6510*/  BAR.SYNC.DEFER_BLOCKING 0x0 ;  /* 0x0000000000007b1d */ /* 0x000fe20000010000 */
[----:B--2---:R-:W-:-:S02]  /*f6520*/  PRMT R9, R4, 0x5210, R6 ;  /* 0x0000521004097816 */ /* 0x004fc40000000006 */
[----:B----4-:R-:W-:-:S03]  /*f6530*/  PRMT R8, R15, 0x5210, R7 ;  /* 0x000052100f087816 */ /* 0x010fc60000000007 */
[----:B------:R-:W2:Y:S04]  /*f6540*/  LDL.LU R7, [R1+0x5330] ;  /* 0x0053300001077983 */ /* 0x000ea80000300800 */
[----:B------:R-:W4:Y:S04]  /*f6550*/  LDL.LU R13, [R1+0x5304] ;  /* 0x00530400010d7983 */ /* 0x000f280000300800 */
[----:B------:R-:W2:Y:S04]  /*f6560*/  LDL.LU R6, [R1+0x5300] ;  /* 0x0053000001067983 */ /* 0x000ea80000300800 */
[----:B------:R-:W4:Y:S04]  /*f6570*/  LDL.LU R14, [R1+0x50f4] ;  /* 0x0050f400010e7983 */ /* 0x000f280000300800 */
[----:B------:R-:W4:Y:S01]  /*f6580*/  LDL.LU R15, [R1+0x50f0] ;  /* 0x0050f000010f7983 */ /* 0x000f220000300800 */
[----:B---3--:R-:W-:-:S02]  /*f6590*/  PRMT R10, R24, 0x5210, R10 ;  /* 0x00005210180a7816 */ /* 0x008fc4000000000a */
[----:B------:R-:W-:Y:S01]  /*f65a0*/  PRMT R11, R5, 0x5210, R11 ;  /* 0x00005210050b7816 */ /* 0x000fe2000000000b */
[----:B----4-:R-:W-:Y:S04]  /*f65b0*/  STL.64 [R1+0x5ca0], R14 ;  /* 0x005ca00e01007387 */ /* 0x010fe80000100a00 */
[----:B------:R0:W-:Y:S04]  /*f65c0*/  STL.64 [R1+0x5c98], R12 ;  /* 0x005c980c01007387 */ /* 0x0001e80000100a00 */
[----:B------:R-:W3:Y:S01]  /*f65d0*/  LDL.LU R4, [R1+0x50c4] ;  /* 0x0050c40001047983 */ /* 0x000ee20000300800 */
[----:B0-----:R-:W-:-:S03]  /*f65e0*/  PRMT R12, R25, 0x5210, R20 ;  /* 0x00005210190c7816 */ /* 0x001fc60000000014 */
[----:B------:R-:W0:Y:S01]  /*f65f0*/  LDS.128 R24, [R2] ;  /* 0x0000000002187984 */ /* 0x000e220000000c00 */
[----:B------:R-:W-:Y:S02]  /*f6600*/  PRMT R13, R16, 0x5210, R19 ;  /* 0x00005210100d7816 */ /* 0x000fe40000000013 */
[----:B------:R-:W-:Y:S01]  /*f6610*/  PRMT R14, R22, 0x5210, R18 ;  /* 0x00005210160e7816 */ /* 0x000fe20000000012 */
[----:B------:R-:W4:Y:S01]  /*f6620*/  LDL.LU R16, [R1+0x50a8] ;  /* 0x0050a80001107983 */ /* 0x000f220000300800 */
[----:B------:R-:W-:Y:S01]  /*f6630*/  PRMT R15, R23, 0x5210, R17 ;  /* 0x00005210170f7816 */ /* 0x000fe20000000011 */
        /* <DEDUP_REMOVED lines=8> */
[----:B------:R-:W4:Y:S04]  /*f66c0*/  LDL.LU R22, [R1+0x5428] ;  /* 0x0054280001167983 */ /* 0x000f280000300800 */
[----:B------:R-:W4:Y:S04]  /*f66d0*/  LDL.LU R28, [R1+0x5420] ;  /* 0x00542000011c7983 */ /* 0x000f280000300800 */
[----:B------:R-:W4:Y:S04]  /*f66e0*/  LDL.LU R29, [R1+0x541c] ;  /* 0x00541c00011d7983 */ /* 0x000f280000300800 */
[----:B0-----:R-:W4:Y:S04]  /*f66f0*/  LDL.LU R27, [R1+0x5414] ;  /* 0x00541400011b7983 */ /* 0x001f280000300800 */
[----:B------:R-:W4:Y:S04]  /*f6700*/  LDL.LU R23, [R1+0x1b1c] ;  /* 0x001b1c0001177983 */ /* 0x000f280000300800 */
[----:B------:R-:W4:Y:S01]  /*f6710*/  LDL.LU R5, [R1+0x5424] ;  /* 0x0054240001057983 */ /* 0x000f220000300800 */
[----:B------:R-:W-:Y:S06]  /*f6720*/  BAR.SYNC.DEFER_BLOCKING 0x0 ;  /* 0x0000000000007b1d */ /* 0x000fec0000010000 */
[----:B-1----:R-:W-:Y:S04]  /*f6730*/  STL.64 [R1+0x810], R12 ;  /* 0x0008100c01007387 */ /* 0x002fe80000100a00 */
[----:B------:R0:W-:Y:S04]  /*f6740*/  STL.64 [R1+0x818], R14 ;  /* 0x0008180e01007387 */ /* 0x0001e80000100a00 */
[----:B0-----:R-:W4:Y:S01]  /*f6750*/  LDL.LU.64 R14, [R1+0x5ca0] ;  /* 0x005ca000010e7983 */ /* 0x001f220000300a00 */
[----:B--2---:R-:W-:-:S03]  /*f6760*/  LOP3.LUT R17, R7, 0xffff, RZ, 0xc0, !PT ;  /* 0x0000ffff07117812 */ /* 0x004fc600078ec0ff */
[----:B------:R-:W2:Y:S04]  /*f6770*/  LDL.LU.64 R12, [R1+0x5c98] ;  /* 0x005c9800010c7983 */ /* 0x000ea80000300a00 */
[----:B------:R0:W-:Y:S04]  /*f6780*/  STSM.16.M88.4 [R0], R8 ;  /* 0x0000000800007844 */ /* 0x0001e80000000200 */
[----:B------:R-:W2:Y:S04]  /*f6790*/  LDL.LU R7, [R1+0x198c] ;  /* 0x00198c0001077983 */ /* 0x000ea80000300800 */
[----:B------:R-:W2:Y:S04]  /*f67a0*/  LDL.LU R26, [R1+0x1988] ;  /* 0x00198800011a7983 */ /* 0x000ea80000300800 */
[----:B------:R-:W2:Y:S01]  /*f67b0*/  LDL.LU R24, [R1+0x197c] ;  /* 0x00197c0001187983 */ /* 0x000ea20000300800 */
[----:B0-----:R-:W-:-:S02]  /*f67c0*/  LOP3.LUT R11, R6, 0xffff, RZ, 0xc0, !PT ;  /* 0x0000ffff060b7812 */ /* 0x001fc400078ec0ff */
[----:B---3--:R-:W-:Y:S02]  /*f67d0*/  LOP3.LUT R10, R4, 0xffff, RZ, 0xc0, !PT ;  /* 0x0000ffff040a7812 */ /* 0x008fe400078ec0ff */
[----:B----4-:R-:W-:Y:S02]  /*f67e0*/  LOP3.LUT R6, R14, 0xffff, RZ, 0xc0, !PT ;  /* 0x0000ffff0e067812 */ /* 0x010fe400078ec0ff */
[----:B------:R-:W3:Y:S04]  /*f67f0*/  LDL.LU R14, [R1+0x1978] ;  /* 0x00197800010e7983 */ /* 0x000ee80000300800 */
[----:B------:R-:W4:Y:S01]  /*f6800*/  LDL.LU R25, [R1+0x196c] ;  /* 0x00196c0001197983 */ /* 0x000f220000300800 */
[----:B--2---:R-:W-:Y:S02]  /*f6810*/  LOP3.LUT R18, R12, 0xffff, RZ, 0xc0, !PT ;  /* 0x0000ffff0c127812 */ /* 0x004fe400078ec0ff */
[----:B------:R-:W-:-:S02]  /*f6820*/  LOP3.LUT R12, R13, 0xffff, RZ, 0xc0, !PT ;  /* 0x0000ffff0d0c7812 */ /* 0x000fc400078ec0ff */
[----:B------:R-:W-:Y:S02]  /*f6830*/  LOP3.LUT R9, R15, 0xffff, RZ, 0xc0, !PT ;  /* 0x0000ffff0f097812 */ /* 0x000fe400078ec0ff */
[----:B------:R-:W-:Y:S01]  /*f6840*/  LOP3.LUT R4, R16, 0xffff, RZ, 0xc0, !PT ;  /* 0x0000ffff10047812 */ /* 0x000fe200078ec0ff */
[----:B------:R-:W-:Y:S01]  /*f6850*/  STL [R1+0x5c80], R26 ;  /* 0x005c801a01007387 */ /* 0x000fe20000100800 */
[----:B------:R-:W-:Y:S06]  /*f6860*/  BAR.SYNC.DEFER_BLOCKING 0x0 ;  /* 0x0000000000007b1d */ /* 0x000fec0000010000 */
[----:B----4-:R0:W-:Y:S04]  /*f6870*/  STL.64 [R1+0x5c78], R24 ;  /* 0x005c781801007387 */ /* 0x0101e80000100a00 */
[----:B------:R-:W2:Y:S04]  /*f6880*/  LDL.LU R13, [R1+0x1968] ;  /* 0x00196800010d7983 */ /* 0x000ea80000300800 */
[----:B------:R-:W4:Y:S04]  /*f6890*/  LDL.LU R15, [R1+0x844] ;  /* 0x00084400010f7983 */ /* 0x000f280000300800 */
[----:B------:R-:W3:Y:S01]  /*f68a0*/  LDL.LU R16, [R1+0x840] ;  /* 0x0008400001107983 */ /* 0x000ee20000300800 */
[----:B0-----:R-:W-:-:S02]  /*f68b0*/  PRMT R24, R28, 0x4210, R18 ;  /* 0x000042101c187816 */ /* 0x001fc40000000012 */
[----:B------:R-:W-:Y:S01]  /*f68c0*/  PRMT R25, R29, 0x4210, R17 ;  /* 0x000042101d197816 */ /* 0x000fe20000000011 */
[----:B------:R-:W-:Y:S01]  /*f68d0*/  STL [R1+0x5c90], R18 ;  /* 0x005c901201007387 */ /* 0x000fe20000100800 */
[----:B------:R-:W-:Y:S02]  /*f68e0*/  PRMT R26, R27, 0x4210, R12 ;  /* 0x000042101b1a7816 */ /* 0x000fe4000000000c */
[----:B------:R-:W-:Y:S02]  /*f68f0*/  PRMT R27, R23, 0x4210, R11 ;  /* 0x00004210171b7816 */ /* 0x000fe4000000000b */
[----:B------:R-:W-:Y:S02]  /*f6900*/  PRMT R20, R20, 0x4210, R6 ;  /* 0x0000421014147816 */ /* 0x000fe40000000006 */
[----:B------:R-:W-:Y:S02]  /*f6910*/  PRMT R21, R21, 0x4210, R9 ;  /* 0x0000421015157816 */ /* 0x000fe40000000009 */
[----:B------:R-:W-:-:S02]  /*f6920*/  PRMT R22, R22, 0x4210, R10 ;  /* 0x0000421016167816 */ /* 0x000fc4000000000a */
[----:B------:R-:W-:Y:S01]  /*f6930*/  PRMT R23, R5, 0x4210, R4 ;  /* 0x0000421005177816 */ /* 0x000fe20000000004 */
[----:B---3--:R-:W-:Y:S04]  /*f6940*/  STL.64 [R1+0x5c88], R16 ;  /* 0x005c881001007387 */ /* 0x008fe80000100a00 */
        /* <DEDUP_REMOVED lines=8> */
[----:B0-----:R-:W3:Y:S04]  /*f69d0*/  LDL.LU R18, [R1+0x5c90] ;  /* 0x005c900001127983 */ /* 0x001ee80000300800 */
[----:B------:R-:W2:Y:S04]  /*f69e0*/  LDL.LU.64 R16, [R1+0x5c88] ;  /* 0x005c880001107983 */ /* 0x000ea80000300a00 */
[----:B------:R-:W-:Y:S04]  /*f69f0*/  STSM.16.M88.4 [R0], R20 ;  /* 0x0000001400007844 */ /* 0x000fe80000000200 */
[----:B-1----:R-:W-:Y:S04]  /*f6a00*/  STL.64 [R1+0x860], R24 ;  /* 0x0008601801007387 */ /* 0x002fe80000100a00 */
[----:B------:R0:W-:Y:S04]  /*f6a10*/  STL.64 [R1+0x868], R26 ;  /* 0x0008681a01007387 */ /* 0x0001e80000100a00 */
[----:B0-----:R-:W3:Y:S04]  /*f6a20*/  LDL.LU R26, [R1+0x5c80] ;  /* 0x005c8000011a7983 */ /* 0x001ee80000300800 */
[----:B------:R-:W2:Y:S04]  /*f6a30*/  LDL.LU.64 R24, [R1+0x5c78] ;  /* 0x005c780001187983 */ /* 0x000ea80000300a00 */
[----:B------:R-:W2:Y:S04]  /*f6a40*/  LDL.LU R5, [R1+0x5348] ;  /* 0x0053480001057983 */ /* 0x000ea80000300800 */
[----:B------:R-:W3:Y:S04]  /*f6a50*/  LDL.LU R22, [R1+0x5344] ;  /* 0x0053440001167983 */ /* 0x000ee80000300800 */
[----:B------:R-:W3:Y:S01]  /*f6a60*/  LDL.LU R23, [R1+0x5314] ;  /* 0x0053140001177983 */ /* 0x000ee20000300800 */
[----:B----4-:R-:W-:-:S02]  /*f6a70*/  PRMT R27, R15, 0x5210, R11 ;  /* 0x000052100f1b7816 */ /* 0x010fc4000000000b */
[----:B------:R-:W-:Y:S01]  /*f6a80*/  PRMT R8, R7, 0x5210, R6 ;  /* 0x0000521007087816 */ /* 0x000fe20000000006 */
[----:B------:R-:W-:Y:S06]  /*f6a90*/  BAR.SYNC.DEFER_BLOCKING 0x0 ;  /* 0x0000000000007b1d */ /* 0x000fec0000010000 */
[----:B---3--:R-:W-:Y:S04]  /*f6aa0*/  STL.64 [R1+0x5c70], R22 ;  /* 0x005c701601007387 */ /* 0x008fe80000100a00 */
[----:B------:R-:W0:Y:S01]  /*f6ab0*/  LDS.128 R20, [R2] ;  /* 0x0000000002147984 */ /* 0x000e220000000c00 */
[----:B------:R-:W-:-:S02]  /*f6ac0*/  PRMT R9, R26, 0x5210, R9 ;  /* 0x000052101a097816 */ /* 0x000fc40000000009 */
[----:B--2---:R-:W-:Y:S01]  /*f6ad0*/  PRMT R10, R24, 0x5210, R10 ;  /* 0x00005210180a7816 */ /* 0x004fe2000000000a */
[----:B------:R-:W2:Y:S01]  /*f6ae0*/  LDL.LU R6, [R1+0x5310] ;  /* 0x0053100001067983 */ /* 0x000ea20000300800 */
[----:B------:R-:W-:Y:S02]  /*f6af0*/  PRMT R24, R14, 0x5210, R18 ;  /* 0x000052100e187816 */ /* 0x000fe40000000012 */
[----:B------:R-:W-:Y:S01]  /*f6b00*/  PRMT R25, R25, 0x5210, R17 ;  /* 0x0000521019197816 */ /* 0x000fe20000000011 */
[----:B------:R-:W3:Y:S01]  /*f6b10*/  LDL.LU R7, [R1+0x5110] ;  /* 0x0051100001077983 */ /* 0x000ee20000300800 */
[----:B------:R-:W-:Y:S01]  /*f6b20*/  PRMT R26, R13, 0x5210, R12 ;  /* 0x000052100d1a7816 */ /* 0x000fe2000000000c */
[----:B------:R-:W-:Y:S01]  /*f6b30*/  BAR.SYNC.DEFER_BLOCKING 0x0 ;  /* 0x0000000000007b1d */ /* 0x000fe20000010000 */
[----:B------:R-:W-:-:S05]  /*f6b40*/  PRMT R11, R16, 0x5210, R4 ;  /* 0x00005210100b7816 */ /* 0x000fca0000000004 */
[----:B------:R-:W4:Y:S04]  /*f6b50*/  LDL.LU R14, [R1+0x510c] ;  /* 0x00510c00010e7983 */ /* 0x000f280000300800 */
[----:B------:R-:W4:Y:S04]  /*f6b60*/  LDL.LU R15, [R1+0x50fc] ;  /* 0x0050fc00010f7983 */ /* 0x000f280000300800 */
[----:B------:R-:W4:Y:S04]  /*f6b70*/  LDL.LU R16, [R1+0x50b8] ;  /* 0x0050b80001107983 */ /* 0x000f280000300800 */
[----:B------:R-:W-:Y:S01]  /*f6b80*/  STSM.16.M88.4 [R0], R24 ;  /* 0x0000001800007844 */ /* 0x000fe20000000200 */
[----:B------:R-:W-:Y:S06]  /*f6b90*/  BAR.SYNC.DEFER_BLOCKING 0x0 ;  /* 0x0000000000007b1d */ /* 0x000fec0000010000 */
[----:B------:R-:W1:Y:S04]  /*f6ba0*/  LDS.128 R24, [R2] ;  /* 0x0000000002187984 */ /* 0x000e680000000c00 */
[----:B0-----:R-:W-:Y:S04]  /*f6bb0*/  STL.64 [R1+0x850], R20 ;  /* 0x0008501401007387 */ /* 0x001fe80000100a00 */
[----:B------:R0:W-:Y:S01]  /*f6bc0*/  STL.64 [R1+0x858], R22 ;  /* 0x0008581601007387 */ /* 0x0001e20000100a00 */
[----:B------:R-:W-:Y:S01]  /*f6bd0*/  LOP3.LUT R18, R5, 0xffff, RZ, 0xc0, !PT ;  /* 0x0000ffff05127812 */ /* 0x000fe200078ec0ff */
[----:B------:R-:W-:Y:S06]  /*f6be0*/  BAR.SYNC.DEFER_BLOCKING 0x0 ;  /* 0x0000000000007b1d */ /* 0x000fec0000010000 */
[----:B0-----:R-:W2:Y:S04]  /*f6bf0*/  LDL.LU.64 R22, [R1+0x5c70] ;  /* 0x005c700001167983 */ /* 0x001ea80000300a00 */
[----:B------:R-:W4:Y:S04]  /*f6c00*/  LDL.LU R20, [R1+0x5450] ;  /* 0x0054500001147983 */ /* 0x000f280000300800 */
[----:B------:R-:W4:Y:S04]  /*f6c10*/  LDL.LU R21, [R1+0x544c] ;  /* 0x00544c0001157983 */ /* 0x000f280000300800 */
[----:B-1----:R0:W-:Y:S04]  /*f6c20*/  STL.64 [R1+0x830], R24 ;  /* 0x0008301801007387 */ /* 0x0021e80000100a00 */
[----:B------:R1:W-:Y:S04]  /*f6c30*/  STL.64 [R1+0x838], R26 ;  /* 0x0008381a01007387 */ /* 0x0003e80000100a00 */
[----:B------:R-:W4:Y:S04]  /*f6c40*/  LDL.LU R28, [R1+0x5448] ;  /* 0x00544800011c7983 */ /* 0x000f280000300800 */
[----:B------:R-:W4:Y:S04]  /*f6c50*/  LDL.LU R29, [R1+0x5444] ;  /* 0x00544400011d7983 */ /* 0x000f280000300800 */
[----:B------:R-:W4:Y:S04]  /*f6c60*/  LDL.LU R12, [R1+0x5438] ;  /* 0x00543800010c7983 */ /* 0x000f280000300800 */
[----:B------:R-:W4:Y:S04]  /*f6c70*/  LDL.LU R13, [R1+0x5434] ;  /* 0x00543400010d7983 */ /* 0x000f280000300800 */
[----:B------:R-:W4:Y:S04]  /*f6c80*/  LDL.LU R4, [R1+0x1b2c] ;  /* 0x001b2c0001047983 */ /* 0x000f280000300800 */
[----:B------:R-:W4:Y:S04]  /*f6c90*/  LDL.LU R5, [R1+0x5440] ;  /* 0x0054400001057983 */ /* 0x000f280000300800 */
[----:B0-----:R-:W3:Y:S04]  /*f6ca0*/  LDL.LU R24, [R1+0x19a8] ;  /* 0x0019a80001187983 */ /* 0x001ee80000300800 */
[----:B------:R-:W3:Y:S04]  /*f6cb0*/  LDL.LU R25, [R1+0x199c] ;  /* 0x00199c0001197983 */ /* 0x000ee80000300800 */
[----:B-1----:R-:W4:Y:S04]  /*f6cc0*/  LDL.LU R26, [R1+0x1998] ;  /* 0x00199800011a7983 */ /* 0x002f280000300800 */
[----:B------:R-:W4:Y:S04]  /*f6cd0*/  LDL.LU R27, [R1+0x870] ;  /* 0x00087000011b7983 */ /* 0x000f280000300800 */
[----:B------:R0:W-:Y:S01]  /*f6ce0*/  STSM.16.M88.4 [R0], R8 ;  /* 0x0000000800007844 */ /* 0x0001e20000000200 */
[----:B--2---:R-:W-:-:S02]  /*f6cf0*/  LOP3.LUT R17, R22, 0xffff, RZ, 0xc0, !PT ;  /* 0x0000ffff16117812 */ /* 0x004fc400078ec0ff */
[----:B0-----:R-:W-:Y:S01]  /*f6d00*/  LOP3.LUT R11, R23, 0xffff, RZ, 0xc0, !PT ;  /* 0x0000ffff170b7812 */ /* 0x001fe200078ec0ff */
[----:B----4-:R-:W-:Y:S04]  /*f6d10*/  STL.64 [R1+0x5c50], R26 ;  /* 0x005c501a01007387 */ /* 0x010fe80000100a00 */
[----:B---3--:R0:W-:Y:S04]  /*f6d20*/  STL.64 [R1+0x5c48], R24 ;  /* 0x005c481801007387 */ /* 0x0081e80000100a00 */
[----:B------:R-:W2:Y:S04]  /*f6d30*/  LDL R22, [R1+0x21d0] ;  /* 0x0021d00001167983 */ /* 0x000ea80000100800 */
[----:B------:R-:W3:Y:S01]  /*f6d40*/  LDL.LU R23, [R1+0x19bc] ;  /* 0x0019bc0001177983 */ /* 0x000ee20000300800 */
[----:B------:R-:W-:-:S02]  /*f6d50*/  LOP3.LUT R8, R7, 0xffff, RZ, 0xc0, !PT ;  /* 0x0000ffff07087812 */ /* 0x000fc400078ec0ff */
[----:B------:R-:W-:Y:S02]  /*f6d60*/  LOP3.LUT R10, R6, 0xffff, RZ, 0xc0, !PT ;  /* 0x0000ffff060a7812 */ /* 0x000fe400078ec0ff */
[----:B------:R-:W-:Y:S02]  /*f6d70*/  LOP3.LUT R7, R15, 0xffff, RZ, 0xc0, !PT ;  /* 0x0000ffff0f077812 */ /* 0x000fe400078ec0ff */
[----:B------:R-:W-:Y:S02]  /*f6d80*/  LOP3.LUT R6, R16, 0xffff, RZ, 0xc0, !PT ;  /* 0x0000ffff10067812 */ /* 0x000fe400078ec0ff */
[----:B------:R-:W-:Y:S01]  /*f6d90*/  LOP3.LUT R9, R14, 0xffff, RZ, 0xc0, !PT ;  /* 0x0000ffff0e097812 */ /* 0x000fe200078ec0ff */
[----:B------:R-:W-:Y:S06]  /*f6da0*/  BAR.SYNC.DEFER_BLOCKING 0x0 ;  /* 0x0000000000007b1d */ /* 0x000fec0000010000 */
[----:B---3--:R-:W-:Y:S04]  /*f6db0*/  STL [R1+0x5c40], R23 ;  /* 0x005c401701007387 */ /* 0x008fe80000100800 */
[----:B--2---:R1:W-:Y:S04]  /*f6dc0*/  STL [R1+0x5c58], R22 ;  /* 0x005c581601007387 */ /* 0x0043e80000100800 */
[----:B------:R-:W2:Y:S04]  /*f6dd0*/  LDL.LU R15, [R1+0x19b8] ;  /* 0x0019b800010f7983 */ /* 0x000ea80000300800 */
[----:B------:R-:W3:Y:S01]  /*f6de0*/  LDL.LU R16, [R1+0x19ac] ;  /* 0x0019ac0001107983 */ /* 0x000ee20000300800 */
[----:B0-----:R-:W-:-:S02]  /*f6df0*/  PRMT R24, R20, 0x4210, R8 ;  /* 0x0000421014187816 */ /* 0x001fc40000000008 */
[----:B------:R-:W-:Y:S01]  /*f6e00*/  PRMT R25, R21, 0x4210, R9 ;  /* 0x0000421015197816 */ /* 0x000fe20000000009 */
[----:B------:R-:W4:Y:S01]  /*f6e10*/  LDL.LU R14, [R1+0x6f0] ;  /* 0x0006f000010e7983 */ /* 0x000f220000300800 */
[----:B------:R-:W-:Y:S02]  /*f6e20*/  PRMT R20, R29, 0x4210, R18 ;  /* 0x000042101d147816 */ /* 0x000fe40000000012 */
[----:B------:R-:W-:Y:S01]  /*f6e30*/  PRMT R21, R12, 0x4210, R17 ;  /* 0x000042100c157816 */ /* 0x000fe20000000011 */
[----:B------:R-:W-:Y:S01]  /*f6e40*/  STL [R1+0x5c68], R18 ;  /* 0x005c681201007387 */ /* 0x000fe20000100800 */
[----:B-1----:R-:W-:Y:S02]  /*f6e50*/  PRMT R22, R13, 0x4210, R11 ;  /* 0x000042100d167816 */ /* 0x002fe4000000000b */
[----:B------:R-:W-:Y:S02]  /*f6e60*/  PRMT R23, R4, 0x4210, R10 ;  /* 0x0000421004177816 */ /* 0x000fe4000000000a */
[----:B------:R-:W-:Y:S01]  /*f6e70*/  PRMT R27, R5, 0x4210, R6 ;  /* 0x00004210051b7816 */ /* 0x000fe20000000006 */
[----:B---3--:R-:W-:Y:S04]  /*f6e80*/  STL.64 [R1+0x5c60], R16 ;  /* 0x005c601001007387 */ /* 0x008fe80000100a00 */
[----:B------:R-:W0:Y:S01]  /*f6e90*/  LDS.128 R16, [R2] ;  /* 0x0000000002107984 */ /* 0x000e220000000c00 */
[----:B------:R-:W-:Y:S06]  /*f6ea0*/  BAR.SYNC.DEFER_BLOCKING 0x0 ;  /* 0x0000000000007b1d */ /* 0x000fec0000010000 */
[----:B------:R-:W3:Y:S04]  /*f6eb0*/  LDL.LU.64 R12, [R1+0x21c0] ;  /* 0x0021c000010c7983 */ /* 0x000ee80000300a00 */
[----:B------:R-:W3:Y:S04]  /*f6ec0*/  LDL.LU.64 R4, [R1+0x21b0] ;  /* 0x0021b00001047983 */ /* 0x000ee80000300a00 */
[----:B------:R-:W-:Y:S01]  /*f6ed0*/  STSM.16.M88.4 [R0], R20 ;  /* 0x0000001400007844 */ /* 0x000fe20000000200 */
[----:B------:R-:W-:Y:S06]  /*f6ee0*/  BAR.SYNC.DEFER_BLOCKING 0x0 ;  /* 0x0000000000007b1d */ /* 0x000fec0000010000 */
[----:B------:R-:W1:Y:S04]  /*f6ef0*/  LDS.128 R20, [R2] ;  /* 0x0000000002147984 */ /* 0x000e680000000c00 */
[----:B0-----:R-:W-:Y:S04]  /*f6f00*/  STL.64 [R1+0x840], R16 ;  /* 0x0008401001007387 */ /* 0x001fe80000100a00 */
[----:B------:R0:W-:Y:S04]  /*f6f10*/  STL.64 [R1+0x848], R18 ;  /* 0x0008481201007387 */ /* 0x0001e80000100a00 */
[----:B0-----:R-:W2:Y:S04]  /*f6f20*/  LDL.LU R18, [R1+0x5c68] ;  /* 0x005c680001127983 */ /* 0x001ea80000300800 */
[----:B------:R-:W4:Y:S04]  /*f6f30*/  LDL.LU.64 R16, [R1+0x5c60] ;  /* 0x005c600001107983 */ /* 0x000f280000300a00 */
[----:B-1----:R-:W-:Y:S04]  /*f6f40*/  STL.64 [R1+0x7a0], R20 ;  /* 0x0007a01401007387 */ /* 0x002fe80000100a00 */
[----:B------:R0:W-:Y:S04]  /*f6f50*/  STL.64 [R1+0x7a8], R22 ;  /* 0x0007a81601007387 */ /* 0x0001e80000100a00 */
[----:B0-----:R-:W3:Y:S01]  /*f6f60*/  LDL.LU R22, [R1+0x5c58] ;  /* 0x005c580001167983 */ /* 0x001ee20000300800 */
[----:B------:R-:W-:Y:S01]  /*f6f70*/  PRMT R26, R28, 0x4210, R7 ;  /* 0x000042101c1a7816 */ /* 0x000fe20000000007 */
[----:B------:R-:W-:Y:S06]  /*f6f80*/  BAR.SYNC.DEFER_BLOCKING 0x0 ;  /* 0x0000000000007b1d */ /* 0x000fec0000010000 */
[----:B------:R0:W-:Y:S04]  /*f6f90*/  STSM.16.M88.4 [R0], R24 ;  /* 0x0000001800007844 */ /* 0x0001e80000000200 */
[----:B0-----:R-:W4:Y:S04]  /*f6fa0*/  LDL.LU.64 R26, [R1+0x5c50] ;  /* 0x005c5000011a7983 */ /* 0x001f280000300a00 */
[----:B------:R-:W2:Y:S01]  /*f6fb0*/  LDL.LU.64 R24, [R1+0x5c48] ;  /* 0x005c480001187983 */ /* 0x000ea20000300a00 */
[----:B------:R-:W-:Y:S01]  /*f6fc0*/  BAR.SYNC.DEFER_BLOCKING 0x0 ;  /* 0x0000000000007b1d */ /* 0x000fe20000010000 */
[----:B---3--:R-:W-:-:S05]  /*f6fd0*/  ISETP.LT.AND P5, PT, R22, UR27, !P5 ;  /* 0x0000001b16007c0c */ /* 0x008fca000efa1270 */
[----:B------:R-:W0:Y:S04]  /*f6fe0*/  LDS.128 R20, [R2] ;  /* 0x0000000002147984 */ /* 0x000e280000000c00 */
[----:B0-----:R-:W-:Y:S04]  /*f6ff0*/  STL.64 [R1+0x760], R20 ;  /* 0x0007601401007387 */ /* 0x001fe80000100a00 */
[----:B------:R0:W-:Y:S04]  /*f7000*/  STL.64 [R1+0x768], R22 ;  /* 0x0007681601007387 */ /* 0x0001e80000100a00 */
[----:B0-----:R-:W3:Y:S01]  /*f7010*/  LDL.LU R23, [R1+0x5c40] ;  /* 0x005c400001177983 */ /* 0x001ee20000300800 */
[----:B--2---:R-:W-:-:S02]  /*f7020*/  PRMT R24, R24, 0x5210, R18 ;  /* 0x0000521018187816 */ /* 0x004fc40000000012 */
[----:B----4-:R-:W-:Y:S02]  /*f7030*/  PRMT R25, R25, 0x5210, R17 ;  /* 0x0000521019197816 */ /* 0x010fe40000000011 */
[----:B------:R-:W-:Y:S02]  /*f7040*/  PRMT R26, R26, 0x5210, R11 ;  /* 0x000052101a1a7816 */ /* 0x000fe4000000000b */
[----:B------:R-:W-:Y:S01]  /*f7050*/  PRMT R27, R27, 0x5210, R10 ;  /* 0x000052101b1b7816 */ /* 0x000fe2000000000a */
[----:B------:R-:W-:Y:S06]  /*f7060*/  BAR.SYNC.DEFER_BLOCKING 0x0 ;  /* 0x0000000000007b1d */ /* 0x000fec0000010000 */
[----:B------:R-:W-:Y:S01]  /*f7070*/  STSM.16.M88.4 [R0], R24 ;  /* 0x0000001800007844 */ /* 0x000fe20000000200 */
[----:B------:R-:W-:Y:S01]  /*f7080*/  PRMT R10, R16, 0x5210, R7 ;  /* 0x00005210100a7816 */ /* 0x000fe20000000007 */
[----:B------:R-:W-:Y:S01]  /*f7090*/  BAR.SYNC.DEFER_BLOCKING 0x0 ;  /* 0x0000000000007b1d */ /* 0x000fe20000010000 */
[----:B------:R-:W-:-:S02]  /*f70a0*/  PRMT R9, R15, 0x5210, R9 ;  /* 0x000052100f097816 */ /* 0x000fc40000000009 */
[----:B------:R-:W-:-:S03]  /*f70b0*/  PRMT R11, R3, 0x5210, R6 ;  /* 0x00005210030b7816 */ /* 0x000fc60000000006 */
[----:B------:R0:W1:Y:S01]  /*f70c0*/  LDS.128 R16, [R2] ;  /* 0x0000000002107984 */ /* 0x0000620000000c00 */
[----:B------:R-:W-:Y:S01]  /*f70d0*/  PRMT R6, R14, 0x7770, RZ ;  /* 0x000077700e067816 */ /* 0x000fe200000000ff */
[----:B------:R-:W-:Y:S06]  /*f70e0*/  BAR.SYNC.DEFER_BLOCKING 0x0 ;  /* 0x0000000000007b1d */ /* 0x000fec0000010000 */
[----:B------:R-:W2:Y:S04]  /*f70f0*/  LDL.LU R3, [R1+0x5c3c] ;  /* 0x005c3c0001037983 */ /* 0x000ea80000300800 */
[----:B0-----:R-:W4:Y:S04]  /*f7100*/  LDL.LU R2, [R1+0x5c38] ;  /* 0x005c380001027983 */ /* 0x001f280000300800 */
[----:B-1----:R-:W-:Y:S04]  /*f7110*/  STL.64 [R1+0x800], R16 ;  /* 0x0008001001007387 */ /* 0x002fe80000100a00 */
[----:B------:R-:W-:Y:S04]  /*f7120*/  STL.64 [R1+0x808], R18 ;  /* 0x0008081201007387 */ /* 0x000fe80000100a00 */
[----:B------:R-:W2:Y:S01]  /*f7130*/  LDL.LU.64 R28, [R1+0x2210] ;  /* 0x00221000011c7983 */ /* 0x000ea20000300a00 */
[----:B---3--:R-:W-:-:S05]  /*f7140*/  PRMT R8, R23, 0x5210, R8 ;  /* 0x0000521017087816 */ /* 0x008fca0000000008 */
[----:B------:R0:W-:Y:S01]  /*f7150*/  STSM.16.M88.4 [R0], R8 ;  /* 0x0000000800007844 */ /* 0x0001e20000000200 */
[----:B------:R-:W-:Y:S01]  /*f7160*/  BAR.SYNC.DEFER_BLOCKING 0x0 ;  /* 0x0000000000007b1d */ /* 0x000fe20000010000 */
[----:B0-----:R-:W-:-:S05]  /*f7170*/  PRMT R0, R14, 0x7771, RZ ;  /* 0x000077710e007816 */ /* 0x001fca00000000ff */
[----:B------:R0:W-:Y:S04]  /*f7180*/  @P5 STG.E.U8 desc[UR22][R12.64], R6 ;  /* 0x000000060c005986 */ /* 0x0001e8000c101116 */
[----:B------:R1:W-:Y:S04]  /*f7190*/  @P6 STG.E.U8 desc[UR22][R4.64], R0 ;  /* 0x0000000004006986 */ /* 0x0003e8000c101116 */
[----:B0-----:R-:W3:Y:S04]  /*f71a0*/  LDL.LU.64 R12, [R1+0x2208] ;  /* 0x00220800010c7983 */ /* 0x001ee80000300a00 */
[----:B------:R-:W4:Y:S04]  /*f71b0*/  LDL.LU.64 R6, [R1+0x2200] ;  /* 0x0022000001067983 */ /* 0x000f280000300a00 */
[----:B-1----:R-:W4:Y:S04]  /*f71c0*/  LDL.LU.64 R4, [R1+0x21f8] ;  /* 0x0021f80001047983 */ /* 0x002f280000300a00 */
[----:B------:R-:W4:Y:S04]  /*f71d0*/  LDL.LU.64 R26, [R1+0x21c8] ;  /* 0x0021c800011a7983 */ /* 0x000f280000300a00 */
[----:B------:R-:W4:Y:S01]  /*f71e0*/  LDL.LU R16, [R1+0x6e0] ;  /* 0x0006e00001107983 */ /* 0x000f220000300800 */
[----:B------:R-:W-:-:S03]  /*f71f0*/  PRMT R0, R14, 0x7772, RZ ;  /* 0x000077720e007816 */ /* 0x000fc600000000ff */
[----:B------:R-:W4:Y:S04]  /*f7200*/  LDL.LU.64 R24, [R1+0x2258] ;  /* 0x0022580001187983 */ /* 0x000f280000300a00 */
[----:B------:R-:W4:Y:S04]  /*f7210*/  LDL.LU.64 R22, [R1+0x2250] ;  /* 0x0022500001167983 */ /* 0x000f280000300a00 */
[----:B------:R-:W4:Y:S04]  /*f7220*/  LDL.LU R15, [R1+0x6d0] ;  /* 0x0006d000010f7983 */ /* 0x000f280000300800 */
[----:B--2---:R0:W-:Y:S02]  /*f7230*/  @P0 STG.E.U8 desc[UR22][R28.64], R0 ;  /* 0x000000001c000986 */ /* 0x0041e4000c101116 */
[----:B0-----:R-:W-:-:S05]  /*f7240*/  PRMT R0, R14, 0x7773, RZ ;  /* 0x000077730e007816 */ /* 0x001fca00000000ff */
[----:B---3--:R0:W-:Y:S04]  /*f7250*/  @P1 STG.E.U8 desc[UR22][R12.64], R0 ;  /* 0x000000000c001986 */ /* 0x0081e8000c101116 */
[----:B0-----:R-:W2:Y:S01]  /*f7260*/  LDL.LU.64 R12, [R1+0x2248] ;  /* 0x00224800010c7983 */ /* 0x001ea20000300a00 */
[----:B----4-:R-:W-:-:S05]  /*f7270*/  PRMT R0, R16, 0x7770, RZ ;  /* 0x0000777010007816 */ /* 0x010fca00000000ff */
[----:B------:R0:W-:Y:S04]  /*f7280*/  @P2 STG.E.U8 desc[UR22][R6.64], R0 ;  /* 0x0000000006002986 */ /* 0x0001e8000c101116 */
[----:B0-----:R-:W3:Y:S04]  /*f7290*/  LDL.LU.64 R6, [R1+0x2240] ;  /* 0x0022400001067983 */ /* 0x001ee80000300a00 */
[----:B------:R-:W4:Y:S01]  /*f72a0*/  LDL.LU R18, [R1+0x6c0] ;  /* 0x0006c00001127983 */ /* 0x000f220000300800 */
[----:B------:R-:W-:Y:S02]  /*f72b0*/  LOP3.LUT P6, RZ, R3, 0x4000, RZ, 0xc0, !PT ;  /* 0x0000400003ff7812 */ /* 0x000fe400078cc0ff */
[----:B------:R-:W-:-:S11]  /*f72c0*/  LOP3.LUT R2, R2, 0xfffbffff, RZ, 0xc0, !PT ;  /* 0xfffbffff02027812 */ /* 0x000fd600078ec0ff */
[----:B------:R-:W-:Y:S02]  /*f72d0*/  @P6 LOP3.LUT R2, R2, 0x40000, RZ, 0xfc, !PT ;  /* 0x0004000002026812 */ /* 0x000fe400078efcff */
        /* <DEDUP_REMOVED lines=13> */
[----:B------:R-:W-:Y:S01]  /*f73b0*/  LOP3.LUT R2, R2, 0xff7fffff, RZ, 0xc0, !PT ;  /* 0xff7fffff02027812 */ /* 0x000fe200078ec0ff */
[----:B----4-:R0:W-:Y:S04]  /*f73c0*/  STL [R1+0x5c30], R18 ;  /* 0x005c301201007387 */ /* 0x0101e80000100800 */
[----:B0-----:R-:W4:Y:S06]  /*f73d0*/  LDL.LU.64 R18, [R1+0x2238] ;  /* 0x0022380001127983 */ /* 0x001f2c0000300a00 */
[----:B------:R-:W-:-:S02]  /*f73e0*/  @P6 LOP3.LUT R2, R2, 0x800000, RZ, 0xfc, !PT ;  /* 0x0080000002026812 */ /* 0x000fc400078efcff */
[C---:B------:R-:W-:Y:S02]  /*f73f0*/  LOP3.LUT P6, RZ, R3.reuse, 0x10, RZ, 0xc0, !PT ;  /* 0x0000001003ff7812 */ /* 0x040fe400078cc0ff */
[----:B------:R-:W-:Y:S02]  /*f7400*/  LOP3.LUT R2, R2, 0xfeffffff, RZ, 0xc0, !PT ;  /* 0xfeffffff02027812 */ /* 0x000fe400078ec0ff */
[----:B------:R-:W-:Y:S02]  /*f7410*/  LOP3.LUT P5, RZ, R3, 0x1, RZ, 0xc0, !PT ;  /* 0x0000000103ff7812 */ /* 0x000fe400078ac0ff */
[----:B------:R-:W-:-:S07]  /*f7420*/  PRMT R0, R16, 0x7771, RZ ;  /* 0x0000777110007816 */ /* 0x000fce00000000ff */
[----:B------:R-:W-:Y:S02]  /*f7430*/  @P6 LOP3.LUT R2, R2, 0x1000000, RZ, 0xfc, !PT ;  /* 0x0100000002026812 */ /* 0x000fe400078efcff */
[----:B------:R-:W-:Y:S01]  /*f7440*/  LOP3.LUT P6, RZ, R3, 0x8, RZ, 0xc0, !PT ;  /* 0x0000000803ff7812 */ /* 0x000fe200078cc0ff */
[----:B------:R0:W-:Y:S01]  /*f7450*/  @P3 STG.E.U8 desc[UR22][R4.64], R0 ;  /* 0x0000000004003986 */ /* 0x0001e2000c101116 */
[----:B------:R-:W-:Y:S02]  /*f7460*/  LOP3.LUT R2, R2, 0xfdffffff, RZ, 0xc0, !PT ;  /* 0xfdffffff02027812 */ /* 0x000fe400078ec0ff */
[----:B0-----:R-:W-:Y:S01]  /*f7470*/  PRMT R0, R16, 0x7772, RZ ;  /* 0x0000777210007816 */ /* 0x001fe200000000ff */
[----:B------:R-:W4:Y:S08]  /*f7480*/  LDL.LU.64 R4, [R1+0x2230] ;  /* 0x0022300001047983 */ /* 0x000f300000300a00 */
[----:B------:R-:W-:-:S02]  /*f7490*/  @P6 LOP3.LUT R2, R2, 0x2000000, RZ, 0xfc, !PT ;  /* 0x0200000002026812 */ /* 0x000fc400078efcff */
[----:B------:R-:W-:Y:S01]  /*f74a0*/  LOP3.LUT P6, RZ, R3, 0x4, RZ, 0xc0, !PT ;  /* 0x0000000403ff7812 */ /* 0x000fe200078cc0ff */
[----:B------:R0:W-:Y:S04]  /*f74b0*/  @P5 STG.E.U8 desc[UR22][R26.64], R0 ;  /* 0x000000001a005986 */ /* 0x0001e8000c101116 */
[----:B------:R-:W4:Y:S04]  /*f74c0*/  LDL.LU.64 R10, [R1+0x2228] ;  /* 0x00222800010a7983 */ /* 0x000f280000300a00 */
[----:B------:R-:W4:Y:S01]  /*f74d0*/  LDL.LU.64 R8, [R1+0x2220] ;  /* 0x0022200001087983 */ /* 0x000f220000300a00 */
[----:B0-----:R-:W-:-:S03]  /*f74e0*/  PRMT R0, R16, 0x7773, RZ ;  /* 0x0000777310007816 */ /* 0x001fc600000000ff */
[----:B------:R-:W4:Y:S04]  /*f74f0*/  LDL.LU.64 R20, [R1+0x2218] ;  /* 0x0022180001147983 */ /* 0x000f280000300a00 */
[----:B------:R0:W-:Y:S04]  /*f7500*/  @P4 STG.E.U8 desc[UR22][R24.64], R0 ;  /* 0x0000000018004986 */ /* 0x0001e8000c101116 */
[----:B------:R-:W4:Y:S04]  /*f7510*/  LDL.LU.64 R16, [R1+0x2260] ;  /* 0x0022600001107983 */ /* 0x000f280000300a00 */
[----:B------:R-:W4:Y:S01]  /*f7520*/  LDL.LU.64 R28, [R1+0x2280] ;  /* 0x00228000011c7983 */ /* 0x000f220000300a00 */
[----:B0-----:R-:W-:-:S03]  /*f7530*/  PRMT R0, R15, 0x7770, RZ ;  /* 0x000077700f007816 */ /* 0x001fc600000000ff */
[----:B------:R-:W4:Y:S04]  /*f7540*/  LDL.LU.64 R26, [R1+0x2290] ;  /* 0x00229000011a7983 */ /* 0x000f280000300a00 */
[----:B------:R0:W-:Y:S01]  /*f7550*/  @P6 STG.E.U8 desc[UR22][R22.64], R0 ;  /* 0x0000000016006986 */ /* 0x0001e2000c101116 */
[----:B------:R-:W-:-:S03]  /*f7560*/  LOP3.LUT P6, RZ, R2, 0x2000000, RZ, 0xc0, !PT ;  /* 0x0200000002ff7812 */ /* 0x000fc600078cc0ff */
[----:B------:R-:W4:Y:S04]  /*f7570*/  LDL.LU.64 R24, [R1+0x2288] ;  /* 0x0022880001187983 */ /* 0x000f280000300a00 */
[----:B------:R-:W4:Y:S01]  /*f7580*/  LDL.LU R14, [R1+0x6e4] ;  /* 0x0006e400010e7983 */ /* 0x000f220000300800 */
[----:B0-----:R-:W-:-:S03]  /*f7590*/  PRMT R0, R15, 0x7771, RZ ;  /* 0x000077710f007816 */ /* 0x001fc600000000ff */
[----:B------:R-:W4:Y:S04]  /*f75a0*/  LDL.LU.64 R22, [R1+0x2278] ;  /* 0x0022780001167983 */ /* 0x000f280000300a00 */
[----:B--2---:R0:W-:Y:S01]  /*f75b0*/  @P6 STG.E.U8 desc[UR22][R12.64], R0 ;  /* 0x000000000c006986 */ /* 0x0041e2000c101116 */
[C---:B------:R-:W-:Y:S02]  /*f75c0*/  LOP3.LUT P6, RZ, R2.reuse, 0x1000000, RZ, 0xc0, !PT ;  /* 0x0100000002ff7812 */ /* 0x040fe400078cc0ff */
[----:B0-----:R-:W-:Y:S01]  /*f75d0*/  PRMT R0, R15, 0x7772, RZ ;  /* 0x000077720f007816 */ /* 0x001fe200000000ff */
[----:B------:R-:W2:Y:S10]  /*f75e0*/  LDL.LU.64 R12, [R1+0x2270] ;  /* 0x00227000010c7983 */ /* 0x000eb40000300a00 */
[----:B---3--:R0:W-:Y:S01]  /*f75f0*/  @P6 STG.E.U8 desc[UR22][R6.64], R0 ;  /* 0x0000000006006986 */ /* 0x0081e2000c101116 */
[----:B------:R-:W-:-:S02]  /*f7600*/  LOP3.LUT P6, RZ, R2, 0x800000, RZ, 0xc0, !PT ;  /* 0x0080000002ff7812 */ /* 0x000fc400078cc0ff */
[----:B0-----:R-:W-:Y:S01]  /*f7610*/  PRMT R0, R15, 0x7773, RZ ;  /* 0x000077730f007816 */ /* 0x001fe200000000ff */
[----:B------:R-:W3:Y:S04]  /*f7620*/  LDL.LU.64 R6, [R1+0x2268] ;  /* 0x0022680001067983 */ /* 0x000ee80000300a00 */
[----:B------:R-:W3:Y:S06]  /*f7630*/  LDL.LU R15, [R1+0x5c34] ;  /* 0x005c3400010f7983 */ /* 0x000eec0000300800 */
[----:B----4-:R0:W-:Y:S04]  /*f7640*/  @P6 STG.E.U8 desc[UR22][R18.64], R0 ;  /* 0x0000000012006986 */ /* 0x0101e8000c101116 */
[----:B0-----:R-:W4:Y:S01]  /*f7650*/  LDL.LU R18, [R1+0x5c30] ;  /* 0x005c300001127983 */ /* 0x001f220000300800 */
[----:B------:R-:W-:-:S02]  /*f7660*/  LOP3.LUT P6, RZ, R2, 0x400000, RZ, 0xc0, !PT ;  /* 0x0040000002ff7812 */ /* 0x000fc400078cc0ff */
[----:B----4-:R-:W-:-:S11]  /*f7670*/  PRMT R0, R18, 0x7770, RZ ;  /* 0x0000777012007816 */ /* 0x010fd600000000ff */
[----:B------:R0:W-:Y:S04]  /*f7680*/  @P6 STG.E.U8 desc[UR22][R4.64], R0 ;  /* 0x0000000004006986 */ /* 0x0001e8000c101116 */
[----:B0-----:R-:W4:Y:S01]  /*f7690*/  LDL.LU.64 R4, [R1+0x5c28] ;  /* 0x005c280001047983 */ /* 0x001f220000300a00 */
[----:B------:R-:W-:Y:S02]  /*f76a0*/  LOP3.LUT P6, RZ, R2, 0x200000, RZ, 0xc0, !PT ;  /* 0x0020000002ff7812 */ /* 0x000fe400078cc0ff */
[----:B------:R-:W-:-:S11]  /*f76b0*/  PRMT R0, R18, 0x7771, RZ ;  /* 0x0000777112007816 */ /* 0x000fd600000000ff */
[----:B------:R0:W-:Y:S01]  /*f76c0*/  @P6 STG.E.U8 desc[UR22][R10.64], R0 ;  /* 0x000000000a006986 */ /* 0x0001e2000c101116 */
[----:B------:R-:W-:Y:S02]  /*f76d0*/  LOP3.LUT P6, RZ, R2, 0x100000, RZ, 0xc0, !PT ;  /* 0x0010000002ff7812 */ /* 0x000fe400078cc0ff */
[----:B0-----:R-:W-:-:S11]  /*f76e0*/  PRMT R0, R18, 0x7772, RZ ;  /* 0x0000777212007816 */ /* 0x001fd600000000ff */
[----:B------:R0:W-:Y:S01]  /*f76f0*/  @P6 STG.E.U8 desc[UR22][R8.64], R0 ;  /* 0x0000000008006986 */ /* 0x0001e2000c101116 */
[----:B------:R-:W-:Y:S02]  /*f7700*/  LOP3.LUT P6, RZ, R2, 0x80000, RZ, 0xc0, !PT ;  /* 0x0008000002ff7812 */ /* 0x000fe400078cc0ff */
[C---:B------:R-:W-:Y:S02]  /*f7710*/  LOP3.LUT P3, RZ, R3.reuse, 0x400, RZ, 0xc0, !PT ;  /* 0x0000040003ff7812 */ /* 0x040fe4000786c0ff */
[----:B------:R-:W-:Y:S02]  /*f7720*/  LOP3.LUT P2, RZ, R3, 0x800, RZ, 0xc0, !PT ;  /* 0x0000080003ff7812 */ /* 0x000fe4000784c0ff */
[----:B0-----:R-:W-:-:S07]  /*f7730*/  PRMT R0, R18, 0x7773, RZ ;  /* 0x0000777312007816 */ /* 0x001fce00000000ff */
[----:B------:R4:W-:Y:S01]  /*f7740*/  @P6 STG.E.U8 desc[UR22][R20.64], R0 ;  /* 0x0000000014006986 */ /* 0x0009e2000c101116 */
[C---:B------:R-:W-:Y:S02]  /*f7750*/  LOP3.LUT P1, RZ, R3.reuse, 0x1000, RZ, 0xc0, !PT ;  /* 0x0000100003ff7812 */ /* 0x040fe4000782c0ff */
[C---:B------:R-:W-:Y:S02]  /*f7760*/  LOP3.LUT P0, RZ, R3.reuse, 0x2000, RZ, 0xc0, !PT ;  /* 0x0000200003ff7812 */ /* 0x040fe4000780c0ff */
[----:B------:R-:W-:Y:S02]  /*f7770*/  LOP3.LUT P6, RZ, R2, 0x40000, RZ, 0xc0, !PT ;  /* 0x0004000002ff7812 */ /* 0x000fe400078cc0ff */
[C---:B------:R-:W-:Y:S02]  /*f7780*/  LOP3.LUT P5, RZ, R3.reuse, 0x8000, RZ, 0xc0, !PT ;  /* 0x0000800003ff7812 */ /* 0x040fe400078ac0ff */
[----:B------:R-:W-:Y:S02]  /*f7790*/  LOP3.LUT P4, RZ, R3, 0x10000, RZ, 0xc0, !PT ;  /* 0x0001000003ff7812 */ /* 0x000fe4000788c0ff */
[----:B----4-:R-:W-:-:S05]  /*f77a0*/  PRMT R0, R4, 0x7770, RZ ;  /* 0x0000777004007816 */ /* 0x010fca00000000ff */
[----:B------:R0:W-:Y:S02]  /*f77b0*/  @P3 STG.E.U8 desc[UR22][R16.64], R0 ;  /* 0x0000000010003986 */ /* 0x0001e4000c101116 */
[----:B0-----:R-:W-:-:S05]  /*f77c0*/  PRMT R0, R4, 0x7771, RZ ;  /* 0x0000777104007816 */ /* 0x001fca00000000ff */
[----:B------:R0:W-:Y:S02]  /*f77d0*/  @P2 STG.E.U8 desc[UR22][R28.64], R0 ;  /* 0x000000001c002986 */ /* 0x0001e4000c101116 */
[----:B0-----:R-:W-:-:S05]  /*f77e0*/  PRMT R0, R4, 0x7772, RZ ;  /* 0x0000777204007816 */ /* 0x001fca00000000ff */
[----:B------:R0:W-:Y:S02]  /*f77f0*/  @P1 STG.E.U8 desc[UR22][R26.64], R0 ;  /* 0x000000001a001986 */ /* 0x0001e4000c101116 */
[----:B0-----:R-:W-:Y:S02]  /*f7800*/  PRMT R0, R4, 0x7773, RZ ;  /* 0x0000777304007816 */ /* 0x001fe400000000ff */
[----:B------:R-:W4:Y:S04]  /*f7810*/  LDL.LU R4, [R1+0x5c20] ;  /* 0x005c200001047983 */ /* 0x000f280000300800 */
[----:B------:R0:W-:Y:S02]  /*f7820*/  @P0 STG.E.U8 desc[UR22][R24.64], R0 ;  /* 0x0000000018000986 */ /* 0x0001e4000c101116 */
[----:B0-----:R-:W-:-:S05]  /*f7830*/  PRMT R0, R14, 0x7770, RZ ;  /* 0x000077700e007816 */ /* 0x001fca00000000ff */
[----:B------:R0:W-:Y:S02]  /*f7840*/  @P6 STG.E.U8 desc[UR22][R22.64], R0 ;  /* 0x0000000016006986 */ /* 0x0001e4000c101116 */
[----:B0-----:R-:W-:-:S05]  /*f7850*/  PRMT R0, R14, 0x7771, RZ ;  /* 0x000077710e007816 */ /* 0x001fca00000000ff */
[----:B--2---:R0:W-:Y:S02]  /*f7860*/  @P5 STG.E.U8 desc[UR22][R12.64], R0 ;  /* 0x000000000c005986 */ /* 0x0041e4000c101116 */
[----:B0-----:R-:W-:Y:S02]  /*f7870*/  PRMT R0, R14, 0x7772, RZ ;  /* 0x000077720e007816 */ /* 0x001fe400000000ff */
[----:B------:R-:W2:Y:S04]  /*f7880*/  LDL.LU.64 R12, [R1+0x22a0] ;  /* 0x0022a000010c7983 */ /* 0x000ea80000300a00 */
[----:B---3--:R0:W-:Y:S04]  /*f7890*/  @P4 STG.E.U8 desc[UR22][R6.64], R0 ;  /* 0x0000000006004986 */ /* 0x0081e8000c101116 */
[----:B0-----:R-:W3:Y:S04]  /*f78a0*/  LDL.LU.64 R6, [R1+0x2298] ;  /* 0x0022980001067983 */ /* 0x001ee80000300a00 */
[----:B------:R-:W4:Y:S04]  /*f78b0*/  LDL.LU.64 R16, [R1+0x22d8] ;  /* 0x0022d80001107983 */ /* 0x000f280000300a00 */
[----:B------:R-:W4:Y:S04]  /*f78c0*/  LDL.LU.64 R26, [R1+0x22d0] ;  /* 0x0022d000011a7983 */ /* 0x000f280000300a00 */
[----:B------:R-:W3:Y:S01]  /*f78d0*/  LDL.LU R25, [R1+0x6d4] ;  /* 0x0006d40001197983 */ /* 0x000ee20000300800 */
[----:B------:R-:W-:-:S02]  /*f78e0*/  LOP3.LUT P0, RZ, R3, 0x20000, RZ, 0xc0, !PT ;  /* 0x0002000003ff7812 */ /* 0x000fc4000780c0ff */
[----:B------:R-:W-:Y:S01]  /*f78f0*/  LOP3.LUT P6, RZ, R3, 0x40000, RZ, 0xc0, !PT ;  /* 0x0004000003ff7812 */ /* 0x000fe200078cc0ff */
[----:B------:R-:W4:Y:S01]  /*f7900*/  LDL.LU.64 R22, [R1+0x22c8] ;  /* 0x0022c80001167983 */ /* 0x000f220000300a00 */
[----:B------:R-:W-:-:S03]  /*f7910*/  PRMT R0, R14, 0x7773, RZ ;  /* 0x000077730e007816 */ /* 0x000fc600000000ff */
[----:B------:R-:W4:Y:S06]  /*f7920*/  LDL.LU R28, [R1+0x6c4] ;  /* 0x0006c400011c7983 */ /* 0x000f2c0000300800 */
[----:B--2---:R0:W-:Y:S04]  /*f7930*/  @P0 STG.E.U8 desc[UR22][R12.64], R0 ;  /* 0x000000000c000986 */ /* 0x0041e8000c101116 */
[----:B0-----:R-:W2:Y:S01]  /*f7940*/  LDL.LU.64 R12, [R1+0x22c0] ;  /* 0x0022c000010c7983 */ /* 0x001ea20000300a00 */
[----:B---3--:R-:W-:-:S05]  /*f7950*/  PRMT R0, R25, 0x7770, RZ ;  /* 0x0000777019007816 */ /* 0x008fca00000000ff */
[----:B------:R0:W-:Y:S04]  /*f7960*/  @P6 STG.E.U8 desc[UR22][R6.64], R0 ;  /* 0x0000000006006986 */ /* 0x0001e8000c101116 */
[----:B0-----:R-:W3:Y:S04]  /*f7970*/  LDL.LU.64 R6, [R1+0x22b8] ;  /* 0x0022b80001067983 */ /* 0x001ee80000300a00 */
[----:B------:R-:W4:Y:S04]  /*f7980*/  LDL.LU R14, [R1+0x6f8] ;  /* 0x0006f800010e7983 */ /* 0x000f280000300800 */
[----:B----4-:R0:W-:Y:S04]  /*f7990*/  STL.64 [R1+0x5c10], R14 ;  /* 0x005c100e01007387 */ /* 0x0101e80000100a00 */
[----:B0-----:R-:W4:Y:S01]  /*f79a0*/  LDL.LU.64 R14, [R1+0x22a8] ;  /* 0x0022a800010e7983 */ /* 0x001f220000300a00 */
[----:B------:R-:W-:-:S02]  /*f79b0*/  LOP3.LUT P3, RZ, R3, 0x20000000, RZ, 0xc0, !PT ;  /* 0x2000000003ff7812 */ /* 0x000fc4000786c0ff */
        /* <DEDUP_REMOVED lines=14> */
[----:B------:R-:W-:Y:S01]  /*f7aa0*/  LOP3.LUT P3, RZ, R3, 0x1000000, RZ, 0xc0, !PT ;  /* 0x0100000003ff7812 */ /* 0x000fe2000786c0ff */
[----:B----4-:R0:W-:Y:S04]  /*f7ab0*/  STL.64 [R1+0x5c18], R14 ;  /* 0x005c180e01007387 */ /* 0x0101e80000100a00 */
[----:B0-----:R-:W4:Y:S04]  /*f7ac0*/  LDL.LU.64 R14, [R1+0x22b0] ;  /* 0x0022b000010e7983 */ /* 0x001f280000300a00 */
[----:B------:R-:W4:Y:S01]  /*f7ad0*/  LDL.LU.64 R10, [R1+0x2310] ;  /* 0x00231000010a7983 */ /* 0x000f220000300a00 */
[----:B------:R-:W-:-:S04]  /*f7ae0*/  LOP3.LUT R2, R2, 0xffff7fff, RZ, 0xc0, !PT ;  /* 0xffff7fff02027812 */ /* 0x000fc800078ec0ff */
[----:B------:R-:W-:Y:S02]  /*f7af0*/  @P3 LOP3.LUT R2, R2, 0x8000, RZ, 0xfc, !PT ;  /* 0x0000800002023812 */ /* 0x000fe400078efcff */
[C---:B------:R-:W-:Y:S02]  /*f7b00*/  LOP3.LUT P3, RZ, R3.reuse, 0x800000, RZ, 0xc0, !PT ;  /* 0x0080000003ff7812 */ /* 0x040fe4000786c0ff */
[----:B------:R-:W-:Y:S02]  /*f7b10*/  LOP3.LUT R2, R2, 0xfffeffff, RZ, 0xc0, !PT ;  /* 0xfffeffff02027812 */ /* 0x000fe400078ec0ff */
[----:B------:R-:W-:-:S09]  /*f7b20*/  LOP3.LUT P5, RZ, R3, 0x80000, RZ, 0xc0, !PT ;  /* 0x0008000003ff7812 */ /* 0x000fd200078ac0ff */
[----:B------:R-:W-:Y:S02]  /*f7b30*/  @P3 LOP3.LUT R2, R2, 0x10000, RZ, 0xfc, !PT ;  /* 0x0001000002023812 */ /* 0x000fe400078efcff */
[C---:B------:R-:W-:Y:S02]  /*f7b40*/  LOP3.LUT P3, RZ, R3.reuse, 0x400000, RZ, 0xc0, !PT ;  /* 0x0040000003ff7812 */ /* 0x040fe4000786c0ff */
[----:B------:R-:W-:Y:S02]  /*f7b50*/  LOP3.LUT P4, RZ, R3, 0x100000, RZ, 0xc0, !PT ;  /* 0x0010000003ff7812 */ /* 0x000fe4000788c0ff */
[----:B------:R-:W-:Y:S02]  /*f7b60*/  LOP3.LUT R2, R2, 0xfffdffff, RZ, 0xc0, !PT ;  /* 0xfffdffff02027812 */ /* 0x000fe400078ec0ff */
[----:B------:R-:W-:-:S05]  /*f7b70*/  PRMT R0, R25, 0x7771, RZ ;  /* 0x0000777119007816 */ /* 0x000fca00000000ff */
[----:B------:R0:W-:Y:S02]  /*f7b80*/  @P5 STG.E.U8 desc[UR22][R16.64], R0 ;  /* 0x0000000010005986 */ /* 0x0001e4000c101116 */
[----:B------:R-:W-:Y:S02]  /*f7b90*/  @P3 LOP3.LUT R2, R2, 0x20000, RZ, 0xfc, !PT ;  /* 0x0002000002023812 */ /* 0x000fe400078efcff */
[----:B------:R-:W-:Y:S02]  /*f7ba0*/  LOP3.LUT P3, RZ, R3, 0x200000, RZ, 0xc0, !PT ;  /* 0x0020000003ff7812 */ /* 0x000fe4000786c0ff */
[----:B0-----:R-:W-:-:S05]  /*f7bb0*/  PRMT R0, R25, 0x7772, RZ ;  /* 0x0000777219007816 */ /* 0x001fca00000000ff */
[----:B------:R0:W-:Y:S02]  /*f7bc0*/  @P4 STG.E.U8 desc[UR22][R26.64], R0 ;  /* 0x000000001a004986 */ /* 0x0001e4000c101116 */
[----:B0-----:R-:W-:-:S05]  /*f7bd0*/  PRMT R0, R25, 0x7773, RZ ;  /* 0x0000777319007816 */ /* 0x001fca00000000ff */
[----:B------:R0:W-:Y:S01]  /*f7be0*/  @P3 STG.E.U8 desc[UR22][R22.64], R0 ;  /* 0x0000000016003986 */ /* 0x0001e2000c101116 */
[----:B------:R-:W-:Y:S02]  /*f7bf0*/  LOP3.LUT P3, RZ, R2, 0x20000, RZ, 0xc0, !PT ;  /* 0x0002000002ff7812 */ /* 0x000fe4000786c0ff */
[----:B0-----:R-:W-:-:S11]  /*f7c00*/  PRMT R0, R28, 0x7770, RZ ;  /* 0x000077701c007816 */ /* 0x001fd600000000ff */
[----:B--2---:R0:W-:Y:S01]  /*f7c10*/  @P3 STG.E.U8 desc[UR22][R12.64], R0 ;  /* 0x000000000c003986 */ /* 0x0041e2000c101116 */
[----:B------:R-:W-:Y:S02]  /*f7c20*/  LOP3.LUT P3, RZ, R2, 0x10000, RZ, 0xc0, !PT ;  /* 0x0001000002ff7812 */ /* 0x000fe4000786c0ff */
[----:B0-----:R-:W-:-:S11]  /*f7c30*/  PRMT R0, R28, 0x7771, RZ ;  /* 0x000077711c007816 */ /* 0x001fd600000000ff */
[----:B---3--:R0:W-:Y:S01]  /*f7c40*/  @P3 STG.E.U8 desc[UR22][R6.64], R0 ;  /* 0x0000000006003986 */ /* 0x0081e2000c101116 */
[----:B------:R-:W-:Y:S02]  /*f7c50*/  LOP3.LUT P3, RZ, R2, 0x8000, RZ, 0xc0, !PT ;  /* 0x0000800002ff7812 */ /* 0x000fe4000786c0ff */
[----:B0-----:R-:W-:Y:S01]  /*f7c60*/  PRMT R0, R28, 0x7772, RZ ;  /* 0x000077721c007816 */ /* 0x001fe200000000ff */
[----:B----4-:R0:W-:Y:S04]  /*f7c70*/  STL.64 [R1+0x5c08], R10 ;  /* 0x005c080a01007387 */ /* 0x0101e80000100a00 */
[----:B0-----:R-:W2:Y:S04]  /*f7c80*/  LDL.LU.64 R10, [R1+0x22e0] ;  /* 0x0022e000010a7983 */ /* 0x001ea80000300a00 */
[----:B------:R-:W3:Y:S04]  /*f7c90*/  LDL.LU.64 R8, [R1+0x2308] ;  /* 0x0023080001087983 */ /* 0x000ee80000300a00 */
[----:B------:R-:W4:Y:S04]  /*f7ca0*/  LDL.LU R16, [R1+0x6e8] ;  /* 0x0006e80001107983 */ /* 0x000f280000300800 */
[----:B------:R-:W4:Y:S04]  /*f7cb0*/  LDL.LU.64 R18, [R1+0x2300] ;  /* 0x0023000001127983 */ /* 0x000f280000300a00 */
[----:B------:R-:W4:Y:S04]  /*f7cc0*/  LDL.LU.64 R20, [R1+0x22f8] ;  /* 0x0022f80001147983 */ /* 0x000f280000300a00 */
[----:B------:R-:W4:Y:S04]  /*f7cd0*/  LDL.LU.64 R26, [R1+0x22f0] ;  /* 0x0022f000011a7983 */ /* 0x000f280000300a00 */
[----:B------:R-:W4:Y:S04]  /*f7ce0*/  LDL.LU.64 R24, [R1+0x22e8] ;  /* 0x0022e80001187983 */ /* 0x000f280000300a00 */
[----:B------:R-:W4:Y:S04]  /*f7cf0*/  LDL.LU R29, [R1+0x6d8] ;  /* 0x0006d800011d7983 */ /* 0x000f280000300800 */
[----:B------:R-:W4:Y:S04]  /*f7d00*/  LDL.LU.64 R22, [R1+0x2320] ;  /* 0x0023200001167983 */ /* 0x000f280000300a00 */
[----:B------:R-:W4:Y:S04]  /*f7d10*/  LDL.LU.64 R12, [R1+0x2318] ;  /* 0x00231800010c7983 */ /* 0x000f280000300a00 */
[----:B------:R-:W4:Y:S04]  /*f7d20*/  LDL.LU.64 R6, [R1+0x2358] ;  /* 0x0023580001067983 */ /* 0x000f280000300a00 */
[----:B------:R0:W-:Y:S04]  /*f7d30*/  @P3 STG.E.U8 desc[UR22][R14.64], R0 ;  /* 0x000000000e003986 */ /* 0x0001e8000c101116 */
[----:B0-----:R-:W2:Y:S01]  /*f7d40*/  LDL.LU.64 R14, [R1+0x5c18] ;  /* 0x005c1800010e7983 */ /* 0x001ea20000300a00 */
[----:B------:R-:W-:-:S02]  /*f7d50*/  LOP3.LUT P3, RZ, R2, 0x4000, RZ, 0xc0, !PT ;  /* 0x0000400002ff7812 */ /* 0x000fc4000786c0ff */
[----:B------:R-:W-:-:S11]  /*f7d60*/  PRMT R0, R28, 0x7773, RZ ;  /* 0x000077731c007816 */ /* 0x000fd600000000ff */
[----:B--2---:R0:W-:Y:S04]  /*f7d70*/  @P3 STG.E.U8 desc[UR22][R14.64], R0 ;  /* 0x000000000e003986 */ /* 0x0041e8000c101116 */
[----:B0-----:R-:W2:Y:S01]  /*f7d80*/  LDL.LU.64 R14, [R1+0x5c10] ;  /* 0x005c1000010e7983 */ /* 0x001ea20000300a00 */
[----:B------:R-:W-:Y:S02]  /*f7d90*/  LOP3.LUT P3, RZ, R2, 0x2000, RZ, 0xc0, !PT ;  /* 0x0000200002ff7812 */ /* 0x000fe4000786c0ff */
[----:B--2---:R-:W-:-:S11]  /*f7da0*/  PRMT R0, R14, 0x7770, RZ ;  /* 0x000077700e007816 */ /* 0x004fd600000000ff */
[----:B------:R0:W-:Y:S04]  /*f7db0*/  @P3 STG.E.U8 desc[UR22][R10.64], R0 ;  /* 0x000000000a003986 */ /* 0x0001e8000c101116 */
[----:B0-----:R-:W2:Y:S01]  /*f7dc0*/  LDL.LU.64 R10, [R1+0x5c08] ;  /* 0x005c0800010a7983 */ /* 0x001ea20000300a00 */
[----:B------:R-:W-:Y:S02]  /*f7dd0*/  LOP3.LUT P3, RZ, R2, 0x1000, RZ, 0xc0, !PT ;  /* 0x0000100002ff7812 */ /* 0x000fe4000786c0ff */
[----:B------:R-:W-:Y:S02]  /*f7de0*/  PRMT R0, R14, 0x7771, RZ ;  /* 0x000077710e007816 */ /* 0x000fe400000000ff */
[C---:B------:R-:W-:Y:S02]  /*f7df0*/  LOP3.LUT P2, RZ, R3.reuse, 0x40000000, RZ, 0xc0, !PT ;  /* 0x4000000003ff7812 */ /* 0x040fe4000784c0ff */
[----:B------:R-:W-:-:S02]  /*f7e00*/  LOP3.LUT P1, RZ, R3, 0x80000000, RZ, 0xc0, !PT ;  /* 0x8000000003ff7812 */ /* 0x000fc4000782c0ff */
[C---:B------:R-:W-:Y:S02]  /*f7e10*/  LOP3.LUT P0, RZ, R4.reuse, 0x1, RZ, 0xc0, !PT ;  /* 0x0000000104ff7812 */ /* 0x040fe4000780c0ff */
[C---:B------:R-:W-:Y:S02]  /*f7e20*/  LOP3.LUT P6, RZ, R4.reuse, 0x2, RZ, 0xc0, !PT ;  /* 0x0000000204ff7812 */ /* 0x040fe400078cc0ff */
[C---:B------:R-:W-:Y:S02]  /*f7e30*/  LOP3.LUT P5, RZ, R4.reuse, 0x4, RZ, 0xc0, !PT ;  /* 0x0000000404ff7812 */ /* 0x040fe400078ac0ff */
[----:B------:R-:W-:Y:S01]  /*f7e40*/  LOP3.LUT P4, RZ, R4, 0x8, RZ, 0xc0, !PT ;  /* 0x0000000804ff7812 */ /* 0x000fe2000788c0ff */
[----:B--2---:R0:W-:Y:S01]  /*f7e50*/  @P3 STG.E.U8 desc[UR22][R10.64], R0 ;  /* 0x000000000a003986 */ /* 0x0041e2000c101116 */
[----:B------:R-:W-:Y:S02]  /*f7e60*/  LOP3.LUT P3, RZ, R2, 0x800, RZ, 0xc0, !PT ;  /* 0x0000080002ff7812 */ /* 0x000fe4000786c0ff */
[----:B0-----:R-:W-:-:S11]  /*f7e70*/  PRMT R0, R14, 0x7772, RZ ;  /* 0x000077720e007816 */ /* 0x001fd600000000ff */
[----:B---3--:R0:W-:Y:S01]  /*f7e80*/  @P3 STG.E.U8 desc[UR22][R8.64], R0 ;  /* 0x0000000008003986 */ /* 0x0081e2000c101116 */
[----:B------:R-:W-:Y:S02]  /*f7e90*/  LOP3.LUT P3, RZ, R2, 0x400, RZ, 0xc0, !PT ;  /* 0x0000040002ff7812 */ /* 0x000fe4000786c0ff */
[----:B0-----:R-:W-:-:S11]  /*f7ea0*/  PRMT R0, R14, 0x7773, RZ ;  /* 0x000077730e007816 */ /* 0x001fd600000000ff */
[----:B----4-:R0:W-:Y:S02]  /*f7eb0*/  @P3 STG.E.U8 desc[UR22][R18.64], R0 ;  /* 0x0000000012003986 */ /* 0x0101e4000c101116 */
[----:B0-----:R-:W-:-:S05]  /*f7ec0*/  PRMT R0, R16, 0x7770, RZ ;  /* 0x0000777010007816 */ /* 0x001fca00000000ff */
[----:B------:R0:W-:Y:S02]  /*f7ed0*/  @P2 STG.E.U8 desc[UR22][R20.64], R0 ;  /* 0x0000000014002986 */ /* 0x0001e4000c101116 */
[C---:B0-----:R-:W-:Y:S02]  /*f7ee0*/  PRMT R0, R16.reuse, 0x7771, RZ ;  /* 0x0000777110007816 */ /* 0x041fe400000000ff */
[----:B------:R-:W2:Y:S04]  /*f7ef0*/  LDL.LU.64 R20, [R1+0x2350] ;  /* 0x0023500001147983 */ /* 0x000ea80000300a00 */
[----:B------:R0:W-:Y:S02]  /*f7f00*/  @P1 STG.E.U8 desc[UR22][R26.64], R0 ;  /* 0x000000001a001986 */ /* 0x0001e4000c101116 */
[----:B0-----:R-:W-:-:S05]  /*f7f10*/  PRMT R0, R16, 0x7772, RZ ;  /* 0x0000777210007816 */ /* 0x001fca00000000ff */
[----:B------:R0:W-:Y:S02]  /*f7f20*/  @P0 STG.E.U8 desc[UR22][R24.64], R0 ;  /* 0x0000000018000986 */ /* 0x0001e4000c101116 */
[----:B0-----:R-:W-:-:S05]  /*f7f30*/  PRMT R0, R16, 0x7773, RZ ;  /* 0x0000777310007816 */ /* 0x001fca00000000ff */
[----:B------:R0:W-:Y:S02]  /*f7f40*/  @P6 STG.E.U8 desc[UR22][R22.64], R0 ;  /* 0x0000000016006986 */ /* 0x0001e4000c101116 */
[----:B0-----:R-:W-:-:S05]  /*f7f50*/  PRMT R0, R29, 0x7770, RZ ;  /* 0x000077701d007816 */ /* 0x001fca00000000ff */
[----:B------:R0:W-:Y:S02]  /*f7f60*/  @P5 STG.E.U8 desc[UR22][R12.64], R0 ;  /* 0x000000000c005986 */ /* 0x0001e4000c101116 */
[----:B0-----:R-:W-:-:S05]  /*f7f70*/  PRMT R0, R29, 0x7771, RZ ;  /* 0x000077711d007816 */ /* 0x001fca00000000ff */
[----:B------:R0:W-:Y:S04]  /*f7f80*/  @P4 STG.E.U8 desc[UR22][R6.64], R0 ;  /* 0x0000000006004986 */ /* 0x0001e8000c101116 */
[----:B0-----:R-:W3:Y:S01]  /*f7f90*/  LDL.LU.64 R6, [R1+0x2348] ;  /* 0x0023480001067983 */ /* 0x001ee20000300a00 */
[C---:B------:R-:W-:Y:S02]  /*f7fa0*/  LOP3.LUT P0, RZ, R4.reuse, 0x10, RZ, 0xc0, !PT ;  /* 0x0000001004ff7812 */ /* 0x040fe4000780c0ff */
[----:B------:R-:W-:Y:S01]  /*f7fb0*/  LOP3.LUT P6, RZ, R4, 0x20, RZ, 0xc0, !PT ;  /* 0x0000002004ff7812 */ /* 0x000fe200078cc0ff */
[----:B------:R-:W4:Y:S01]  /*f7fc0*/  LDL.LU.64 R26, [R1+0x2340] ;  /* 0x00234000011a7983 */ /* 0x000f220000300a00 */
[----:B------:R-:W-:-:S03]  /*f7fd0*/  PRMT R0, R29, 0x7772, RZ ;  /* 0x000077721d007816 */ /* 0x000fc600000000ff */
[----:B------:R-:W4:Y:S04]  /*f7fe0*/  LDL.LU.64 R24, [R1+0x2338] ;  /* 0x0023380001187983 */ /* 0x000f280000300a00 */
[----:B------:R-:W4:Y:S04]  /*f7ff0*/  LDL.LU.64 R22, [R1+0x2330] ;  /* 0x0023300001167983 */ /* 0x000f280000300a00 */
[----:B------:R-:W4:Y:S04]  /*f8000*/  LDL.LU R14, [R1+0x6c8] ;  /* 0x0006c800010e7983 */ /* 0x000f280000300800 */
[----:B------:R-:W4:Y:S04]  /*f8010*/  LDL.LU.64 R12, [R1+0x2328] ;  /* 0x00232800010c7983 */ /* 0x000f280000300a00 */
[----:B------:R-:W4:Y:S04]  /*f8020*/  LDL.LU R16, [R1+0x6fc] ;  /* 0x0006fc0001107983 */ /* 0x000f280000300800 */
[----:B--2---:R0:W-:Y:S02]  /*f8030*/  @P0 STG.E.U8 desc[UR22][R20.64], R0 ;  /* 0x0000000014000986 */ /* 0x0041e4000c101116 */
[----:B0-----:R-:W-:-:S05]  /*f8040*/  PRMT R0, R29, 0x7773, RZ ;  /* 0x000077731d007816 */ /* 0x001fca00000000ff */
[----:B---3--:R0:W-:Y:S04]  /*f8050*/  @P6 STG.E.U8 desc[UR22][R6.64], R0 ;  /* 0x0000000006006986 */ /* 0x0081e8000c101116 */
[----:B0-----:R-:W2:Y:S04]  /*f8060*/  LDL.LU.64 R6, [R1+0x2360] ;  /* 0x0023600001067983 */ /* 0x001ea80000300a00 */
[----:B------:R-:W3:Y:S04]  /*f8070*/  LDL.LU R17, [R1+0x6ec] ;  /* 0x0006ec0001117983 */ /* 0x000ee80000300800 */
[----:B------:R-:W4:Y:S04]  /*f8080*/  LDL.LU.64 R10, [R1+0x2380] ;  /* 0x00238000010a7983 */ /* 0x000f280000300a00 */
        /* <DEDUP_REMOVED lines=19> */
[----:B----4-:R0:W-:Y:S04]  /*f81c0*/  STL.64 [R1+0x5c00], R10 ;  /* 0x005c000a01007387 */ /* 0x0101e80000100a00 */
[----:B0-----:R-:W4:Y:S06]  /*f81d0*/  LDL.LU.64 R10, [R1+0x2390] ;  /* 0x00239000010a7983 */ /* 0x001f2c0000300a00 */
[----:B------:R-:W-:-:S02]  /*f81e0*/  @P3 LOP3.LUT R2, R2, 0x80, RZ, 0xfc, !PT ;  /* 0x0000008002023812 */ /* 0x000fc400078efcff */
[----:B------:R-:W-:Y:S01]  /*f81f0*/  LOP3.LUT P3, RZ, R4, 0x400, RZ, 0xc0, !PT ;  /* 0x0000040004ff7812 */ /* 0x000fe2000786c0ff */
[----:B------:R-:W3:Y:S01]  /*f8200*/  LDL.LU.64 R8, [R1+0x2378] ;  /* 0x0023780001087983 */ /* 0x000ee20000300a00 */
[----:B------:R-:W-:Y:S02]  /*f8210*/  LOP3.LUT R2, R2, 0xfffffeff, RZ, 0xc0, !PT ;  /* 0xfffffeff02027812 */ /* 0x000fe400078ec0ff */
[C---:B------:R-:W-:Y:S01]  /*f8220*/  LOP3.LUT P5, RZ, R4.reuse, 0x40, RZ, 0xc0, !PT ;  /* 0x0000004004ff7812 */ /* 0x040fe200078ac0ff */
[----:B------:R-:W3:Y:S01]  /*f8230*/  LDL.LU.64 R18, [R1+0x2370] ;  /* 0x0023700001127983 */ /* 0x000ee20000300a00 */
[----:B------:R-:W-:Y:S02]  /*f8240*/  LOP3.LUT P4, RZ, R4, 0x80, RZ, 0xc0, !PT ;  /* 0x0000008004ff7812 */ /* 0x000fe4000788c0ff */
[----:B------:R-:W-:Y:S01]  /*f8250*/  PRMT R0, R14, 0x7770, RZ ;  /* 0x000077700e007816 */ /* 0x000fe200000000ff */
[----:B------:R-:W3:Y:S04]  /*f8260*/  LDL.LU.64 R20, [R1+0x2368] ;  /* 0x0023680001147983 */ /* 0x000ee80000300a00 */
[----:B------:R-:W-:Y:S01]  /*f8270*/  @P3 LOP3.LUT R2, R2, 0x100, RZ, 0xfc, !PT ;  /* 0x0000010002023812 */ /* 0x000fe200078efcff */
[----:B------:R-:W3:Y:S01]  /*f8280*/  LDL.LU.64 R28, [R1+0x23a0] ;  /* 0x0023a000011c7983 */ /* 0x000ee20000300a00 */
[----:B------:R-:W-:-:S02]  /*f8290*/  LOP3.LUT P3, RZ, R4, 0x200, RZ, 0xc0, !PT ;  /* 0x0000020004ff7812 */ /* 0x000fc4000786c0ff */
[----:B------:R-:W-:Y:S01]  /*f82a0*/  LOP3.LUT R2, R2, 0xfffffdff, RZ, 0xc0, !PT ;  /* 0xfffffdff02027812 */ /* 0x000fe200078ec0ff */
[----:B------:R0:W-:Y:S10]  /*f82b0*/  @P5 STG.E.U8 desc[UR22][R26.64], R0 ;  /* 0x000000001a005986 */ /* 0x0001f4000c101116 */
[----:B------:R-:W-:-:S02]  /*f82c0*/  @P3 LOP3.LUT R2, R2, 0x200, RZ, 0xfc, !PT ;  /* 0x0000020002023812 */ /* 0x000fc400078efcff */
[----:B------:R-:W-:Y:S01]  /*f82d0*/  LOP3.LUT P3, RZ, R4, 0x100, RZ, 0xc0, !PT ;  /* 0x0000010004ff7812 */ /* 0x000fe2000786c0ff */
[----:B0-----:R-:W3:Y:S01]  /*f82e0*/  LDL.LU.64 R26, [R1+0x2398] ;  /* 0x00239800011a7983 */ /* 0x001ee20000300a00 */
[----:B------:R-:W-:-:S05]  /*f82f0*/  PRMT R0, R14, 0x7771, RZ ;  /* 0x000077710e007816 */ /* 0x000fca00000000ff */
[----:B------:R0:W-:Y:S02]  /*f8300*/  @P4 STG.E.U8 desc[UR22][R24.64], R0 ;  /* 0x0000000018004986 */ /* 0x0001e4000c101116 */
[----:B0-----:R-:W-:Y:S02]  /*f8310*/  PRMT R0, R14, 0x7772, RZ ;  /* 0x000077720e007816 */ /* 0x001fe400000000ff */
[----:B------:R-:W3:Y:S04]  /*f8320*/  LDL.LU.64 R24, [R1+0x23c0] ;  /* 0x0023c00001187983 */ /* 0x000ee80000300a00 */
[----:B------:R0:W-:Y:S01]  /*f8330*/  @P3 STG.E.U8 desc[UR22][R22.64], R0 ;  /* 0x0000000016003986 */ /* 0x0001e2000c101116 */
[----:B------:R-:W-:Y:S02]  /*f8340*/  LOP3.LUT P3, RZ, R2, 0x200, RZ, 0xc0, !PT ;  /* 0x0000020002ff7812 */ /* 0x000fe4000786c0ff */
[----:B0-----:R-:W-:Y:S01]  /*f8350*/  PRMT R0, R14, 0x7773, RZ ;  /* 0x000077730e007816 */ /* 0x001fe200000000ff */
[----:B------:R-:W3:Y:S10]  /*f8360*/  LDL.LU.64 R22, [R1+0x23b8] ;  /* 0x0023b80001167983 */ /* 0x000ef40000300a00 */
[----:B------:R0:W-:Y:S01]  /*f8370*/  @P3 STG.E.U8 desc[UR22][R12.64], R0 ;  /* 0x000000000c003986 */ /* 0x0001e2000c101116 */
[----:B------:R-:W-:-:S02]  /*f8380*/  LOP3.LUT P3, RZ, R2, 0x100, RZ, 0xc0, !PT ;  /* 0x0000010002ff7812 */ /* 0x000fc4000786c0ff */
[----:B0-----:R-:W-:Y:S01]  /*f8390*/  PRMT R0, R16, 0x7770, RZ ;  /* 0x0000777010007816 */ /* 0x001fe200000000ff */
[----:B------:R-:W3:Y:S10]  /*f83a0*/  LDL.LU.64 R12, [R1+0x23b0] ;  /* 0x0023b000010c7983 */ /* 0x000ef40000300a00 */
[----:B--2---:R0:W-:Y:S01]  /*f83b0*/  @P3 STG.E.U8 desc[UR22][R6.64], R0 ;  /* 0x0000000006003986 */ /* 0x0041e2000c101116 */
[----:B------:R-:W-:-:S03]  /*f83c0*/  LOP3.LUT P3, RZ, R2, 0x80, RZ, 0xc0, !PT ;  /* 0x0000008002ff7812 */ /* 0x000fc6000786c0ff */
[----:B------:R-:W2:Y:S01]  /*f83d0*/  LDL.LU R14, [R1+0x6cc] ;  /* 0x0006cc00010e7983 */ /* 0x000ea20000300800 */
[----:B0-----:R-:W-:-:S03]  /*f83e0*/  PRMT R0, R16, 0x7771, RZ ;  /* 0x0000777110007816 */ /* 0x001fc600000000ff */
[----:B------:R-:W2:Y:S06]  /*f83f0*/  LDL.LU.64 R6, [R1+0x23a8] ;  /* 0x0023a80001067983 */ /* 0x000eac0000300a00 */
[----:B----4-:R0:W-:Y:S04]  /*f8400*/  @P3 STG.E.U8 desc[UR22][R10.64], R0 ;  /* 0x000000000a003986 */ /* 0x0101e8000c101116 */
[----:B0-----:R-:W4:Y:S01]  /*f8410*/  LDL.LU.64 R10, [R1+0x5c00] ;  /* 0x005c0000010a7983 */ /* 0x001f220000300a00 */
[----:B------:R-:W-:-:S02]  /*f8420*/  LOP3.LUT P3, RZ, R2, 0x40, RZ, 0xc0, !PT ;  /* 0x0000004002ff7812 */ /* 0x000fc4000786c0ff */
[----:B------:R-:W-:-:S11]  /*f8430*/  PRMT R0, R16, 0x7772, RZ ;  /* 0x0000777210007816 */ /* 0x000fd600000000ff */
[----:B----4-:R0:W-:Y:S04]  /*f8440*/  @P3 STG.E.U8 desc[UR22][R10.64], R0 ;  /* 0x000000000a003986 */ /* 0x0101e8000c101116 */
[----:B0-----:R-:W4:Y:S01]  /*f8450*/  LDL.LU.64 R10, [R1+0x5bf8] ;  /* 0x005bf800010a7983 */ /* 0x001f220000300a00 */
[----:B------:R-:W-:-:S03]  /*f8460*/  PRMT R0, R16, 0x7773, RZ ;  /* 0x0000777310007816 */ /* 0x000fc600000000ff */
[----:B------:R-:W2:Y:S01]  /*f8470*/  LDL.LU R16, [R1+0x5bf4] ;  /* 0x005bf40001107983 */ /* 0x000ea20000300800 */
[----:B------:R-:W-:Y:S02]  /*f8480*/  LOP3.LUT P3, RZ, R2, 0x20, RZ, 0xc0, !PT ;  /* 0x0000002002ff7812 */ /* 0x000fe4000786c0ff */
[C---:B------:R-:W-:Y:S02]  /*f8490*/  LOP3.LUT P2, RZ, R4.reuse, 0x20000, RZ, 0xc0, !PT ;  /* 0x0002000004ff7812 */ /* 0x040fe4000784c0ff */
[C---:B------:R-:W-:Y:S02]  /*f84a0*/  LOP3.LUT P1, RZ, R4.reuse, 0x40000, RZ, 0xc0, !PT ;  /* 0x0004000004ff7812 */ /* 0x040fe4000782c0ff */
[C---:B------:R-:W-:Y:S02]  /*f84b0*/  LOP3.LUT P0, RZ, R4.reuse, 0x80000, RZ, 0xc0, !PT ;  /* 0x0008000004ff7812 */ /* 0x040fe4000780c0ff */
[C---:B------:R-:W-:Y:S02]  /*f84c0*/  LOP3.LUT P6, RZ, R4.reuse, 0x100000, RZ, 0xc0, !PT ;  /* 0x0010000004ff7812 */ /* 0x040fe400078cc0ff */
[----:B------:R-:W-:-:S02]  /*f84d0*/  LOP3.LUT P5, RZ, R4, 0x200000, RZ, 0xc0, !PT ;  /* 0x0020000004ff7812 */ /* 0x000fc400078ac0ff */
[----:B------:R-:W-:Y:S01]  /*f84e0*/  LOP3.LUT P4, RZ, R4, 0x400000, RZ, 0xc0, !PT ;  /* 0x0040000004ff7812 */ /* 0x000fe2000788c0ff */
[----:B----4-:R3:W-:Y:S01]  /*f84f0*/  @P3 STG.E.U8 desc[UR22][R10.64], R0 ;  /* 0x000000000a003986 */ /* 0x0107e2000c101116 */
[----:B------:R-:W-:Y:S02]  /*f8500*/  LOP3.LUT P3, RZ, R2, 0x10, RZ, 0xc0, !PT ;  /* 0x0000001002ff7812 */ /* 0x000fe4000786c0ff */
[----:B---3--:R-:W-:-:S11]  /*f8510*/  PRMT R0, R17, 0x7770, RZ ;  /* 0x0000777011007816 */ /* 0x008fd600000000ff */
[----:B------:R0:W-:Y:S01]  /*f8520*/  @P3 STG.E.U8 desc[UR22][R8.64], R0 ;  /* 0x0000000008003986 */ /* 0x0001e2000c101116 */
[----:B------:R-:W-:Y:S02]  /*f8530*/  LOP3.LUT P3, RZ, R2, 0x8, RZ, 0xc0, !PT ;  /* 0x0000000802ff7812 */ /* 0x000fe4000786c0ff */
[----:B0-----:R-:W-:-:S11]  /*f8540*/  PRMT R0, R17, 0x7771, RZ ;  /* 0x0000777111007816 */ /* 0x001fd600000000ff */
[----:B------:R0:W-:Y:S01]  /*f8550*/  @P3 STG.E.U8 desc[UR22][R18.64], R0 ;  /* 0x0000000012003986 */ /* 0x0001e2000c101116 */
[----:B------:R-:W-:Y:S02]  /*f8560*/  LOP3.LUT P3, RZ, R2, 0x4, RZ, 0xc0, !PT ;  /* 0x0000000402ff7812 */ /* 0x000fe4000786c0ff */
[----:B0-----:R-:W-:-:S11]  /*f8570*/  PRMT R0, R17, 0x7772, RZ ;  /* 0x0000777211007816 */ /* 0x001fd600000000ff */
[----:B------:R0:W-:Y:S02]  /*f8580*/  @P3 STG.E.U8 desc[UR22][R20.64], R0 ;  /* 0x0000000014003986 */ /* 0x0001e4000c101116 */
[----:B0-----:R-:W-:-:S05]  /*f8590*/  PRMT R0, R17, 0x7773, RZ ;  /* 0x0000777311007816 */ /* 0x001fca00000000ff */
[----:B------:R2:W-:Y:S02]  /*f85a0*/  @P2 STG.E.U8 desc[UR22][R28.64], R0 ;  /* 0x000000001c002986 */ /* 0x0005e4000c101116 */
[----:B--2---:R-:W-:-:S05]  /*f85b0*/  PRMT R0, R16, 0x7770, RZ ;  /* 0x0000777010007816 */ /* 0x004fca00000000ff */
[----:B------:R0:W-:Y:S02]  /*f85c0*/  @P1 STG.E.U8 desc[UR22][R26.64], R0 ;  /* 0x000000001a001986 */ /* 0x0001e4000c101116 */
[----:B0-----:R-:W-:-:S05]  /*f85d0*/  PRMT R0, R16, 0x7771, RZ ;  /* 0x0000777110007816 */ /* 0x001fca00000000ff */
[----:B------:R0:W-:Y:S02]  /*f85e0*/  @P0 STG.E.U8 desc[UR22][R24.64], R0 ;  /* 0x0000000018000986 */ /* 0x0001e4000c101116 */
[----:B0-----:R-:W-:-:S05]  /*f85f0*/  PRMT R0, R16, 0x7772, RZ ;  /* 0x0000777210007816 */ /* 0x001fca00000000ff */
[----:B------:R0:W-:Y:S02]  /*f8600*/  @P6 STG.E.U8 desc[UR22][R22.64], R0 ;  /* 0x0000000016006986 */ /* 0x0001e4000c101116 */
[----:B0-----:R-:W-:Y:S02]  /*f8610*/  PRMT R0, R16, 0x7773, RZ ;  /* 0x0000777310007816 */ /* 0x001fe400000000ff */
[----:B------:R-:W2:Y:S04]  /*f8620*/  LDL.LU R16, [R1+0x5bf0] ;  /* 0x005bf00001107983 */ /* 0x000ea80000300800 */
[----:B------:R0:W-:Y:S02]  /*f8630*/  @P5 STG.E.U8 desc[UR22][R12.64], R0 ;  /* 0x000000000c005986 */ /* 0x0001e4000c101116 */
[----:B0-----:R-:W-:-:S02]  /*f8640*/  PRMT R0, R14, 0x7770, RZ ;  /* 0x000077700e007816 */ /* 0x001fc400000000ff */
[----:B------:R-:W3:Y:S04]  /*f8650*/  LDL.LU.64 R12, [R1+0x23d8] ;  /* 0x0023d800010c7983 */ /* 0x000ee80000300a00 */
[----:B------:R0:W-:Y:S04]  /*f8660*/  @P4 STG.E.U8 desc[UR22][R6.64], R0 ;  /* 0x0000000006004986 */ /* 0x0001e8000c101116 */
[----:B0-----:R-:W4:Y:S01]  /*f8670*/  LDL.LU.64 R6, [R1+0x23d0] ;  /* 0x0023d00001067983 */ /* 0x001f220000300a00 */
[----:B------:R-:W-:Y:S02]  /*f8680*/  LOP3.LUT R3, R3, 0xfbffffff, RZ, 0xc0, !PT ;  /* 0xfbffffff03037812 */ /* 0x000fe400078ec0ff */
[----:B------:R-:W-:Y:S01]  /*f8690*/  LOP3.LUT P0, RZ, R4, 0x800000, RZ, 0xc0, !PT ;  /* 0x0080000004ff7812 */ /* 0x000fe2000780c0ff */
[----:B------:R-:W4:Y:S01]  /*f86a0*/  LDL.LU.64 R26, [R1+0x23c8] ;  /* 0x0023c800011a7983 */ /* 0x000f220000300a00 */
[----:B------:R-:W-:-:S02]  /*f86b0*/  LOP3.LUT R2, R2, 0xfffffffe, RZ, 0xc0, !PT ;  /* 0xfffffffe02027812 */ /* 0x000fc400078ec0ff */
[----:B------:R-:W-:Y:S01]  /*f86c0*/  LOP3.LUT P6, RZ, R4, 0x1000000, RZ, 0xc0, !PT ;  /* 0x0100000004ff7812 */ /* 0x000fe200078cc0ff */
[----:B------:R-:W4:Y:S01]  /*f86d0*/  LDL.LU.64 R24, [R1+0x23e0] ;  /* 0x0023e00001187983 */ /* 0x000f220000300a00 */
[----:B------:R-:W-:-:S03]  /*f86e0*/  PRMT R0, R14, 0x7771, RZ ;  /* 0x000077710e007816 */ /* 0x000fc600000000ff */
[----:B------:R-:W4:Y:S04]  /*f86f0*/  LDL.LU.64 R22, [R1+0x2410] ;  /* 0x0024100001167983 */ /* 0x000f280000300a00 */
[----:B------:R-:W4:Y:S01]  /*f8700*/  LDL.LU R17, [R1+0x6b0] ;  /* 0x0006b00001117983 */ /* 0x000f220000300800 */
[----:B------:R-:W-:-:S03]  /*f8710*/  LOP3.LUT P5, RZ, R4, 0x2000000, RZ, 0xc0, !PT ;  /* 0x0200000004ff7812 */ /* 0x000fc600078ac0ff */
[----:B------:R-:W-:Y:S01]  /*f8720*/  STL.64 [R1+0x5bb0], R4 ;  /* 0x005bb00401007387 */ /* 0x000fe20000100a00 */
[----:B------:R-:W-:Y:S02]  /*f8730*/  LOP3.LUT P4, RZ, R4, 0x4000000, RZ, 0xc0, !PT ;  /* 0x0400000004ff7812 */ /* 0x000fe4000788c0ff */
[----:B--2---:R-:W-:-:S13]  /*f8740*/  LOP3.LUT P3, RZ, R16, 0x8, RZ, 0xc0, !PT ;  /* 0x0000000810ff7812 */ /* 0x004fda000786c0ff */
        /* <DEDUP_REMOVED lines=17> */
[----:B---3--:R0:W-:-:S12]  /*f8860*/  @P0 STG.E.U8 desc[UR22][R12.64], R0 ;  /* 0x000000000c000986 */ /* 0x0081d8000c101116 */
[----:B------:R-:W-:Y:S01]  /*f8870*/  @P3 LOP3.LUT R2, R2, 0x1, RZ, 0xfc, !PT ;  /* 0x0000000102023812 */ /* 0x000fe200078efcff */
[----:B0-----:R-:W2:Y:S01]  /*f8880*/  LDL.LU.64 R12, [R1+0x2408] ;  /* 0x00240800010c7983 */ /* 0x001ea20000300a00 */
[----:B------:R-:W-:Y:S02]  /*f8890*/  LOP3.LUT P3, RZ, R4, 0x10000000, RZ, 0xc0, !PT ;  /* 0x1000000004ff7812 */ /* 0x000fe4000786c0ff */
[----:B------:R-:W-:Y:S01]  /*f88a0*/  PRMT R0, R14, 0x7772, RZ ;  /* 0x000077720e007816 */ /* 0x000fe200000000ff */
[----:B------:R-:W3:Y:S01]  /*f88b0*/  LDL.LU R28, [R1+0x6a0] ;  /* 0x0006a000011c7983 */ /* 0x000ee20000300800 */
[----:B------:R-:W-:-:S03]  /*f88c0*/  LOP3.LUT R2, R2, 0xfffffffd, RZ, 0xc0, !PT ;  /* 0xfffffffd02027812 */ /* 0x000fc600078ec0ff */
[----:B----4-:R0:W-:Y:S06]  /*f88d0*/  @P6 STG.E.U8 desc[UR22][R6.64], R0 ;  /* 0x0000000006006986 */ /* 0x0101ec000c101116 */
[----:B------:R-:W-:Y:S02]  /*f88e0*/  @P3 LOP3.LUT R2, R2, 0x2, RZ, 0xfc, !PT ;  /* 0x0000000202023812 */ /* 0x000fe400078efcff */
[----:B------:R-:W-:Y:S01]  /*f88f0*/  LOP3.LUT P3, RZ, R4, 0x8000000, RZ, 0xc0, !PT ;  /* 0x0800000004ff7812 */ /* 0x000fe2000786c0ff */
[----:B0-----:R-:W4:Y:S04]  /*f8900*/  LDL.LU.64 R6, [R1+0x2400] ;  /* 0x0024000001067983 */ /* 0x001f280000300a00 */
[----:B------:R-:W2:Y:S04]  /*f8910*/  LDL.LU.64 R4, [R1+0x23e8] ;  /* 0x0023e80001047983 */ /* 0x000ea80000300a00 */
[----:B--2---:R0:W-:Y:S04]  /*f8920*/  STL.64 [R1+0x5be0], R4 ;  /* 0x005be00401007387 */ /* 0x0041e80000100a00 */
[----:B0-----:R-:W2:Y:S01]  /*f8930*/  LDL.LU.64 R4, [R1+0x23f0] ;  /* 0x0023f00001047983 */ /* 0x001ea20000300a00 */
[----:B------:R-:W-:-:S05]  /*f8940*/  PRMT R0, R14, 0x7773, RZ ;  /* 0x000077730e007816 */ /* 0x000fca00000000ff */
[----:B------:R0:W-:Y:S02]  /*f8950*/  @P5 STG.E.U8 desc[UR22][R26.64], R0 ;  /* 0x000000001a005986 */ /* 0x0001e4000c101116 */
[----:B0-----:R-:W-:-:S05]  /*f8960*/  PRMT R0, R17, 0x7770, RZ ;  /* 0x0000777011007816 */ /* 0x001fca00000000ff */
[----:B------:R0:W-:Y:S02]  /*f8970*/  @P4 STG.E.U8 desc[UR22][R24.64], R0 ;  /* 0x0000000018004986 */ /* 0x0001e4000c101116 */
[----:B0-----:R-:W-:-:S05]  /*f8980*/  PRMT R0, R17, 0x7771, RZ ;  /* 0x0000777111007816 */ /* 0x001fca00000000ff */
[----:B------:R-:W-:Y:S04]  /*f8990*/  @P3 STG.E.U8 desc[UR22][R22.64], R0 ;  /* 0x0000000016003986 */ /* 0x000fe8000c101116 */
[----:B--2---:R0:W-:Y:S04]  /*f89a0*/  STL.64 [R1+0x5be8], R4 ;  /* 0x005be80401007387 */ /* 0x0041e80000100a00 */
[----:B0-----:R-:W2:Y:S01]  /*f89b0*/  LDL.LU.64 R4, [R1+0x23f8] ;  /* 0x0023f80001047983 */ /* 0x001ea20000300a00 */
[C---:B------:R-:W-:Y:S02]  /*f89c0*/  LOP3.LUT P3, RZ, R2.reuse, 0x2, RZ, 0xc0, !PT ;  /* 0x0000000202ff7812 */ /* 0x040fe4000786c0ff */
[----:B------:R-:W-:Y:S01]  /*f89d0*/  PRMT R0, R17, 0x7772, RZ ;  /* 0x0000777211007816 */ /* 0x000fe200000000ff */
[----:B------:R-:W2:Y:S04]  /*f89e0*/  LDL.LU.64 R10, [R1+0x2420] ;  /* 0x00242000010a7983 */ /* 0x000ea80000300a00 */
[----:B------:R-:W2:Y:S04]  /*f89f0*/  LDL.LU R29, [R1+0x690] ;  /* 0x00069000011d7983 */ /* 0x000ea80000300800 */
[----:B------:R-:W2:Y:S04]  /*f8a00*/  LDL.LU.64 R8, [R1+0x2418] ;  /* 0x0024180001087983 */ /* 0x000ea80000300a00 */
[----:B------:R0:W-:Y:S01]  /*f8a10*/  @P3 STG.E.U8 desc[UR22][R12.64], R0 ;  /* 0x000000000c003986 */ /* 0x0001e2000c101116 */
[----:B------:R-:W-:-:S03]  /*f8a20*/  LOP3.LUT P3, RZ, R2, 0x1, RZ, 0xc0, !PT ;  /* 0x0000000102ff7812 */ /* 0x000fc6000786c0ff */
[----:B------:R-:W2:Y:S04]  /*f8a30*/  LDL.LU.64 R18, [R1+0x2458] ;  /* 0x0024580001127983 */ /* 0x000ea80000300a00 */
[----:B------:R-:W2:Y:S01]  /*f8a40*/  LDL.LU R14, [R1+0x680] ;  /* 0x00068000010e7983 */ /* 0x000ea20000300800 */
[----:B0-----:R-:W-:-:S03]  /*f8a50*/  PRMT R0, R17, 0x7773, RZ ;  /* 0x0000777311007816 */ /* 0x001fc600000000ff */
[----:B------:R-:W2:Y:S04]  /*f8a60*/  LDL.LU.64 R20, [R1+0x2450] ;  /* 0x0024500001147983 */ /* 0x000ea80000300a00 */
[----:B----4-:R3:W-:Y:S01]  /*f8a70*/  @P3 STG.E.U8 desc[UR22][R6.64], R0 ;  /* 0x0000000006003986 */ /* 0x0107e2000c101116 */
[----:B------:R-:W-:-:S03]  /*f8a80*/  LOP3.LUT P3, RZ, R3, 0x80000000, RZ, 0xc0, !PT ;  /* 0x8000000003ff7812 */ /* 0x000fc6000786c0ff */
[----:B------:R-:W4:Y:S04]  /*f8a90*/  LDL.LU.64 R26, [R1+0x2448] ;  /* 0x00244800011a7983 */ /* 0x000f280000300a00 */
[----:B------:R-:W4:Y:S01]  /*f8aa0*/  LDL.LU.64 R24, [R1+0x2440] ;  /* 0x0024400001187983 */ /* 0x000f220000300a00 */
[----:B---3--:R-:W-:-:S03]  /*f8ab0*/  PRMT R0, R28, 0x7770, RZ ;  /* 0x000077701c007816 */ /* 0x008fc600000000ff */
[----:B------:R-:W3:Y:S04]  /*f8ac0*/  LDL.LU.64 R22, [R1+0x2438] ;  /* 0x0024380001167983 */ /* 0x000ee80000300a00 */
[----:B------:R-:W3:Y:S04]  /*f8ad0*/  LDL.LU.64 R12, [R1+0x2430] ;  /* 0x00243000010c7983 */ /* 0x000ee80000300a00 */
[----:B------:R-:W3:Y:S04]  /*f8ae0*/  LDL.LU.64 R6, [R1+0x2428] ;  /* 0x0024280001067983 */ /* 0x000ee80000300a00 */
[----:B--2---:R0:W-:Y:S04]  /*f8af0*/  @P3 STG.E.U8 desc[UR22][R4.64], R0 ;  /* 0x0000000004003986 */ /* 0x0041e8000c101116 */
[----:B0-----:R-:W2:Y:S01]  /*f8b00*/  LDL.LU.64 R4, [R1+0x5be8] ;  /* 0x005be80001047983 */ /* 0x001ea20000300a00 */
[----:B------:R-:W-:-:S02]  /*f8b10*/  LOP3.LUT P3, RZ, R3, 0x40000000, RZ, 0xc0, !PT ;  /* 0x4000000003ff7812 */ /* 0x000fc4000786c0ff */
[----:B------:R-:W-:-:S11]  /*f8b20*/  PRMT R0, R28, 0x7771, RZ ;  /* 0x000077711c007816 */ /* 0x000fd600000000ff */
[----:B--2---:R0:W-:Y:S04]  /*f8b30*/  @P3 STG.E.U8 desc[UR22][R4.64], R0 ;  /* 0x0000000004003986 */ /* 0x0041e8000c101116 */
        /* <DEDUP_REMOVED lines=21> */
[----:B0-----:R-:W-:-:S05]  /*f8c90*/  PRMT R0, R29, 0x7773, RZ ;  /* 0x000077731d007816 */ /* 0x001fca00000000ff */
[----:B----4-:R0:W-:Y:S02]  /*f8ca0*/  @P1 STG.E.U8 desc[UR22][R26.64], R0 ;  /* 0x000000001a001986 */ /* 0x0101e4000c101116 */
[----:B0-----:R-:W-:-:S05]  /*f8cb0*/  PRMT R0, R14, 0x7770, RZ ;  /* 0x000077700e007816 */ /* 0x001fca00000000ff */
[----:B------:R0:W-:Y:S02]  /*f8cc0*/  @P0 STG.E.U8 desc[UR22][R24.64], R0 ;  /* 0x0000000018000986 */ /* 0x0001e4000c101116 */
[----:B0-----:R-:W-:-:S05]  /*f8cd0*/  PRMT R0, R14, 0x7771, RZ ;  /* 0x000077710e007816 */ /* 0x001fca00000000ff */
[----:B---3--:R0:W-:Y:S02]  /*f8ce0*/  @P6 STG.E.U8 desc[UR22][R22.64], R0 ;  /* 0x0000000016006986 */ /* 0x0081e4000c101116 */
[----:B0-----:R-:W-:-:S05]  /*f8cf0*/  PRMT R0, R14, 0x7772, RZ ;  /* 0x000077720e007816 */ /* 0x001fca00000000ff */
[----:B------:R0:W-:Y:S02]  /*f8d00*/  @P5 STG.E.U8 desc[UR22][R12.64], R0 ;  /* 0x000000000c005986 */ /* 0x0001e4000c101116 */
[----:B0-----:R-:W-:-:S05]  /*f8d10*/  PRMT R0, R14, 0x7773, RZ ;  /* 0x000077730e007816 */ /* 0x001fca00000000ff */
[----:B------:R0:W-:Y:S04]  /*f8d20*/  @P4 STG.E.U8 desc[UR22][R6.64], R0 ;  /* 0x0000000006004986 */ /* 0x0001e8000c101116 */
[----:B0-----:R-:W2:Y:S04]  /*f8d30*/  LDL.LU.64 R6, [R1+0x2460] ;  /* 0x0024600001067983 */ /* 0x001ea80000300a00 */
[----:B------:R-:W3:Y:S04]  /*f8d40*/  LDL.LU.64 R28, [R1+0x2490] ;  /* 0x00249000011c7983 */ /* 0x000ee80000300a00 */
[----:B------:R-:W4:Y:S04]  /*f8d50*/  LDL.LU.64 R26, [R1+0x2488] ;  /* 0x00248800011a7983 */ /* 0x000f280000300a00 */
[----:B------:R-:W2:Y:S01]  /*f8d60*/  LDL.LU R14, [R1+0x6b4] ;  /* 0x0006b400010e7983 */ /* 0x000ea20000300800 */
[----:B------:R-:W-:-:S03]  /*f8d70*/  LOP3.LUT P0, RZ, R16, 0x400, RZ, 0xc0, !PT ;  /* 0x0000040010ff7812 */ /* 0x000fc6000780c0ff */
[----:B------:R-:W4:Y:S04]  /*f8d80*/  LDL.LU.64 R24, [R1+0x2480] ;  /* 0x0024800001187983 */ /* 0x000f280000300a00 */
[----:B------:R-:W4:Y:S04]  /*f8d90*/  LDL.LU.64 R22, [R1+0x2478] ;  /* 0x0024780001167983 */ /* 0x000f280000300a00 */
[----:B------:R-:W4:Y:S04]  /*f8da0*/  LDL.LU.64 R12, [R1+0x2470] ;  /* 0x00247000010c7983 */ /* 0x000f280000300a00 */
[----:B------:R-:W4:Y:S01]  /*f8db0*/  LDL.LU R2, [R1+0x6a4] ;  /* 0x0006a40001027983 */ /* 0x000f220000300800 */
[----:B--2---:R-:W-:-:S05]  /*f8dc0*/  PRMT R0, R14, 0x7770, RZ ;  /* 0x000077700e007816 */ /* 0x004fca00000000ff */
[----:B------:R0:W-:Y:S04]  /*f8dd0*/  @P0 STG.E.U8 desc[UR22][R6.64], R0 ;  /* 0x0000000006000986 */ /* 0x0001e8000c101116 */
[----:B0-----:R-:W2:Y:S04]  /*f8de0*/  LDL.LU.64 R6, [R1+0x2468] ;  /* 0x0024680001067983 */ /* 0x001ea80000300a00 */
[----:B------:R-:W2:Y:S04]  /*f8df0*/  LDL.LU R17, [R1+0x694] ;  /* 0x0006940001117983 */ /* 0x000ea80000300800 */
[----:B------:R-:W3:Y:S01]  /*f8e00*/  LDL.LU.64 R20, [R1+0x2498] ;  /* 0x0024980001147983 */ /* 0x000ee20000300a00 */
        /* <DEDUP_REMOVED lines=17> */
[----:B---3--:R0:W-:Y:S04]  /*f8f20*/  STL.64 [R1+0x5bd8], R20 ;  /* 0x005bd81401007387 */ /* 0x0081e80000100a00 */
[----:B0-----:R-:W3:Y:S06]  /*f8f30*/  LDL.LU.64 R20, [R1+0x24a0] ;  /* 0x0024a00001147983 */ /* 0x001eec0000300a00 */
[----:B------:R-:W-:-:S02]  /*f8f40*/  @P3 LOP3.LUT R3, R3, 0x800000, RZ, 0xfc, !PT ;  /* 0x0080000003033812 */ /* 0x000fc400078efcff */
[C---:B------:R-:W-:Y:S01]  /*f8f50*/  LOP3.LUT P3, RZ, R16.reuse, 0x10000, RZ, 0xc0, !PT ;  /* 0x0001000010ff7812 */ /* 0x040fe2000786c0ff */
        /* <DEDUP_REMOVED lines=10> */
[----:B------:R-:W-:Y:S01]  /*f9000*/  LOP3.LUT P4, RZ, R16, 0x2000, RZ, 0xc0, !PT ;  /* 0x0000200010ff7812 */ /* 0x000fe2000788c0ff */
[----:B------:R0:W-:Y:S01]  /*f9010*/  @P6 STG.E.U8 desc[UR22][R28.64], R0 ;  /* 0x000000001c006986 */ /* 0x0001e2000c101116 */
[----:B------:R-:W-:Y:S02]  /*f9020*/  LOP3.LUT R3, R3, 0xfdffffff, RZ, 0xc0, !PT ;  /* 0xfdffffff03037812 */ /* 0x000fe400078ec0ff */
[----:B0-----:R-:W-:Y:S01]  /*f9030*/  PRMT R0, R14, 0x7772, RZ ;  /* 0x000077720e007816 */ /* 0x001fe200000000ff */
[----:B------:R-:W3:Y:S06]  /*f9040*/  LDL.LU.64 R28, [R1+0x24b8] ;  /* 0x0024b800011c7983 */ /* 0x000eec0000300a00 */
[----:B------:R-:W-:-:S02]  /*f9050*/  @P3 LOP3.LUT R3, R3, 0x2000000, RZ, 0xfc, !PT ;  /* 0x0200000003033812 */ /* 0x000fc400078efcff */
[----:B------:R-:W-:Y:S01]  /*f9060*/  LOP3.LUT P3, RZ, R16, 0x4000, RZ, 0xc0, !PT ;  /* 0x0000400010ff7812 */ /* 0x000fe2000786c0ff */
[----:B----4-:R0:W-:Y:S02]  /*f9070*/  @P5 STG.E.U8 desc[UR22][R26.64], R0 ;  /* 0x000000001a005986 */ /* 0x0101e4000c101116 */
[----:B0-----:R-:W-:Y:S02]  /*f9080*/  PRMT R0, R14, 0x7773, RZ ;  /* 0x000077730e007816 */ /* 0x001fe400000000ff */
[----:B------:R-:W4:Y:S04]  /*f9090*/  LDL.LU.64 R26, [R1+0x24b0] ;  /* 0x0024b000011a7983 */ /* 0x000f280000300a00 */
[----:B------:R0:W-:Y:S02]  /*f90a0*/  @P4 STG.E.U8 desc[UR22][R24.64], R0 ;  /* 0x0000000018004986 */ /* 0x0001e4000c101116 */
[----:B0-----:R-:W-:-:S02]  /*f90b0*/  PRMT R0, R2, 0x7770, RZ ;  /* 0x0000777002007816 */ /* 0x001fc400000000ff */
[----:B------:R-:W4:Y:S04]  /*f90c0*/  LDL.LU.64 R24, [R1+0x24a8] ;  /* 0x0024a80001187983 */ /* 0x000f280000300a00 */
[----:B------:R0:W-:Y:S01]  /*f90d0*/  @P3 STG.E.U8 desc[UR22][R22.64], R0 ;  /* 0x0000000016003986 */ /* 0x0001e2000c101116 */
[----:B------:R-:W-:-:S03]  /*f90e0*/  LOP3.LUT P3, RZ, R3, 0x2000000, RZ, 0xc0, !PT ;  /* 0x0200000003ff7812 */ /* 0x000fc6000786c0ff */
[----:B------:R-:W4:Y:S01]  /*f90f0*/  LDL.LU R14, [R1+0x6b8] ;  /* 0x0006b800010e7983 */ /* 0x000f220000300800 */
[----:B0-----:R-:W-:-:S03]  /*f9100*/  PRMT R0, R2, 0x7771, RZ ;  /* 0x0000777102007816 */ /* 0x001fc600000000ff */
[----:B------:R-:W4:Y:S06]  /*f9110*/  LDL.LU.64 R22, [R1+0x24e0] ;  /* 0x0024e00001167983 */ /* 0x000f2c0000300a00 */
[----:B------:R0:W-:Y:S01]  /*f9120*/  @P3 STG.E.U8 desc[UR22][R12.64], R0 ;  /* 0x000000000c003986 */ /* 0x0001e2000c101116 */
[C---:B------:R-:W-:Y:S02]  /*f9130*/  LOP3.LUT P3, RZ, R3.reuse, 0x1000000, RZ, 0xc0, !PT ;  /* 0x0100000003ff7812 */ /* 0x040fe4000786c0ff */
[----:B0-----:R-:W-:Y:S01]  /*f9140*/  PRMT R0, R2, 0x7772, RZ ;  /* 0x0000777202007816 */ /* 0x001fe200000000ff */
[----:B------:R-:W4:Y:S10]  /*f9150*/  LDL.LU.64 R12, [R1+0x2510] ;  /* 0x00251000010c7983 */ /* 0x000f340000300a00 */
[----:B--2---:R0:W-:Y:S01]  /*f9160*/  @P3 STG.E.U8 desc[UR22][R6.64], R0 ;  /* 0x0000000006003986 */ /* 0x0041e2000c101116 */
[----:B------:R-:W-:-:S02]  /*f9170*/  LOP3.LUT P3, RZ, R3, 0x800000, RZ, 0xc0, !PT ;  /* 0x0080000003ff7812 */ /* 0x000fc4000786c0ff */
[----:B0-----:R-:W-:Y:S01]  /*f9180*/  PRMT R0, R2, 0x7773, RZ ;  /* 0x0000777302007816 */ /* 0x001fe200000000ff */
[----:B------:R-:W2:Y:S10]  /*f9190*/  LDL.LU.64 R6, [R1+0x2508] ;  /* 0x0025080001067983 */ /* 0x000eb40000300a00 */
[----:B---3--:R0:W-:Y:S04]  /*f91a0*/  @P3 STG.E.U8 desc[UR22][R20.64], R0 ;  /* 0x0000000014003986 */ /* 0x0081e8000c101116 */
[----:B0-----:R-:W3:Y:S01]  /*f91b0*/  LDL.LU.64 R20, [R1+0x5bd8] ;  /* 0x005bd80001147983 */ /* 0x001ee20000300a00 */
[----:B------:R-:W-:-:S02]  /*f91c0*/  LOP3.LUT P3, RZ, R3, 0x400000, RZ, 0xc0, !PT ;  /* 0x0040000003ff7812 */ /* 0x000fc4000786c0ff */
[----:B------:R-:W-:-:S11]  /*f91d0*/  PRMT R0, R17, 0x7770, RZ ;  /* 0x0000777011007816 */ /* 0x000fd600000000ff */
[----:B---3--:R0:W-:Y:S04]  /*f91e0*/  @P3 STG.E.U8 desc[UR22][R20.64], R0 ;  /* 0x0000000014003986 */ /* 0x0081e8000c101116 */
[----:B0-----:R-:W3:Y:S01]  /*f91f0*/  LDL.LU.64 R20, [R1+0x5bd0] ;  /* 0x005bd00001147983 */ /* 0x001ee20000300a00 */
[----:B------:R-:W-:Y:S02]  /*f9200*/  LOP3.LUT P3, RZ, R3, 0x200000, RZ, 0xc0, !PT ;  /* 0x0020000003ff7812 */ /* 0x000fe4000786c0ff */
[----:B------:R-:W-:-:S11]  /*f9210*/  PRMT R0, R17, 0x7771, RZ ;  /* 0x0000777111007816 */ /* 0x000fd600000000ff */
[----:B------:R0:W-:Y:S01]  /*f9220*/  @P3 STG.E.U8 desc[UR22][R4.64], R0 ;  /* 0x0000000004003986 */ /* 0x0001e2000c101116 */
[----:B------:R-:W-:Y:S02]  /*f9230*/  LOP3.LUT P3, RZ, R3, 0x100000, RZ, 0xc0, !PT ;  /* 0x0010000003ff7812 */ /* 0x000fe4000786c0ff */
[----:B0-----:R-:W-:-:S11]  /*f9240*/  PRMT R0, R17, 0x7772, RZ ;  /* 0x0000777211007816 */ /* 0x001fd600000000ff */
[----:B------:R0:W-:Y:S01]  /*f9250*/  @P3 STG.E.U8 desc[UR22][R10.64], R0 ;  /* 0x000000000a003986 */ /* 0x0001e2000c101116 */
[----:B------:R-:W-:Y:S02]  /*f9260*/  LOP3.LUT P3, RZ, R3, 0x80000, RZ, 0xc0, !PT ;  /* 0x0008000003ff7812 */ /* 0x000fe4000786c0ff */
[----:B0-----:R-:W-:-:S11]  /*f9270*/  PRMT R0, R17, 0x7773, RZ ;  /* 0x0000777311007816 */ /* 0x001fd600000000ff */
[----:B------:R3:W-:Y:S01]  /*f9280*/  @P3 STG.E.U8 desc[UR22][R8.64], R0 ;  /* 0x0000000008003986 */ /* 0x0007e2000c101116 */
[----:B------:R-:W-:Y:S02]  /*f9290*/  LOP3.LUT P3, RZ, R3, 0x40000, RZ, 0xc0, !PT ;  /* 0x0004000003ff7812 */ /* 0x000fe4000786c0ff */
[C---:B------:R-:W-:Y:S02]  /*f92a0*/  LOP3.LUT P2, RZ, R16.reuse, 0x800000, RZ, 0xc0, !PT ;  /* 0x0080000010ff7812 */ /* 0x040fe4000784c0ff */
[C---:B------:R-:W-:Y:S02]  /*f92b0*/  LOP3.LUT P1, RZ, R16.reuse, 0x1000000, RZ, 0xc0, !PT ;  /* 0x0100000010ff7812 */ /* 0x040fe4000782c0ff */
[C---:B------:R-:W-:Y:S02]  /*f92c0*/  LOP3.LUT P0, RZ, R16.reuse, 0x2000000, RZ, 0xc0, !PT ;  /* 0x0200000010ff7812 */ /* 0x040fe4000780c0ff */
[C---:B------:R-:W-:Y:S02]  /*f92d0*/  LOP3.LUT P6, RZ, R16.reuse, 0x4000000, RZ, 0xc0, !PT ;  /* 0x0400000010ff7812 */ /* 0x040fe400078cc0ff */
[----:B------:R-:W-:-:S02]  /*f92e0*/  LOP3.LUT P5, RZ, R16, 0x8000000, RZ, 0xc0, !PT ;  /* 0x0800000010ff7812 */ /* 0x000fc400078ac0ff */
[----:B------:R-:W-:Y:S02]  /*f92f0*/  LOP3.LUT P4, RZ, R16, 0x10000000, RZ, 0xc0, !PT ;  /* 0x1000000010ff7812 */ /* 0x000fe4000788c0ff */
[----:B---3--:R-:W-:-:S05]  /*f9300*/  PRMT R0, R21, 0x7770, RZ ;  /* 0x0000777015007816 */ /* 0x008fca00000000ff */
[----:B------:R0:W-:Y:S02]  /*f9310*/  @P3 STG.E.U8 desc[UR22][R18.64], R0 ;  /* 0x0000000012003986 */ /* 0x0001e4000c101116 */
[----:B0-----:R-:W-:-:S05]  /*f9320*/  PRMT R0, R21, 0x7771, RZ ;  /* 0x0000777115007816 */ /* 0x001fca00000000ff */
[----:B------:R0:W-:Y:S02]  /*f9330*/  @P2 STG.E.U8 desc[UR22][R28.64], R0 ;  /* 0x000000001c002986 */ /* 0x0001e4000c101116 */
[----:B0-----:R-:W-:-:S05]  /*f9340*/  PRMT R0, R21, 0x7772, RZ ;  /* 0x0000777215007816 */ /* 0x001fca00000000ff */
[----:B----4-:R0:W-:Y:S02]  /*f9350*/  @P1 STG.E.U8 desc[UR22][R26.64], R0 ;  /* 0x000000001a001986 */ /* 0x0101e4000c101116 */
[----:B0-----:R-:W-:Y:S02]  /*f9360*/  PRMT R0, R21, 0x7773, RZ ;  /* 0x0000777315007816 */ /* 0x001fe400000000ff */
[----:B------:R-:W3:Y:S04]  /*f9370*/  LDL.LU R21, [R1+0x5bc8] ;  /* 0x005bc80001157983 */ /* 0x000ee80000300800 */
[----:B------:R0:W-:Y:S02]  /*f9380*/  @P0 STG.E.U8 desc[UR22][R24.64], R0 ;  /* 0x0000000018000986 */ /* 0x0001e4000c101116 */
[----:B0-----:R-:W-:-:S05]  /*f9390*/  PRMT R0, R14, 0x7770, RZ ;  /* 0x000077700e007816 */ /* 0x001fca00000000ff */
[----:B------:R0:W-:Y:S02]  /*f93a0*/  @P6 STG.E.U8 desc[UR22][R22.64], R0 ;  /* 0x0000000016006986 */ /* 0x0001e4000c101116 */
[----:B0-----:R-:W-:-:S05]  /*f93b0*/  PRMT R0, R14, 0x7771, RZ ;  /* 0x000077710e007816 */ /* 0x001fca00000000ff */
[----:B------:R0:W-:Y:S02]  /*f93c0*/  @P5 STG.E.U8 desc[UR22][R12.64], R0 ;  /* 0x000000000c005986 */ /* 0x0001e4000c101116 */
[----:B0-----:R-:W-:Y:S02]  /*f93d0*/  PRMT R0, R14, 0x7772, RZ ;  /* 0x000077720e007816 */ /* 0x001fe400000000ff */
[----:B------:R-:W4:Y:S04]  /*f93e0*/  LDL.LU.64 R12, [R1+0x2500] ;  /* 0x00250000010c7983 */ /* 0x000f280000300a00 */
[----:B--2---:R0:W-:Y:S04]  /*f93f0*/  @P4 STG.E.U8 desc[UR22][R6.64], R0 ;  /* 0x0000000006004986 */ /* 0x0041e8000c101116 */
[----:B0-----:R-:W2:Y:S04]  /*f9400*/  LDL.LU.64 R6, [R1+0x24f8] ;  /* 0x0024f80001067983 */ /* 0x001ea80000300a00 */
[----:B------:R-:W3:Y:S04]  /*f9410*/  LDL.LU.64 R18, [R1+0x24f0] ;  /* 0x0024f00001127983 */ /* 0x000ee80000300a00 */
[----:B------:R-:W3:Y:S04]  /*f9420*/  LDL.LU.64 R26, [R1+0x24e8] ;  /* 0x0024e800011a7983 */ /* 0x000ee80000300a00 */
[----:B------:R-:W2:Y:S01]  /*f9430*/  LDL.LU R25, [R1+0x6a8] ;  /* 0x0006a80001197983 */ /* 0x000ea20000300800 */
[----:B------:R-:W-:-:S02]  /*f9440*/  LOP3.LUT P0, RZ, R16, 0x20000000, RZ, 0xc0, !PT ;  /* 0x2000000010ff7812 */ /* 0x000fc4000780c0ff */
[----:B------:R-:W-:Y:S01]  /*f9450*/  LOP3.LUT P6, RZ, R16, 0x40000000, RZ, 0xc0, !PT ;  /* 0x4000000010ff7812 */ /* 0x000fe200078cc0ff */
[----:B------:R-:W3:Y:S01]  /*f9460*/  LDL.LU.64 R22, [R1+0x2520] ;  /* 0x0025200001167983 */ /* 0x000ee20000300a00 */
[----:B------:R-:W-:-:S03]  /*f9470*/  PRMT R0, R14, 0x7773, RZ ;  /* 0x000077730e007816 */ /* 0x000fc600000000ff */
[----:B------:R-:W3:Y:S04]  /*f9480*/  LDL.LU R28, [R1+0x698] ;  /* 0x00069800011c7983 */ /* 0x000ee80000300800 */
[----:B------:R-:W-:Y:S04]  /*f9490*/  STL [R1+0x5950], R16 ;  /* 0x0059501001007387 */ /* 0x000fe80000100800 */
[----:B----4-:R0:W-:Y:S04]  /*f94a0*/  @P0 STG.E.U8 desc[UR22][R12.64], R0 ;  /* 0x000000000c000986 */ /* 0x0101e8000c101116 */
[----:B0-----:R-:W4:Y:S01]  /*f94b0*/  LDL.LU.64 R12, [R1+0x2518] ;  /* 0x00251800010c7983 */ /* 0x001f220000300a00 */
[----:B--2---:R-:W-:-:S05]  /*f94c0*/  PRMT R0, R25, 0x7770, RZ ;  /* 0x0000777019007816 */ /* 0x004fca00000000ff */
[----:B------:R0:W-:Y:S04]  /*f94d0*/  @P6 STG.E.U8 desc[UR22][R6.64], R0 ;  /* 0x0000000006006986 */ /* 0x0001e8000c101116 */
[----:B0-----:R-:W2:Y:S04]  /*f94e0*/  LDL.LU.64 R6, [R1+0x2558] ;  /* 0x0025580001067983 */ /* 0x001ea80000300a00 */
[----:B------:R-:W3:Y:S04]  /*f94f0*/  LDL.LU R14, [R1+0x688] ;  /* 0x00068800010e7983 */ /* 0x000ee80000300800 */
[----:B---3--:R0:W-:Y:S04]  /*f9500*/  STL.64 [R1+0x5bb8], R14 ;  /* 0x005bb80e01007387 */ /* 0x0081e80000100a00 */
[----:B0-----:R-:W3:Y:S01]  /*f9510*/  LDL.LU.64 R14, [R1+0x2548] ;  /* 0x00254800010e7983 */ /* 0x001ee20000300a00 */
        /* <DEDUP_REMOVED lines=20> */
[----:B------:R-:W-:Y:S01]  /*f9660*/  LOP3.LUT P3, RZ, R21, 0x8, RZ, 0xc0, !PT ;  /* 0x0000000815ff7812 */ /* 0x000fe2000786c0ff */
[----:B------:R-:W3:Y:S01]  /*f9670*/  LDL.LU.64 R4, [R1+0x2540] ;  /* 0x0025400001047983 */ /* 0x000ee20000300a00 */
[----:B------:R-:W-:Y:S02]  /*f9680*/  LOP3.LUT R3, R3, 0xfffeffff, RZ, 0xc0, !PT ;  /* 0xfffeffff03037812 */ /* 0x000fe400078ec0ff */
[----:B------:R-:W-:Y:S02]  /*f9690*/  LOP3.LUT P5, RZ, R16, 0x80000000, RZ, 0xc0, !PT ;  /* 0x8000000010ff7812 */ /* 0x000fe400078ac0ff */
[----:B------:R-:W-:Y:S01]  /*f96a0*/  LOP3.LUT P4, RZ, R21, 0x1, RZ, 0xc0, !PT ;  /* 0x0000000115ff7812 */ /* 0x000fe2000788c0ff */
[----:B------:R-:W3:Y:S01]  /*f96b0*/  LDL.LU.64 R16, [R1+0x2538] ;  /* 0x0025380001107983 */ /* 0x000ee20000300a00 */
[----:B------:R-:W-:-:S03]  /*f96c0*/  PRMT R0, R25, 0x7771, RZ ;  /* 0x0000777119007816 */ /* 0x000fc600000000ff */
[----:B------:R-:W3:Y:S02]  /*f96d0*/  LDL.LU.64 R10, [R1+0x2530] ;  /* 0x00253000010a7983 */ /* 0x000ee40000300a00 */
[----:B------:R-:W-:Y:S02]  /*f96e0*/  @P3 LOP3.LUT R3, R3, 0x10000, RZ, 0xfc, !PT ;  /* 0x0001000003033812 */ /* 0x000fe400078efcff */
[----:B------:R-:W-:Y:S01]  /*f96f0*/  LOP3.LUT P3, RZ, R21, 0x4, RZ, 0xc0, !PT ;  /* 0x0000000415ff7812 */ /* 0x000fe2000786c0ff */
[----:B------:R-:W3:Y:S01]  /*f9700*/  LDL.LU.64 R8, [R1+0x2528] ;  /* 0x0025280001087983 */ /* 0x000ee20000300a00 */
[----:B------:R-:W-:-:S03]  /*f9710*/  LOP3.LUT R3, R3, 0xfffdffff, RZ, 0xc0, !PT ;  /* 0xfffdffff03037812 */ /* 0x000fc600078ec0ff */
[----:B------:R0:W-:Y:S08]  /*f9720*/  @P5 STG.E.U8 desc[UR22][R18.64], R0 ;  /* 0x0000000012005986 */ /* 0x0001f0000c101116 */
[----:B------:R-:W-:Y:S02]  /*f9730*/  @P3 LOP3.LUT R3, R3, 0x20000, RZ, 0xfc, !PT ;  /* 0x0002000003033812 */ /* 0x000fe400078efcff */
[----:B------:R-:W-:-:S02]  /*f9740*/  LOP3.LUT P3, RZ, R21, 0x2, RZ, 0xc0, !PT ;  /* 0x0000000215ff7812 */ /* 0x000fc4000786c0ff */
[C---:B0-----:R-:W-:Y:S01]  /*f9750*/  PRMT R0, R25.reuse, 0x7772, RZ ;  /* 0x0000777219007816 */ /* 0x041fe200000000ff */
[----:B------:R-:W3:Y:S04]  /*f9760*/  LDL.LU.64 R18, [R1+0x2560] ;  /* 0x0025600001127983 */ /* 0x000ee80000300a00 */
[----:B------:R0:W-:Y:S02]  /*f9770*/  @P4 STG.E.U8 desc[UR22][R26.64], R0 ;  /* 0x000000001a004986 */ /* 0x0001e4000c101116 */
[----:B0-----:R-:W-:Y:S02]  /*f9780*/  PRMT R0, R25, 0x7773, RZ ;  /* 0x0000777319007816 */ /* 0x001fe400000000ff */
[----:B------:R-:W3:Y:S04]  /*f9790*/  LDL.LU.64 R26, [R1+0x2590] ;  /* 0x00259000011a7983 */ /* 0x000ee80000300a00 */
[----:B------:R0:W-:Y:S01]  /*f97a0*/  @P3 STG.E.U8 desc[UR22][R22.64], R0 ;  /* 0x0000000016003986 */ /* 0x0001e2000c101116 */
[----:B------:R-:W-:-:S03]  /*f97b0*/  LOP3.LUT P3, RZ, R3, 0x20000, RZ, 0xc0, !PT ;  /* 0x0002000003ff7812 */ /* 0x000fc6000786c0ff */
[----:B------:R-:W3:Y:S04]  /*f97c0*/  LDL.LU.64 R24, [R1+0x2588] ;  /* 0x0025880001187983 */ /* 0x000ee80000300a00 */
[----:B------:R-:W3:Y:S01]  /*f97d0*/  LDL.LU R29, [R1+0x6ac] ;  /* 0x0006ac00011d7983 */ /* 0x000ee20000300800 */
[----:B0-----:R-:W-:-:S03]  /*f97e0*/  PRMT R0, R28, 0x7770, RZ ;  /* 0x000077701c007816 */ /* 0x001fc600000000ff */
[----:B------:R-:W3:Y:S04]  /*f97f0*/  LDL.LU.64 R22, [R1+0x2580] ;  /* 0x0025800001167983 */ /* 0x000ee80000300a00 */
[----:B----4-:R0:W-:Y:S01]  /*f9800*/  @P3 STG.E.U8 desc[UR22][R12.64], R0 ;  /* 0x000000000c003986 */ /* 0x0101e2000c101116 */
        /* <DEDUP_REMOVED lines=14> */
[----:B---3--:R-:W-:-:S11]  /*f98f0*/  PRMT R0, R14, 0x7770, RZ ;  /* 0x000077700e007816 */ /* 0x008fd600000000ff */
[----:B------:R0:W-:Y:S04]  /*f9900*/  @P3 STG.E.U8 desc[UR22][R4.64], R0 ;  /* 0x0000000004003986 */ /* 0x0001e8000c101116 */
        /* <DEDUP_REMOVED lines=14> */
[C---:B------:R-:W-:Y:S02]  /*f99f0*/  LOP3.LUT P5, RZ, R21.reuse, 0x4000, RZ, 0xc0, !PT ;  /* 0x0000400015ff7812 */ /* 0x040fe400078ac0ff */
[C---:B------:R-:W-:Y:S02]  /*f9a00*/  LOP3.LUT P4, RZ, R21.reuse, 0x8000, RZ, 0xc0, !PT ;  /* 0x0000800015ff7812 */ /* 0x040fe4000788c0ff */
[----:B------:R-:W-:Y:S02]  /*f9a10*/  LOP3.LUT P3, RZ, R21, 0x10000000, RZ, 0xc0, !PT ;  /* 0x1000000015ff7812 */ /* 0x000fe4000786c0ff */
[----:B------:R-:W-:-:S02]  /*f9a20*/  LOP3.LUT R3, R3, 0xfffffffb, RZ, 0xc0, !PT ;  /* 0xfffffffb03037812 */ /* 0x000fc400078ec0ff */
[----:B---3--:R-:W-:-:S05]  /*f9a30*/  PRMT R0, R5, 0x7770, RZ ;  /* 0x0000777005007816 */ /* 0x008fca00000000ff */
[----:B------:R0:W-:Y:S02]  /*f9a40*/  @P2 STG.E.U8 desc[UR22][R18.64], R0 ;  /* 0x0000000012002986 */ /* 0x0001e4000c101116 */
[----:B0-----:R-:W-:-:S05]  /*f9a50*/  PRMT R0, R5, 0x7771, RZ ;  /* 0x0000777105007816 */ /* 0x001fca00000000ff */
[----:B------:R0:W-:Y:S02]  /*f9a60*/  @P1 STG.E.U8 desc[UR22][R26.64], R0 ;  /* 0x000000001a001986 */ /* 0x0001e4000c101116 */
[----:B0-----:R-:W-:-:S05]  /*f9a70*/  PRMT R0, R5, 0x7772, RZ ;  /* 0x0000777205007816 */ /* 0x001fca00000000ff */
[----:B------:R0:W-:Y:S02]  /*f9a80*/  @P0 STG.E.U8 desc[UR22][R24.64], R0 ;  /* 0x0000000018000986 */ /* 0x0001e4000c101116 */
[----:B0-----:R-:W-:Y:S02]  /*f9a90*/  PRMT R0, R5, 0x7773, RZ ;  /* 0x0000777305007816 */ /* 0x001fe400000000ff */
[----:B------:R-:W3:Y:S04]  /*f9aa0*/  LDL.LU R5, [R1+0x5ba8] ;  /* 0x005ba80001057983 */ /* 0x000ee80000300800 */
[----:B------:R0:W-:Y:S02]  /*f9ab0*/  @P6 STG.E.U8 desc[UR22][R22.64], R0 ;  /* 0x0000000016006986 */ /* 0x0001e4000c101116 */
[----:B0-----:R-:W-:-:S05]  /*f9ac0*/  PRMT R0, R29, 0x7770, RZ ;  /* 0x000077701d007816 */ /* 0x001fca00000000ff */
[----:B----4-:R0:W-:Y:S02]  /*f9ad0*/  @P5 STG.E.U8 desc[UR22][R12.64], R0 ;  /* 0x000000000c005986 */ /* 0x0101e4000c101116 */
[----:B0-----:R-:W-:Y:S02]  /*f9ae0*/  PRMT R0, R29, 0x7771, RZ ;  /* 0x000077711d007816 */ /* 0x001fe400000000ff */
[----:B------:R-:W4:Y:S04]  /*f9af0*/  LDL.LU.64 R12, [R1+0x2568] ;  /* 0x00256800010c7983 */ /* 0x000f280000300a00 */
[----:B--2---:R0:W-:Y:S04]  /*f9b00*/  @P4 STG.E.U8 desc[UR22][R6.64], R0 ;  /* 0x0000000006004986 */ /* 0x0041e8000c101116 */
[----:B0-----:R-:W2:Y:S01]  /*f9b10*/  LDL.LU.64 R6, [R1+0x25a0] ;  /* 0x0025a00001067983 */ /* 0x001ea20000300a00 */
        /* <DEDUP_REMOVED lines=10> */
[----:B------:R-:W3:Y:S01]  /*f9bc0*/  LDL.LU R14, [R1+0x69c] ;  /* 0x00069c00010e7983 */ /* 0x000ee20000300800 */
        /* <DEDUP_REMOVED lines=16> */
[----:B------:R-:W-:Y:S02]  /*f9cd0*/  LOP3.LUT R3, R3, 0xfffffdff, RZ, 0xc0, !PT ;  /* 0xfffffdff03037812 */ /* 0x000fe400078ec0ff */
[C---:B------:R-:W-:Y:S02]  /*f9ce0*/  LOP3.LUT P5, RZ, R21.reuse, 0x40000, RZ, 0xc0, !PT ;  /* 0x0004000015ff7812 */ /* 0x040fe400078ac0ff */
[C---:B------:R-:W-:Y:S02]  /*f9cf0*/  LOP3.LUT P4, RZ, R21.reuse, 0x80000, RZ, 0xc0, !PT ;  /* 0x0008000015ff7812 */ /* 0x040fe4000788c0ff */
[----:B------:R-:W-:-:S02]  /*f9d00*/  LOP3.LUT P2, RZ, R21, 0x20000000, RZ, 0xc0, !PT ;  /* 0x2000000015ff7812 */ /* 0x000fc4000784c0ff */
[----:B------:R-:W-:-:S03]  /*f9d10*/  LOP3.LUT P1, RZ, R21, 0x40000000, RZ, 0xc0, !PT ;  /* 0x4000000015ff7812 */ /* 0x000fc6000782c0ff */
[----:B------:R-:W-:Y:S02]  /*f9d20*/  @P3 LOP3.LUT R3, R3, 0x200, RZ, 0xfc, !PT ;  /* 0x0000020003033812 */ /* 0x000fe400078efcff */
[C---:B------:R-:W-:Y:S01]  /*f9d30*/  LOP3.LUT P3, RZ, R21.reuse, 0x100000, RZ, 0xc0, !PT ;  /* 0x0010000015ff7812 */ /* 0x040fe2000786c0ff */
[----:B----4-:R0:W-:Y:S01]  /*f9d40*/  @P0 STG.E.U8 desc[UR22][R12.64], R0 ;  /* 0x000000000c000986 */ /* 0x0101e2000c101116 */
[----:B------:R-:W-:Y:S02]  /*f9d50*/  LOP3.LUT P0, RZ, R21, 0x80000000, RZ, 0xc0, !PT ;  /* 0x8000000015ff7812 */ /* 0x000fe4000780c0ff */
[----:B0-----:R-:W-:Y:S01]  /*f9d60*/  PRMT R0, R29, 0x7773, RZ ;  /* 0x000077731d007816 */ /* 0x001fe200000000ff */
[----:B------:R-:W4:Y:S04]  /*f9d70*/  LDL.LU.64 R12, [R1+0x25c8] ;  /* 0x0025c800010c7983 */ /* 0x000f280000300a00 */
[----:B------:R-:W4:Y:S04]  /*f9d80*/  LDL.LU R2, [R1+0x68c] ;  /* 0x00068c0001027983 */ /* 0x000f280000300800 */
[----:B--2---:R0:W-:Y:S04]  /*f9d90*/  @P6 STG.E.U8 desc[UR22][R6.64], R0 ;  /* 0x0000000006006986 */ /* 0x0041e8000c101116 */
[----:B0-----:R-:W2:Y:S04]  /*f9da0*/  LDL.LU.64 R6, [R1+0x25c0] ;  /* 0x0025c00001067983 */ /* 0x001ea80000300a00 */
[----:B------:R-:W-:Y:S04]  /*f9db0*/  STL [R1+0x57c0], R21 ;  /* 0x0057c01501007387 */ /* 0x000fe80000100800 */
[----:B------:R0:W-:Y:S04]  /*f9dc0*/  STL [R1+0x5848], R20 ;  /* 0x0058481401007387 */ /* 0x0001e80000100800 */
[----:B0-----:R-:W3:Y:S04]  /*f9dd0*/  LDL.LU.64 R20, [R1+0x25a8] ;  /* 0x0025a80001147983 */ /* 0x001ee80000300a00 */
[----:B---3--:R0:W-:Y:S04]  /*f9de0*/  STL.64 [R1+0x5b98], R20 ;  /* 0x005b981401007387 */ /* 0x0081e80000100a00 */
[----:B0-----:R-:W3:Y:S01]  /*f9df0*/  LDL.LU.64 R20, [R1+0x25b0] ;  /* 0x0025b00001147983 */ /* 0x001ee20000300a00 */
[----:B------:R-:W-:-:S05]  /*f9e00*/  PRMT R0, R14, 0x7770, RZ ;  /* 0x000077700e007816 */ /* 0x000fca00000000ff */
[----:B------:R0:W-:Y:S02]  /*f9e10*/  @P5 STG.E.U8 desc[UR22][R22.64], R0 ;  /* 0x0000000016005986 */ /* 0x0001e4000c101116 */
[----:B0-----:R-:W-:-:S05]  /*f9e20*/  PRMT R0, R14, 0x7771, RZ ;  /* 0x000077710e007816 */ /* 0x001fca00000000ff */
[----:B------:R0:W-:Y:S02]  /*f9e30*/  @P4 STG.E.U8 desc[UR22][R26.64], R0 ;  /* 0x000000001a004986 */ /* 0x0001e4000c101116 */
[----:B0-----:R-:W-:-:S05]  /*f9e40*/  PRMT R0, R14, 0x7772, RZ ;  /* 0x000077720e007816 */ /* 0x001fca00000000ff */
[----:B------:R-:W-:Y:S04]  /*f9e50*/  @P3 STG.E.U8 desc[UR22][R24.64], R0 ;  /* 0x0000000018003986 */ /* 0x000fe8000c101116 */
[----:B---3--:R0:W-:Y:S04]  /*f9e60*/  STL.64 [R1+0x5ba0], R20 ;  /* 0x005ba01401007387 */ /* 0x0081e80000100a00 */
[----:B0-----:R-:W3:Y:S01]  /*f9e70*/  LDL.LU.64 R20, [R1+0x25b8] ;  /* 0x0025b80001147983 */ /* 0x001ee20000300a00 */
[C---:B------:R-:W-:Y:S02]  /*f9e80*/  LOP3.LUT P3, RZ, R3.reuse, 0x200, RZ, 0xc0, !PT ;  /* 0x0000020003ff7812 */ /* 0x040fe4000786c0ff */
[----:B------:R-:W-:Y:S01]  /*f9e90*/  PRMT R0, R14, 0x7773, RZ ;  /* 0x000077730e007816 */ /* 0x000fe200000000ff */
[----:B------:R-:W3:Y:S04]  /*f9ea0*/  LDL.LU R22, [R1+0x670] ;  /* 0x0006700001167983 */ /* 0x000ee80000300800 */
[----:B------:R-:W3:Y:S04]  /*f9eb0*/  LDL.LU.64 R16, [R1+0x25e0] ;  /* 0x0025e00001107983 */ /* 0x000ee80000300a00 */
[----:B------:R-:W3:Y:S04]  /*f9ec0*/  LDL.LU.64 R10, [R1+0x2610] ;  /* 0x00261000010a7983 */ /* 0x000ee80000300a00 */
[----:B----4-:R0:W-:Y:S01]  /*f9ed0*/  @P3 STG.E.U8 desc[UR22][R12.64], R0 ;  /* 0x000000000c003986 */ /* 0x0101e2000c101116 */
[----:B------:R-:W-:-:S03]  /*f9ee0*/  LOP3.LUT P3, RZ, R3, 0x100, RZ, 0xc0, !PT ;  /* 0x0000010003ff7812 */ /* 0x000fc6000786c0ff */
[----:B------:R-:W4:Y:S04]  /*f9ef0*/  LDL.LU R23, [R1+0x660] ;  /* 0x0006600001177983 */ /* 0x000f280000300800 */
[----:B------:R-:W4:Y:S01]  /*f9f00*/  LDL.LU.64 R8, [R1+0x2608] ;  /* 0x0026080001087983 */ /* 0x000f220000300a00 */
[----:B0-----:R-:W-:-:S03]  /*f9f10*/  PRMT R0, R2, 0x7770, RZ ;  /* 0x0000777002007816 */ /* 0x001fc600000000ff */
[----:B------:R-:W4:Y:S04]  /*f9f20*/  LDL.LU.64 R18, [R1+0x2600] ;  /* 0x0026000001127983 */ /* 0x000f280000300a00 */
[----:B--2---:R0:W-:Y:S01]  /*f9f30*/  @P3 STG.E.U8 desc[UR22][R6.64], R0 ;  /* 0x0000000006003986 */ /* 0x0041e2000c101116 */
[----:B------:R-:W-:-:S03]  /*f9f40*/  LOP3.LUT P3, RZ, R3, 0x80, RZ, 0xc0, !PT ;  /* 0x0000008003ff7812 */ /* 0x000fc6000786c0ff */
[----:B------:R-:W2:Y:S04]  /*f9f50*/  LDL.LU.64 R28, [R1+0x25f8] ;  /* 0x0025f800011c7983 */ /* 0x000ea80000300a00 */
[----:B------:R-:W2:Y:S01]  /*f9f60*/  LDL.LU.64 R26, [R1+0x25f0] ;  /* 0x0025f000011a7983 */ /* 0x000ea20000300a00 */
[----:B0-----:R-:W-:-:S03]  /*f9f70*/  PRMT R0, R2, 0x7771, RZ ;  /* 0x0000777102007816 */ /* 0x001fc600000000ff */
[----:B------:R-:W2:Y:S04]  /*f9f80*/  LDL.LU.64 R24, [R1+0x25e8] ;  /* 0x0025e80001187983 */ /* 0x000ea80000300a00 */
[----:B------:R-:W2:Y:S04]  /*f9f90*/  LDL.LU.64 R12, [R1+0x2620] ;  /* 0x00262000010c7983 */ /* 0x000ea80000300a00 */
[----:B------:R-:W2:Y:S04]  /*f9fa0*/  LDL.LU R14, [R1+0x650] ;  /* 0x00065000010e7983 */ /* 0x000ea80000300800 */
[----:B------:R-:W2:Y:S04]  /*f9fb0*/  LDL.LU.64 R6, [R1+0x2618] ;  /* 0x0026180001067983 */ /* 0x000ea80000300a00 */
[----:B---3--:R0:W-:Y:S04]  /*f9fc0*/  @P3 STG.E.U8 desc[UR22][R20.64], R0 ;  /* 0x0000000014003986 */ /* 0x0081e8000c101116 */
[----:B0-----:R-:W3:Y:S01]  /*f9fd0*/  LDL.LU.64 R20, [R1+0x5ba0] ;  /* 0x005ba00001147983 */ /* 0x001ee20000300a00 */
[----:B------:R-:W-:-:S02]  /*f9fe0*/  LOP3.LUT P3, RZ, R3, 0x40, RZ, 0xc0, !PT ;  /* 0x0000004003ff7812 */ /* 0x000fc4000786c0ff */
[----:B------:R-:W-:-:S11]  /*f9ff0*/  PRMT R0, R2, 0x7772, RZ ;  /* 0x0000777202007816 */ /* 0x000fd600000000ff */
[----:B---3--:R0:W-:Y:S04]  /*fa000*/  @P3 STG.E.U8 desc[UR22][R20.64], R0 ;  /* 0x0000000014003986 */ /* 0x0081e8000c101116 */
[----:B0-----:R-:W3:Y:S01]  /*fa010*/  LDL.LU.64 R20, [R1+0x5b98] ;  /* 0x005b980001147983 */ /* 0x001ee20000300a00 */
[----:B------:R-:W-:Y:S02]  /*fa020*/  LOP3.LUT P3, RZ, R3, 0x20, RZ, 0xc0, !PT ;  /* 0x0000002003ff7812 */ /* 0x000fe4000786c0ff */
[----:B------:R-:W-:Y:S02]  /*fa030*/  PRMT R0, R2, 0x7773, RZ ;  /* 0x0000777302007816 */ /* 0x000fe400000000ff */
[C---:B------:R-:W-:Y:S02]  /*fa040*/  LOP3.LUT P6, RZ, R5.reuse, 0x1, RZ, 0xc0, !PT ;  /* 0x0000000105ff7812 */ /* 0x040fe400078cc0ff */
[----:B------:R-:W-:-:S02]  /*fa050*/  LOP3.LUT P5, RZ, R5, 0x2, RZ, 0xc0, !PT ;  /* 0x0000000205ff7812 */ /* 0x000fc400078ac0ff */
[----:B------:R-:W-:-:S05]  /*fa060*/  LOP3.LUT P4, RZ, R5, 0x4, RZ, 0xc0, !PT ;  /* 0x0000000405ff7812 */ /* 0x000fca000788c0ff */
[----:B---3--:R0:W-:Y:S01]  /*fa070*/  @P3 STG.E.U8 desc[UR22][R20.64], R0 ;  /* 0x0000000014003986 */ /* 0x0081e2000c101116 */
        /* <DEDUP_REMOVED lines=8> */
[----:B----4-:R0:W-:Y:S02]  /*fa100*/  @P3 STG.E.U8 desc[UR22][R8.64], R0 ;  /* 0x0000000008003986 */ /* 0x0101e4000c101116 */
[----:B0-----:R-:W-:-:S05]  /*fa110*/  PRMT R0, R22, 0x7773, RZ ;  /* 0x0000777316007816 */ /* 0x001fca00000000ff */
[----:B------:R0:W-:Y:S02]  /*fa120*/  @P2 STG.E.U8 desc[UR22][R18.64], R0 ;  /* 0x0000000012002986 */ /* 0x0001e4000c101116 */
[----:B0-----:R-:W-:-:S05]  /*fa130*/  PRMT R0, R23, 0x7770, RZ ;  /* 0x0000777017007816 */ /* 0x001fca00000000ff */
[----:B--2---:R0:W-:Y:S02]  /*fa140*/  @P1 STG.E.U8 desc[UR22][R28.64], R0 ;  /* 0x000000001c001986 */ /* 0x0041e4000c101116 */
        /* <DEDUP_REMOVED lines=8> */
[----:B0-----:R-:W2:Y:S01]  /*fa1d0*/  LDL.LU.64 R6, [R1+0x2658] ;  /* 0x0026580001067983 */ /* 0x001ea20000300a00 */
[C---:B------:R-:W-:Y:S02]  /*fa1e0*/  LOP3.LUT P0, RZ, R5.reuse, 0x8, RZ, 0xc0, !PT ;  /* 0x0000000805ff7812 */ /* 0x040fe4000780c0ff */
[----:B------:R-:W-:Y:S01]  /*fa1f0*/  PRMT R0, R14, 0x7771, RZ ;  /* 0x000077710e007816 */ /* 0x000fe200000000ff */
[----:B------:R-:W3:Y:S04]  /*fa200*/  LDL.LU.64 R28, [R1+0x2650] ;  /* 0x00265000011c7983 */ /* 0x000ee80000300a00 */
[----:B------:R-:W4:Y:S04]  /*fa210*/  LDL.LU.64 R26, [R1+0x2648] ;  /* 0x00264800011a7983 */ /* 0x000f280000300a00 */
[----:B------:R-:W4:Y:S04]  /*fa220*/  LDL.LU.64 R24, [R1+0x2640] ;  /* 0x0026400001187983 */ /* 0x000f280000300a00 */
[----:B------:R-:W4:Y:S04]  /*fa230*/  LDL.LU.64 R22, [R1+0x2638] ;  /* 0x0026380001167983 */ /* 0x000f280000300a00 */
[----:B------:R-:W4:Y:S04]  /*fa240*/  LDL.LU.64 R12, [R1+0x2630] ;  /* 0x00263000010c7983 */ /* 0x000f280000300a00 */
[----:B------:R-:W4:Y:S04]  /*fa250*/  LDL.LU R16, [R1+0x640] ;  /* 0x0006400001107983 */ /* 0x000f280000300800 */
[----:B--2---:R0:W-:Y:S04]  /*fa260*/  @P0 STG.E.U8 desc[UR22][R6.64], R0 ;  /* 0x0000000006000986 */ /* 0x0041e8000c101116 */
        /* <DEDUP_REMOVED lines=26> */
[C---:B------:R-:W-:Y:S02]  /*fa410*/  LOP3.LUT P6, RZ, R5.reuse, 0x10, RZ, 0xc0, !PT ;  /* 0x0000001005ff7812 */ /* 0x040fe400078cc0ff */
[----:B------:R-:W-:Y:S02]  /*fa420*/  LOP3.LUT P5, RZ, R5, 0x20, RZ, 0xc0, !PT ;  /* 0x0000002005ff7812 */ /* 0x000fe400078ac0ff */
[----:B------:R-:W-:-:S05]  /*fa430*/  PRMT R0, R14, 0x7772, RZ ;  /* 0x000077720e007816 */ /* 0x000fca00000000ff */
[----:B------:R-:W-:Y:S02]  /*fa440*/  @P3 LOP3.LUT R3, R3, 0x1, RZ, 0xfc, !PT ;  /* 0x0000000103033812 */ /* 0x000fe400078efcff */
[C---:B------:R-:W-:Y:S02]  /*fa450*/  LOP3.LUT P3, RZ, R5.reuse, 0x100, RZ, 0xc0, !PT ;  /* 0x0000010005ff7812 */ /* 0x040fe4000786c0ff */
[----:B------:R-:W-:Y:S01]  /*fa460*/  LOP3.LUT P4, RZ, R5, 0x40, RZ, 0xc0, !PT ;  /* 0x0000004005ff7812 */ /* 0x000fe2000788c0ff */
[----:B------:R0:W-:Y:S01]  /*fa470*/  @P6 STG.E.U8 desc[UR22][R28.64], R0 ;  /* 0x000000001c006986 */ /* 0x0001e2000c101116 */
[----:B------:R-:W-:Y:S02]  /*fa480*/  LOP3.LUT R3, R3, 0xfffffffd, RZ, 0xc0, !PT ;  /* 0xfffffffd03037812 */ /* 0x000fe400078ec0ff */
[----:B0-----:R-:W-:-:S07]  /*fa490*/  PRMT R0, R14, 0x7773, RZ ;  /* 0x000077730e007816 */ /* 0x001fce00000000ff */
[----:B------:R-:W-:Y:S01]  /*fa4a0*/  @P3 LOP3.LUT R3, R3, 0x2, RZ, 0xfc, !PT ;  /* 0x0000000203033812 */ /* 0x000fe200078efcff */
[----:B------:R-:W3:Y:S01]  /*fa4b0*/  LDL.LU R14, [R1+0x664] ;  /* 0x00066400010e7983 */ /* 0x000ee20000300800 */
[----:B------:R-:W-:-:S03]  /*fa4c0*/  LOP3.LUT P3, RZ, R5, 0x80, RZ, 0xc0, !PT ;  /* 0x0000008005ff7812 */ /* 0x000fc6000786c0ff */
[----:B----4-:R0:W-:Y:S04]  /*fa4d0*/  @P5 STG.E.U8 desc[UR22][R26.64], R0 ;  /* 0x000000001a005986 */ /* 0x0101e8000c101116 */
[----:B------:R-:W4:Y:S04]  /*fa4e0*/  LDL.LU.64 R8, [R1+0x2678] ;  /* 0x0026780001087983 */ /* 0x000f280000300a00 */
[----:B------:R-:W4:Y:S01]  /*fa4f0*/  LDL.LU.64 R18, [R1+0x2670] ;  /* 0x0026700001127983 */ /* 0x000f220000300a00 */
[----:B0-----:R-:W-:-:S03]  /*fa500*/  PRMT R0, R16, 0x7770, RZ ;  /* 0x0000777010007816 */ /* 0x001fc600000000ff */
[----:B------:R-:W4:Y:S04]  /*fa510*/  LDL.LU.64 R28, [R1+0x2668] ;  /* 0x00266800011c7983 */ /* 0x000f280000300a00 */
[----:B------:R0:W-:Y:S04]  /*fa520*/  @P4 STG.E.U8 desc[UR22][R24.64], R0 ;  /* 0x0000000018004986 */ /* 0x0001e8000c101116 */
[----:B------:R-:W4:Y:S01]  /*fa530*/  LDL.LU.64 R26, [R1+0x26a0] ;  /* 0x0026a000011a7983 */ /* 0x000f220000300a00 */
[----:B0-----:R-:W-:-:S03]  /*fa540*/  PRMT R0, R16, 0x7771, RZ ;  /* 0x0000777110007816 */ /* 0x001fc600000000ff */
[----:B------:R-:W4:Y:S04]  /*fa550*/  LDL.LU.64 R24, [R1+0x2698] ;  /* 0x0026980001187983 */ /* 0x000f280000300a00 */
[----:B------:R0:W-:Y:S01]  /*fa560*/  @P3 STG.E.U8 desc[UR22][R22.64], R0 ;  /* 0x0000000016003986 */ /* 0x0001e2000c101116 */
[C---:B------:R-:W-:Y:S02]  /*fa570*/  LOP3.LUT P3, RZ, R3.reuse, 0x2, RZ, 0xc0, !PT ;  /* 0x0000000203ff7812 */ /* 0x040fe4000786c0ff */
[----:B0-----:R-:W-:Y:S01]  /*fa580*/  PRMT R0, R16, 0x7772, RZ ;  /* 0x0000777210007816 */ /* 0x001fe200000000ff */
[----:B------:R-:W4:Y:S10]  /*fa590*/  LDL.LU.64 R22, [R1+0x26d8] ;  /* 0x0026d80001167983 */ /* 0x000f340000300a00 */
[----:B------:R0:W-:Y:S01]  /*fa5a0*/  @P3 STG.E.U8 desc[UR22][R12.64], R0 ;  /* 0x000000000c003986 */ /* 0x0001e2000c101116 */
[----:B------:R-:W-:-:S02]  /*fa5b0*/  LOP3.LUT P3, RZ, R3, 0x1, RZ, 0xc0, !PT ;  /* 0x0000000103ff7812 */ /* 0x000fc4000786c0ff */
[----:B0-----:R-:W-:Y:S01]  /*fa5c0*/  PRMT R0, R16, 0x7773, RZ ;  /* 0x0000777310007816 */ /* 0x001fe200000000ff */
[----:B------:R-:W4:Y:S10]  /*fa5d0*/  LDL.LU.64 R12, [R1+0x26d0] ;  /* 0x0026d000010c7983 */ /* 0x000f340000300a00 */
[----:B--2---:R0:W-:Y:S01]  /*fa5e0*/  @P3 STG.E.U8 desc[UR22][R6.64], R0 ;  /* 0x0000000006003986 */ /* 0x0041e2000c101116 */
[----:B------:R-:W-:-:S03]  /*fa5f0*/  LOP3.LUT P3, RZ, R4, 0x80000000, RZ, 0xc0, !PT ;  /* 0x8000000004ff7812 */ /* 0x000fc6000786c0ff */
[----:B------:R-:W2:Y:S01]  /*fa600*/  LDL.LU.64 R2, [R1+0x2690] ;  /* 0x0026900001027983 */ /* 0x000ea20000300a00 */
[----:B0-----:R-:W-:-:S03]  /*fa610*/  PRMT R0, R17, 0x7770, RZ ;  /* 0x0000777011007816 */ /* 0x001fc600000000ff */
[----:B------:R-:W4:Y:S06]  /*fa620*/  LDL.LU.64 R6, [R1+0x26c8] ;  /* 0x0026c80001067983 */ /* 0x000f2c0000300a00 */
[----:B---3--:R0:W-:Y:S04]  /*fa630*/  @P3 STG.E.U8 desc[UR22][R20.64], R0 ;  /* 0x0000000014003986 */ /* 0x0081e8000c101116 */
[----:B0-----:R-:W3:Y:S01]  /*fa640*/  LDL.LU.64 R20, [R1+0x5b90] ;  /* 0x005b900001147983 */ /* 0x001ee20000300a00 */
[----:B------:R-:W-:-:S02]  /*fa650*/  LOP3.LUT P3, RZ, R4, 0x40000000, RZ, 0xc0, !PT ;  /* 0x4000000004ff7812 */ /* 0x000fc4000786c0ff */
[----:B------:R-:W-:Y:S02]  /*fa660*/  PRMT R0, R17, 0x7771, RZ ;  /* 0x0000777111007816 */ /* 0x000fe400000000ff */
[C---:B------:R-:W-:Y:S02]  /*fa670*/  LOP3.LUT P2, RZ, R5.reuse, 0x10000, RZ, 0xc0, !PT ;  /* 0x0001000005ff7812 */ /* 0x040fe4000784c0ff */
[C---:B------:R-:W-:Y:S02]  /*fa680*/  LOP3.LUT P1, RZ, R5.reuse, 0x20000, RZ, 0xc0, !PT ;  /* 0x0002000005ff7812 */ /* 0x040fe4000782c0ff */
[C---:B------:R-:W-:Y:S02]  /*fa690*/  LOP3.LUT P0, RZ, R5.reuse, 0x40000, RZ, 0xc0, !PT ;  /* 0x0004000005ff7812 */ /* 0x040fe4000780c0ff */
[C---:B------:R-:W-:Y:S02]  /*fa6a0*/  LOP3.LUT P6, RZ, R5.reuse, 0x80000, RZ, 0xc0, !PT ;  /* 0x0008000005ff7812 */ /* 0x040fe400078cc0ff */
[----:B------:R-:W-:Y:S01]  /*fa6b0*/  LOP3.LUT P5, RZ, R5, 0x100000, RZ, 0xc0, !PT ;  /* 0x0010000005ff7812 */ /* 0x000fe200078ac0ff */
[----:B--2---:R0:W-:Y:S01]  /*fa6c0*/  @P3 STG.E.U8 desc[UR22][R2.64], R0 ;  /* 0x0000000002003986 */ /* 0x0041e2000c101116 */
[----:B------:R-:W-:-:S02]  /*fa6d0*/  LOP3.LUT P3, RZ, R4, 0x20000000, RZ, 0xc0, !PT ;  /* 0x2000000004ff7812 */ /* 0x000fc4000786c0ff */
[----:B0-----:R-:W-:Y:S02]  /*fa6e0*/  PRMT R0, R17, 0x7772, RZ ;  /* 0x0000777211007816 */ /* 0x001fe400000000ff */
[----:B------:R-:W-:-:S09]  /*fa6f0*/  LOP3.LUT P4, RZ, R5, 0x200000, RZ, 0xc0, !PT ;  /* 0x0020000005ff7812 */ /* 0x000fd2000788c0ff */
[----:B---3--:R0:W-:Y:S01]  /*fa700*/  @P3 STG.E.U8 desc[UR22][R20.64], R0 ;  /* 0x0000000014003986 */ /* 0x0081e2000c101116 */
[----:B------:R-:W-:Y:S02]  /*fa710*/  LOP3.LUT P3, RZ, R4, 0x10000000, RZ, 0xc0, !PT ;  /* 0x1000000004ff7812 */ /* 0x000fe4000786c0ff */
[----:B0-----:R-:W-:-:S11]  /*fa720*/  PRMT R0, R17, 0x7773, RZ ;  /* 0x0000777311007816 */ /* 0x001fd600000000ff */
[----:B------:R0:W-:Y:S01]  /*fa730*/  @P3 STG.E.U8 desc[UR22][R10.64], R0 ;  /* 0x000000000a003986 */ /* 0x0001e2000c101116 */
[----:B------:R-:W-:Y:S02]  /*fa740*/  LOP3.LUT P3, RZ, R4, 0x8000000, RZ, 0xc0, !PT ;  /* 0x0800000004ff7812 */ /* 0x000fe4000786c0ff */
[----:B0-----:R-:W-:-:S11]  /*fa750*/  PRMT R0, R14, 0x7770, RZ ;  /* 0x000077700e007816 */ /* 0x001fd600000000ff */
[----:B----4-:R0:W-:Y:S01]  /*fa760*/  @P3 STG.E.U8 desc[UR22][R8.64], R0 ;  /* 0x0000000008003986 */ /* 0x0101e2000c101116 */
[----:B------:R-:W-:Y:S02]  /*fa770*/  LOP3.LUT P3, RZ, R4, 0x4000000, RZ, 0xc0, !PT ;  /* 0x0400000004ff7812 */ /* 0x000fe4000786c0ff */
[----:B0-----:R-:W-:-:S11]  /*fa780*/  PRMT R0, R14, 0x7771, RZ ;  /* 0x000077710e007816 */ /* 0x001fd600000000ff */
        /* <DEDUP_REMOVED lines=11> */
[----:B0-----:R-:W-:Y:S02]  /*fa840*/  PRMT R0, R15, 0x7773, RZ ;  /* 0x000077730f007816 */ /* 0x001fe400000000ff */
[----:B------:R-:W2:Y:S04]  /*fa850*/  LDL.LU R15, [R1+0x5b8c] ;  /* 0x005b8c00010f7983 */ /* 0x000ea80000300800 */
[----:B------:R0:W-:Y:S04]  /*fa860*/  @P4 STG.E.U8 desc[UR22][R6.64], R0 ;  /* 0x0000000006004986 */ /* 0x0001e8000c101116 */
[----:B------:R-:W3:Y:S04]  /*fa870*/  LDL.LU.64 R12, [R1+0x26c0] ;  /* 0x0026c000010c7983 */ /* 0x000ee80000300a00 */
[----:B0-----:R-:W4:Y:S04]  /*fa880*/  LDL.LU.64 R6, [R1+0x26b8] ;  /* 0x0026b80001067983 */ /* 0x001f280000300a00 */
[----:B------:R-:W4:Y:S04]  /*fa890*/  LDL.LU.64 R28, [R1+0x26b0] ;  /* 0x0026b000011c7983 */ /* 0x000f280000300a00 */
[----:B------:R-:W3:Y:S01]  /*fa8a0*/  LDL.LU R14, [R1+0x644] ;  /* 0x00064400010e7983 */ /* 0x000ee20000300800 */
[----:B------:R-:W-:-:S02]  /*fa8b0*/  LOP3.LUT R4, R4, 0xfffbffff, RZ, 0xc0, !PT ;  /* 0xfffbffff04047812 */ /* 0x000fc400078ec0ff */
[C---:B------:R-:W-:Y:S01]  /*fa8c0*/  LOP3.LUT P0, RZ, R5.reuse, 0x400000, RZ, 0xc0, !PT ;  /* 0x0040000005ff7812 */ /* 0x040fe2000780c0ff */
[----:B------:R-:W4:Y:S01]  /*fa8d0*/  LDL.LU.64 R26, [R1+0x26a8] ;  /* 0x0026a800011a7983 */ /* 0x000f220000300a00 */
[C---:B------:R-:W-:Y:S02]  /*fa8e0*/  LOP3.LUT P6, RZ, R5.reuse, 0x800000, RZ, 0xc0, !PT ;  /* 0x0080000005ff7812 */ /* 0x040fe400078cc0ff */
[C---:B------:R-:W-:Y:S01]  /*fa8f0*/  LOP3.LUT P5, RZ, R5.reuse, 0x1000000, RZ, 0xc0, !PT ;  /* 0x0100000005ff7812 */ /* 0x040fe200078ac0ff */
[----:B------:R-:W4:Y:S01]  /*fa900*/  LDL.LU.64 R24, [R1+0x26e0] ;  /* 0x0026e00001187983 */ /* 0x000f220000300a00 */
[----:B------:R-:W-:-:S03]  /*fa910*/  LOP3.LUT P4, RZ, R5, 0x2000000, RZ, 0xc0, !PT ;  /* 0x0200000005ff7812 */ /* 0x000fc6000788c0ff */
[----:B------:R-:W-:Y:S01]  /*fa920*/  STL [R1+0x5b88], R5 ;  /* 0x005b880501007387 */ /* 0x000fe20000100800 */
        /* <DEDUP_REMOVED lines=19> */
[----:B---3--:R-:W-:-:S09]  /*faa60*/  PRMT R0, R14, 0x7770, RZ ;  /* 0x000077700e007816 */ /* 0x008fd200000000ff */
[----:B------:R-:W-:Y:S02]  /*faa70*/  @P3 LOP3.LUT R4, R4, 0x1000000, RZ, 0xfc, !PT ;  /* 0x0100000004043812 */ /* 0x000fe400078efcff */
[----:B------:R-:W-:Y:S01]  /*faa80*/  LOP3.LUT P3, RZ, R5, 0x8000000, RZ, 0xc0, !PT ;  /* 0x0800000005ff7812 */ /* 0x000fe2000786c0ff */
[----:B------:R0:W-:Y:S01]  /*faa90*/  @P0 STG.E.U8 desc[UR22][R12.64], R0 ;  /* 0x000000000c000986 */ /* 0x0001e2000c101116 */
[----:B------:R-:W-:Y:S02]  /*faaa0*/  LOP3.LUT R4, R4, 0xfdffffff, RZ, 0xc0, !PT ;  /* 0xfdffffff04047812 */ /* 0x000fe400078ec0ff */
[----:B0-----:R-:W-:-:S09]  /*faab0*/  PRMT R0, R14, 0x7771, RZ ;  /* 0x000077710e007816 */ /* 0x001fd200000000ff */
[----:B------:R-:W-:Y:S02]  /*faac0*/  @P3 LOP3.LUT R4, R4, 0x2000000, RZ, 0xfc, !PT ;  /* 0x0200000004043812 */ /* 0x000fe400078efcff */
[----:B------:R-:W-:Y:S01]  /*faad0*/  LOP3.LUT P3, RZ, R5, 0x4000000, RZ, 0xc0, !PT ;  /* 0x0400000005ff7812 */ /* 0x000fe2000786c0ff */
[----:B----4-:R0:W-:Y:S04]  /*faae0*/  @P6 STG.E.U8 desc[UR22][R6.64], R0 ;  /* 0x0000000006006986 */ /* 0x0101e8000c101116 */
[----:B------:R-:W2:Y:S04]  /*faaf0*/  LDL.LU R5, [R1+0x678] ;  /* 0x0006780001057983 */ /* 0x000ea80000300800 */
[----:B------:R-:W3:Y:S04]  /*fab00*/  LDL.LU.64 R22, [R1+0x2708] ;  /* 0x0027080001167983 */ /* 0x000ee80000300a00 */
[----:B0-----:R-:W4:Y:S04]  /*fab10*/  LDL.LU.64 R6, [R1+0x2700] ;  /* 0x0027000001067983 */ /* 0x001f280000300a00 */
[----:B------:R-:W2:Y:S01]  /*fab20*/  LDL.LU.64 R2, [R1+0x26f0] ;  /* 0x0026f00001027983 */ /* 0x000ea20000300a00 */
[----:B------:R-:W-:-:S05]  /*fab30*/  PRMT R0, R14, 0x7772, RZ ;  /* 0x000077720e007816 */ /* 0x000fca00000000ff */
[----:B------:R0:W-:Y:S02]  /*fab40*/  @P5 STG.E.U8 desc[UR22][R28.64], R0 ;  /* 0x000000001c005986 */ /* 0x0001e4000c101116 */
[----:B0-----:R-:W-:-:S05]  /*fab50*/  PRMT R0, R14, 0x7773, RZ ;  /* 0x000077730e007816 */ /* 0x001fca00000000ff */
[----:B------:R-:W-:Y:S04]  /*fab60*/  @P4 STG.E.U8 desc[UR22][R26.64], R0 ;  /* 0x000000001a004986 */ /* 0x000fe8000c101116 */
[----:B--2---:R0:W-:Y:S04]  /*fab70*/  STL.64 [R1+0x5b80], R2 ;  /* 0x005b800201007387 */ /* 0x0041e80000100a00 */
[----:B0-----:R-:W2:Y:S01]  /*fab80*/  LDL.LU.64 R2, [R1+0x26f8] ;  /* 0x0026f80001027983 */ /* 0x001ea20000300a00 */
[----:B------:R-:W-:-:S03]  /*fab90*/  PRMT R0, R5, 0x7770, RZ ;  /* 0x0000777005007816 */ /* 0x000fc600000000ff */
[----:B------:R-:W2:Y:S04]  /*faba0*/  LDL.LU R13, [R1+0x668] ;  /* 0x00066800010d7983 */ /* 0x000ea80000300800 */
[----:B------:R0:W-:Y:S01]  /*fabb0*/  @P3 STG.E.U8 desc[UR22][R24.64], R0 ;  /* 0x0000000018003986 */ /* 0x0001e2000c101116 */
[----:B------:R-:W-:-:S03]  /*fabc0*/  LOP3.LUT P3, RZ, R4, 0x2000000, RZ, 0xc0, !PT ;  /* 0x0200000004ff7812 */ /* 0x000fc6000786c0ff */
[----:B------:R-:W2:Y:S04]  /*fabd0*/  LDL.LU.64 R20, [R1+0x26e8] ;  /* 0x0026e80001147983 */ /* 0x000ea80000300a00 */
[----:B------:R-:W2:Y:S01]  /*fabe0*/  LDL.LU.64 R16, [R1+0x2720] ;  /* 0x0027200001107983 */ /* 0x000ea20000300a00 */
[----:B0-----:R-:W-:-:S03]  /*fabf0*/  PRMT R0, R5, 0x7771, RZ ;  /* 0x0000777105007816 */ /* 0x001fc600000000ff */
[----:B------:R-:W2:Y:S04]  /*fac00*/  LDL.LU.64 R10, [R1+0x2718] ;  /* 0x00271800010a7983 */ /* 0x000ea80000300a00 */
[----:B---3--:R0:W-:Y:S01]  /*fac10*/  @P3 STG.E.U8 desc[UR22][R22.64], R0 ;  /* 0x0000000016003986 */ /* 0x0081e2000c101116 */
[----:B------:R-:W-:-:S03]  /*fac20*/  LOP3.LUT P3, RZ, R4, 0x1000000, RZ, 0xc0, !PT ;  /* 0x0100000004ff7812 */ /* 0x000fc6000786c0ff */
[----:B------:R-:W3:Y:S04]  /*fac30*/  LDL.LU R14, [R1+0x658] ;  /* 0x00065800010e7983 */ /* 0x000ee80000300800 */
[----:B------:R-:W3:Y:S01]  /*fac40*/  LDL.LU.64 R8, [R1+0x2710] ;  /* 0x0027100001087983 */ /* 0x000ee20000300a00 */
[----:B0-----:R-:W-:-:S03]  /*fac50*/  PRMT R0, R5, 0x7772, RZ ;  /* 0x0000777205007816 */ /* 0x001fc600000000ff */
[----:B------:R-:W3:Y:S04]  /*fac60*/  LDL.LU.64 R18, [R1+0x2748] ;  /* 0x0027480001127983 */ /* 0x000ee80000300a00 */
[----:B----4-:R0:W-:Y:S01]  /*fac70*/  @P3 STG.E.U8 desc[UR22][R6.64], R0 ;  /* 0x0000000006003986 */ /* 0x0101e2000c101116 */
[----:B------:R-:W-:-:S03]  /*fac80*/  LOP3.LUT P3, RZ, R4, 0x800000, RZ, 0xc0, !PT ;  /* 0x0080000004ff7812 */ /* 0x000fc6000786c0ff */
[----:B------:R-:W4:Y:S04]  /*fac90*/  LDL.LU.64 R28, [R1+0x2740] ;  /* 0x00274000011c7983 */ /* 0x000f280000300a00 */
[----:B------:R-:W4:Y:S01]  /*faca0*/  LDL.LU.64 R26, [R1+0x2738] ;  /* 0x00273800011a7983 */ /* 0x000f220000300a00 */
[----:B0-----:R-:W-:-:S03]  /*facb0*/  PRMT R0, R5, 0x7773, RZ ;  /* 0x0000777305007816 */ /* 0x001fc600000000ff */
[----:B------:R-:W4:Y:S04]  /*facc0*/  LDL.LU R12, [R1+0x648] ;  /* 0x00064800010c7983 */ /* 0x000f280000300800 */
[----:B------:R-:W4:Y:S04]  /*facd0*/  LDL.LU.64 R24, [R1+0x2730] ;  /* 0x0027300001187983 */ /* 0x000f280000300a00 */
[----:B------:R-:W4:Y:S04]  /*face0*/  LDL.LU.64 R22, [R1+0x2728] ;  /* 0x0027280001167983 */ /* 0x000f280000300a00 */
[----:B------:R-:W4:Y:S04]  /*facf0*/  LDL.LU.64 R6, [R1+0x2760] ;  /* 0x0027600001067983 */ /* 0x000f280000300a00 */
[----:B------:R-:W4:Y:S04]  /*fad00*/  LDL.LU R5, [R1+0x5b88] ;  /* 0x005b880001057983 */ /* 0x000f280000300800 */
[----:B--2---:R0:W-:Y:S04]  /*fad10*/  @P3 STG.E.U8 desc[UR22][R2.64], R0 ;  /* 0x0000000002003986 */ /* 0x0041e8000c101116 */
[----:B0-----:R-:W2:Y:S01]  /*fad20*/  LDL.LU.64 R2, [R1+0x5b80] ;  /* 0x005b800001027983 */ /* 0x001ea20000300a00 */
[----:B------:R-:W-:-:S02]  /*fad30*/  LOP3.LUT P3, RZ, R4, 0x400000, RZ, 0xc0, !PT ;  /* 0x0040000004ff7812 */ /* 0x000fc4000786c0ff */
[----:B------:R-:W-:Y:S02]  /*fad40*/  PRMT R0, R13, 0x7770, RZ ;  /* 0x000077700d007816 */ /* 0x000fe400000000ff */
[C---:B------:R-:W-:Y:S02]  /*fad50*/  LOP3.LUT P2, RZ, R15.reuse, 0x8, RZ, 0xc0, !PT ;  /* 0x000000080fff7812 */ /* 0x040fe4000784c0ff */
[C---:B------:R-:W-:Y:S02]  /*fad60*/  LOP3.LUT P1, RZ, R15.reuse, 0x10, RZ, 0xc0, !PT ;  /* 0x000000100fff7812 */ /* 0x040fe4000782c0ff */
[C---:B------:R-:W-:Y:S02]  /*fad70*/  LOP3.LUT P0, RZ, R15.reuse, 0x20, RZ, 0xc0, !PT ;  /* 0x000000200fff7812 */ /* 0x040fe4000780c0ff */
[C---:B------:R-:W-:Y:S02]  /*fad80*/  LOP3.LUT P6, RZ, R15.reuse, 0x40, RZ, 0xc0, !PT ;  /* 0x000000400fff7812 */ /* 0x040fe400078cc0ff */
[----:B------:R-:W-:-:S02]  /*fad90*/  LOP3.LUT P5, RZ, R15, 0x80, RZ, 0xc0, !PT ;  /* 0x000000800fff7812 */ /* 0x000fc400078ac0ff */
        /* <DEDUP_REMOVED lines=12> */
[----:B---3--:R-:W-:-:S11]  /*fae60*/  PRMT R0, R14, 0x7770, RZ ;  /* 0x000077700e007816 */ /* 0x008fd600000000ff */
        /* <DEDUP_REMOVED lines=8> */
[----:B------:R0:W-:Y:S02]  /*faef0*/  @P6 STG.E.U8 desc[UR22][R24.64], R0 ;  /* 0x0000000018006986 */ /* 0x0001e4000c101116 */
[----:B0-----:R-:W-:-:S05]  /*faf00*/  PRMT R0, R12, 0x7771, RZ ;  /* 0x000077710c007816 */ /* 0x001fca00000000ff */
[----:B------:R0:W-:Y:S02]  /*faf10*/  @P5 STG.E.U8 desc[UR22][R22.64], R0 ;  /* 0x0000000016005986 */ /* 0x0001e4000c101116 */
[----:B0-----:R-:W-:Y:S02]  /*faf20*/  PRMT R0, R12, 0x7772, RZ ;  /* 0x000077720c007816 */ /* 0x001fe400000000ff */
[----:B------:R-:W2:Y:S04]  /*faf30*/  LDL.LU.64 R22, [R1+0x2758] ;  /* 0x0027580001167983 */ /* 0x000ea80000300a00 */
[----:B------:R0:W-:Y:S04]  /*faf40*/  @P4 STG.E.U8 desc[UR22][R6.64], R0 ;  /* 0x0000000006004986 */ /* 0x0001e8000c101116 */
        /* <DEDUP_REMOVED lines=8> */
[----:B------:R-:W4:Y:S04]  /*fafd0*/  LDL.LU R14, [R1+0x66c] ;  /* 0x00066c00010e7983 */ /* 0x000f280000300800 */
[----:B------:R-:W4:Y:S04]  /*fafe0*/  LDL.LU.64 R24, [R1+0x2770] ;  /* 0x0027700001187983 */ /* 0x000f280000300a00 */
[----:B--2---:R0:W-:Y:S04]  /*faff0*/  @P0 STG.E.U8 desc[UR22][R22.64], R0 ;  /* 0x0000000016000986 */ /* 0x0041e8000c101116 */
[----:B0-----:R-:W2:Y:S01]  /*fb000*/  LDL.LU.64 R22, [R1+0x2768] ;  /* 0x0027680001167983 */ /* 0x001ea20000300a00 */
[----:B---3--:R-:W-:-:S05]  /*fb010*/  PRMT R0, R13, 0x7770, RZ ;  /* 0x000077700d007816 */ /* 0x008fca00000000ff */
[----:B------:R0:W-:Y:S04]  /*fb020*/  @P6 STG.E.U8 desc[UR22][R6.64], R0 ;  /* 0x0000000006006986 */ /* 0x0001e8000c101116 */
[----:B0-----:R-:W3:Y:S01]  /*fb030*/  LDL.LU.64 R6, [R1+0x2798] ;  /* 0x0027980001067983 */ /* 0x001ee20000300a00 */
        /* <DEDUP_REMOVED lines=21> */
[----:B------:R-:W3:Y:S01]  /*fb190*/  LDL.LU R12, [R1+0x65c] ;  /* 0x00065c00010c7983 */ /* 0x000ee20000300800 */
        /* <DEDUP_REMOVED lines=10> */
[----:B----4-:R0:W-:Y:S04]  /*fb240*/  @P5 STG.E.U8 desc[UR22][R18.64], R0 ;  /* 0x0000000012005986 */ /* 0x0101e8000c101116 */
[----:B------:R-:W4:Y:S04]  /*fb250*/  LDL.LU.64 R10, [R1+0x27b8] ;  /* 0x0027b800010a7983 */ /* 0x000f280000300a00 */
[----:B------:R-:W4:Y:S02]  /*fb260*/  LDL.LU.64 R8, [R1+0x27b0] ;  /* 0x0027b00001087983 */ /* 0x000f240000300a00 */
[----:B------:R-:W-:-:S02]  /*fb270*/  @P3 LOP3.LUT R4, R4, 0x20000, RZ, 0xfc, !PT ;  /* 0x0002000004043812 */ /* 0x000fc400078efcff */
[----:B------:R-:W-:Y:S01]  /*fb280*/  LOP3.LUT P3, RZ, R15, 0x2000, RZ, 0xc0, !PT ;  /* 0x000020000fff7812 */ /* 0x000fe2000786c0ff */
[----:B0-----:R-:W4:Y:S01]  /*fb290*/  LDL.LU.64 R18, [R1+0x27a8] ;  /* 0x0027a80001127983 */ /* 0x001f220000300a00 */
[----:B------:R-:W-:-:S05]  /*fb2a0*/  PRMT R0, R13, 0x7772, RZ ;  /* 0x000077720d007816 */ /* 0x000fca00000000ff */
[----:B------:R0:W-:Y:S02]  /*fb2b0*/  @P4 STG.E.U8 desc[UR22][R28.64], R0 ;  /* 0x000000001c004986 */ /* 0x0001e4000c101116 */
[----:B0-----:R-:W-:Y:S02]  /*fb2c0*/  PRMT R0, R13, 0x7773, RZ ;  /* 0x000077730d007816 */ /* 0x001fe400000000ff */
[----:B------:R-:W4:Y:S04]  /*fb2d0*/  LDL.LU.64 R28, [R1+0x27e0] ;  /* 0x0027e000011c7983 */ /* 0x000f280000300a00 */
[----:B------:R0:W-:Y:S01]  /*fb2e0*/  @P3 STG.E.U8 desc[UR22][R26.64], R0 ;  /* 0x000000001a003986 */ /* 0x0001e2000c101116 */
[----:B------:R-:W-:-:S03]  /*fb2f0*/  LOP3.LUT P3, RZ, R4, 0x20000, RZ, 0xc0, !PT ;  /* 0x0002000004ff7812 */ /* 0x000fc6000786c0ff */
[----:B------:R-:W4:Y:S01]  /*fb300*/  LDL.LU R13, [R1+0x630] ;  /* 0x00063000010d7983 */ /* 0x000f220000300800 */
[----:B0-----:R-:W-:-:S03]  /*fb310*/  PRMT R0, R14, 0x7770, RZ ;  /* 0x000077700e007816 */ /* 0x001fc600000000ff */
[----:B------:R-:W4:Y:S06]  /*fb320*/  LDL.LU.64 R26, [R1+0x27d8] ;  /* 0x0027d800011a7983 */ /* 0x000f2c0000300a00 */
[----:B------:R0:W-:Y:S01]  /*fb330*/  @P3 STG.E.U8 desc[UR22][R24.64], R0 ;  /* 0x0000000018003986 */ /* 0x0001e2000c101116 */
[----:B------:R-:W-:Y:S02]  /*fb340*/  LOP3.LUT P3, RZ, R4, 0x10000, RZ, 0xc0, !PT ;  /* 0x0001000004ff7812 */ /* 0x000fe4000786c0ff */
        /* <DEDUP_REMOVED lines=9> */
[----:B------:R-:W-:Y:S02]  /*fb3e0*/  PRMT R0, R14, 0x7773, RZ ;  /* 0x000077730e007816 */ /* 0x000fe400000000ff */
[----:B------:R-:W2:Y:S01]  /*fb3f0*/  LDL.LU R14, [R1+0x5b70] ;  /* 0x005b7000010e7983 */ /* 0x000ea20000300800 */
[----:B------:R-:W-:-:S08]  /*fb400*/  LOP3.LUT P2, RZ, R15, 0x400000, RZ, 0xc0, !PT ;  /* 0x004000000fff7812 */ /* 0x000fd0000784c0ff */
        /* <DEDUP_REMOVED lines=12> */
[----:B------:R-:W-:Y:S02]  /*fb4d0*/  LOP3.LUT P1, RZ, R15, 0x800000, RZ, 0xc0, !PT ;  /* 0x008000000fff7812 */ /* 0x000fe4000782c0ff */
[----:B0-----:R-:W-:-:S09]  /*fb4e0*/  PRMT R0, R12, 0x7773, RZ ;  /* 0x000077730c007816 */ /* 0x001fd200000000ff */
[----:B----4-:R3:W-:Y:S01]  /*fb4f0*/  @P3 STG.E.U8 desc[UR22][R10.64], R0 ;  /* 0x000000000a003986 */ /* 0x0107e2000c101116 */
[----:B------:R-:W-:Y:S02]  /*fb500*/  LOP3.LUT P0, RZ, R15, 0x1000000, RZ, 0xc0, !PT ;  /* 0x010000000fff7812 */ /* 0x000fe4000780c0ff */
        /* <DEDUP_REMOVED lines=8> */
[----:B------:R-:W4:Y:S01]  /*fb590*/  LDL.LU.64 R10, [R1+0x2800] ;  /* 0x00280000010a7983 */ /* 0x000f220000300a00 */
[C---:B------:R-:W-:Y:S02]  /*fb5a0*/  LOP3.LUT P6, RZ, R15.reuse, 0x2000000, RZ, 0xc0, !PT ;  /* 0x020000000fff7812 */ /* 0x040fe400078cc0ff */
[C---:B------:R-:W-:Y:S01]  /*fb5b0*/  LOP3.LUT P5, RZ, R15.reuse, 0x4000000, RZ, 0xc0, !PT ;  /* 0x040000000fff7812 */ /* 0x040fe200078ac0ff */
[----:B------:R-:W3:Y:S01]  /*fb5c0*/  LDL.LU.64 R8, [R1+0x27f8] ;  /* 0x0027f80001087983 */ /* 0x000ee20000300a00 */
[----:B------:R-:W-:-:S02]  /*fb5d0*/  LOP3.LUT P4, RZ, R15, 0x8000000, RZ, 0xc0, !PT ;  /* 0x080000000fff7812 */ /* 0x000fc4000788c0ff */
[----:B------:R-:W-:Y:S01]  /*fb5e0*/  LOP3.LUT P0, RZ, R15, 0x10000000, RZ, 0xc0, !PT ;  /* 0x100000000fff7812 */ /* 0x000fe2000780c0ff */
[----:B------:R-:W3:Y:S04]  /*fb5f0*/  LDL.LU.64 R18, [R1+0x27f0] ;  /* 0x0027f00001127983 */ /* 0x000ee80000300a00 */
[----:B------:R-:W3:Y:S04]  /*fb600*/  LDL.LU.64 R28, [R1+0x27e8] ;  /* 0x0027e800011c7983 */ /* 0x000ee80000300a00 */
[----:B------:R0:W-:Y:S02]  /*fb610*/  @P6 STG.E.U8 desc[UR22][R26.64], R0 ;  /* 0x000000001a006986 */ /* 0x0001e4000c101116 */
[----:B0-----:R-:W-:-:S02]  /*fb620*/  PRMT R0, R13, 0x7770, RZ ;  /* 0x000077700d007816 */ /* 0x001fc400000000ff */
[----:B------:R-:W3:Y:S04]  /*fb630*/  LDL.LU.64 R26, [R1+0x2820] ;  /* 0x00282000011a7983 */ /* 0x000ee80000300a00 */
[----:B------:R0:W-:Y:S02]  /*fb640*/  @P5 STG.E.U8 desc[UR22][R24.64], R0 ;  /* 0x0000000018005986 */ /* 0x0001e4000c101116 */
[C---:B0-----:R-:W-:Y:S02]  /*fb650*/  PRMT R0, R13.reuse, 0x7771, RZ ;  /* 0x000077710d007816 */ /* 0x041fe400000000ff */
[----:B------:R-:W3:Y:S04]  /*fb660*/  LDL.LU R25, [R1+0x620] ;  /* 0x0006200001197983 */ /* 0x000ee80000300800 */
[----:B--2---:R0:W-:Y:S02]  /*fb670*/  @P4 STG.E.U8 desc[UR22][R22.64], R0 ;  /* 0x0000000016004986 */ /* 0x0041e4000c101116 */
[----:B0-----:R-:W-:-:S02]  /*fb680*/  PRMT R0, R13, 0x7772, RZ ;  /* 0x000077720d007816 */ /* 0x001fc400000000ff */
[----:B------:R-:W2:Y:S04]  /*fb690*/  LDL.LU.64 R22, [R1+0x2818] ;  /* 0x0028180001167983 */ /* 0x000ea80000300a00 */
[----:B------:R-:W-:Y:S04]  /*fb6a0*/  STL [R1+0x5968], R15 ;  /* 0x0059680f01007387 */ /* 0x000fe80000100800 */
[----:B----4-:R0:W-:Y:S02]  /*fb6b0*/  @P0 STG.E.U8 desc[UR22][R10.64], R0 ;  /* 0x000000000a000986 */ /* 0x0101e4000c101116 */
[----:B0-----:R-:W-:-:S02]  /*fb6c0*/  PRMT R0, R13, 0x7773, RZ ;  /* 0x000077730d007816 */ /* 0x001fc400000000ff */
[----:B------:R-:W4:Y:S04]  /*fb6d0*/  LDL.LU.64 R12, [R1+0x2810] ;  /* 0x00281000010c7983 */ /* 0x000f280000300a00 */
[----:B------:R-:W3:Y:S04]  /*fb6e0*/  LDL.LU.64 R2, [R1+0x2838] ;  /* 0x0028380001027983 */ /* 0x000ee80000300a00 */
        /* <DEDUP_REMOVED lines=25> */
[C---:B------:R-:W-:Y:S01]  /*fb880*/  LOP3.LUT P6, RZ, R15.reuse, 0x20000000, RZ, 0xc0, !PT ;  /* 0x200000000fff7812 */ /* 0x040fe200078cc0ff */
[----:B------:R-:W3:Y:S01]  /*fb890*/  LDL.LU.64 R10, [R1+0x2828] ;  /* 0x00282800010a7983 */ /* 0x000ee20000300a00 */
[----:B------:R-:W-:-:S07]  /*fb8a0*/  LOP3.LUT P5, RZ, R15, 0x40000000, RZ, 0xc0, !PT ;  /* 0x400000000fff7812 */ /* 0x000fce00078ac0ff */
[----:B------:R-:W-:Y:S02]  /*fb8b0*/  @P3 LOP3.LUT R4, R4, 0x100, RZ, 0xfc, !PT ;  /* 0x0000010004043812 */ /* 0x000fe400078efcff */
[----:B------:R-:W-:Y:S02]  /*fb8c0*/  LOP3.LUT P3, RZ, R6, 0x2, RZ, 0xc0, !PT ;  /* 0x0000000206ff7812 */ /* 0x000fe4000786c0ff */
[----:B------:R-:W-:Y:S01]  /*fb8d0*/  LOP3.LUT P4, RZ, R15, 0x80000000, RZ, 0xc0, !PT ;  /* 0x800000000fff7812 */ /* 0x000fe2000788c0ff */
[----:B------:R0:W-:Y:S01]  /*fb8e0*/  @P6 STG.E.U8 desc[UR22][R8.64], R0 ;  /* 0x0000000008006986 */ /* 0x0001e2000c101116 */
[----:B------:R-:W-:Y:S02]  /*fb8f0*/  LOP3.LUT R4, R4, 0xfffffdff, RZ, 0xc0, !PT ;  /* 0xfffffdff04047812 */ /* 0x000fe400078ec0ff */
[----:B0-----:R-:W-:Y:S01]  /*fb900*/  PRMT R0, R25, 0x7770, RZ ;  /* 0x0000777019007816 */ /* 0x001fe200000000ff */
[----:B------:R-:W3:Y:S06]  /*fb910*/  LDL.LU.64 R8, [R1+0x2860] ;  /* 0x0028600001087983 */ /* 0x000eec0000300a00 */
[----:B------:R-:W-:-:S02]  /*fb920*/  @P3 LOP3.LUT R4, R4, 0x200, RZ, 0xfc, !PT ;  /* 0x0000020004043812 */ /* 0x000fc400078efcff */
[----:B------:R-:W-:Y:S01]  /*fb930*/  LOP3.LUT P3, RZ, R6, 0x1, RZ, 0xc0, !PT ;  /* 0x0000000106ff7812 */ /* 0x000fe2000786c0ff */
[----:B------:R0:W-:Y:S02]  /*fb940*/  @P5 STG.E.U8 desc[UR22][R18.64], R0 ;  /* 0x0000000012005986 */ /* 0x0001e4000c101116 */
[C---:B0-----:R-:W-:Y:S02]  /*fb950*/  PRMT R0, R25.reuse, 0x7771, RZ ;  /* 0x0000777119007816 */ /* 0x041fe400000000ff */
[----:B------:R-:W3:Y:S04]  /*fb960*/  LDL.LU.64 R18, [R1+0x2858] ;  /* 0x0028580001127983 */ /* 0x000ee80000300a00 */
[----:B------:R0:W-:Y:S02]  /*fb970*/  @P4 STG.E.U8 desc[UR22][R28.64], R0 ;  /* 0x000000001c004986 */ /* 0x0001e4000c101116 */
[----:B0-----:R-:W-:-:S02]  /*fb980*/  PRMT R0, R25, 0x7772, RZ ;  /* 0x0000777219007816 */ /* 0x001fc400000000ff */
[----:B------:R-:W3:Y:S04]  /*fb990*/  LDL.LU.64 R28, [R1+0x2850] ;  /* 0x00285000011c7983 */ /* 0x000ee80000300a00 */
[----:B------:R0:W-:Y:S01]  /*fb9a0*/  @P3 STG.E.U8 desc[UR22][R26.64], R0 ;  /* 0x000000001a003986 */ /* 0x0001e2000c101116 */
[C---:B------:R-:W-:Y:S02]  /*fb9b0*/  LOP3.LUT P3, RZ, R4.reuse, 0x200, RZ, 0xc0, !PT ;  /* 0x0000020004ff7812 */ /* 0x040fe4000786c0ff */
[----:B0-----:R-:W-:Y:S01]  /*fb9c0*/  PRMT R0, R25, 0x7773, RZ ;  /* 0x0000777319007816 */ /* 0x001fe200000000ff */
[----:B------:R-:W3:Y:S10]  /*fb9d0*/  LDL.LU.64 R26, [R1+0x2880] ;  /* 0x00288000011a7983 */ /* 0x000ef40000300a00 */
[----:B--2---:R0:W-:Y:S01]  /*fb9e0*/  @P3 STG.E.U8 desc[UR22][R22.64], R0 ;  /* 0x0000000016003986 */ /* 0x0041e2000c101116 */
[----:B------:R-:W-:-:S03]  /*fb9f0*/  LOP3.LUT P3, RZ, R4, 0x100, RZ, 0xc0, !PT ;  /* 0x0000010004ff7812 */ /* 0x000fc6000786c0ff */
[----:B------:R-:W2:Y:S01]  /*fba00*/  LDL.LU.64 R24, [R1+0x2878] ;  /* 0x0028780001187983 */ /* 0x000ea20000300a00 */
[----:B0-----:R-:W-:-:S03]  /*fba10*/  PRMT R0, R14, 0x7770, RZ ;  /* 0x000077700e007816 */ /* 0x001fc600000000ff */
[----:B------:R-:W2:Y:S06]  /*fba20*/  LDL.LU.64 R22, [R1+0x2870] ;  /* 0x0028700001167983 */ /* 0x000eac0000300a00 */
[----:B----4-:R0:W-:Y:S01]  /*fba30*/  @P3 STG.E.U8 desc[UR22][R12.64], R0 ;  /* 0x000000000c003986 */ /* 0x0101e2000c101116 */
[----:B------:R-:W-:-:S03]  /*fba40*/  LOP3.LUT P3, RZ, R4, 0x80, RZ, 0xc0, !PT ;  /* 0x0000008004ff7812 */ /* 0x000fc6000786c0ff */
[----:B------:R-:W4:Y:S01]  /*fba50*/  LDL.LU R17, [R1+0x624] ;  /* 0x0006240001117983 */ /* 0x000f220000300800 */
[----:B0-----:R-:W-:-:S03]  /*fba60*/  PRMT R0, R14, 0x7771, RZ ;  /* 0x000077710e007816 */ /* 0x001fc600000000ff */
[----:B------:R-:W4:Y:S06]  /*fba70*/  LDL.LU.64 R12, [R1+0x2868] ;  /* 0x00286800010c7983 */ /* 0x000f2c0000300a00 */
[----:B---3--:R0:W-:Y:S04]  /*fba80*/  @P3 STG.E.U8 desc[UR22][R2.64], R0 ;  /* 0x0000000002003986 */ /* 0x0081e8000c101116 */
[----:B0-----:R-:W3:Y:S01]  /*fba90*/  LDL.LU.64 R2, [R1+0x5b58] ;  /* 0x005b580001027983 */ /* 0x001ee20000300a00 */
[----:B------:R-:W-:-:S02]  /*fbaa0*/  LOP3.LUT P3, RZ, R4, 0x40, RZ, 0xc0, !PT ;  /* 0x0000004004ff7812 */ /* 0x000fc4000786c0ff */
[----:B------:R-:W-:-:S11]  /*fbab0*/  PRMT R0, R14, 0x7772, RZ ;  /* 0x000077720e007816 */ /* 0x000fd600000000ff */
[----:B---3--:R0:W-:Y:S04]  /*fbac0*/  @P3 STG.E.U8 desc[UR22][R2.64], R0 ;  /* 0x0000000002003986 */ /* 0x0081e8000c101116 */
[----:B0-----:R-:W3:Y:S01]  /*fbad0*/  LDL.LU.64 R2, [R1+0x5b50] ;  /* 0x005b500001027983 */ /* 0x001ee20000300a00 */
        /* <DEDUP_REMOVED lines=8> */
[----:B------:R-:W-:Y:S02]  /*fbb60*/  LOP3.LUT P4, RZ, R6, 0x4000, RZ, 0xc0, !PT ;  /* 0x0000400006ff7812 */ /* 0x000fe4000788c0ff */
[----:B------:R-:W-:Y:S01]  /*fbb70*/  LOP3.LUT R5, R5, 0xfbffffff, RZ, 0xc0, !PT ;  /* 0xfbffffff05057812 */ /* 0x000fe200078ec0ff */
        /* <DEDUP_REMOVED lines=10> */
[----:B0-----:R-:W-:Y:S02]  /*fbc20*/  PRMT R0, R7, 0x7773, RZ ;  /* 0x0000777307007816 */ /* 0x001fe400000000ff */
[----:B------:R-:W3:Y:S04]  /*fbc30*/  LDL.LU R7, [R1+0x5b44] ;  /* 0x005b440001077983 */ /* 0x000ee80000300800 */
        /* <DEDUP_REMOVED lines=10> */
[----:B------:R-:W3:Y:S01]  /*fbce0*/  LDL.LU.64 R24, [R1+0x2888] ;  /* 0x0028880001187983 */ /* 0x000ee20000300a00 */
[----:B----4-:R-:W-:-:S05]  /*fbcf0*/  PRMT R0, R17, 0x7770, RZ ;  /* 0x0000777011007816 */ /* 0x010fca00000000ff */
[----:B------:R0:W-:Y:S04]  /*fbd00*/  @P4 STG.E.U8 desc[UR22][R12.64], R0 ;  /* 0x000000000c004986 */ /* 0x0001e8000c101116 */
[----:B0-----:R-:W4:Y:S01]  /*fbd10*/  LDL.LU.64 R12, [R1+0x28a0] ;  /* 0x0028a000010c7983 */ /* 0x001f220000300a00 */
[C---:B------:R-:W-:Y:S02]  /*fbd20*/  LOP3.LUT P3, RZ, R6.reuse, 0x8000000, RZ, 0xc0, !PT ;  /* 0x0800000006ff7812 */ /* 0x040fe4000786c0ff */
[----:B------:R-:W-:Y:S01]  /*fbd30*/  LOP3.LUT P0, RZ, R6, 0x8000, RZ, 0xc0, !PT ;  /* 0x0000800006ff7812 */ /* 0x000fe2000780c0ff */
[----:B------:R-:W2:Y:S01]  /*fbd40*/  LDL.LU.64 R22, [R1+0x2898] ;  /* 0x0028980001167983 */ /* 0x000ea20000300a00 */
[----:B------:R-:W-:Y:S02]  /*fbd50*/  LOP3.LUT R4, R4, 0xfffffffe, RZ, 0xc0, !PT ;  /* 0xfffffffe04047812 */ /* 0x000fe400078ec0ff */
[----:B------:R-:W-:Y:S01]  /*fbd60*/  LOP3.LUT P6, RZ, R6, 0x10000, RZ, 0xc0, !PT ;  /* 0x0001000006ff7812 */ /* 0x000fe200078cc0ff */
[----:B------:R-:W2:Y:S01]  /*fbd70*/  LDL.LU.64 R28, [R1+0x2890] ;  /* 0x00289000011c7983 */ /* 0x000ea20000300a00 */
[----:B------:R-:W-:-:S03]  /*fbd80*/  PRMT R0, R17, 0x7771, RZ ;  /* 0x0000777111007816 */ /* 0x000fc600000000ff */
[----:B------:R-:W2:Y:S02]  /*fbd90*/  LDL.LU.64 R26, [R1+0x28c8] ;  /* 0x0028c800011a7983 */ /* 0x000ea40000300a00 */
[----:B------:R-:W-:Y:S02]  /*fbda0*/  @P3 LOP3.LUT R5, R5, 0x4000000, RZ, 0xfc, !PT ;  /* 0x0400000005053812 */ /* 0x000fe400078efcff */
[----:B------:R-:W-:Y:S01]  /*fbdb0*/  LOP3.LUT P3, RZ, R6, 0x4000000, RZ, 0xc0, !PT ;  /* 0x0400000006ff7812 */ /* 0x000fe2000786c0ff */
[----:B------:R-:W2:Y:S01]  /*fbdc0*/  LDL.LU R3, [R1+0x614] ;  /* 0x0006140001037983 */ /* 0x000ea20000300800 */
        /* <DEDUP_REMOVED lines=14> */
[----:B------:R-:W-:-:S13]  /*fbeb0*/  LOP3.LUT P3, RZ, R6, 0x200000, RZ, 0xc0, !PT ;  /* 0x0020000006ff7812 */ /* 0x000fda000786c0ff */
        /* <DEDUP_REMOVED lines=9> */
[----:B---3--:R0:W-:Y:S01]  /*fbf50*/  @P0 STG.E.U8 desc[UR22][R24.64], R0 ;  /* 0x0000000018000986 */ /* 0x0081e2000c101116 */
[C---:B------:R-:W-:Y:S02]  /*fbf60*/  LOP3.LUT P0, RZ, R6.reuse, 0x40000000, RZ, 0xc0, !PT ;  /* 0x4000000006ff7812 */ /* 0x040fe4000780c0ff */
[----:B0-----:R-:W-:Y:S01]  /*fbf70*/  PRMT R0, R17, 0x7772, RZ ;  /* 0x0000777211007816 */ /* 0x001fe200000000ff */
[----:B------:R-:W3:Y:S04]  /*fbf80*/  LDL.LU.64 R24, [R1+0x28c0] ;  /* 0x0028c00001187983 */ /* 0x000ee80000300a00 */
[----:B------:R-:W3:Y:S04]  /*fbf90*/  LDL.LU R2, [R1+0x604] ;  /* 0x0006040001027983 */ /* 0x000ee80000300800 */
[----:B----4-:R0:W-:Y:S01]  /*fbfa0*/  @P6 STG.E.U8 desc[UR22][R12.64], R0 ;  /* 0x000000000c006986 */ /* 0x0101e2000c101116 */
[----:B------:R-:W-:-:S03]  /*fbfb0*/  LOP3.LUT P6, RZ, R6, 0x80000000, RZ, 0xc0, !PT ;  /* 0x8000000006ff7812 */ /* 0x000fc600078cc0ff */
[----:B0-----:R-:W4:Y:S04]  /*fbfc0*/  LDL.LU.64 R12, [R1+0x28b8] ;  /* 0x0028b800010c7983 */ /* 0x001f280000300a00 */
[----:B------:R0:W-:Y:S04]  /*fbfd0*/  STL.64 [R1+0x5b20], R6 ;  /* 0x005b200601007387 */ /* 0x0001e80000100a00 */
[----:B0-----:R-:W2:Y:S04]  /*fbfe0*/  LDL.LU.64 R6, [R1+0x28e0] ;  /* 0x0028e00001067983 */ /* 0x001ea80000300a00 */
        /* <DEDUP_REMOVED lines=15> */
[----:B---3--:R0:W-:Y:S01]  /*fc0e0*/  @P3 STG.E.U8 desc[UR22][R24.64], R0 ;  /* 0x0000000018003986 */ /* 0x0081e2000c101116 */
[----:B------:R-:W-:-:S03]  /*fc0f0*/  LOP3.LUT P3, RZ, R4, 0x1, RZ, 0xc0, !PT ;  /* 0x0000000104ff7812 */ /* 0x000fc6000786c0ff */
[----:B------:R-:W3:Y:S04]  /*fc100*/  LDL.LU.64 R10, [R1+0x2908] ;  /* 0x00290800010a7983 */ /* 0x000ee80000300a00 */
[----:B------:R-:W3:Y:S01]  /*fc110*/  LDL.LU R23, [R1+0x628] ;  /* 0x0006280001177983 */ /* 0x000ee20000300800 */
[----:B0-----:R-:W-:-:S03]  /*fc120*/  PRMT R0, R3, 0x7773, RZ ;  /* 0x0000777303007816 */ /* 0x001fc600000000ff */
[----:B------:R-:W3:Y:S04]  /*fc130*/  LDL.LU.64 R8, [R1+0x2900] ;  /* 0x0029000001087983 */ /* 0x000ee80000300a00 */
[----:B----4-:R0:W-:Y:S01]  /*fc140*/  @P3 STG.E.U8 desc[UR22][R12.64], R0 ;  /* 0x000000000c003986 */ /* 0x0101e2000c101116 */
[----:B------:R-:W-:-:S03]  /*fc150*/  LOP3.LUT P3, RZ, R5, 0x80000000, RZ, 0xc0, !PT ;  /* 0x8000000005ff7812 */ /* 0x000fc6000786c0ff */
[----:B------:R-:W4:Y:S04]  /*fc160*/  LDL.LU.64 R18, [R1+0x28f8] ;  /* 0x0028f80001127983 */ /* 0x000f280000300a00 */
[----:B------:R-:W4:Y:S01]  /*fc170*/  LDL.LU.64 R28, [R1+0x28f0] ;  /* 0x0028f000011c7983 */ /* 0x000f220000300a00 */
[----:B0-----:R-:W-:-:S03]  /*fc180*/  PRMT R0, R2, 0x7770, RZ ;  /* 0x0000777002007816 */ /* 0x001fc600000000ff */
[----:B------:R-:W4:Y:S04]  /*fc190*/  LDL.LU.64 R26, [R1+0x28e8] ;  /* 0x0028e800011a7983 */ /* 0x000f280000300a00 */
[----:B------:R-:W4:Y:S04]  /*fc1a0*/  LDL.LU.64 R24, [R1+0x2920] ;  /* 0x0029200001187983 */ /* 0x000f280000300a00 */
[----:B------:R-:W4:Y:S04]  /*fc1b0*/  LDL.LU.64 R12, [R1+0x2918] ;  /* 0x00291800010c7983 */ /* 0x000f280000300a00 */
        /* <DEDUP_REMOVED lines=9> */
[----:B------:R-:W-:-:S07]  /*fc250*/  LOP3.LUT P4, RZ, R14, 0x2, RZ, 0xc0, !PT ;  /* 0x000000020eff7812 */ /* 0x000fce000788c0ff */
        /* <DEDUP_REMOVED lines=9> */
[----:B---3--:R0:W-:Y:S02]  /*fc2f0*/  @P3 STG.E.U8 desc[UR22][R10.64], R0 ;  /* 0x000000000a003986 */ /* 0x0081e4000c101116 */
        /* <DEDUP_REMOVED lines=137> */
[----:B---3--:R0:W-:Y:S04]  /*fcb90*/  STL [R1+0x5b08], R17 ;  /* 0x005b081101007387 */ /* 0x0081e80000100800 */
        /* <DEDUP_REMOVED lines=32> */
[----:B------:R-:W3:Y:S04]  /*fcda0*/  LDL.LU.64 R14, [R1+0x29f0] ;  /* 0x0029f000010e7983 */ /* 0x000ee80000300a00 */
[----:B------:R-:W3:Y:S01]  /*fcdb0*/  LDL.LU.64 R2, [R1+0x29e8] ;  /* 0x0029e80001027983 */ /* 0x000ee20000300a00 */
[----:B0-----:R-:W-:-:S03]  /*fcdc0*/  PRMT R0, R27, 0x7772, RZ ;  /* 0x000077721b007816 */ /* 0x001fc600000000ff */
[----:B------:R-:W3:Y:S04]  /*fcdd0*/  LDL.LU.64 R20, [R1+0x2a20] ;  /* 0x002a200001147983 */ /* 0x000ee80000300a00 */
[----:B------:R0:W-:Y:S04]  /*fcde0*/  @P4 STG.E.U8 desc[UR22][R28.64], R0 ;  /* 0x000000001c004986 */ /* 0x0001e8000c101116 */
[----:B------:R-:W3:Y:S04]  /*fcdf0*/  LDL.LU R26, [R1+0x5d0] ;  /* 0x0005d000011a7983 */ /* 0x000ee80000300800 */
[----:B------:R-:W3:Y:S01]  /*fce00*/  LDL.LU.64 R10, [R1+0x2a18] ;  /* 0x002a1800010a7983 */ /* 0x000ee20000300a00 */
[----:B0-----:R-:W-:-:S03]  /*fce10*/  PRMT R0, R27, 0x7773, RZ ;  /* 0x000077731b007816 */ /* 0x001fc600000000ff */
[----:B------:R-:W3:Y:S04]  /*fce20*/  LDL.LU.64 R8, [R1+0x2a10] ;  /* 0x002a100001087983 */ /* 0x000ee80000300a00 */
[----:B------:R0:W-:Y:S01]  /*fce30*/  @P3 STG.E.U8 desc[UR22][R24.64], R0 ;  /* 0x0000000018003986 */ /* 0x0001e2000c101116 */
[----:B------:R-:W-:-:S03]  /*fce40*/  LOP3.LUT P3, RZ, R5, 0x20000, RZ, 0xc0, !PT ;  /* 0x0002000005ff7812 */ /* 0x000fc6000786c0ff */
[----:B------:R-:W3:Y:S04]  /*fce50*/  LDL.LU.64 R18, [R1+0x2a48] ;  /* 0x002a480001127983 */ /* 0x000ee80000300a00 */
[----:B------:R-:W3:Y:S01]  /*fce60*/  LDL.LU.64 R28, [R1+0x2a40] ;  /* 0x002a4000011c7983 */ /* 0x000ee20000300a00 */
[----:B0-----:R-:W-:-:S03]  /*fce70*/  PRMT R0, R4, 0x7770, RZ ;  /* 0x0000777004007816 */ /* 0x001fc600000000ff */
[----:B------:R-:W3:Y:S04]  /*fce80*/  LDL.LU R27, [R1+0x5c0] ;  /* 0x0005c000011b7983 */ /* 0x000ee80000300800 */
[----:B----4-:R0:W-:Y:S01]  /*fce90*/  @P3 STG.E.U8 desc[UR22][R22.64], R0 ;  /* 0x0000000016003986 */ /* 0x0101e2000c101116 */
[----:B------:R-:W-:-:S03]  /*fcea0*/  LOP3.LUT P3, RZ, R5, 0x10000, RZ, 0xc0, !PT ;  /* 0x0001000005ff7812 */ /* 0x000fc6000786c0ff */
[----:B------:R-:W4:Y:S01]  /*fceb0*/  LDL.LU.64 R24, [R1+0x2a38] ;  /* 0x002a380001187983 */ /* 0x000f220000300a00 */
[----:B0-----:R-:W-:-:S03]  /*fcec0*/  PRMT R0, R4, 0x7771, RZ ;  /* 0x0000777104007816 */ /* 0x001fc600000000ff */
[----:B------:R-:W4:Y:S06]  /*fced0*/  LDL.LU.64 R22, [R1+0x2a30] ;  /* 0x002a300001167983 */ /* 0x000f2c0000300a00 */
[----:B--2---:R0:W-:Y:S01]  /*fcee0*/  @P3 STG.E.U8 desc[UR22][R12.64], R0 ;  /* 0x000000000c003986 */ /* 0x0041e2000c101116 */
[C---:B------:R-:W-:Y:S02]  /*fcef0*/  LOP3.LUT P3, RZ, R5.reuse, 0x8000, RZ, 0xc0, !PT ;  /* 0x0000800005ff7812 */ /* 0x040fe4000786c0ff */
[----:B0-----:R-:W-:Y:S01]  /*fcf00*/  PRMT R0, R4, 0x7772, RZ ;  /* 0x0000777204007816 */ /* 0x001fe200000000ff */
[----:B------:R-:W2:Y:S10]  /*fcf10*/  LDL.LU.64 R12, [R1+0x2a28] ;  /* 0x002a2800010c7983 */ /* 0x000eb40000300a00 */
[----:B---3--:R0:W-:Y:S04]  /*fcf20*/  @P3 STG.E.U8 desc[UR22][R16.64], R0 ;  /* 0x0000000010003986 */ /* 0x0081e8000c101116 */
[----:B0-----:R-:W3:Y:S01]  /*fcf30*/  LDL.LU.64 R16, [R1+0x5b10] ;  /* 0x005b100001107983 */ /* 0x001ee20000300a00 */
[----:B------:R-:W-:-:S02]  /*fcf40*/  LOP3.LUT P3, RZ, R5, 0x4000, RZ, 0xc0, !PT ;  /* 0x0000400005ff7812 */ /* 0x000fc4000786c0ff */
[----:B------:R-:W-:-:S11]  /*fcf50*/  PRMT R0, R4, 0x7773, RZ ;  /* 0x0000777304007816 */ /* 0x000fd600000000ff */
[----:B---3--:R0:W-:Y:S04]  /*fcf60*/  @P3 STG.E.U8 desc[UR22][R16.64], R0 ;  /* 0x0000000010003986 */ /* 0x0081e8000c101116 */
[----:B0-----:R-:W3:Y:S01]  /*fcf70*/  LDL.LU R17, [R1+0x5b08] ;  /* 0x005b080001117983 */ /* 0x001ee20000300800 */
[----:B------:R-:W-:Y:S02]  /*fcf80*/  LOP3.LUT P3, RZ, R5, 0x2000, RZ, 0xc0, !PT ;  /* 0x0000200005ff7812 */ /* 0x000fe4000786c0ff */
[C---:B------:R-:W-:Y:S02]  /*fcf90*/  LOP3.LUT P2, RZ, R7.reuse, 0x4, RZ, 0xc0, !PT ;  /* 0x0000000407ff7812 */ /* 0x040fe4000784c0ff */
[C---:B------:R-:W-:Y:S02]  /*fcfa0*/  LOP3.LUT P1, RZ, R7.reuse, 0x8, RZ, 0xc0, !PT ;  /* 0x0000000807ff7812 */ /* 0x040fe4000782c0ff */
[----:B------:R-:W-:-:S02]  /*fcfb0*/  LOP3.LUT P0, RZ, R7, 0x10, RZ, 0xc0, !PT ;  /* 0x0000001007ff7812 */ /* 0x000fc4000780c0ff */
[C---:B------:R-:W-:Y:S02]  /*fcfc0*/  LOP3.LUT P6, RZ, R7.reuse, 0x20, RZ, 0xc0, !PT ;  /* 0x0000002007ff7812 */ /* 0x040fe400078cc0ff */
[C---:B------:R-:W-:Y:S02]  /*fcfd0*/  LOP3.LUT P5, RZ, R7.reuse, 0x40, RZ, 0xc0, !PT ;  /* 0x0000004007ff7812 */ /* 0x040fe400078ac0ff */
[----:B------:R-:W-:Y:S02]  /*fcfe0*/  LOP3.LUT P4, RZ, R7, 0x80, RZ, 0xc0, !PT ;  /* 0x0000008007ff7812 */ /* 0x000fe4000788c0ff */
[----:B---3--:R-:W-:-:S05]  /*fcff0*/  PRMT R0, R17, 0x7770, RZ ;  /* 0x0000777011007816 */ /* 0x008fca00000000ff */
        /* <DEDUP_REMOVED lines=12> */
[C---:B0-----:R-:W-:Y:S02]  /*fd0c0*/  PRMT R0, R26.reuse, 0x7771, RZ ;  /* 0x000077711a007816 */ /* 0x041fe400000000ff */
[----:B------:R-:W3:Y:S04]  /*fd0d0*/  LDL.LU.64 R8, [R1+0x2a60] ;  /* 0x002a600001087983 */ /* 0x000ee80000300a00 */
[----:B------:R0:W-:Y:S02]  /*fd0e0*/  @P1 STG.E.U8 desc[UR22][R18.64], R0 ;  /* 0x0000000012001986 */ /* 0x0001e4000c101116 */
[----:B0-----:R-:W-:-:S05]  /*fd0f0*/  PRMT R0, R26, 0x7772, RZ ;  /* 0x000077721a007816 */ /* 0x001fca00000000ff */
[----:B------:R0:W-:Y:S02]  /*fd100*/  @P0 STG.E.U8 desc[UR22][R28.64], R0 ;  /* 0x000000001c000986 */ /* 0x0001e4000c101116 */
[----:B0-----:R-:W-:-:S05]  /*fd110*/  PRMT R0, R26, 0x7773, RZ ;  /* 0x000077731a007816 */ /* 0x001fca00000000ff */
[----:B----4-:R0:W-:Y:S02]  /*fd120*/  @P6 STG.E.U8 desc[UR22][R24.64], R0 ;  /* 0x0000000018006986 */ /* 0x0101e4000c101116 */
[----:B0-----:R-:W-:-:S05]  /*fd130*/  PRMT R0, R27, 0x7770, RZ ;  /* 0x000077701b007816 */ /* 0x001fca00000000ff */
[----:B------:R0:W-:Y:S02]  /*fd140*/  @P5 STG.E.U8 desc[UR22][R22.64], R0 ;  /* 0x0000000016005986 */ /* 0x0001e4000c101116 */
[----:B0-----:R-:W-:Y:S02]  /*fd150*/  PRMT R0, R27, 0x7771, RZ ;  /* 0x000077711b007816 */ /* 0x001fe400000000ff */
[----:B------:R-:W4:Y:S04]  /*fd160*/  LDL.LU.64 R22, [R1+0x2a58] ;  /* 0x002a580001167983 */ /* 0x000f280000300a00 */
[----:B--2---:R0:W-:Y:S04]  /*fd170*/  @P4 STG.E.U8 desc[UR22][R12.64], R0 ;  /* 0x000000000c004986 */ /* 0x0041e8000c101116 */
[----:B0-----:R-:W2:Y:S04]  /*fd180*/  LDL.LU.64 R12, [R1+0x2a50] ;  /* 0x002a5000010c7983 */ /* 0x001ea80000300a00 */
[----:B------:R-:W2:Y:S04]  /*fd190*/  LDL.LU.64 R18, [R1+0x2a88] ;  /* 0x002a880001127983 */ /* 0x000ea80000300a00 */
[----:B------:R-:W2:Y:S04]  /*fd1a0*/  LDL.LU.64 R28, [R1+0x2a80] ;  /* 0x002a8000011c7983 */ /* 0x000ea80000300a00 */
[----:B------:R-:W2:Y:S01]  /*fd1b0*/  LDL.LU R26, [R1+0x5f4] ;  /* 0x0005f400011a7983 */ /* 0x000ea20000300800 */
[----:B------:R-:W-:-:S02]  /*fd1c0*/  LOP3.LUT P0, RZ, R7, 0x100, RZ, 0xc0, !PT ;  /* 0x0000010007ff7812 */ /* 0x000fc4000780c0ff */
[----:B------:R-:W-:Y:S01]  /*fd1d0*/  LOP3.LUT P6, RZ, R7, 0x200, RZ, 0xc0, !PT ;  /* 0x0000020007ff7812 */ /* 0x000fe200078cc0ff */
[----:B------:R-:W2:Y:S01]  /*fd1e0*/  LDL.LU.64 R24, [R1+0x2a78] ;  /* 0x002a780001187983 */ /* 0x000ea20000300a00 */
[----:B------:R-:W-:Y:S02]  /*fd1f0*/  PRMT R0, R27, 0x7772, RZ ;  /* 0x000077721b007816 */ /* 0x000fe400000000ff */
[----:B------:R-:W-:Y:S01]  /*fd200*/  LOP3.LUT P5, RZ, R7, 0x400, RZ, 0xc0, !PT ;  /* 0x0000040007ff7812 */ /* 0x000fe200078ac0ff */
[----:B------:R-:W2:Y:S06]  /*fd210*/  LDL.LU R10, [R1+0x5e4] ;  /* 0x0005e400010a7983 */ /* 0x000eac0000300800 */
[----:B---3--:R0:W-:Y:S02]  /*fd220*/  @P0 STG.E.U8 desc[UR22][R8.64], R0 ;  /* 0x0000000008000986 */ /* 0x0081e4000c101116 */
[----:B0-----:R-:W-:-:S05]  /*fd230*/  PRMT R0, R27, 0x7773, RZ ;  /* 0x000077731b007816 */ /* 0x001fca00000000ff */
[----:B----4-:R0:W-:Y:S04]  /*fd240*/  @P6 STG.E.U8 desc[UR22][R22.64], R0 ;  /* 0x0000000016006986 */ /* 0x0101e8000c101116 */
[----:B0-----:R-:W3:Y:S04]  /*fd250*/  LDL.LU.64 R22, [R1+0x2a70] ;  /* 0x002a700001167983 */ /* 0x001ee80000300a00 */
[----:B------:R-:W4:Y:S01]  /*fd260*/  LDL.LU R11, [R1+0x5d4] ;  /* 0x0005d400010b7983 */ /* 0x000f220000300800 */
[----:B--2---:R-:W-:-:S05]  /*fd270*/  PRMT R0, R26, 0x7770, RZ ;  /* 0x000077701a007816 */ /* 0x004fca00000000ff */
[----:B------:R0:W-:Y:S04]  /*fd280*/  @P5 STG.E.U8 desc[UR22][R12.64], R0 ;  /* 0x000000000c005986 */ /* 0x0001e8000c101116 */
[----:B0-----:R-:W2:Y:S04]  /*fd290*/  LDL.LU.64 R12, [R1+0x2a98] ;  /* 0x002a9800010c7983 */ /* 0x001ea80000300a00 */
[----:B--2---:R0:W-:Y:S04]  /*fd2a0*/  STL.64 [R1+0x5af8], R12 ;  /* 0x005af80c01007387 */ /* 0x0041e80000100a00 */
[----:B0-----:R-:W2:Y:S01]  /*fd2b0*/  LDL.LU.64 R12, [R1+0x2aa0] ;  /* 0x002aa000010c7983 */ /* 0x001ea20000300a00 */
        /* <DEDUP_REMOVED lines=17> */
[----:B--2---:R0:W-:Y:S04]  /*fd3d0*/  STL.64 [R1+0x5b00], R12 ;  /* 0x005b000c01007387 */ /* 0x0041e80000100a00 */
[----:B0-----:R-:W2:Y:S06]  /*fd3e0*/  LDL.LU.64 R12, [R1+0x2a68] ;  /* 0x002a6800010c7983 */ /* 0x001eac0000300a00 */
[----:B------:R-:W-:-:S02]  /*fd3f0*/  @P3 LOP3.LUT R5, R5, 0x80, RZ, 0xfc, !PT ;  /* 0x0000008005053812 */ /* 0x000fc400078efcff */
[----:B------:R-:W-:Y:S01]  /*fd400*/  LOP3.LUT P3, RZ, R7, 0x4000, RZ, 0xc0, !PT ;  /* 0x0000400007ff7812 */ /* 0x000fe2000786c0ff */
[----:B------:R-:W4:Y:S01]  /*fd410*/  LDL.LU.64 R14, [R1+0x2a90] ;  /* 0x002a9000010e7983 */ /* 0x000f220000300a00 */
[----:B------:R-:W-:Y:S02]  /*fd420*/  LOP3.LUT R5, R5, 0xfffffeff, RZ, 0xc0, !PT ;  /* 0xfffffeff05057812 */ /* 0x000fe400078ec0ff */
[----:B------:R-:W-:Y:S01]  /*fd430*/  LOP3.LUT P4, RZ, R7, 0x800, RZ, 0xc0, !PT ;  /* 0x0000080007ff7812 */ /* 0x000fe2000788c0ff */
[----:B------:R-:W4:Y:S01]  /*fd440*/  LDL.LU.64 R2, [R1+0x2ac8] ;  /* 0x002ac80001027983 */ /* 0x000f220000300a00 */
[----:B------:R-:W-:-:S03]  /*fd450*/  PRMT R0, R26, 0x7771, RZ ;  /* 0x000077711a007816 */ /* 0x000fc600000000ff */
[----:B------:R-:W4:Y:S04]  /*fd460*/  LDL.LU.64 R20, [R1+0x2ac0] ;  /* 0x002ac00001147983 */ /* 0x000f280000300a00 */
[----:B------:R-:W-:Y:S01]  /*fd470*/  @P3 LOP3.LUT R5, R5, 0x100, RZ, 0xfc, !PT ;  /* 0x0000010005053812 */ /* 0x000fe200078efcff */
[----:B------:R-:W4:Y:S01]  /*fd480*/  LDL.LU.64 R8, [R1+0x2ab8] ;  /* 0x002ab80001087983 */ /* 0x000f220000300a00 */
[----:B------:R-:W-:Y:S02]  /*fd490*/  LOP3.LUT P3, RZ, R7, 0x2000, RZ, 0xc0, !PT ;  /* 0x0000200007ff7812 */ /* 0x000fe4000786c0ff */
[----:B------:R-:W-:Y:S01]  /*fd4a0*/  LOP3.LUT R5, R5, 0xfffffdff, RZ, 0xc0, !PT ;  /* 0xfffffdff05057812 */ /* 0x000fe200078ec0ff */
[----:B------:R0:W-:Y:S10]  /*fd4b0*/  @P4 STG.E.U8 desc[UR22][R18.64], R0 ;  /* 0x0000000012004986 */ /* 0x0001f4000c101116 */
[----:B------:R-:W-:-:S02]  /*fd4c0*/  @P3 LOP3.LUT R5, R5, 0x200, RZ, 0xfc, !PT ;  /* 0x0000020005053812 */ /* 0x000fc400078efcff */
[----:B------:R-:W-:Y:S01]  /*fd4d0*/  LOP3.LUT P3, RZ, R7, 0x1000, RZ, 0xc0, !PT ;  /* 0x0000100007ff7812 */ /* 0x000fe2000786c0ff */
[----:B0-----:R-:W4:Y:S01]  /*fd4e0*/  LDL.LU.64 R18, [R1+0x2ab0] ;  /* 0x002ab00001127983 */ /* 0x001f220000300a00 */
[----:B------:R-:W-:-:S11]  /*fd4f0*/  PRMT R0, R26, 0x7772, RZ ;  /* 0x000077721a007816 */ /* 0x000fd600000000ff */
[----:B------:R0:W-:Y:S01]  /*fd500*/  @P3 STG.E.U8 desc[UR22][R28.64], R0 ;  /* 0x000000001c003986 */ /* 0x0001e2000c101116 */
[C---:B------:R-:W-:Y:S02]  /*fd510*/  LOP3.LUT P3, RZ, R5.reuse, 0x200, RZ, 0xc0, !PT ;  /* 0x0000020005ff7812 */ /* 0x040fe4000786c0ff */
[----:B0-----:R-:W-:Y:S01]  /*fd520*/  PRMT R0, R26, 0x7773, RZ ;  /* 0x000077731a007816 */ /* 0x001fe200000000ff */
[----:B------:R-:W4:Y:S10]  /*fd530*/  LDL.LU.64 R28, [R1+0x2aa8] ;  /* 0x002aa800011c7983 */ /* 0x000f340000300a00 */
[----:B------:R0:W-:Y:S01]  /*fd540*/  @P3 STG.E.U8 desc[UR22][R24.64], R0 ;  /* 0x0000000018003986 */ /* 0x0001e2000c101116 */
[----:B------:R-:W-:-:S03]  /*fd550*/  LOP3.LUT P3, RZ, R5, 0x100, RZ, 0xc0, !PT ;  /* 0x0000010005ff7812 */ /* 0x000fc6000786c0ff */
[----:B------:R-:W4:Y:S01]  /*fd560*/  LDL.LU.64 R26, [R1+0x2ae0] ;  /* 0x002ae000011a7983 */ /* 0x000f220000300a00 */
[----:B0-----:R-:W-:-:S03]  /*fd570*/  PRMT R0, R10, 0x7770, RZ ;  /* 0x000077700a007816 */ /* 0x001fc600000000ff */
[----:B------:R-:W4:Y:S06]  /*fd580*/  LDL.LU.64 R24, [R1+0x2ad8] ;  /* 0x002ad80001187983 */ /* 0x000f2c0000300a00 */
[----:B---3--:R0:W-:Y:S01]  /*fd590*/  @P3 STG.E.U8 desc[UR22][R22.64], R0 ;  /* 0x0000000016003986 */ /* 0x0081e2000c101116 */
[----:B------:R-:W-:-:S03]  /*fd5a0*/  LOP3.LUT P3, RZ, R5, 0x80, RZ, 0xc0, !PT ;  /* 0x0000008005ff7812 */ /* 0x000fc6000786c0ff */
[----:B------:R-:W3:Y:S01]  /*fd5b0*/  LDL.LU R17, [R1+0x5f8] ;  /* 0x0005f80001117983 */ /* 0x000ee20000300800 */
[----:B0-----:R-:W-:-:S03]  /*fd5c0*/  PRMT R0, R10, 0x7771, RZ ;  /* 0x000077710a007816 */ /* 0x001fc600000000ff */
[----:B------:R-:W3:Y:S06]  /*fd5d0*/  LDL.LU.64 R22, [R1+0x2ad0] ;  /* 0x002ad00001167983 */ /* 0x000eec0000300a00 */
        /* <DEDUP_REMOVED lines=10> */
[----:B--2---:R0:W-:Y:S04]  /*fd680*/  @P3 STG.E.U8 desc[UR22][R12.64], R0 ;  /* 0x000000000c003986 */ /* 0x0041e8000c101116 */
[----:B0-----:R-:W2:Y:S01]  /*fd690*/  LDL.LU.64 R12, [R1+0x5af0] ;  /* 0x005af000010c7983 */ /* 0x001ea20000300a00 */
[----:B------:R-:W-:Y:S02]  /*fd6a0*/  LOP3.LUT P3, RZ, R5, 0x10, RZ, 0xc0, !PT ;  /* 0x0000001005ff7812 */ /* 0x000fe4000786c0ff */
[----:B----4-:R-:W-:-:S11]  /*fd6b0*/  PRMT R0, R11, 0x7770, RZ ;  /* 0x000077700b007816 */ /* 0x010fd600000000ff */
        /* <DEDUP_REMOVED lines=8> */
[----:B0-----:R-:W-:-:S05]  /*fd740*/  PRMT R0, R11, 0x7773, RZ ;  /* 0x000077730b007816 */ /* 0x001fca00000000ff */
[----:B------:R2:W-:Y:S01]  /*fd750*/  @P2 STG.E.U8 desc[UR22][R8.64], R0 ;  /* 0x0000000008002986 */ /* 0x0005e2000c101116 */
[C---:B------:R-:W-:Y:S02]  /*fd760*/  LOP3.LUT P6, RZ, R7.reuse, 0x1000000, RZ, 0xc0, !PT ;  /* 0x0100000007ff7812 */ /* 0x040fe400078cc0ff */
[C---:B------:R-:W-:Y:S02]  /*fd770*/  LOP3.LUT P5, RZ, R7.reuse, 0x2000000, RZ, 0xc0, !PT ;  /* 0x0200000007ff7812 */ /* 0x040fe400078ac0ff */
[----:B------:R-:W-:Y:S02]  /*fd780*/  LOP3.LUT P4, RZ, R7, 0x4000000, RZ, 0xc0, !PT ;  /* 0x0400000007ff7812 */ /* 0x000fe4000788c0ff */
        /* <DEDUP_REMOVED lines=9> */
[----:B---3--:R-:W-:-:S05]  /*fd820*/  PRMT R0, R17, 0x7770, RZ ;  /* 0x0000777011007816 */ /* 0x008fca00000000ff */
[----:B------:R0:W-:Y:S04]  /*fd830*/  @P4 STG.E.U8 desc[UR22][R22.64], R0 ;  /* 0x0000000016004986 */ /* 0x0001e8000c101116 */
[----:B0-----:R-:W3:Y:S01]  /*fd840*/  LDL.LU.64 R22, [R1+0x2b08] ;  /* 0x002b080001167983 */ /* 0x001ee20000300a00 */
[----:B------:R-:W-:Y:S02]  /*fd850*/  LOP3.LUT P0, RZ, R7, 0x8000000, RZ, 0xc0, !PT ;  /* 0x0800000007ff7812 */ /* 0x000fe4000780c0ff */
[----:B------:R-:W-:Y:S01]  /*fd860*/  PRMT R0, R17, 0x7771, RZ ;  /* 0x0000777111007816 */ /* 0x000fe200000000ff */
[----:B------:R-:W4:Y:S04]  /*fd870*/  LDL.LU.64 R8, [R1+0x2b00] ;  /* 0x002b000001087983 */ /* 0x000f280000300a00 */
[----:B------:R-:W4:Y:S04]  /*fd880*/  LDL.LU.64 R18, [R1+0x2af8] ;  /* 0x002af80001127983 */ /* 0x000f280000300a00 */
[----:B------:R-:W4:Y:S04]  /*fd890*/  LDL.LU.64 R28, [R1+0x2af0] ;  /* 0x002af000011c7983 */ /* 0x000f280000300a00 */
[----:B------:R-:W4:Y:S04]  /*fd8a0*/  LDL.LU.64 R26, [R1+0x2ae8] ;  /* 0x002ae800011a7983 */ /* 0x000f280000300a00 */
[----:B------:R-:W4:Y:S04]  /*fd8b0*/  LDL.LU.64 R24, [R1+0x2b20] ;  /* 0x002b200001187983 */ /* 0x000f280000300a00 */
[----:B------:R-:W4:Y:S04]  /*fd8c0*/  LDL.LU R16, [R1+0x5e8] ;  /* 0x0005e80001107983 */ /* 0x000f280000300800 */
[----:B---3--:R0:W-:Y:S04]  /*fd8d0*/  @P0 STG.E.U8 desc[UR22][R22.64], R0 ;  /* 0x0000000016000986 */ /* 0x0081e8000c101116 */
[----:B0-----:R-:W3:Y:S04]  /*fd8e0*/  LDL.LU.64 R22, [R1+0x2b18] ;  /* 0x002b180001167983 */ /* 0x001ee80000300a00 */
[----:B------:R-:W4:Y:S01]  /*fd8f0*/  LDL.LU.64 R14, [R1+0x2b40] ;  /* 0x002b4000010e7983 */ /* 0x000f220000300a00 */
[----:B--2---:R-:W-:-:S02]  /*fd900*/  LOP3.LUT P3, RZ, R12, 0x80, RZ, 0xc0, !PT ;  /* 0x000000800cff7812 */ /* 0x004fc4000786c0ff */
        /* <DEDUP_REMOVED lines=17> */
[----:B0-----:R-:W2:Y:S06]  /*fda20*/  LDL.LU.64 R14, [R1+0x2b10] ;  /* 0x002b1000010e7983 */ /* 0x001eac0000300a00 */
[----:B------:R-:W-:-:S02]  /*fda30*/  @P3 LOP3.LUT R6, R6, 0x80000000, RZ, 0xfc, !PT ;  /* 0x8000000006063812 */ /* 0x000fc400078efcff */
[----:B------:R-:W-:Y:S01]  /*fda40*/  LOP3.LUT P3, RZ, R12, 0x2, RZ, 0xc0, !PT ;  /* 0x000000020cff7812 */ /* 0x000fe2000786c0ff */
[----:B------:R-:W4:Y:S01]  /*fda50*/  LDL.LU.64 R2, [R1+0x2b38] ;  /* 0x002b380001027983 */ /* 0x000f220000300a00 */
[----:B------:R-:W-:Y:S02]  /*fda60*/  LOP3.LUT R5, R5, 0xfffffffe, RZ, 0xc0, !PT ;  /* 0xfffffffe05057812 */ /* 0x000fe400078ec0ff */
[C---:B------:R-:W-:Y:S02]  /*fda70*/  LOP3.LUT P6, RZ, R7.reuse, 0x10000000, RZ, 0xc0, !PT ;  /* 0x1000000007ff7812 */ /* 0x040fe400078cc0ff */
[----:B------:R-:W-:Y:S02]  /*fda80*/  LOP3.LUT P5, RZ, R7, 0x20000000, RZ, 0xc0, !PT ;  /* 0x2000000007ff7812 */ /* 0x000fe400078ac0ff */
[----:B------:R-:W-:-:S05]  /*fda90*/  PRMT R0, R17, 0x7772, RZ ;  /* 0x0000777211007816 */ /* 0x000fca00000000ff */
[----:B------:R-:W-:Y:S02]  /*fdaa0*/  @P3 LOP3.LUT R5, R5, 0x1, RZ, 0xfc, !PT ;  /* 0x0000000105053812 */ /* 0x000fe400078efcff */
[----:B------:R-:W-:Y:S02]  /*fdab0*/  LOP3.LUT P3, RZ, R12, 0x1, RZ, 0xc0, !PT ;  /* 0x000000010cff7812 */ /* 0x000fe4000786c0ff */
[----:B------:R-:W-:Y:S01]  /*fdac0*/  LOP3.LUT P4, RZ, R7, 0x40000000, RZ, 0xc0, !PT ;  /* 0x4000000007ff7812 */ /* 0x000fe2000788c0ff */
[----:B------:R0:W-:Y:S01]  /*fdad0*/  @P6 STG.E.U8 desc[UR22][R8.64], R0 ;  /* 0x0000000008006986 */ /* 0x0001e2000c101116 */
[----:B------:R-:W-:Y:S02]  /*fdae0*/  LOP3.LUT R5, R5, 0xfffffffd, RZ, 0xc0, !PT ;  /* 0xfffffffd05057812 */ /* 0x000fe400078ec0ff */
[----:B0-----:R-:W-:-:S07]  /*fdaf0*/  PRMT R0, R17, 0x7773, RZ ;  /* 0x0000777311007816 */ /* 0x001fce00000000ff */
[----:B------:R-:W-:Y:S01]  /*fdb00*/  @P3 LOP3.LUT R5, R5, 0x2, RZ, 0xfc, !PT ;  /* 0x0000000205053812 */ /* 0x000fe200078efcff */
[----:B------:R-:W4:Y:S01]  /*fdb10*/  LDL.LU R17, [R1+0x5c8] ;  /* 0x0005c80001117983 */ /* 0x000f220000300800 */
[----:B------:R-:W-:-:S03]  /*fdb20*/  LOP3.LUT P3, RZ, R7, 0x80000000, RZ, 0xc0, !PT ;  /* 0x8000000007ff7812 */ /* 0x000fc6000786c0ff */
[----:B------:R0:W-:Y:S04]  /*fdb30*/  @P5 STG.E.U8 desc[UR22][R18.64], R0 ;  /* 0x0000000012005986 */ /* 0x0001e8000c101116 */
        /* <DEDUP_REMOVED lines=16> */
[----:B---3--:R0:W-:Y:S01]  /*fdc40*/  @P3 STG.E.U8 desc[UR22][R22.64], R0 ;  /* 0x0000000016003986 */ /* 0x0081e2000c101116 */
[----:B------:R-:W-:-:S03]  /*fdc50*/  LOP3.LUT P3, RZ, R6, 0x80000000, RZ, 0xc0, !PT ;  /* 0x8000000006ff7812 */ /* 0x000fc6000786c0ff */
[----:B------:R-:W3:Y:S01]  /*fdc60*/  LDL.LU.64 R4, [R1+0x2b48] ;  /* 0x002b480001047983 */ /* 0x000ee20000300a00 */
[----:B0-----:R-:W-:-:S03]  /*fdc70*/  PRMT R0, R13, 0x7770, RZ ;  /* 0x000077700d007816 */ /* 0x001fc600000000ff */
[----:B------:R-:W4:Y:S06]  /*fdc80*/  LDL.LU.64 R22, [R1+0x2b78] ;  /* 0x002b780001167983 */ /* 0x000f2c0000300a00 */
[----:B--2---:R0:W-:Y:S04]  /*fdc90*/  @P3 STG.E.U8 desc[UR22][R14.64], R0 ;  /* 0x000000000e003986 */ /* 0x0041e8000c101116 */
[----:B0-----:R-:W2:Y:S01]  /*fdca0*/  LDL.LU.64 R14, [R1+0x5ae0] ;  /* 0x005ae000010e7983 */ /* 0x001ea20000300a00 */
[----:B------:R-:W-:-:S02]  /*fdcb0*/  LOP3.LUT P3, RZ, R6, 0x40000000, RZ, 0xc0, !PT ;  /* 0x4000000006ff7812 */ /* 0x000fc4000786c0ff */
[----:B------:R-:W-:-:S11]  /*fdcc0*/  PRMT R0, R13, 0x7771, RZ ;  /* 0x000077710d007816 */ /* 0x000fd600000000ff */
[----:B---3--:R0:W-:Y:S01]  /*fdcd0*/  @P3 STG.E.U8 desc[UR22][R4.64], R0 ;  /* 0x0000000004003986 */ /* 0x0081e2000c101116 */
[----:B------:R-:W-:Y:S02]  /*fdce0*/  LOP3.LUT P3, RZ, R6, 0x20000000, RZ, 0xc0, !PT ;  /* 0x2000000006ff7812 */ /* 0x000fe4000786c0ff */
[----:B0-----:R-:W-:-:S11]  /*fdcf0*/  PRMT R0, R13, 0x7772, RZ ;  /* 0x000077720d007816 */ /* 0x001fd600000000ff */
[----:B--2---:R0:W-:Y:S02]  /*fdd00*/  @P3 STG.E.U8 desc[UR22][R14.64], R0 ;  /* 0x000000000e003986 */ /* 0x0041e4000c101116 */
[----:B0-----:R-:W-:Y:S02]  /*fdd10*/  PRMT R0, R13, 0x7773, RZ ;  /* 0x000077730d007816 */ /* 0x001fe400000000ff */
[----:B------:R-:W2:Y:S01]  /*fdd20*/  LDL.LU R13, [R1+0x5ad8] ;  /* 0x005ad800010d7983 */ /* 0x000ea20000300800 */
[----:B------:R-:W-:-:S13]  /*fdd30*/  LOP3.LUT P3, RZ, R6, 0x10000000, RZ, 0xc0, !PT ;  /* 0x1000000006ff7812 */ /* 0x000fda000786c0ff */
[----:B----4-:R0:W-:Y:S01]  /*fdd40*/  @P3 STG.E.U8 desc[UR22][R2.64], R0 ;  /* 0x0000000002003986 */ /* 0x0101e2000c101116 */
        /* <DEDUP_REMOVED lines=8> */
[----:B------:R-:W-:Y:S02]  /*fddd0*/  LOP3.LUT P0, RZ, R12, 0x400, RZ, 0xc0, !PT ;  /* 0x000004000cff7812 */ /* 0x000fe4000780c0ff */
[----:B0-----:R-:W-:-:S05]  /*fdde0*/  PRMT R0, R17, 0x7772, RZ ;  /* 0x0000777211007816 */ /* 0x001fca00000000ff */
[----:B------:R0:W-:Y:S01]  /*fddf0*/  @P2 STG.E.U8 desc[UR22][R8.64], R0 ;  /* 0x0000000008002986 */ /* 0x0001e2000c101116 */
[----:B------:R-:W-:Y:S02]  /*fde00*/  LOP3.LUT P6, RZ, R12, 0x800, RZ, 0xc0, !PT ;  /* 0x000008000cff7812 */ /* 0x000fe400078cc0ff */
[----:B0-----:R-:W-:-:S05]  /*fde10*/  PRMT R0, R17, 0x7773, RZ ;  /* 0x0000777311007816 */ /* 0x001fca00000000ff */
[----:B------:R2:W-:Y:S01]  /*fde20*/  @P1 STG.E.U8 desc[UR22][R18.64], R0 ;  /* 0x0000000012001986 */ /* 0x0005e2000c101116 */
        /* <DEDUP_REMOVED lines=13> */
[----:B------:R-:W2:Y:S04]  /*fdf00*/  LDL.LU.64 R8, [R1+0x2ba0] ;  /* 0x002ba00001087983 */ /* 0x000ea80000300a00 */
[----:B------:R-:W3:Y:S01]  /*fdf10*/  LDL.LU R27, [R1+0x5ec] ;  /* 0x0005ec00011b7983 */ /* 0x000ee20000300800 */
[----:B------:R-:W-:-:S02]  /*fdf20*/  LOP3.LUT P0, RZ, R12, 0x4000, RZ, 0xc0, !PT ;  /* 0x000040000cff7812 */ /* 0x000fc4000780c0ff */
[----:B------:R-:W-:Y:S01]  /*fdf30*/  LOP3.LUT P6, RZ, R12, 0x8000, RZ, 0xc0, !PT ;  /* 0x000080000cff7812 */ /* 0x000fe200078cc0ff */
[----:B------:R-:W2:Y:S04]  /*fdf40*/  LDL.LU.64 R18, [R1+0x2b98] ;  /* 0x002b980001127983 */ /* 0x000ea80000300a00 */
[----:B------:R-:W2:Y:S04]  /*fdf50*/  LDL.LU.64 R28, [R1+0x2b90] ;  /* 0x002b9000011c7983 */ /* 0x000ea80000300a00 */
[----:B------:R-:W2:Y:S01]  /*fdf60*/  LDL.LU R26, [R1+0x5dc] ;  /* 0x0005dc00011a7983 */ /* 0x000ea20000300800 */
[----:B---3--:R-:W-:-:S05]  /*fdf70*/  PRMT R0, R27, 0x7770, RZ ;  /* 0x000077701b007816 */ /* 0x008fca00000000ff */
[----:B------:R0:W-:Y:S02]  /*fdf80*/  @P0 STG.E.U8 desc[UR22][R24.64], R0 ;  /* 0x0000000018000986 */ /* 0x0001e4000c101116 */
[----:B0-----:R-:W-:Y:S02]  /*fdf90*/  PRMT R0, R27, 0x7771, RZ ;  /* 0x000077711b007816 */ /* 0x001fe400000000ff */
[----:B------:R-:W3:Y:S04]  /*fdfa0*/  LDL.LU.64 R24, [R1+0x2bc8] ;  /* 0x002bc80001187983 */ /* 0x000ee80000300a00 */
[----:B----4-:R0:W-:Y:S04]  /*fdfb0*/  @P6 STG.E.U8 desc[UR22][R22.64], R0 ;  /* 0x0000000016006986 */ /* 0x0101e8000c101116 */
[----:B0-----:R-:W4:Y:S04]  /*fdfc0*/  LDL.LU.64 R22, [R1+0x2bc0] ;  /* 0x002bc00001167983 */ /* 0x001f280000300a00 */
[----:B------:R-:W4:Y:S04]  /*fdfd0*/  LDL.LU R16, [R1+0x5cc] ;  /* 0x0005cc0001107983 */ /* 0x000f280000300800 */
[----:B------:R-:W2:Y:S04]  /*fdfe0*/  LDL.LU.64 R4, [R1+0x2ba8] ;  /* 0x002ba80001047983 */ /* 0x000ea80000300a00 */
        /* <DEDUP_REMOVED lines=23> */
[----:B------:R-:W2:Y:S01]  /*fe160*/  LDL.LU.64 R14, [R1+0x2be0] ;  /* 0x002be000010e7983 */ /* 0x000ea20000300a00 */
[----:B------:R-:W-:Y:S02]  /*fe170*/  LOP3.LUT R6, R6, 0xfeffffff, RZ, 0xc0, !PT ;  /* 0xfeffffff06067812 */ /* 0x000fe400078ec0ff */
[C---:B------:R-:W-:Y:S01]  /*fe180*/  LOP3.LUT P5, RZ, R12.reuse, 0x10000, RZ, 0xc0, !PT ;  /* 0x000100000cff7812 */ /* 0x040fe200078ac0ff */
[----:B------:R-:W2:Y:S01]  /*fe190*/  LDL.LU.64 R2, [R1+0x2bd8] ;  /* 0x002bd80001027983 */ /* 0x000ea20000300a00 */
[----:B------:R-:W-:Y:S02]  /*fe1a0*/  LOP3.LUT P4, RZ, R12, 0x20000, RZ, 0xc0, !PT ;  /* 0x000200000cff7812 */ /* 0x000fe4000788c0ff */
[----:B------:R-:W-:Y:S01]  /*fe1b0*/  PRMT R0, R27, 0x7772, RZ ;  /* 0x000077721b007816 */ /* 0x000fe200000000ff */
[----:B------:R-:W2:Y:S04]  /*fe1c0*/  LDL.LU R17, [R1+0x5b0] ;  /* 0x0005b00001117983 */ /* 0x000ea80000300800 */
[----:B------:R-:W-:Y:S01]  /*fe1d0*/  @P3 LOP3.LUT R6, R6, 0x1000000, RZ, 0xfc, !PT ;  /* 0x0100000006063812 */ /* 0x000fe200078efcff */
[----:B------:R-:W2:Y:S01]  /*fe1e0*/  LDL.LU.64 R20, [R1+0x2bd0] ;  /* 0x002bd00001147983 */ /* 0x000ea20000300a00 */
[----:B------:R-:W-:-:S02]  /*fe1f0*/  LOP3.LUT P3, RZ, R12, 0x80000, RZ, 0xc0, !PT ;  /* 0x000800000cff7812 */ /* 0x000fc4000786c0ff */
[----:B------:R-:W-:Y:S01]  /*fe200*/  LOP3.LUT R6, R6, 0xfdffffff, RZ, 0xc0, !PT ;  /* 0xfdffffff06067812 */ /* 0x000fe200078ec0ff */
[----:B------:R0:W-:Y:S04]  /*fe210*/  @P5 STG.E.U8 desc[UR22][R8.64], R0 ;  /* 0x0000000008005986 */ /* 0x0001e8000c101116 */
[----:B------:R-:W2:Y:S06]  /*fe220*/  LDL.LU.64 R10, [R1+0x2c08] ;  /* 0x002c0800010a7983 */ /* 0x000eac0000300a00 */
[----:B------:R-:W-:-:S02]  /*fe230*/  @P3 LOP3.LUT R6, R6, 0x2000000, RZ, 0xfc, !PT ;  /* 0x0200000006063812 */ /* 0x000fc400078efcff */
[----:B------:R-:W-:Y:S01]  /*fe240*/  LOP3.LUT P3, RZ, R12, 0x40000, RZ, 0xc0, !PT ;  /* 0x000400000cff7812 */ /* 0x000fe2000786c0ff */
[----:B0-----:R-:W2:Y:S01]  /*fe250*/  LDL.LU.64 R8, [R1+0x2c00] ;  /* 0x002c000001087983 */ /* 0x001ea20000300a00 */
[----:B------:R-:W-:-:S05]  /*fe260*/  PRMT R0, R27, 0x7773, RZ ;  /* 0x000077731b007816 */ /* 0x000fca00000000ff */
[----:B------:R0:W-:Y:S02]  /*fe270*/  @P4 STG.E.U8 desc[UR22][R18.64], R0 ;  /* 0x0000000012004986 */ /* 0x0001e4000c101116 */
[----:B0-----:R-:W-:Y:S02]  /*fe280*/  PRMT R0, R26, 0x7770, RZ ;  /* 0x000077701a007816 */ /* 0x001fe400000000ff */
[----:B------:R-:W2:Y:S04]  /*fe290*/  LDL.LU.64 R18, [R1+0x2bf8] ;  /* 0x002bf80001127983 */ /* 0x000ea80000300a00 */
[----:B------:R0:W-:Y:S01]  /*fe2a0*/  @P3 STG.E.U8 desc[UR22][R28.64], R0 ;  /* 0x000000001c003986 */ /* 0x0001e2000c101116 */
[----:B------:R-:W-:-:S03]  /*fe2b0*/  LOP3.LUT P3, RZ, R6, 0x2000000, RZ, 0xc0, !PT ;  /* 0x0200000006ff7812 */ /* 0x000fc6000786c0ff */
[----:B------:R-:W2:Y:S01]  /*fe2c0*/  LDL.LU R27, [R1+0x5a0] ;  /* 0x0005a000011b7983 */ /* 0x000ea20000300800 */
[----:B0-----:R-:W-:-:S03]  /*fe2d0*/  PRMT R0, R26, 0x7771, RZ ;  /* 0x000077711a007816 */ /* 0x001fc600000000ff */
[----:B------:R-:W2:Y:S06]  /*fe2e0*/  LDL.LU.64 R28, [R1+0x2bf0] ;  /* 0x002bf000011c7983 */ /* 0x000eac0000300a00 */
[----:B---3--:R0:W-:Y:S01]  /*fe2f0*/  @P3 STG.E.U8 desc[UR22][R24.64], R0 ;  /* 0x0000000018003986 */ /* 0x0081e2000c101116 */
[----:B------:R-:W-:Y:S02]  /*fe300*/  LOP3.LUT P3, RZ, R6, 0x1000000, RZ, 0xc0, !PT ;  /* 0x0100000006ff7812 */ /* 0x000fe4000786c0ff */
[----:B0-----:R-:W-:Y:S01]  /*fe310*/  PRMT R0, R26, 0x7772, RZ ;  /* 0x000077721a007816 */ /* 0x001fe200000000ff */
[----:B------:R-:W3:Y:S10]  /*fe320*/  LDL.LU.64 R24, [R1+0x2be8] ;  /* 0x002be80001187983 */ /* 0x000ef40000300a00 */
[----:B----4-:R0:W-:Y:S01]  /*fe330*/  @P3 STG.E.U8 desc[UR22][R22.64], R0 ;  /* 0x0000000016003986 */ /* 0x0101e2000c101116 */
[----:B------:R-:W-:-:S02]  /*fe340*/  LOP3.LUT P3, RZ, R6, 0x800000, RZ, 0xc0, !PT ;  /* 0x0080000006ff7812 */ /* 0x000fc4000786c0ff */
[----:B0-----:R-:W-:Y:S01]  /*fe350*/  PRMT R0, R26, 0x7773, RZ ;  /* 0x000077731a007816 */ /* 0x001fe200000000ff */
[----:B------:R-:W4:Y:S04]  /*fe360*/  LDL.LU.64 R22, [R1+0x2c20] ;  /* 0x002c200001167983 */ /* 0x000f280000300a00 */
[----:B------:R-:W4:Y:S06]  /*fe370*/  LDL.LU R26, [R1+0x5ad0] ;  /* 0x005ad000011a7983 */ /* 0x000f2c0000300800 */
        /* <DEDUP_REMOVED lines=12> */
[----:B------:R-:W-:Y:S02]  /*fe440*/  LOP3.LUT P5, RZ, R12, 0x80000000, RZ, 0xc0, !PT ;  /* 0x800000000cff7812 */ /* 0x000fe400078ac0ff */
        /* <DEDUP_REMOVED lines=19> */
[C---:B0-----:R-:W-:Y:S02]  /*fe580*/  PRMT R0, R27.reuse, 0x7771, RZ ;  /* 0x000077711b007816 */ /* 0x041fe400000000ff */
[----:B------:R-:W2:Y:S04]  /*fe590*/  LDL.LU.64 R28, [R1+0x2c18] ;  /* 0x002c1800011c7983 */ /* 0x000ea80000300a00 */
[----:B---3--:R0:W-:Y:S02]  /*fe5a0*/  @P5 STG.E.U8 desc[UR22][R24.64], R0 ;  /* 0x0000000018005986 */ /* 0x0081e4000c101116 */
[----:B0-----:R-:W-:-:S02]  /*fe5b0*/  PRMT R0, R27, 0x7772, RZ ;  /* 0x000077721b007816 */ /* 0x001fc400000000ff */
[----:B------:R-:W3:Y:S04]  /*fe5c0*/  LDL.LU.64 R24, [R1+0x2c10] ;  /* 0x002c100001187983 */ /* 0x000ee80000300a00 */
[----:B----4-:R0:W-:Y:S04]  /*fe5d0*/  @P4 STG.E.U8 desc[UR22][R22.64], R0 ;  /* 0x0000000016004986 */ /* 0x0101e8000c101116 */
[----:B0-----:R-:W4:Y:S04]  /*fe5e0*/  LDL.LU.64 R22, [R1+0x2c48] ;  /* 0x002c480001167983 */ /* 0x001f280000300a00 */
        /* <DEDUP_REMOVED lines=46> */
[C---:B0-----:R-:W-:Y:S01]  /*fe8d0*/  PRMT R0, R17.reuse, 0x7772, RZ ;  /* 0x0000777211007816 */ /* 0x041fe200000000ff */
        /* <DEDUP_REMOVED lines=9> */
[----:B------:R-:W4:Y:S01]  /*fe970*/  LDL.LU.64 R10, [R1+0x2c68] ;  /* 0x002c6800010a7983 */ /* 0x000f220000300a00 */
[----:B0-----:R-:W-:-:S03]  /*fe980*/  PRMT R0, R16, 0x7770, RZ ;  /* 0x0000777010007816 */ /* 0x001fc600000000ff */
[----:B------:R-:W4:Y:S04]  /*fe990*/  LDL.LU.64 R8, [R1+0x2ca0] ;  /* 0x002ca00001087983 */ /* 0x000f280000300a00 */
[----:B--2---:R0:W-:Y:S01]  /*fe9a0*/  @P3 STG.E.U8 desc[UR22][R28.64], R0 ;  /* 0x000000001c003986 */ /* 0x0041e2000c101116 */
[----:B------:R-:W-:-:S03]  /*fe9b0*/  LOP3.LUT P3, RZ, R6, 0x10000, RZ, 0xc0, !PT ;  /* 0x0001000006ff7812 */ /* 0x000fc6000786c0ff */
[----:B------:R-:W2:Y:S04]  /*fe9c0*/  LDL.LU R17, [R1+0x594] ;  /* 0x0005940001117983 */ /* 0x000ea80000300800 */
[----:B------:R-:W2:Y:S01]  /*fe9d0*/  LDL.LU.64 R18, [R1+0x2c98] ;  /* 0x002c980001127983 */ /* 0x000ea20000300a00 */
[----:B0-----:R-:W-:-:S03]  /*fe9e0*/  PRMT R0, R16, 0x7771, RZ ;  /* 0x0000777110007816 */ /* 0x001fc600000000ff */
[----:B------:R-:W2:Y:S04]  /*fe9f0*/  LDL.LU.64 R28, [R1+0x2c90] ;  /* 0x002c9000011c7983 */ /* 0x000ea80000300a00 */
[----:B---3--:R0:W-:Y:S01]  /*fea00*/  @P3 STG.E.U8 desc[UR22][R24.64], R0 ;  /* 0x0000000018003986 */ /* 0x0081e2000c101116 */
[----:B------:R-:W-:Y:S02]  /*fea10*/  LOP3.LUT P3, RZ, R6, 0x8000, RZ, 0xc0, !PT ;  /* 0x0000800006ff7812 */ /* 0x000fe4000786c0ff */
[----:B0-----:R-:W-:Y:S01]  /*fea20*/  PRMT R0, R16, 0x7772, RZ ;  /* 0x0000777210007816 */ /* 0x001fe200000000ff */
[----:B------:R-:W3:Y:S10]  /*fea30*/  LDL.LU.64 R24, [R1+0x2cc8] ;  /* 0x002cc80001187983 */ /* 0x000ef40000300a00 */
[----:B----4-:R0:W-:Y:S04]  /*fea40*/  @P3 STG.E.U8 desc[UR22][R26.64], R0 ;  /* 0x000000001a003986 */ /* 0x0101e8000c101116 */
[----:B0-----:R-:W4:Y:S01]  /*fea50*/  LDL.LU.64 R26, [R1+0x5ab8] ;  /* 0x005ab800011a7983 */ /* 0x001f220000300a00 */
[----:B------:R-:W-:-:S02]  /*fea60*/  LOP3.LUT P3, RZ, R6, 0x4000, RZ, 0xc0, !PT ;  /* 0x0000400006ff7812 */ /* 0x000fc4000786c0ff */
[----:B------:R-:W-:-:S11]  /*fea70*/  PRMT R0, R16, 0x7773, RZ ;  /* 0x0000777310007816 */ /* 0x000fd600000000ff */
[----:B----4-:R0:W-:Y:S04]  /*fea80*/  @P3 STG.E.U8 desc[UR22][R26.64], R0 ;  /* 0x000000001a003986 */ /* 0x0101e8000c101116 */
[----:B0-----:R-:W4:Y:S01]  /*fea90*/  LDL.LU.64 R26, [R1+0x5ab0] ;  /* 0x005ab000011a7983 */ /* 0x001f220000300a00 */
[----:B------:R-:W-:Y:S02]  /*feaa0*/  LOP3.LUT P3, RZ, R6, 0x2000, RZ, 0xc0, !PT ;  /* 0x0000200006ff7812 */ /* 0x000fe4000786c0ff */
        /* <DEDUP_REMOVED lines=26> */
[----:B--2---:R0:W-:Y:S02]  /*fec50*/  @P6 STG.E.U8 desc[UR22][R18.64], R0 ;  /* 0x0000000012006986 */ /* 0x0041e4000c101116 */
[----:B0-----:R-:W-:-:S05]  /*fec60*/  PRMT R0, R17, 0x7770, RZ ;  /* 0x0000777011007816 */ /* 0x001fca00000000ff */
[----:B------:R0:W-:Y:S02]  /*fec70*/  @P5 STG.E.U8 desc[UR22][R28.64], R0 ;  /* 0x000000001c005986 */ /* 0x0001e4000c101116 */
[----:B0-----:R-:W-:Y:S02]  /*fec80*/  PRMT R0, R17, 0x7771, RZ ;  /* 0x0000777111007816 */ /* 0x001fe400000000ff */
[----:B------:R-:W2:Y:S04]  /*fec90*/  LDL.LU.64 R28, [R1+0x2cc0] ;  /* 0x002cc000011c7983 */ /* 0x000ea80000300a00 */
[----:B---3--:R0:W-:Y:S04]  /*feca0*/  @P4 STG.E.U8 desc[UR22][R24.64], R0 ;  /* 0x0000000018004986 */ /* 0x0081e8000c101116 */
[----:B0-----:R-:W3:Y:S01]  /*fecb0*/  LDL.LU.64 R24, [R1+0x2cb8] ;  /* 0x002cb80001187983 */ /* 0x001ee20000300a00 */
[----:B------:R-:W-:-:S02]  /*fecc0*/  LOP3.LUT P0, RZ, R13, 0x100000, RZ, 0xc0, !PT ;  /* 0x001000000dff7812 */ /* 0x000fc4000780c0ff */
[----:B------:R-:W-:Y:S01]  /*fecd0*/  LOP3.LUT P6, RZ, R13, 0x200000, RZ, 0xc0, !PT ;  /* 0x002000000dff7812 */ /* 0x000fe200078cc0ff */
[----:B------:R-:W4:Y:S01]  /*fece0*/  LDL.LU.64 R10, [R1+0x2cb0] ;  /* 0x002cb000010a7983 */ /* 0x000f220000300a00 */
[----:B------:R-:W-:-:S03]  /*fecf0*/  PRMT R0, R17, 0x7772, RZ ;  /* 0x0000777211007816 */ /* 0x000fc600000000ff */
[----:B------:R-:W4:Y:S04]  /*fed00*/  LDL.LU.64 R8, [R1+0x2ca8] ;  /* 0x002ca80001087983 */ /* 0x000f280000300a00 */
[----:B------:R-:W4:Y:S04]  /*fed10*/  LDL.LU.64 R18, [R1+0x2ce0] ;  /* 0x002ce00001127983 */ /* 0x000f280000300a00 */
[----:B------:R-:W4:Y:S04]  /*fed20*/  LDL.LU R27, [R1+0x584] ;  /* 0x00058400011b7983 */ /* 0x000f280000300800 */
[----:B------:R-:W-:Y:S04]  /*fed30*/  STL [R1+0x59f8], R13 ;  /* 0x0059f80d01007387 */ /* 0x000fe80000100800 */
[----:B------:R-:W-:Y:S04]  /*fed40*/  STL [R1+0x5a34], R12 ;  /* 0x005a340c01007387 */ /* 0x000fe80000100800 */
[----:B--2---:R0:W-:Y:S02]  /*fed50*/  @P0 STG.E.U8 desc[UR22][R28.64], R0 ;  /* 0x000000001c000986 */ /* 0x0041e4000c101116 */
[----:B0-----:R-:W-:-:S02]  /*fed60*/  PRMT R0, R17, 0x7773, RZ ;  /* 0x0000777311007816 */ /* 0x001fc400000000ff */
[----:B------:R-:W2:Y:S04]  /*fed70*/  LDL.LU.64 R28, [R1+0x2cd8] ;  /* 0x002cd800011c7983 */ /* 0x000ea80000300a00 */
[----:B------:R-:W2:Y:S04]  /*fed80*/  LDL.LU R16, [R1+0x5b8] ;  /* 0x0005b80001107983 */ /* 0x000ea80000300800 */
[----:B---3--:R0:W-:Y:S04]  /*fed90*/  @P6 STG.E.U8 desc[UR22][R24.64], R0 ;  /* 0x0000000018006986 */ /* 0x0081e8000c101116 */
[----:B0-----:R-:W3:Y:S04]  /*feda0*/  LDL.LU.64 R24, [R1+0x2cd0] ;  /* 0x002cd00001187983 */ /* 0x001ee80000300a00 */
[----:B------:R-:W4:Y:S04]  /*fedb0*/  LDL.LU R2, [R1+0x5a8] ;  /* 0x0005a80001027983 */ /* 0x000f280000300800 */
[----:B----4-:R0:W-:Y:S04]  /*fedc0*/  STL [R1+0x5a88], R2 ;  /* 0x005a880201007387 */ /* 0x0101e80000100800 */
[----:B0-----:R-:W4:Y:S04]  /*fedd0*/  LDL.LU.64 R2, [R1+0x2cf8] ;  /* 0x002cf80001027983 */ /* 0x001f280000300a00 */
        /* <DEDUP_REMOVED lines=33> */
[----:B------:R-:W4:Y:S04]  /*feff0*/  LDL.LU.64 R12, [R1+0x2cf0] ;  /* 0x002cf000010c7983 */ /* 0x000f280000300a00 */
[----:B------:R-:W4:Y:S01]  /*ff000*/  LDL.LU.64 R4, [R1+0x2ce8] ;  /* 0x002ce80001047983 */ /* 0x000f220000300a00 */
[----:B0-----:R-:W-:-:S03]  /*ff010*/  PRMT R0, R27, 0x7771, RZ ;  /* 0x000077711b007816 */ /* 0x001fc600000000ff */
[----:B------:R-:W4:Y:S04]  /*ff020*/  LDL.LU R17, [R1+0x598] ;  /* 0x0005980001117983 */ /* 0x000f280000300800 */
[----:B------:R0:W-:Y:S04]  /*ff030*/  @P4 STG.E.U8 desc[UR22][R8.64], R0 ;  /* 0x0000000008004986 */ /* 0x0001e8000c101116 */
[----:B------:R-:W4:Y:S04]  /*ff040*/  LDL.LU.64 R14, [R1+0x2d20] ;  /* 0x002d2000010e7983 */ /* 0x000f280000300a00 */
[----:B------:R-:W4:Y:S01]  /*ff050*/  LDL.LU.64 R20, [R1+0x2d18] ;  /* 0x002d180001147983 */ /* 0x000f220000300a00 */
[----:B0-----:R-:W-:-:S03]  /*ff060*/  PRMT R0, R27, 0x7772, RZ ;  /* 0x000077721b007816 */ /* 0x001fc600000000ff */
[----:B------:R-:W4:Y:S04]  /*ff070*/  LDL.LU.64 R10, [R1+0x2d10] ;  /* 0x002d1000010a7983 */ /* 0x000f280000300a00 */
[----:B------:R0:W-:Y:S01]  /*ff080*/  @P3 STG.E.U8 desc[UR22][R18.64], R0 ;  /* 0x0000000012003986 */ /* 0x0001e2000c101116 */
[----:B------:R-:W-:-:S03]  /*ff090*/  LOP3.LUT P3, RZ, R6, 0x200, RZ, 0xc0, !PT ;  /* 0x0000020006ff7812 */ /* 0x000fc6000786c0ff */
[----:B------:R-:W4:Y:S01]  /*ff0a0*/  LDL.LU.64 R8, [R1+0x2d40] ;  /* 0x002d400001087983 */ /* 0x000f220000300a00 */
[----:B0-----:R-:W-:-:S03]  /*ff0b0*/  PRMT R0, R27, 0x7773, RZ ;  /* 0x000077731b007816 */ /* 0x001fc600000000ff */
[----:B------:R-:W4:Y:S06]  /*ff0c0*/  LDL.LU.64 R18, [R1+0x2d38] ;  /* 0x002d380001127983 */ /* 0x000f2c0000300a00 */
[----:B--2---:R0:W-:Y:S01]  /*ff0d0*/  @P3 STG.E.U8 desc[UR22][R28.64], R0 ;  /* 0x000000001c003986 */ /* 0x0041e2000c101116 */
[----:B------:R-:W-:Y:S02]  /*ff0e0*/  LOP3.LUT P3, RZ, R6, 0x100, RZ, 0xc0, !PT ;  /* 0x0000010006ff7812 */ /* 0x000fe4000786c0ff */
[----:B0-----:R-:W-:Y:S01]  /*ff0f0*/  PRMT R0, R16, 0x7770, RZ ;  /* 0x0000777010007816 */ /* 0x001fe200000000ff */
[----:B------:R-:W2:Y:S10]  /*ff100*/  LDL.LU.64 R28, [R1+0x2d30] ;  /* 0x002d3000011c7983 */ /* 0x000eb40000300a00 */
[----:B---3--:R0:W-:Y:S01]  /*ff110*/  @P3 STG.E.U8 desc[UR22][R24.64], R0 ;  /* 0x0000000018003986 */ /* 0x0081e2000c101116 */
[----:B------:R-:W-:-:S03]  /*ff120*/  LOP3.LUT P3, RZ, R6, 0x80, RZ, 0xc0, !PT ;  /* 0x0000008006ff7812 */ /* 0x000fc6000786c0ff */
[----:B------:R-:W3:Y:S01]  /*ff130*/  LDL.LU R27, [R1+0x588] ;  /* 0x00058800011b7983 */ /* 0x000ee20000300800 */
[----:B0-----:R-:W-:-:S03]  /*ff140*/  PRMT R0, R16, 0x7771, RZ ;  /* 0x0000777110007816 */ /* 0x001fc600000000ff */
[----:B------:R-:W3:Y:S06]  /*ff150*/  LDL.LU.64 R24, [R1+0x2d28] ;  /* 0x002d280001187983 */ /* 0x000eec0000300a00 */
[----:B----4-:R0:W-:Y:S04]  /*ff160*/  @P3 STG.E.U8 desc[UR22][R2.64], R0 ;  /* 0x0000000002003986 */ /* 0x0101e8000c101116 */
[----:B0-----:R-:W4:Y:S01]  /*ff170*/  LDL.LU.64 R2, [R1+0x5a98] ;  /* 0x005a980001027983 */ /* 0x001f220000300a00 */
[----:B------:R-:W-:-:S02]  /*ff180*/  LOP3.LUT P3, RZ, R6, 0x40, RZ, 0xc0, !PT ;  /* 0x0000004006ff7812 */ /* 0x000fc4000786c0ff */
[----:B------:R-:W-:-:S11]  /*ff190*/  PRMT R0, R16, 0x7772, RZ ;  /* 0x0000777210007816 */ /* 0x000fd600000000ff */
[----:B----4-:R0:W-:Y:S04]  /*ff1a0*/  @P3 STG.E.U8 desc[UR22][R2.64], R0 ;  /* 0x0000000002003986 */ /* 0x0101e8000c101116 */
[----:B0-----:R-:W4:Y:S01]  /*ff1b0*/  LDL.LU.64 R2, [R1+0x5a90] ;  /* 0x005a900001027983 */ /* 0x001f220000300a00 */
[----:B------:R-:W-:Y:S02]  /*ff1c0*/  LOP3.LUT P3, RZ, R6, 0x20, RZ, 0xc0, !PT ;  /* 0x0000002006ff7812 */ /* 0x000fe4000786c0ff */
[----:B------:R-:W-:-:S11]  /*ff1d0*/  PRMT R0, R16, 0x7773, RZ ;  /* 0x0000777310007816 */ /* 0x000fd600000000ff */
[----:B----4-:R0:W-:Y:S04]  /*ff1e0*/  @P3 STG.E.U8 desc[UR22][R2.64], R0 ;  /* 0x0000000002003986 */ /* 0x0101e8000c101116 */
[----:B0-----:R-:W4:Y:S01]  /*ff1f0*/  LDL.LU R2, [R1+0x5a88] ;  /* 0x005a880001027983 */ /* 0x001f220000300800 */
[----:B------:R-:W-:Y:S02]  /*ff200*/  LOP3.LUT P3, RZ, R6, 0x10, RZ, 0xc0, !PT ;  /* 0x0000001006ff7812 */ /* 0x000fe4000786c0ff */
[C---:B------:R-:W-:Y:S02]  /*ff210*/  LOP3.LUT P2, RZ, R22.reuse, 0x2, RZ, 0xc0, !PT ;  /* 0x0000000216ff7812 */ /* 0x040fe4000784c0ff */
[C---:B------:R-:W-:Y:S02]  /*ff220*/  LOP3.LUT P1, RZ, R22.reuse, 0x4, RZ, 0xc0, !PT ;  /* 0x0000000416ff7812 */ /* 0x040fe4000782c0ff */
[----:B------:R-:W-:-:S02]  /*ff230*/  LOP3.LUT P0, RZ, R22, 0x8, RZ, 0xc0, !PT ;  /* 0x0000000816ff7812 */ /* 0x000fc4000780c0ff */
[C---:B------:R-:W-:Y:S02]  /*ff240*/  LOP3.LUT P6, RZ, R22.reuse, 0x10, RZ, 0xc0, !PT ;  /* 0x0000001016ff7812 */ /* 0x040fe400078cc0ff */
[C---:B------:R-:W-:Y:S02]  /*ff250*/  LOP3.LUT P5, RZ, R22.reuse, 0x20, RZ, 0xc0, !PT ;  /* 0x0000002016ff7812 */ /* 0x040fe400078ac0ff */
[----:B------:R-:W-:Y:S02]  /*ff260*/  LOP3.LUT P4, RZ, R22, 0x40, RZ, 0xc0, !PT ;  /* 0x0000004016ff7812 */ /* 0x000fe4000788c0ff */
[----:B----4-:R-:W-:-:S05]  /*ff270*/  PRMT R0, R2, 0x7770, RZ ;  /* 0x0000777002007816 */ /* 0x010fca00000000ff */
        /* <DEDUP_REMOVED lines=16> */
[----:B--2---:R3:W-:Y:S02]  /*ff380*/  @P5 STG.E.U8 desc[UR22][R28.64], R0 ;  /* 0x000000001c005986 */ /* 0x0047e4000c101116 */
[----:B---3--:R-:W-:-:S05]  /*ff390*/  PRMT R0, R27, 0x7770, RZ ;  /* 0x000077701b007816 */ /* 0x008fca00000000ff */
        /* <DEDUP_REMOVED lines=8> */
[----:B------:R-:W4:Y:S04]  /*ff420*/  LDL.LU R5, [R1+0x5bc] ;  /* 0x0005bc0001057983 */ /* 0x000f280000300800 */
[----:B------:R-:W4:Y:S04]  /*ff430*/  LDL.LU.64 R28, [R1+0x2d80] ;  /* 0x002d8000011c7983 */ /* 0x000f280000300a00 */
[----:B--2---:R0:W-:Y:S04]  /*ff440*/  @P0 STG.E.U8 desc[UR22][R24.64], R0 ;  /* 0x0000000018000986 */ /* 0x0041e8000c101116 */
[----:B0-----:R-:W2:Y:S04]  /*ff450*/  LDL.LU.64 R24, [R1+0x2d78] ;  /* 0x002d780001187983 */ /* 0x001ea80000300a00 */
[----:B------:R-:W2:Y:S04]  /*ff460*/  LDL.LU R4, [R1+0x5ac] ;  /* 0x0005ac0001047983 */ /* 0x000ea80000300800 */
        /* <DEDUP_REMOVED lines=94> */
[----:B------:R-:W3:Y:S04]  /*ffa50*/  LDL.LU R23, [R1+0x5a70] ;  /* 0x005a700001177983 */ /* 0x000ee80000300800 */
[----:B--2---:R0:W-:Y:S04]  /*ffa60*/  @P4 STG.E.U8 desc[UR22][R24.64], R0 ;  /* 0x0000000018004986 */ /* 0x0041e8000c101116 */
[----:B------:R-:W2:Y:S04]  /*ffa70*/  LDL.LU.64 R28, [R1+0x2dd0] ;  /* 0x002dd000011c7983 */ /* 0x000ea80000300a00 */
[----:B0-----:R-:W4:Y:S04]  /*ffa80*/  LDL.LU.64 R24, [R1+0x2e08] ;  /* 0x002e080001187983 */ /* 0x001f280000300a00 */
[----:B------:R-:W3:Y:S04]  /*ffa90*/  LDL.LU.64 R10, [R1+0x2e00] ;  /* 0x002e0000010a7983 */ /* 0x000ee80000300a00 */
[----:B------:R-:W2:Y:S01]  /*ffaa0*/  LDL.LU R27, [R1+0x570] ;  /* 0x00057000011b7983 */ /* 0x000ea20000300800 */
[----:B------:R-:W-:-:S02]  /*ffab0*/  LOP3.LUT P0, RZ, R22, 0x4000000, RZ, 0xc0, !PT ;  /* 0x0400000016ff7812 */ /* 0x000fc4000780c0ff */
[----:B------:R-:W-:Y:S01]  /*ffac0*/  LOP3.LUT P6, RZ, R22, 0x8000000, RZ, 0xc0, !PT ;  /* 0x0800000016ff7812 */ /* 0x000fe200078cc0ff */
[----:B------:R-:W3:Y:S04]  /*ffad0*/  LDL.LU.64 R8, [R1+0x2df8] ;  /* 0x002df80001087983 */ /* 0x000ee80000300a00 */
[----:B------:R-:W3:Y:S04]  /*ffae0*/  LDL.LU.64 R18, [R1+0x2df0] ;  /* 0x002df00001127983 */ /* 0x000ee80000300a00 */
[----:B------:R-:W3:Y:S01]  /*ffaf0*/  LDL.LU R6, [R1+0x560] ;  /* 0x0005600001067983 */ /* 0x000ee20000300800 */
[----:B--2---:R-:W-:-:S05]  /*ffb00*/  PRMT R0, R27, 0x7770, RZ ;  /* 0x000077701b007816 */ /* 0x004fca00000000ff */
[----:B------:R0:W-:Y:S02]  /*ffb10*/  @P0 STG.E.U8 desc[UR22][R28.64], R0 ;  /* 0x000000001c000986 */ /* 0x0001e4000c101116 */
[----:B0-----:R-:W-:Y:S02]  /*ffb20*/  PRMT R0, R27, 0x7771, RZ ;  /* 0x000077711b007816 */ /* 0x001fe400000000ff */
[----:B------:R-:W2:Y:S04]  /*ffb30*/  LDL.LU.64 R28, [R1+0x2de8] ;  /* 0x002de800011c7983 */ /* 0x000ea80000300a00 */
[----:B----4-:R0:W-:Y:S04]  /*ffb40*/  @P6 STG.E.U8 desc[UR22][R24.64], R0 ;  /* 0x0000000018006986 */ /* 0x0101e8000c101116 */
[----:B0-----:R-:W4:Y:S04]  /*ffb50*/  LDL.LU.64 R24, [R1+0x2e20] ;  /* 0x002e200001187983 */ /* 0x001f280000300a00 */
[----:B------:R-:W4:Y:S04]  /*ffb60*/  LDL.LU R16, [R1+0x550] ;  /* 0x0005500001107983 */ /* 0x000f280000300800 */
        /* <DEDUP_REMOVED lines=28> */
[C---:B------:R-:W-:Y:S02]  /*ffd30*/  LOP3.LUT P4, RZ, R22.reuse, 0x20000000, RZ, 0xc0, !PT ;  /* 0x2000000016ff7812 */ /* 0x040fe4000788c0ff */
[----:B------:R-:W-:Y:S01]  /*ffd40*/  PRMT R0, R27, 0x7772, RZ ;  /* 0x000077721b007816 */ /* 0x000fe200000000ff */
[----:B------:R-:W3:Y:S04]  /*ffd50*/  LDL.LU R17, [R1+0x540] ;  /* 0x0005400001117983 */ /* 0x000ee80000300800 */
[----:B------:R-:W-:Y:S01]  /*ffd60*/  @P3 LOP3.LUT R7, R7, 0x1000000, RZ, 0xfc, !PT ;  /* 0x0100000007073812 */ /* 0x000fe200078efcff */
[----:B------:R-:W3:Y:S01]  /*ffd70*/  LDL.LU.64 R2, [R1+0x2e30] ;  /* 0x002e300001027983 */ /* 0x000ee20000300a00 */
[----:B------:R-:W-:-:S02]  /*ffd80*/  LOP3.LUT P3, RZ, R22, 0x80000000, RZ, 0xc0, !PT ;  /* 0x8000000016ff7812 */ /* 0x000fc4000786c0ff */
[----:B------:R-:W-:Y:S01]  /*ffd90*/  LOP3.LUT R7, R7, 0xfdffffff, RZ, 0xc0, !PT ;  /* 0xfdffffff07077812 */ /* 0x000fe200078ec0ff */
[----:B------:R0:W-:Y:S04]  /*ffda0*/  @P5 STG.E.U8 desc[UR22][R10.64], R0 ;  /* 0x000000000a005986 */ /* 0x0001e8000c101116 */
[----:B------:R-:W3:Y:S06]  /*ffdb0*/  LDL.LU.64 R20, [R1+0x2e28] ;  /* 0x002e280001147983 */ /* 0x000eec0000300a00 */
        /* <DEDUP_REMOVED lines=8> */
[----:B------:R-:W-:-:S03]  /*ffe40*/  LOP3.LUT P3, RZ, R7, 0x2000000, RZ, 0xc0, !PT ;  /* 0x0200000007ff7812 */ /* 0x000fc6000786c0ff */
[----:B------:R-:W3:Y:S01]  /*ffe50*/  LDL.LU R27, [R1+0x574] ;  /* 0x00057400011b7983 */ /* 0x000ee20000300800 */
[----:B0-----:R-:W-:-:S03]  /*ffe60*/  PRMT R0, R6, 0x7771, RZ ;  /* 0x0000777106007816 */ /* 0x001fc600000000ff */
[----:B------:R-:W3:Y:S06]  /*ffe70*/  LDL.LU.64 R18, [R1+0x2e50] ;  /* 0x002e500001127983 */ /* 0x000eec0000300a00 */
[----:B--2---:R0:W-:Y:S01]  /*ffe80*/  @P3 STG.E.U8 desc[UR22][R28.64], R0 ;  /* 0x000000001c003986 */ /* 0x0041e2000c101116 */
[C---:B------:R-:W-:Y:S02]  /*ffe90*/  LOP3.LUT P3, RZ, R7.reuse, 0x1000000, RZ, 0xc0, !PT ;  /* 0x0100000007ff7812 */ /* 0x040fe4000786c0ff */
[----:B0-----:R-:W-:Y:S01]  /*ffea0*/  PRMT R0, R6, 0x7772, RZ ;  /* 0x0000777206007816 */ /* 0x001fe200000000ff */
[----:B------:R-:W2:Y:S10]  /*ffeb0*/  LDL.LU.64 R28, [R1+0x2e88] ;  /* 0x002e8800011c7983 */ /* 0x000eb40000300a00 */
[----:B----4-:R0:W-:Y:S01]  /*ffec0*/  @P3 STG.E.U8 desc[UR22][R24.64], R0 ;  /* 0x0000000018003986 */ /* 0x0101e2000c101116 */
[----:B------:R-:W-:-:S02]  /*ffed0*/  LOP3.LUT P3, RZ, R7, 0x800000, RZ, 0xc0, !PT ;  /* 0x0080000007ff7812 */ /* 0x000fc4000786c0ff */
[----:B0-----:R-:W-:Y:S01]  /*ffee0*/  PRMT R0, R6, 0x7773, RZ ;  /* 0x0000777306007816 */ /* 0x001fe200000000ff */
[----:B------:R-:W4:Y:S10]  /*ffef0*/  LDL.LU.64 R24, [R1+0x2e80] ;  /* 0x002e800001187983 */ /* 0x000f340000300a00 */
        /* <DEDUP_REMOVED lines=33> */
[----:B------:R-:W3:Y:S04]  /*100110*/  LDL.LU.64 R18, [R1+0x2e78] ;  /* 0x002e780001127983 */ /* 0x000ee80000300a00 */
[----:B--2---:R0:W-:Y:S02]  /*100120*/  @P5 STG.E.U8 desc[UR22][R28.64], R0 ;  /* 0x000000001c005986 */ /* 0x0041e4000c101116 */
[----:B0-----:R-:W-:-:S02]  /*100130*/  PRMT R0, R27, 0x7772, RZ ;  /* 0x000077721b007816 */ /* 0x001fc400000000ff */
[----:B------:R-:W2:Y:S04]  /*100140*/  LDL.LU.64 R28, [R1+0x2e70] ;  /* 0x002e7000011c7983 */ /* 0x000ea80000300a00 */
[----:B----4-:R0:W-:Y:S04]  /*100150*/  @P4 STG.E.U8 desc[UR22][R24.64], R0 ;  /* 0x0000000018004986 */ /* 0x0101e8000c101116 */
[----:B0-----:R-:W4:Y:S04]  /*100160*/  LDL.LU.64 R24, [R1+0x2e68] ;  /* 0x002e680001187983 */ /* 0x001f280000300a00 */
[----:B------:R-:W4:Y:S04]  /*100170*/  LDL.LU.64 R10, [R1+0x2ea0] ;  /* 0x002ea000010a7983 */ /* 0x000f280000300a00 */
[----:B------:R-:W2:Y:S01]  /*100180*/  LDL.LU R17, [R1+0x564] ;  /* 0x0005640001117983 */ /* 0x000ea20000300800 */
[----:B------:R-:W-:-:S02]  /*100190*/  LOP3.LUT P0, RZ, R23, 0x2000, RZ, 0xc0, !PT ;  /* 0x0000200017ff7812 */ /* 0x000fc4000780c0ff */
[----:B------:R-:W-:Y:S01]  /*1001a0*/  LOP3.LUT P6, RZ, R23, 0x4000, RZ, 0xc0, !PT ;  /* 0x0000400017ff7812 */ /* 0x000fe200078cc0ff */
[----:B------:R-:W4:Y:S01]  /*1001b0*/  LDL.LU.64 R8, [R1+0x2e98] ;  /* 0x002e980001087983 */ /* 0x000f220000300a00 */
[----:B------:R-:W-:Y:S02]  /*1001c0*/  PRMT R0, R27, 0x7773, RZ ;  /* 0x000077731b007816 */ /* 0x000fe400000000ff */
[----:B------:R-:W-:Y:S01]  /*1001d0*/  LOP3.LUT P5, RZ, R23, 0x8000, RZ, 0xc0, !PT ;  /* 0x0000800017ff7812 */ /* 0x000fe200078ac0ff */
[----:B------:R-:W4:Y:S06]  /*1001e0*/  LDL.LU R3, [R1+0x554] ;  /* 0x0005540001037983 */ /* 0x000f2c0000300800 */
[----:B---3--:R0:W-:Y:S04]  /*1001f0*/  @P0 STG.E.U8 desc[UR22][R18.64], R0 ;  /* 0x0000000012000986 */ /* 0x0081e8000c101116 */
[----:B0-----:R-:W3:Y:S01]  /*100200*/  LDL.LU.64 R18, [R1+0x2e90] ;  /* 0x002e900001127983 */ /* 0x001ee20000300a00 */
[----:B--2---:R-:W-:-:S05]  /*100210*/  PRMT R0, R17, 0x7770, RZ ;  /* 0x0000777011007816 */ /* 0x004fca00000000ff */
[----:B------:R0:W-:Y:S02]  /*100220*/  @P6 STG.E.U8 desc[UR22][R28.64], R0 ;  /* 0x000000001c006986 */ /* 0x0001e4000c101116 */
[----:B0-----:R-:W-:Y:S02]  /*100230*/  PRMT R0, R17, 0x7771, RZ ;  /* 0x0000777111007816 */ /* 0x001fe400000000ff */
[----:B------:R-:W2:Y:S04]  /*100240*/  LDL.LU.64 R28, [R1+0x2ec8] ;  /* 0x002ec800011c7983 */ /* 0x000ea80000300a00 */
[----:B----4-:R0:W-:Y:S04]  /*100250*/  @P5 STG.E.U8 desc[UR22][R24.64], R0 ;  /* 0x0000000018005986 */ /* 0x0101e8000c101116 */
        /* <DEDUP_REMOVED lines=22> */
[----:B------:R-:W4:Y:S01]  /*1003c0*/  LDL.LU.64 R12, [R1+0x2ea8] ;  /* 0x002ea800010c7983 */ /* 0x000f220000300a00 */
[----:B------:R-:W-:Y:S02]  /*1003d0*/  LOP3.LUT R7, R7, 0xfffeffff, RZ, 0xc0, !PT ;  /* 0xfffeffff07077812 */ /* 0x000fe400078ec0ff */
[----:B------:R-:W-:Y:S01]  /*1003e0*/  LOP3.LUT P4, RZ, R23, 0x10000, RZ, 0xc0, !PT ;  /* 0x0001000017ff7812 */ /* 0x000fe2000788c0ff */
[----:B------:R-:W4:Y:S01]  /*1003f0*/  LDL.LU.64 R4, [R1+0x2ee0] ;  /* 0x002ee00001047983 */ /* 0x000f220000300a00 */
[----:B------:R-:W-:-:S03]  /*100400*/  PRMT R0, R17, 0x7772, RZ ;  /* 0x0000777211007816 */ /* 0x000fc600000000ff */
[----:B------:R-:W4:Y:S04]  /*100410*/  LDL.LU R27, [R1+0x578] ;  /* 0x00057800011b7983 */ /* 0x000f280000300800 */
[----:B------:R-:W-:Y:S02]  /*100420*/  @P3 LOP3.LUT R7, R7, 0x10000, RZ, 0xfc, !PT ;  /* 0x0001000007073812 */ /* 0x000fe400078efcff */
[----:B------:R-:W-:Y:S02]  /*100430*/  LOP3.LUT P3, RZ, R23, 0x40000, RZ, 0xc0, !PT ;  /* 0x0004000017ff7812 */ /* 0x000fe4000786c0ff */
[----:B------:R-:W-:Y:S01]  /*100440*/  LOP3.LUT R7, R7, 0xfffdffff, RZ, 0xc0, !PT ;  /* 0xfffdffff07077812 */ /* 0x000fe200078ec0ff */
[----:B------:R0:W-:Y:S10]  /*100450*/  @P4 STG.E.U8 desc[UR22][R10.64], R0 ;  /* 0x000000000a004986 */ /* 0x0001f4000c101116 */
[----:B------:R-:W-:-:S02]  /*100460*/  @P3 LOP3.LUT R7, R7, 0x20000, RZ, 0xfc, !PT ;  /* 0x0002000007073812 */ /* 0x000fc400078efcff */
[----:B------:R-:W-:Y:S02]  /*100470*/  LOP3.LUT P3, RZ, R23, 0x20000, RZ, 0xc0, !PT ;  /* 0x0002000017ff7812 */ /* 0x000fe4000786c0ff */
[----:B0-----:R-:W-:-:S11]  /*100480*/  PRMT R0, R17, 0x7773, RZ ;  /* 0x0000777311007816 */ /* 0x001fd600000000ff */
[----:B------:R0:W-:Y:S01]  /*100490*/  @P3 STG.E.U8 desc[UR22][R8.64], R0 ;  /* 0x0000000008003986 */ /* 0x0001e2000c101116 */
[----:B------:R-:W-:Y:S02]  /*1004a0*/  LOP3.LUT P3, RZ, R7, 0x20000, RZ, 0xc0, !PT ;  /* 0x0002000007ff7812 */ /* 0x000fe4000786c0ff */
[----:B0-----:R-:W-:-:S11]  /*1004b0*/  PRMT R0, R3, 0x7770, RZ ;  /* 0x0000777003007816 */ /* 0x001fd600000000ff */
[----:B---3--:R0:W-:Y:S01]  /*1004c0*/  @P3 STG.E.U8 desc[UR22][R18.64], R0 ;  /* 0x0000000012003986 */ /* 0x0081e2000c101116 */
[----:B------:R-:W-:Y:S02]  /*1004d0*/  LOP3.LUT P3, RZ, R7, 0x10000, RZ, 0xc0, !PT ;  /* 0x0001000007ff7812 */ /* 0x000fe4000786c0ff */
[----:B0-----:R-:W-:Y:S01]  /*1004e0*/  PRMT R0, R3, 0x7771, RZ ;  /* 0x0000777103007816 */ /* 0x001fe200000000ff */
[----:B------:R-:W-:Y:S10]  /*1004f0*/  STL [R1+0x5738], R23 ;  /* 0x0057381701007387 */ /* 0x000ff40000100800 */
[----:B--2---:R-:W-:Y:S01]  /*100500*/  @P3 STG.E.U8 desc[UR22][R28.64], R0 ;  /* 0x000000001c003986 */ /* 0x004fe2000c101116 */
[----:B------:R-:W-:-:S02]  /*100510*/  LOP3.LUT P3, RZ, R7, 0x8000, RZ, 0xc0, !PT ;  /* 0x0000800007ff7812 */ /* 0x000fc4000786c0ff */
[C---:B------:R-:W-:Y:S01]  /*100520*/  LOP3.LUT P2, RZ, R23.reuse, 0x4000000, RZ, 0xc0, !PT ;  /* 0x0400000017ff7812 */ /* 0x040fe2000784c0ff */
[----:B------:R0:W-:Y:S01]  /*100530*/  STL [R1+0x5820], R22 ;  /* 0x0058201601007387 */ /* 0x0001e20000100800 */
[C---:B------:R-:W-:Y:S02]  /*100540*/  LOP3.LUT P1, RZ, R23.reuse, 0x8000000, RZ, 0xc0, !PT ;  /* 0x0800000017ff7812 */ /* 0x040fe4000782c0ff */
[C---:B------:R-:W-:Y:S02]  /*100550*/  LOP3.LUT P0, RZ, R23.reuse, 0x10000000, RZ, 0xc0, !PT ;  /* 0x1000000017ff7812 */ /* 0x040fe4000780c0ff */
[C---:B------:R-:W-:Y:S02]  /*100560*/  LOP3.LUT P6, RZ, R23.reuse, 0x20000000, RZ, 0xc0, !PT ;  /* 0x2000000017ff7812 */ /* 0x040fe400078cc0ff */
[C---:B------:R-:W-:Y:S02]  /*100570*/  LOP3.LUT P5, RZ, R23.reuse, 0x40000000, RZ, 0xc0, !PT ;  /* 0x4000000017ff7812 */ /* 0x040fe400078ac0ff */
[----:B------:R-:W-:-:S02]  /*100580*/  LOP3.LUT P4, RZ, R23, 0x80000000, RZ, 0xc0, !PT ;  /* 0x8000000017ff7812 */ /* 0x000fc4000788c0ff */
[----:B0-----:R-:W2:Y:S01]  /*100590*/  LDL.LU.64 R22, [R1+0x2eb0] ;  /* 0x002eb00001167983 */ /* 0x001ea20000300a00 */
[----:B------:R-:W-:-:S03]  /*1005a0*/  PRMT R0, R3, 0x7772, RZ ;  /* 0x0000777203007816 */ /* 0x000fc600000000ff */
[----:B------:R-:W3:Y:S04]  /*1005b0*/  LDL.LU.64 R14, [R1+0x2ed8] ;  /* 0x002ed800010e7983 */ /* 0x000ee80000300a00 */
[----:B------:R-:W3:Y:S04]  /*1005c0*/  LDL.LU.64 R20, [R1+0x2ed0] ;  /* 0x002ed00001147983 */ /* 0x000ee80000300a00 */
[----:B------:R-:W3:Y:S04]  /*1005d0*/  LDL.LU.64 R16, [R1+0x2f08] ;  /* 0x002f080001107983 */ /* 0x000ee80000300a00 */
[----:B------:R-:W3:Y:S04]  /*1005e0*/  LDL.LU.64 R10, [R1+0x2f00] ;  /* 0x002f0000010a7983 */ /* 0x000ee80000300a00 */
[----:B------:R-:W3:Y:S04]  /*1005f0*/  LDL.LU R2, [R1+0x568] ;  /* 0x0005680001027983 */ /* 0x000ee80000300800 */
[----:B------:R-:W3:Y:S04]  /*100600*/  LDL.LU.64 R8, [R1+0x2ef8] ;  /* 0x002ef80001087983 */ /* 0x000ee80000300a00 */
[----:B------:R-:W3:Y:S04]  /*100610*/  LDL.LU.64 R18, [R1+0x2ef0] ;  /* 0x002ef00001127983 */ /* 0x000ee80000300a00 */
[----:B------:R-:W3:Y:S04]  /*100620*/  LDL.LU.64 R28, [R1+0x2ee8] ;  /* 0x002ee800011c7983 */ /* 0x000ee80000300a00 */
        /* <DEDUP_REMOVED lines=16> */
[----:B0-----:R-:W-:Y:S02]  /*100730*/  PRMT R0, R24, 0x7773, RZ ;  /* 0x0000777318007816 */ /* 0x001fe400000000ff */
[----:B------:R-:W2:Y:S09]  /*100740*/  LDL.LU R24, [R1+0x5a48] ;  /* 0x005a480001187983 */ /* 0x000eb20000300800 */
[----:B---3--:R0:W-:Y:S02]  /*100750*/  @P3 STG.E.U8 desc[UR22][R14.64], R0 ;  /* 0x000000000e003986 */ /* 0x0081e4000c101116 */
        /* <DEDUP_REMOVED lines=13> */
[----:B0-----:R-:W4:Y:S01]  /*100830*/  LDL.LU.64 R28, [R1+0x2f18] ;  /* 0x002f1800011c7983 */ /* 0x001f220000300a00 */
[----:B------:R-:W-:-:S03]  /*100840*/  PRMT R0, R2, 0x7772, RZ ;  /* 0x0000777202007816 */ /* 0x000fc600000000ff */
[----:B------:R-:W4:Y:S04]  /*100850*/  LDL.LU.64 R16, [R1+0x2f10] ;  /* 0x002f100001107983 */ /* 0x000f280000300a00 */
[----:B------:R-:W4:Y:S04]  /*100860*/  LDL.LU.64 R10, [R1+0x2f48] ;  /* 0x002f4800010a7983 */ /* 0x000f280000300a00 */
[----:B------:R-:W4:Y:S04]  /*100870*/  LDL.LU.64 R8, [R1+0x2f40] ;  /* 0x002f400001087983 */ /* 0x000f280000300a00 */
[----:B------:R-:W4:Y:S04]  /*100880*/  LDL.LU R27, [R1+0x558] ;  /* 0x00055800011b7983 */ /* 0x000f280000300800 */
[----:B------:R-:W4:Y:S01]  /*100890*/  LDL.LU.64 R18, [R1+0x2f38] ;  /* 0x002f380001127983 */ /* 0x000f220000300a00 */
[----:B--2---:R-:W-:-:S02]  /*1008a0*/  LOP3.LUT P0, RZ, R24, 0x1, RZ, 0xc0, !PT ;  /* 0x0000000118ff7812 */ /* 0x004fc4000780c0ff */
[----:B------:R-:W-:-:S11]  /*1008b0*/  LOP3.LUT P6, RZ, R24, 0x2, RZ, 0xc0, !PT ;  /* 0x0000000218ff7812 */ /* 0x000fd600078cc0ff */
[----:B---3--:R0:W-:Y:S02]  /*1008c0*/  @P0 STG.E.U8 desc[UR22][R20.64], R0 ;  /* 0x0000000014000986 */ /* 0x0081e4000c101116 */
[----:B0-----:R-:W-:-:S05]  /*1008d0*/  PRMT R0, R2, 0x7773, RZ ;  /* 0x0000777302007816 */ /* 0x001fca00000000ff */
[----:B----4-:R0:W-:Y:S04]  /*1008e0*/  @P6 STG.E.U8 desc[UR22][R28.64], R0 ;  /* 0x000000001c006986 */ /* 0x0101e8000c101116 */
        /* <DEDUP_REMOVED lines=25> */
[----:B------:R-:W4:Y:S01]  /*100a80*/  LDL.LU.64 R12, [R1+0x2f58] ;  /* 0x002f5800010c7983 */ /* 0x000f220000300a00 */
[----:B------:R-:W-:Y:S02]  /*100a90*/  LOP3.LUT R7, R7, 0xfffffeff, RZ, 0xc0, !PT ;  /* 0xfffffeff07077812 */ /* 0x000fe400078ec0ff */
[C---:B------:R-:W-:Y:S01]  /*100aa0*/  LOP3.LUT P5, RZ, R24.reuse, 0x4, RZ, 0xc0, !PT ;  /* 0x0000000418ff7812 */ /* 0x040fe200078ac0ff */
[----:B------:R-:W4:Y:S01]  /*100ab0*/  LDL.LU.64 R22, [R1+0x2f50] ;  /* 0x002f500001167983 */ /* 0x000f220000300a00 */
[C---:B------:R-:W-:Y:S02]  /*100ac0*/  LOP3.LUT P4, RZ, R24.reuse, 0x8, RZ, 0xc0, !PT ;  /* 0x0000000818ff7812 */ /* 0x040fe4000788c0ff */
[----:B------:R-:W-:Y:S01]  /*100ad0*/  PRMT R0, R27, 0x7770, RZ ;  /* 0x000077701b007816 */ /* 0x000fe200000000ff */
[----:B------:R-:W4:Y:S04]  /*100ae0*/  LDL.LU.64 R4, [R1+0x2f88] ;  /* 0x002f880001047983 */ /* 0x000f280000300a00 */
[----:B------:R-:W-:Y:S01]  /*100af0*/  @P3 LOP3.LUT R7, R7, 0x100, RZ, 0xfc, !PT ;  /* 0x0000010007073812 */ /* 0x000fe200078efcff */
[----:B------:R-:W4:Y:S01]  /*100b00*/  LDL.LU.64 R14, [R1+0x2f80] ;  /* 0x002f8000010e7983 */ /* 0x000f220000300a00 */
[----:B------:R-:W-:-:S02]  /*100b10*/  LOP3.LUT P3, RZ, R24, 0x20, RZ, 0xc0, !PT ;  /* 0x0000002018ff7812 */ /* 0x000fc4000786c0ff */
[----:B------:R-:W-:Y:S01]  /*100b20*/  LOP3.LUT R7, R7, 0xfffffdff, RZ, 0xc0, !PT ;  /* 0xfffffdff07077812 */ /* 0x000fe200078ec0ff */
[----:B------:R0:W-:Y:S04]  /*100b30*/  @P5 STG.E.U8 desc[UR22][R16.64], R0 ;  /* 0x0000000010005986 */ /* 0x0001e8000c101116 */
[----:B------:R-:W4:Y:S06]  /*100b40*/  LDL.LU.64 R20, [R1+0x2f78] ;  /* 0x002f780001147983 */ /* 0x000f2c0000300a00 */
        /* <DEDUP_REMOVED lines=8> */
[----:B------:R-:W-:Y:S02]  /*100bd0*/  LOP3.LUT P3, RZ, R7, 0x200, RZ, 0xc0, !PT ;  /* 0x0000020007ff7812 */ /* 0x000fe4000786c0ff */
        /* <DEDUP_REMOVED lines=8> */
[----:B------:R-:W2:Y:S01]  /*100c60*/  LDL.LU R27, [R1+0x55c] ;  /* 0x00055c00011b7983 */ /* 0x000ea20000300800 */
[----:B0-----:R-:W-:-:S03]  /*100c70*/  PRMT R0, R25, 0x7771, RZ ;  /* 0x0000777119007816 */ /* 0x001fc600000000ff */
[----:B------:R-:W2:Y:S06]  /*100c80*/  LDL.LU.64 R28, [R1+0x2f90] ;  /* 0x002f9000011c7983 */ /* 0x000eac0000300a00 */
[----:B---3--:R0:W-:Y:S04]  /*100c90*/  @P3 STG.E.U8 desc[UR22][R2.64], R0 ;  /* 0x0000000002003986 */ /* 0x0081e8000c101116 */
[----:B0-----:R-:W3:Y:S01]  /*100ca0*/  LDL.LU.64 R2, [R1+0x5a40] ;  /* 0x005a400001027983 */ /* 0x001ee20000300a00 */
[----:B------:R-:W-:-:S02]  /*100cb0*/  LOP3.LUT P3, RZ, R7, 0x40, RZ, 0xc0, !PT ;  /* 0x0000004007ff7812 */ /* 0x000fc4000786c0ff */
[----:B------:R-:W-:-:S11]  /*100cc0*/  PRMT R0, R25, 0x7772, RZ ;  /* 0x0000777219007816 */ /* 0x000fd600000000ff */
[----:B---3--:R0:W-:Y:S04]  /*100cd0*/  @P3 STG.E.U8 desc[UR22][R2.64], R0 ;  /* 0x0000000002003986 */ /* 0x0081e8000c101116 */
[----:B0-----:R-:W3:Y:S01]  /*100ce0*/  LDL.LU R2, [R1+0x5a3c] ;  /* 0x005a3c0001027983 */ /* 0x001ee20000300800 */
[----:B------:R-:W-:-:S03]  /*100cf0*/  PRMT R0, R25, 0x7773, RZ ;  /* 0x0000777319007816 */ /* 0x000fc600000000ff */
[----:B------:R-:W2:Y:S01]  /*100d00*/  LDL.LU R25, [R1+0x5a38] ;  /* 0x005a380001197983 */ /* 0x000ea20000300800 */
[----:B------:R-:W-:-:S13]  /*100d10*/  LOP3.LUT P3, RZ, R7, 0x20, RZ, 0xc0, !PT ;  /* 0x0000002007ff7812 */ /* 0x000fda000786c0ff */
[----:B----4-:R0:W-:Y:S01]  /*100d20*/  @P3 STG.E.U8 desc[UR22][R12.64], R0 ;  /* 0x000000000c003986 */ /* 0x0101e2000c101116 */
[----:B------:R-:W-:Y:S02]  /*100d30*/  LOP3.LUT P3, RZ, R7, 0x10, RZ, 0xc0, !PT ;  /* 0x0000001007ff7812 */ /* 0x000fe4000786c0ff */
[C---:B------:R-:W-:Y:S02]  /*100d40*/  LOP3.LUT P2, RZ, R24.reuse, 0x2000, RZ, 0xc0, !PT ;  /* 0x0000200018ff7812 */ /* 0x040fe4000784c0ff */
[C---:B------:R-:W-:Y:S02]  /*100d50*/  LOP3.LUT P1, RZ, R24.reuse, 0x4000, RZ, 0xc0, !PT ;  /* 0x0000400018ff7812 */ /* 0x040fe4000782c0ff */
[C---:B------:R-:W-:Y:S02]  /*100d60*/  LOP3.LUT P0, RZ, R24.reuse, 0x8000, RZ, 0xc0, !PT ;  /* 0x0000800018ff7812 */ /* 0x040fe4000780c0ff */
[C---:B------:R-:W-:Y:S02]  /*100d70*/  LOP3.LUT P6, RZ, R24.reuse, 0x10000, RZ, 0xc0, !PT ;  /* 0x0001000018ff7812 */ /* 0x040fe400078cc0ff */
[C---:B------:R-:W-:Y:S01]  /*100d80*/  LOP3.LUT P5, RZ, R24.reuse, 0x20000, RZ, 0xc0, !PT ;  /* 0x0002000018ff7812 */ /* 0x040fe200078ac0ff */
[----:B0-----:R-:W4:Y:S01]  /*100d90*/  LDL.LU R12, [R1+0x5a34] ;  /* 0x005a3400010c7983 */ /* 0x001f220000300800 */
[----:B------:R-:W-:-:S02]  /*100da0*/  LOP3.LUT P4, RZ, R24, 0x40000, RZ, 0xc0, !PT ;  /* 0x0004000018ff7812 */ /* 0x000fc4000788c0ff */
[----:B---3--:R-:W-:-:S05]  /*100db0*/  PRMT R0, R2, 0x7770, RZ ;  /* 0x0000777002007816 */ /* 0x008fca00000000ff */
        /* <DEDUP_REMOVED lines=22> */
[C---:B------:R-:W-:Y:S02]  /*100f20*/  LOP3.LUT P0, RZ, R24.reuse, 0x80000, RZ, 0xc0, !PT ;  /* 0x0008000018ff7812 */ /* 0x040fe4000780c0ff */
[----:B------:R-:W-:Y:S01]  /*100f30*/  LOP3.LUT P6, RZ, R24, 0x100000, RZ, 0xc0, !PT ;  /* 0x0010000018ff7812 */ /* 0x000fe200078cc0ff */
[----:B------:R-:W2:Y:S01]  /*100f40*/  LDL.LU.64 R16, [R1+0x2fb8] ;  /* 0x002fb80001107983 */ /* 0x000ea20000300a00 */
[----:B------:R-:W-:-:S03]  /*100f50*/  PRMT R0, R27, 0x7771, RZ ;  /* 0x000077711b007816 */ /* 0x000fc600000000ff */
[----:B------:R-:W2:Y:S04]  /*100f60*/  LDL.LU.64 R10, [R1+0x2fb0] ;  /* 0x002fb000010a7983 */ /* 0x000ea80000300a00 */
[----:B------:R-:W2:Y:S04]  /*100f70*/  LDL.LU.64 R8, [R1+0x2fa8] ;  /* 0x002fa80001087983 */ /* 0x000ea80000300a00 */
[----:B------:R-:W2:Y:S04]  /*100f80*/  LDL.LU R13, [R1+0x54c] ;  /* 0x00054c00010d7983 */ /* 0x000ea80000300800 */
[----:B---3--:R0:W-:Y:S02]  /*100f90*/  @P0 STG.E.U8 desc[UR22][R18.64], R0 ;  /* 0x0000000012000986 */ /* 0x0081e4000c101116 */
[----:B0-----:R-:W-:-:S02]  /*100fa0*/  PRMT R0, R27, 0x7772, RZ ;  /* 0x000077721b007816 */ /* 0x001fc400000000ff */
[----:B------:R-:W3:Y:S04]  /*100fb0*/  LDL.LU.64 R18, [R1+0x2fe0] ;  /* 0x002fe00001127983 */ /* 0x000ee80000300a00 */
[----:B------:R-:W3:Y:S04]  /*100fc0*/  LDL.LU R3, [R1+0x530] ;  /* 0x0005300001037983 */ /* 0x000ee80000300800 */
[----:B----4-:R0:W-:Y:S04]  /*100fd0*/  @P6 STG.E.U8 desc[UR22][R28.64], R0 ;  /* 0x000000001c006986 */ /* 0x0101e8000c101116 */
[----:B0-----:R-:W4:Y:S04]  /*100fe0*/  LDL.LU.64 R28, [R1+0x2fd8] ;  /* 0x002fd800011c7983 */ /* 0x001f280000300a00 */
        /* <DEDUP_REMOVED lines=23> */
[C---:B------:R-:W-:Y:S01]  /*101160*/  LOP3.LUT P3, RZ, R24.reuse, 0x2000000, RZ, 0xc0, !PT ;  /* 0x0200000018ff7812 */ /* 0x040fe2000786c0ff */
[----:B------:R-:W2:Y:S01]  /*101170*/  LDL.LU R2, [R1+0x520] ;  /* 0x0005200001027983 */ /* 0x000ea20000300800 */
[----:B------:R-:W-:Y:S02]  /*101180*/  LOP3.LUT R7, R7, 0xfffffffe, RZ, 0xc0, !PT ;  /* 0xfffffffe07077812 */ /* 0x000fe400078ec0ff */
[C---:B------:R-:W-:Y:S01]  /*101190*/  LOP3.LUT P5, RZ, R24.reuse, 0x200000, RZ, 0xc0, !PT ;  /* 0x0020000018ff7812 */ /* 0x040fe200078ac0ff */
[----:B------:R-:W2:Y:S01]  /*1011a0*/  LDL.LU.64 R4, [R1+0x2ff0] ;  /* 0x002ff00001047983 */ /* 0x000ea20000300a00 */
[C---:B------:R-:W-:Y:S02]  /*1011b0*/  LOP3.LUT P4, RZ, R24.reuse, 0x400000, RZ, 0xc0, !PT ;  /* 0x0040000018ff7812 */ /* 0x040fe4000788c0ff */
[----:B------:R-:W-:Y:S01]  /*1011c0*/  PRMT R0, R27, 0x7773, RZ ;  /* 0x000077731b007816 */ /* 0x000fe200000000ff */
[----:B------:R-:W2:Y:S04]  /*1011d0*/  LDL.LU.64 R14, [R1+0x2fe8] ;  /* 0x002fe800010e7983 */ /* 0x000ea80000300a00 */
[----:B------:R-:W-:Y:S01]  /*1011e0*/  @P3 LOP3.LUT R7, R7, 0x1, RZ, 0xfc, !PT ;  /* 0x0000000107073812 */ /* 0x000fe200078efcff */
[----:B------:R-:W2:Y:S01]  /*1011f0*/  LDL.LU R27, [R1+0x510] ;  /* 0x00051000011b7983 */ /* 0x000ea20000300800 */
        /* <DEDUP_REMOVED lines=12> */
[----:B------:R-:W-:Y:S02]  /*1012c0*/  LOP3.LUT P3, RZ, R7, 0x2, RZ, 0xc0, !PT ;  /* 0x0000000207ff7812 */ /* 0x000fe4000786c0ff */
[----:B0-----:R-:W-:Y:S01]  /*1012d0*/  PRMT R0, R13, 0x7772, RZ ;  /* 0x000077720d007816 */ /* 0x001fe200000000ff */
[----:B------:R-:W2:Y:S10]  /*1012e0*/  LDL.LU.64 R8, [R1+0x3048] ;  /* 0x0030480001087983 */ /* 0x000eb40000300a00 */
[----:B---3--:R0:W-:Y:S01]  /*1012f0*/  @P3 STG.E.U8 desc[UR22][R18.64], R0 ;  /* 0x0000000012003986 */ /* 0x0081e2000c101116 */
[----:B------:R-:W-:-:S02]  /*101300*/  LOP3.LUT P3, RZ, R7, 0x1, RZ, 0xc0, !PT ;  /* 0x0000000107ff7812 */ /* 0x000fc4000786c0ff */
[----:B0-----:R-:W-:Y:S01]  /*101310*/  PRMT R0, R13, 0x7773, RZ ;  /* 0x000077730d007816 */ /* 0x001fe200000000ff */
[----:B------:R-:W3:Y:S10]  /*101320*/  LDL.LU.64 R18, [R1+0x3040] ;  /* 0x0030400001127983 */ /* 0x000ef40000300a00 */
[----:B----4-:R0:W-:Y:S01]  /*101330*/  @P3 STG.E.U8 desc[UR22][R28.64], R0 ;  /* 0x000000001c003986 */ /* 0x0101e2000c101116 */
[----:B------:R-:W-:-:S03]  /*101340*/  LOP3.LUT P3, RZ, R12, 0x80000000, RZ, 0xc0, !PT ;  /* 0x800000000cff7812 */ /* 0x000fc6000786c0ff */
[----:B------:R-:W4:Y:S01]  /*101350*/  LDL.LU.64 R6, [R1+0x3000] ;  /* 0x0030000001067983 */ /* 0x000f220000300a00 */
        /* <DEDUP_REMOVED lines=9> */
[----:B------:R-:W-:-:S11]  /*1013f0*/  PRMT R0, R3, 0x7772, RZ ;  /* 0x0000777203007816 */ /* 0x000fd600000000ff */
[----:B----4-:R0:W-:Y:S01]  /*101400*/  @P3 STG.E.U8 desc[UR22][R6.64], R0 ;  /* 0x0000000006003986 */ /* 0x0101e2000c101116 */
[----:B------:R-:W-:Y:S02]  /*101410*/  LOP3.LUT P3, RZ, R12, 0x10000000, RZ, 0xc0, !PT ;  /* 0x100000000cff7812 */ /* 0x000fe4000786c0ff */
[----:B0-----:R-:W-:Y:S02]  /*101420*/  PRMT R0, R3, 0x7773, RZ ;  /* 0x0000777303007816 */ /* 0x001fe400000000ff */
[C---:B------:R-:W-:Y:S02]  /*101430*/  LOP3.LUT P2, RZ, R25.reuse, 0x1, RZ, 0xc0, !PT ;  /* 0x0000000119ff7812 */ /* 0x040fe4000784c0ff */
[C---:B------:R-:W-:Y:S02]  /*101440*/  LOP3.LUT P1, RZ, R25.reuse, 0x2, RZ, 0xc0, !PT ;  /* 0x0000000219ff7812 */ /* 0x040fe4000782c0ff */
[C---:B------:R-:W-:Y:S02]  /*101450*/  LOP3.LUT P0, RZ, R25.reuse, 0x4, RZ, 0xc0, !PT ;  /* 0x0000000419ff7812 */ /* 0x040fe4000780c0ff */
[----:B------:R-:W-:-:S02]  /*101460*/  LOP3.LUT P6, RZ, R25, 0x8, RZ, 0xc0, !PT ;  /* 0x0000000819ff7812 */ /* 0x000fc400078cc0ff */
        /* <DEDUP_REMOVED lines=18> */
[----:B---3--:R0:W-:Y:S02]  /*101590*/  @P5 STG.E.U8 desc[UR22][R18.64], R0 ;  /* 0x0000000012005986 */ /* 0x0081e4000c101116 */
        /* <DEDUP_REMOVED lines=9> */
[----:B------:R-:W4:Y:S04]  /*101630*/  LDL.LU R13, [R1+0x534] ;  /* 0x00053400010d7983 */ /* 0x000f280000300800 */
[----:B------:R-:W4:Y:S01]  /*101640*/  LDL.LU.64 R18, [R1+0x3088] ;  /* 0x0030880001127983 */ /* 0x000f220000300a00 */
[----:B--2---:R-:W-:-:S05]  /*101650*/  PRMT R0, R27, 0x7770, RZ ;  /* 0x000077701b007816 */ /* 0x004fca00000000ff */
[----:B------:R0:W-:Y:S04]  /*101660*/  @P0 STG.E.U8 desc[UR22][R28.64], R0 ;  /* 0x000000001c000986 */ /* 0x0001e8000c101116 */
[----:B0-----:R-:W2:Y:S04]  /*101670*/  LDL.LU.64 R28, [R1+0x3080] ;  /* 0x00308000011c7983 */ /* 0x001ea80000300a00 */
[----:B------:R-:W3:Y:S01]  /*101680*/  LDL.LU R4, [R1+0x524] ;  /* 0x0005240001047983 */ /* 0x000ee20000300800 */
        /* <DEDUP_REMOVED lines=16> */
[----:B---3--:R0:W-:Y:S04]  /*101790*/  STL [R1+0x5a18], R4 ;  /* 0x005a180401007387 */ /* 0x0081e80000100800 */
[----:B0-----:R-:W3:Y:S04]  /*1017a0*/  LDL.LU.64 R4, [R1+0x3078] ;  /* 0x0030780001047983 */ /* 0x001ee80000300a00 */
[----:B------:R-:W3:Y:S01]  /*1017b0*/  LDL.LU.64 R6, [R1+0x3068] ;  /* 0x0030680001067983 */ /* 0x000ee20000300a00 */
[----:B------:R-:W-:-:S04]  /*1017c0*/  LOP3.LUT R12, R12, 0xff7fffff, RZ, 0xc0, !PT ;  /* 0xff7fffff0c0c7812 */ /* 0x000fc800078ec0ff */
[----:B------:R-:W-:Y:S02]  /*1017d0*/  @P3 LOP3.LUT R12, R12, 0x800000, RZ, 0xfc, !PT ;  /* 0x008000000c0c3812 */ /* 0x000fe400078efcff */
[C---:B------:R-:W-:Y:S02]  /*1017e0*/  LOP3.LUT P3, RZ, R25.reuse, 0x1000, RZ, 0xc0, !PT ;  /* 0x0000100019ff7812 */ /* 0x040fe4000786c0ff */
        /* <DEDUP_REMOVED lines=10> */
[----:B------:R-:W-:Y:S02]  /*101890*/  @P3 LOP3.LUT R12, R12, 0x2000000, RZ, 0xfc, !PT ;  /* 0x020000000c0c3812 */ /* 0x000fe400078efcff */
[----:B------:R-:W-:Y:S01]  /*1018a0*/  LOP3.LUT P3, RZ, R25, 0x400, RZ, 0xc0, !PT ;  /* 0x0000040019ff7812 */ /* 0x000fe2000786c0ff */
[----:B----4-:R0:W-:Y:S02]  /*1018b0*/  @P5 STG.E.U8 desc[UR22][R16.64], R0 ;  /* 0x0000000010005986 */ /* 0x0101e4000c101116 */
[----:B0-----:R-:W-:-:S05]  /*1018c0*/  PRMT R0, R27, 0x7773, RZ ;  /* 0x000077731b007816 */ /* 0x001fca00000000ff */
[----:B------:R0:W-:Y:S02]  /*1018d0*/  @P4 STG.E.U8 desc[UR22][R10.64], R0 ;  /* 0x000000000a004986 */ /* 0x0001e4000c101116 */
[----:B0-----:R-:W-:-:S05]  /*1018e0*/  PRMT R0, R13, 0x7770, RZ ;  /* 0x000077700d007816 */ /* 0x001fca00000000ff */
[----:B------:R0:W-:Y:S01]  /*1018f0*/  @P3 STG.E.U8 desc[UR22][R8.64], R0 ;  /* 0x0000000008003986 */ /* 0x0001e2000c101116 */
[----:B------:R-:W-:Y:S02]  /*101900*/  LOP3.LUT P3, RZ, R12, 0x2000000, RZ, 0xc0, !PT ;  /* 0x020000000cff7812 */ /* 0x000fe4000786c0ff */
[----:B0-----:R-:W-:-:S11]  /*101910*/  PRMT R0, R13, 0x7771, RZ ;  /* 0x000077710d007816 */ /* 0x001fd600000000ff */
[----:B------:R0:W-:Y:S01]  /*101920*/  @P3 STG.E.U8 desc[UR22][R18.64], R0 ;  /* 0x0000000012003986 */ /* 0x0001e2000c101116 */
[----:B------:R-:W-:Y:S02]  /*101930*/  LOP3.LUT P3, RZ, R12, 0x1000000, RZ, 0xc0, !PT ;  /* 0x010000000cff7812 */ /* 0x000fe4000786c0ff */
[----:B0-----:R-:W-:-:S11]  /*101940*/  PRMT R0, R13, 0x7772, RZ ;  /* 0x000077720d007816 */ /* 0x001fd600000000ff */
[----:B--2---:R0:W-:Y:S01]  /*101950*/  @P3 STG.E.U8 desc[UR22][R28.64], R0 ;  /* 0x000000001c003986 */ /* 0x0041e2000c101116 */
[C---:B------:R-:W-:Y:S02]  /*101960*/  LOP3.LUT P3, RZ, R12.reuse, 0x800000, RZ, 0xc0, !PT ;  /* 0x008000000cff7812 */ /* 0x040fe4000786c0ff */
[----:B0-----:R-:W-:Y:S01]  /*101970*/  PRMT R0, R13, 0x7773, RZ ;  /* 0x000077730d007816 */ /* 0x001fe200000000ff */
[----:B---3--:R0:W-:Y:S04]  /*101980*/  STL.64 [R1+0x5a10], R6 ;  /* 0x005a100601007387 */ /* 0x0081e80000100a00 */
[----:B0-----:R-:W2:Y:S04]  /*101990*/  LDL.LU.64 R6, [R1+0x3070] ;  /* 0x0030700001067983 */ /* 0x001ea80000300a00 */
[----:B------:R-:W3:Y:S04]  /*1019a0*/  LDL.LU.64 R22, [R1+0x30a0] ;  /* 0x0030a00001167983 */ /* 0x000ee80000300a00 */
[----:B------:R-:W4:Y:S04]  /*1019b0*/  LDL.LU.64 R14, [R1+0x3098] ;  /* 0x00309800010e7983 */ /* 0x000f280000300a00 */
        /* <DEDUP_REMOVED lines=9> */
[----:B0-----:R-:W2:Y:S01]  /*101a50*/  LDL.LU R4, [R1+0x5a18] ;  /* 0x005a180001047983 */ /* 0x001ea20000300800 */
[----:B------:R-:W-:-:S02]  /*101a60*/  LOP3.LUT P3, RZ, R12, 0x400000, RZ, 0xc0, !PT ;  /* 0x004000000cff7812 */ /* 0x000fc4000786c0ff */
        /* <DEDUP_REMOVED lines=28> */
[----:B0-----:R-:W-:-:S05]  /*101c30*/  PRMT R0, R27, 0x7770, RZ ;  /* 0x000077701b007816 */ /* 0x001fca00000000ff */
[----:B------:R0:W-:Y:S02]  /*101c40*/  @P6 STG.E.U8 desc[UR22][R8.64], R0 ;  /* 0x0000000008006986 */ /* 0x0001e4000c101116 */
[----:B0-----:R-:W-:-:S05]  /*101c50*/  PRMT R0, R27, 0x7771, RZ ;  /* 0x000077711b007816 */ /* 0x001fca00000000ff */
[----:B------:R0:W-:Y:S02]  /*101c60*/  @P5 STG.E.U8 desc[UR22][R18.64], R0 ;  /* 0x0000000012005986 */ /* 0x0001e4000c101116 */
[----:B0-----:R-:W-:Y:S02]  /*101c70*/  PRMT R0, R27, 0x7772, RZ ;  /* 0x000077721b007816 */ /* 0x001fe400000000ff */
[----:B------:R-:W3:Y:S04]  /*101c80*/  LDL.LU.64 R18, [R1+0x30d8] ;  /* 0x0030d80001127983 */ /* 0x000ee80000300a00 */
[----:B------:R0:W-:Y:S04]  /*101c90*/  @P4 STG.E.U8 desc[UR22][R28.64], R0 ;  /* 0x000000001c004986 */ /* 0x0001e8000c101116 */
[----:B0-----:R-:W4:Y:S04]  /*101ca0*/  LDL.LU.64 R28, [R1+0x30d0] ;  /* 0x0030d000011c7983 */ /* 0x001f280000300a00 */
[----:B------:R-:W4:Y:S04]  /*101cb0*/  LDL.LU.64 R2, [R1+0x3108] ;  /* 0x0031080001027983 */ /* 0x000f280000300a00 */
[----:B------:R-:W4:Y:S04]  /*101cc0*/  LDL.LU.64 R20, [R1+0x3100] ;  /* 0x0031000001147983 */ /* 0x000f280000300a00 */
[----:B------:R-:W4:Y:S01]  /*101cd0*/  LDL.LU R17, [R1+0x538] ;  /* 0x0005380001117983 */ /* 0x000f220000300800 */
[----:B------:R-:W-:-:S02]  /*101ce0*/  LOP3.LUT R12, R12, 0xfffffbff, RZ, 0xc0, !PT ;  /* 0xfffffbff0c0c7812 */ /* 0x000fc400078ec0ff */
[C---:B------:R-:W-:Y:S01]  /*101cf0*/  LOP3.LUT P0, RZ, R25.reuse, 0x2000000, RZ, 0xc0, !PT ;  /* 0x0200000019ff7812 */ /* 0x040fe2000780c0ff */
[----:B------:R-:W4:Y:S01]  /*101d00*/  LDL.LU.64 R10, [R1+0x30f8] ;  /* 0x0030f800010a7983 */ /* 0x000f220000300a00 */
[----:B------:R-:W-:Y:S02]  /*101d10*/  LOP3.LUT P6, RZ, R25, 0x4000000, RZ, 0xc0, !PT ;  /* 0x0400000019ff7812 */ /* 0x000fe400078cc0ff */
[----:B------:R-:W-:Y:S01]  /*101d20*/  PRMT R0, R27, 0x7773, RZ ;  /* 0x000077731b007816 */ /* 0x000fe200000000ff */
[----:B------:R-:W4:Y:S01]  /*101d30*/  LDL.LU R13, [R1+0x528] ;  /* 0x00052800010d7983 */ /* 0x000f220000300800 */
[----:B------:R-:W-:-:S03]  /*101d40*/  LOP3.LUT P5, RZ, R25, 0x8000000, RZ, 0xc0, !PT ;  /* 0x0800000019ff7812 */ /* 0x000fc600078ac0ff */
[----:B------:R-:W-:Y:S01]  /*101d50*/  STL [R1+0x5680], R25 ;  /* 0x0056801901007387 */ /* 0x000fe20000100800 */
[----:B------:R-:W-:-:S03]  /*101d60*/  LOP3.LUT P4, RZ, R25, 0x10000000, RZ, 0xc0, !PT ;  /* 0x1000000019ff7812 */ /* 0x000fc6000788c0ff */
[----:B------:R-:W-:Y:S04]  /*101d70*/  STL [R1+0x5750], R24 ;  /* 0x0057501801007387 */ /* 0x000fe80000100800 */
[----:B------:R-:W4:Y:S01]  /*101d80*/  LDL.LU.64 R8, [R1+0x30f0] ;  /* 0x0030f00001087983 */ /* 0x000f220000300a00 */
        /* <DEDUP_REMOVED lines=19> */
[----:B---3--:R4:W-:Y:S10]  /*101ec0*/  @P0 STG.E.U8 desc[UR22][R18.64], R0 ;  /* 0x0000000012000986 */ /* 0x0089f4000c101116 */
[----:B------:R-:W-:-:S02]  /*101ed0*/  @P3 LOP3.LUT R12, R12, 0x10000, RZ, 0xfc, !PT ;  /* 0x000100000c0c3812 */ /* 0x000fc400078efcff */
[----:B------:R-:W-:Y:S02]  /*101ee0*/  LOP3.LUT P3, RZ, R25, 0x40000000, RZ, 0xc0, !PT ;  /* 0x4000000019ff7812 */ /* 0x000fe4000786c0ff */
[----:B----4-:R-:W-:Y:S02]  /*101ef0*/  PRMT R0, R17, 0x7770, RZ ;  /* 0x0000777011007816 */ /* 0x010fe400000000ff */
[----:B------:R-:W-:-:S03]  /*101f00*/  LOP3.LUT R12, R12, 0xfffdffff, RZ, 0xc0, !PT ;  /* 0xfffdffff0c0c7812 */ /* 0x000fc600078ec0ff */
[----:B------:R0:W-:Y:S06]  /*101f10*/  @P6 STG.E.U8 desc[UR22][R28.64], R0 ;  /* 0x000000001c006986 */ /* 0x0001ec000c101116 */
[----:B------:R-:W-:Y:S02]  /*101f20*/  @P3 LOP3.LUT R12, R12, 0x20000, RZ, 0xfc, !PT ;  /* 0x000200000c0c3812 */ /* 0x000fe400078efcff */
[----:B------:R-:W-:Y:S01]  /*101f30*/  LOP3.LUT P3, RZ, R25, 0x20000000, RZ, 0xc0, !PT ;  /* 0x2000000019ff7812 */ /* 0x000fe2000786c0ff */
[----:B0-----:R-:W2:Y:S04]  /*101f40*/  LDL.LU.64 R28, [R1+0x30e8] ;  /* 0x0030e800011c7983 */ /* 0x001ea80000300a00 */
[----:B------:R-:W3:Y:S01]  /*101f50*/  LDL.LU.64 R24, [R1+0x3118] ;  /* 0x0031180001187983 */ /* 0x000ee20000300a00 */
        /* <DEDUP_REMOVED lines=10> */
[----:B------:R-:W4:Y:S04]  /*102000*/  LDL.LU R19, [R1+0x518] ;  /* 0x0005180001137983 */ /* 0x000f280000300800 */
[----:B------:R-:W4:Y:S04]  /*102010*/  LDL.LU.64 R6, [R1+0x3110] ;  /* 0x0031100001067983 */ /* 0x000f280000300a00 */
        /* <DEDUP_REMOVED lines=13> */
[----:B------:R-:W2:Y:S04]  /*1020f0*/  LDL.LU R18, [R1+0x53c] ;  /* 0x00053c0001127983 */ /* 0x000ea80000300800 */
[----:B------:R-:W2:Y:S04]  /*102100*/  LDL.LU.64 R10, [R1+0x3158] ;  /* 0x00315800010a7983 */ /* 0x000ea80000300a00 */
[----:B------:R-:W2:Y:S04]  /*102110*/  LDL.LU.64 R8, [R1+0x3150] ;  /* 0x0031500001087983 */ /* 0x000ea80000300a00 */
[----:B------:R-:W2:Y:S04]  /*102120*/  LDL.LU.64 R28, [R1+0x3188] ;  /* 0x00318800011c7983 */ /* 0x000ea80000300a00 */
[----:B---3--:R0:W-:Y:S04]  /*102130*/  @P3 STG.E.U8 desc[UR22][R24.64], R0 ;  /* 0x0000000018003986 */ /* 0x0081e8000c101116 */
[----:B0-----:R-:W3:Y:S01]  /*102140*/  LDL.LU.64 R24, [R1+0x5a00] ;  /* 0x005a000001187983 */ /* 0x001ee20000300a00 */
[----:B------:R-:W-:-:S02]  /*102150*/  LOP3.LUT P3, RZ, R12, 0x4000, RZ, 0xc0, !PT ;  /* 0x000040000cff7812 */ /* 0x000fc4000786c0ff */
[----:B------:R-:W-:Y:S02]  /*102160*/  PRMT R0, R13, 0x7773, RZ ;  /* 0x000077730d007816 */ /* 0x000fe400000000ff */
[C---:B------:R-:W-:Y:S01]  /*102170*/  LOP3.LUT P2, RZ, R26.reuse, 0x40, RZ, 0xc0, !PT ;  /* 0x000000401aff7812 */ /* 0x040fe2000784c0ff */
[----:B------:R-:W2:Y:S01]  /*102180*/  LDL.LU R13, [R1+0x59f8] ;  /* 0x0059f800010d7983 */ /* 0x000ea20000300800 */
[C---:B------:R-:W-:Y:S02]  /*102190*/  LOP3.LUT P1, RZ, R26.reuse, 0x80, RZ, 0xc0, !PT ;  /* 0x000000801aff7812 */ /* 0x040fe4000782c0ff */
[C---:B------:R-:W-:Y:S02]  /*1021a0*/  LOP3.LUT P0, RZ, R26.reuse, 0x100, RZ, 0xc0, !PT ;  /* 0x000001001aff7812 */ /* 0x040fe4000780c0ff */
[C---:B------:R-:W-:Y:S02]  /*1021b0*/  LOP3.LUT P6, RZ, R26.reuse, 0x200, RZ, 0xc0, !PT ;  /* 0x000002001aff7812 */ /* 0x040fe400078cc0ff */
[----:B------:R-:W-:-:S02]  /*1021c0*/  LOP3.LUT P5, RZ, R26, 0x400, RZ, 0xc0, !PT ;  /* 0x000004001aff7812 */ /* 0x000fc400078ac0ff */
[----:B------:R-:W-:Y:S01]  /*1021d0*/  LOP3.LUT P4, RZ, R26, 0x800, RZ, 0xc0, !PT ;  /* 0x000008001aff7812 */ /* 0x000fe2000788c0ff */
[----:B---3--:R4:W-:Y:S01]  /*1021e0*/  @P3 STG.E.U8 desc[UR22][R24.64], R0 ;  /* 0x0000000018003986 */ /* 0x0089e2000c101116 */
        /* <DEDUP_REMOVED lines=13> */
[----:B--2---:R0:W-:Y:S02]  /*1022c0*/  @P2 STG.E.U8 desc[UR22][R2.64], R0 ;  /* 0x0000000002002986 */ /* 0x0041e4000c101116 */
        /* <DEDUP_REMOVED lines=22> */
[----:B0-----:R-:W-:-:S02]  /*102430*/  PRMT R0, R18, 0x7773, RZ ;  /* 0x0000777312007816 */ /* 0x001fc400000000ff */
[----:B------:R-:W2:Y:S04]  /*102440*/  LDL.LU.64 R18, [R1+0x3190] ;  /* 0x0031900001127983 */ /* 0x000ea80000300a00 */
[----:B---3--:R0:W-:Y:S04]  /*102450*/  @P6 STG.E.U8 desc[UR22][R28.64], R0 ;  /* 0x000000001c006986 */ /* 0x0081e8000c101116 */
        /* <DEDUP_REMOVED lines=22> */
[----:B------:R-:W3:Y:S01]  /*1025c0*/  LDL.LU R3, [R1+0x50c] ;  /* 0x00050c0001037983 */ /* 0x000ee20000300800 */
[----:B------:R-:W-:Y:S02]  /*1025d0*/  LOP3.LUT R12, R12, 0xfffffeff, RZ, 0xc0, !PT ;  /* 0xfffffeff0c0c7812 */ /* 0x000fe400078ec0ff */
[C---:B------:R-:W-:Y:S01]  /*1025e0*/  LOP3.LUT P5, RZ, R26.reuse, 0x4000, RZ, 0xc0, !PT ;  /* 0x000040001aff7812 */ /* 0x040fe200078ac0ff */
[----:B------:R-:W3:Y:S01]  /*1025f0*/  LDL.LU.64 R24, [R1+0x31b8] ;  /* 0x0031b80001187983 */ /* 0x000ee20000300a00 */
[----:B------:R-:W-:Y:S02]  /*102600*/  LOP3.LUT P4, RZ, R26, 0x8000, RZ, 0xc0, !PT ;  /* 0x000080001aff7812 */ /* 0x000fe4000788c0ff */
[----:B----4-:R-:W-:Y:S01]  /*102610*/  PRMT R0, R17, 0x7770, RZ ;  /* 0x0000777011007816 */ /* 0x010fe200000000ff */
        /* <DEDUP_REMOVED lines=12> */
[C---:B0-----:R-:W-:Y:S02]  /*1026e0*/  PRMT R0, R17.reuse, 0x7772, RZ ;  /* 0x0000777211007816 */ /* 0x041fe400000000ff */
[----:B------:R-:W4:Y:S04]  /*1026f0*/  LDL.LU.64 R20, [R1+0x31d0] ;  /* 0x0031d00001147983 */ /* 0x000f280000300a00 */
[----:B------:R0:W-:Y:S01]  /*102700*/  @P3 STG.E.U8 desc[UR22][R10.64], R0 ;  /* 0x000000000a003986 */ /* 0x0001e2000c101116 */
[----:B------:R-:W-:Y:S02]  /*102710*/  LOP3.LUT P3, RZ, R12, 0x200, RZ, 0xc0, !PT ;  /* 0x000002000cff7812 */ /* 0x000fe4000786c0ff */
[----:B0-----:R-:W-:-:S02]  /*102720*/  PRMT R0, R17, 0x7773, RZ ;  /* 0x0000777311007816 */ /* 0x001fc400000000ff */
[----:B------:R-:W4:Y:S09]  /*102730*/  LDL.LU.64 R16, [R1+0x3200] ;  /* 0x0032000001107983 */ /* 0x000f320000300a00 */
[----:B------:R0:W-:Y:S01]  /*102740*/  @P3 STG.E.U8 desc[UR22][R8.64], R0 ;  /* 0x0000000008003986 */ /* 0x0001e2000c101116 */
[----:B------:R-:W-:-:S03]  /*102750*/  LOP3.LUT P3, RZ, R12, 0x100, RZ, 0xc0, !PT ;  /* 0x000001000cff7812 */ /* 0x000fc6000786c0ff */
[----:B------:R-:W4:Y:S01]  /*102760*/  LDL.LU.64 R10, [R1+0x31f8] ;  /* 0x0031f800010a7983 */ /* 0x000f220000300a00 */
[----:B0-----:R-:W-:-:S03]  /*102770*/  PRMT R0, R27, 0x7770, RZ ;  /* 0x000077701b007816 */ /* 0x001fc600000000ff */
[----:B------:R-:W4:Y:S06]  /*102780*/  LDL.LU.64 R8, [R1+0x31f0] ;  /* 0x0031f00001087983 */ /* 0x000f2c0000300a00 */
        /* <DEDUP_REMOVED lines=8> */
[----:B------:R-:W-:Y:S02]  /*102810*/  PRMT R0, R27, 0x7772, RZ ;  /* 0x000077721b007816 */ /* 0x000fe400000000ff */
[----:B------:R-:W-:-:S09]  /*102820*/  LOP3.LUT P2, RZ, R26, 0x2000000, RZ, 0xc0, !PT ;  /* 0x020000001aff7812 */ /* 0x000fd2000784c0ff */
[----:B---3--:R0:W-:Y:S04]  /*102830*/  @P3 STG.E.U8 desc[UR22][R28.64], R0 ;  /* 0x000000001c003986 */ /* 0x0081e8000c101116 */
[----:B0-----:R-:W3:Y:S01]  /*102840*/  LDL.LU.64 R28, [R1+0x59e8] ;  /* 0x0059e800011c7983 */ /* 0x001ee20000300a00 */
[----:B------:R-:W-:-:S03]  /*102850*/  PRMT R0, R27, 0x7773, RZ ;  /* 0x000077731b007816 */ /* 0x000fc600000000ff */
[----:B------:R-:W2:Y:S01]  /*102860*/  LDL.LU R27, [R1+0x59e4] ;  /* 0x0059e400011b7983 */ /* 0x000ea20000300800 */
[----:B------:R-:W-:-:S13]  /*102870*/  LOP3.LUT P3, RZ, R12, 0x20, RZ, 0xc0, !PT ;  /* 0x000000200cff7812 */ /* 0x000fda000786c0ff */
[----:B------:R0:W-:Y:S01]  /*102880*/  @P3 STG.E.U8 desc[UR22][R24.64], R0 ;  /* 0x0000000018003986 */ /* 0x0001e2000c101116 */
[----:B------:R-:W-:Y:S02]  /*102890*/  LOP3.LUT P3, RZ, R12, 0x10, RZ, 0xc0, !PT ;  /* 0x000000100cff7812 */ /* 0x000fe4000786c0ff */
[----:B0-----:R-:W-:-:S11]  /*1028a0*/  PRMT R0, R3, 0x7770, RZ ;  /* 0x0000777003007816 */ /* 0x001fd600000000ff */
[----:B----4-:R0:W-:Y:S01]  /*1028b0*/  @P3 STG.E.U8 desc[UR22][R6.64], R0 ;  /* 0x0000000006003986 */ /* 0x0101e2000c101116 */
[----:B------:R-:W-:Y:S02]  /*1028c0*/  LOP3.LUT P3, RZ, R12, 0x8, RZ, 0xc0, !PT ;  /* 0x000000080cff7812 */ /* 0x000fe4000786c0ff */
[----:B0-----:R-:W-:-:S11]  /*1028d0*/  PRMT R0, R3, 0x7771, RZ ;  /* 0x0000777103007816 */ /* 0x001fd600000000ff */
[----:B------:R0:W-:Y:S01]  /*1028e0*/  @P3 STG.E.U8 desc[UR22][R22.64], R0 ;  /* 0x0000000016003986 */ /* 0x0001e2000c101116 */
[----:B------:R-:W-:Y:S02]  /*1028f0*/  LOP3.LUT P3, RZ, R12, 0x4, RZ, 0xc0, !PT ;  /* 0x000000040cff7812 */ /* 0x000fe4000786c0ff */
[----:B------:R-:W-:Y:S02]  /*102900*/  LOP3.LUT P1, RZ, R26, 0x4000000, RZ, 0xc0, !PT ;  /* 0x040000001aff7812 */ /* 0x000fe4000782c0ff */
[----:B0-----:R-:W-:-:S09]  /*102910*/  PRMT R0, R3, 0x7772, RZ ;  /* 0x0000777203007816 */ /* 0x001fd200000000ff */
        /* <DEDUP_REMOVED lines=17> */
[----:B------:R0:W-:Y:S04]  /*102a30*/  @P4 STG.E.U8 desc[UR22][R18.64], R0 ;  /* 0x0000000012004986 */ /* 0x0001e8000c101116 */
[----:B0-----:R-:W4:Y:S01]  /*102a40*/  LDL.LU.64 R18, [R1+0x3208] ;  /* 0x0032080001127983 */ /* 0x001f220000300a00 */
[----:B------:R-:W-:Y:S02]  /*102a50*/  LOP3.LUT P0, RZ, R26, 0x80000000, RZ, 0xc0, !PT ;  /* 0x800000001aff7812 */ /* 0x000fe4000780c0ff */
[----:B------:R-:W-:Y:S01]  /*102a60*/  PRMT R0, R2, 0x7771, RZ ;  /* 0x0000777102007816 */ /* 0x000fe200000000ff */
[----:B------:R-:W3:Y:S04]  /*102a70*/  LDL.LU.64 R14, [R1+0x3220] ;  /* 0x00322000010e7983 */ /* 0x000ee80000300a00 */
[----:B------:R-:W3:Y:S04]  /*102a80*/  LDL.LU.64 R20, [R1+0x3218] ;  /* 0x0032180001147983 */ /* 0x000ee80000300a00 */
[----:B------:R-:W3:Y:S04]  /*102a90*/  LDL.LU.64 R16, [R1+0x3210] ;  /* 0x0032100001107983 */ /* 0x000ee80000300a00 */
[----:B------:R-:W3:Y:S04]  /*102aa0*/  LDL.LU.64 R10, [R1+0x3248] ;  /* 0x00324800010a7983 */ /* 0x000ee80000300a00 */
        /* <DEDUP_REMOVED lines=27> */
[C---:B------:R-:W-:Y:S02]  /*102c60*/  LOP3.LUT P3, RZ, R27.reuse, 0x20, RZ, 0xc0, !PT ;  /* 0x000000201bff7812 */ /* 0x040fe4000786c0ff */
[----:B------:R-:W-:Y:S02]  /*102c70*/  LOP3.LUT R12, R12, 0xfffffffe, RZ, 0xc0, !PT ;  /* 0xfffffffe0c0c7812 */ /* 0x000fe400078ec0ff */
[C---:B------:R-:W-:Y:S02]  /*102c80*/  LOP3.LUT P6, RZ, R27.reuse, 0x1, RZ, 0xc0, !PT ;  /* 0x000000011bff7812 */ /* 0x040fe400078cc0ff */
[C---:B------:R-:W-:Y:S02]  /*102c90*/  LOP3.LUT P5, RZ, R27.reuse, 0x2, RZ, 0xc0, !PT ;  /* 0x000000021bff7812 */ /* 0x040fe400078ac0ff */
[----:B------:R-:W-:Y:S02]  /*102ca0*/  PRMT R0, R2, 0x7772, RZ ;  /* 0x0000777202007816 */ /* 0x000fe400000000ff */
[----:B------:R-:W-:Y:S01]  /*102cb0*/  LOP3.LUT P4, RZ, R27, 0x4, RZ, 0xc0, !PT ;  /* 0x000000041bff7812 */ /* 0x000fe2000788c0ff */
[----:B------:R-:W2:Y:S02]  /*102cc0*/  LDL.LU.64 R6, [R1+0x3258] ;  /* 0x0032580001067983 */ /* 0x000ea40000300a00 */
[----:B------:R-:W-:-:S02]  /*102cd0*/  @P3 LOP3.LUT R12, R12, 0x1, RZ, 0xfc, !PT ;  /* 0x000000010c0c3812 */ /* 0x000fc400078efcff */
[----:B------:R-:W-:Y:S02]  /*102ce0*/  LOP3.LUT P3, RZ, R27, 0x10, RZ, 0xc0, !PT ;  /* 0x000000101bff7812 */ /* 0x000fe4000786c0ff */
[----:B---3--:R0:W-:Y:S01]  /*102cf0*/  @P6 STG.E.U8 desc[UR22][R14.64], R0 ;  /* 0x000000000e006986 */ /* 0x0081e2000c101116 */
[----:B------:R-:W-:Y:S02]  /*102d00*/  LOP3.LUT R12, R12, 0xfffffffd, RZ, 0xc0, !PT ;  /* 0xfffffffd0c0c7812 */ /* 0x000fe400078ec0ff */
[----:B0-----:R-:W-:-:S08]  /*102d10*/  PRMT R0, R2, 0x7773, RZ ;  /* 0x0000777302007816 */ /* 0x001fd000000000ff */
[----:B------:R-:W-:Y:S02]  /*102d20*/  @P3 LOP3.LUT R12, R12, 0x2, RZ, 0xfc, !PT ;  /* 0x000000020c0c3812 */ /* 0x000fe400078efcff */
[----:B------:R-:W-:Y:S01]  /*102d30*/  LOP3.LUT P3, RZ, R27, 0x8, RZ, 0xc0, !PT ;  /* 0x000000081bff7812 */ /* 0x000fe2000786c0ff */
[----:B------:R-:W3:Y:S04]  /*102d40*/  LDL.LU R2, [R1+0x4f4] ;  /* 0x0004f40001027983 */ /* 0x000ee80000300800 */
[----:B------:R0:W-:Y:S04]  /*102d50*/  @P5 STG.E.U8 desc[UR22][R20.64], R0 ;  /* 0x0000000014005986 */ /* 0x0001e8000c101116 */
[----:B------:R-:W3:Y:S04]  /*102d60*/  LDL.LU.64 R22, [R1+0x3250] ;  /* 0x0032500001167983 */ /* 0x000ee80000300a00 */
[----:B------:R-:W3:Y:S04]  /*102d70*/  LDL.LU.64 R4, [R1+0x3288] ;  /* 0x0032880001047983 */ /* 0x000ee80000300a00 */
[----:B------:R-:W3:Y:S01]  /*102d80*/  LDL.LU.64 R14, [R1+0x3280] ;  /* 0x00328000010e7983 */ /* 0x000ee20000300a00 */
[----:B0-----:R-:W-:-:S03]  /*102d90*/  PRMT R0, R3, 0x7770, RZ ;  /* 0x0000777003007816 */ /* 0x001fc600000000ff */
[----:B------:R-:W3:Y:S04]  /*102da0*/  LDL.LU.64 R20, [R1+0x3278] ;  /* 0x0032780001147983 */ /* 0x000ee80000300a00 */
[----:B------:R0:W-:Y:S02]  /*102db0*/  @P4 STG.E.U8 desc[UR22][R16.64], R0 ;  /* 0x0000000010004986 */ /* 0x0001e4000c101116 */
[----:B0-----:R-:W-:Y:S02]  /*102dc0*/  PRMT R0, R3, 0x7771, RZ ;  /* 0x0000777103007816 */ /* 0x001fe400000000ff */
[----:B------:R-:W3:Y:S04]  /*102dd0*/  LDL.LU.64 R16, [R1+0x3270] ;  /* 0x0032700001107983 */ /* 0x000ee80000300a00 */
[----:B------:R0:W-:Y:S01]  /*102de0*/  @P3 STG.E.U8 desc[UR22][R10.64], R0 ;  /* 0x000000000a003986 */ /* 0x0001e2000c101116 */
[----:B------:R-:W-:-:S02]  /*102df0*/  LOP3.LUT P3, RZ, R12, 0x2, RZ, 0xc0, !PT ;  /* 0x000000020cff7812 */ /* 0x000fc4000786c0ff */
[----:B0-----:R-:W-:Y:S01]  /*102e00*/  PRMT R0, R3, 0x7772, RZ ;  /* 0x0000777203007816 */ /* 0x001fe200000000ff */
[----:B------:R-:W3:Y:S10]  /*102e10*/  LDL.LU.64 R10, [R1+0x3268] ;  /* 0x00326800010a7983 */ /* 0x000ef40000300a00 */
[----:B------:R0:W-:Y:S01]  /*102e20*/  @P3 STG.E.U8 desc[UR22][R8.64], R0 ;  /* 0x0000000008003986 */ /* 0x0001e2000c101116 */
[----:B------:R-:W-:-:S02]  /*102e30*/  LOP3.LUT P3, RZ, R12, 0x1, RZ, 0xc0, !PT ;  /* 0x000000010cff7812 */ /* 0x000fc4000786c0ff */
[----:B0-----:R-:W-:Y:S01]  /*102e40*/  PRMT R0, R3, 0x7773, RZ ;  /* 0x0000777303007816 */ /* 0x001fe200000000ff */
[----:B------:R-:W3:Y:S10]  /*102e50*/  LDL.LU.64 R8, [R1+0x32a0] ;  /* 0x0032a00001087983 */ /* 0x000ef40000300a00 */
[----:B----4-:R0:W-:Y:S01]  /*102e60*/  @P3 STG.E.U8 desc[UR22][R18.64], R0 ;  /* 0x0000000012003986 */ /* 0x0101e2000c101116 */
[----:B------:R-:W-:-:S02]  /*102e70*/  LOP3.LUT P3, RZ, R13, 0x80000000, RZ, 0xc0, !PT ;  /* 0x800000000dff7812 */ /* 0x000fc4000786c0ff */
[----:B0-----:R-:W-:Y:S01]  /*102e80*/  PRMT R0, R28, 0x7770, RZ ;  /* 0x000077701c007816 */ /* 0x001fe200000000ff */
[----:B------:R-:W4:Y:S10]  /*102e90*/  LDL.LU.64 R18, [R1+0x3298] ;  /* 0x0032980001127983 */ /* 0x000f340000300a00 */
        /* <DEDUP_REMOVED lines=10> */
[----:B------:R-:W-:-:S05]  /*102f40*/  LOP3.LUT P0, RZ, R27, 0x4000, RZ, 0xc0, !PT ;  /* 0x000040001bff7812 */ /* 0x000fca000780c0ff */
[----:B--2---:R0:W-:Y:S02]  /*102f50*/  @P3 STG.E.U8 desc[UR22][R24.64], R0 ;  /* 0x0000000018003986 */ /* 0x0041e4000c101116 */
[----:B0-----:R-:W-:Y:S02]  /*102f60*/  PRMT R0, R28, 0x7773, RZ ;  /* 0x000077731c007816 */ /* 0x001fe400000000ff */
[----:B------:R-:W2:Y:S01]  /*102f70*/  LDL.LU R28, [R1+0x59c8] ;  /* 0x0059c800011c7983 */ /* 0x000ea20000300800 */
[----:B------:R-:W-:-:S13]  /*102f80*/  LOP3.LUT P3, RZ, R13, 0x10000000, RZ, 0xc0, !PT ;  /* 0x100000000dff7812 */ /* 0x000fda000786c0ff */
[----:B------:R3:W-:Y:S01]  /*102f90*/  @P3 STG.E.U8 desc[UR22][R6.64], R0 ;  /* 0x0000000006003986 */ /* 0x0007e2000c101116 */
[----:B------:R-:W-:Y:S02]  /*102fa0*/  LOP3.LUT P3, RZ, R13, 0x8000000, RZ, 0xc0, !PT ;  /* 0x080000000dff7812 */ /* 0x000fe4000786c0ff */
[----:B---3--:R-:W-:-:S11]  /*102fb0*/  PRMT R0, R2, 0x7770, RZ ;  /* 0x0000777002007816 */ /* 0x008fd600000000ff */
[----:B------:R0:W-:Y:S01]  /*102fc0*/  @P3 STG.E.U8 desc[UR22][R22.64], R0 ;  /* 0x0000000016003986 */ /* 0x0001e2000c101116 */
[----:B------:R-:W-:Y:S02]  /*102fd0*/  LOP3.LUT P3, RZ, R13, 0x4000000, RZ, 0xc0, !PT ;  /* 0x040000000dff7812 */ /* 0x000fe4000786c0ff */
[----:B0-----:R-:W-:-:S11]  /*102fe0*/  PRMT R0, R2, 0x7771, RZ ;  /* 0x0000777102007816 */ /* 0x001fd600000000ff */
[----:B------:R0:W-:Y:S01]  /*102ff0*/  @P3 STG.E.U8 desc[UR22][R4.64], R0 ;  /* 0x0000000004003986 */ /* 0x0001e2000c101116 */
[----:B------:R-:W-:Y:S02]  /*103000*/  LOP3.LUT P6, RZ, R27, 0x8000, RZ, 0xc0, !PT ;  /* 0x000080001bff7812 */ /* 0x000fe400078cc0ff */
[----:B0-----:R-:W-:-:S05]  /*103010*/  PRMT R0, R2, 0x7772, RZ ;  /* 0x0000777202007816 */ /* 0x001fca00000000ff */
[----:B------:R0:W-:Y:S01]  /*103020*/  @P2 STG.E.U8 desc[UR22][R14.64], R0 ;  /* 0x000000000e002986 */ /* 0x0001e2000c101116 */
[----:B------:R-:W-:Y:S02]  /*103030*/  LOP3.LUT P5, RZ, R27, 0x10000, RZ, 0xc0, !PT ;  /* 0x000100001bff7812 */ /* 0x000fe400078ac0ff */
[----:B0-----:R-:W-:-:S05]  /*103040*/  PRMT R0, R2, 0x7773, RZ ;  /* 0x0000777302007816 */ /* 0x001fca00000000ff */
[----:B------:R2:W-:Y:S01]  /*103050*/  @P1 STG.E.U8 desc[UR22][R20.64], R0 ;  /* 0x0000000014001986 */ /* 0x0005e2000c101116 */
        /* <DEDUP_REMOVED lines=9> */
[----:B----4-:R0:W-:Y:S04]  /*1030f0*/  @P4 STG.E.U8 desc[UR22][R18.64], R0 ;  /* 0x0000000012004986 */ /* 0x0101e8000c101116 */
[----:B------:R-:W3:Y:S04]  /*103100*/  LDL.LU.64 R10, [R1+0x3290] ;  /* 0x00329000010a7983 */ /* 0x000ee80000300a00 */
[----:B0-----:R-:W4:Y:S04]  /*103110*/  LDL.LU.64 R18, [R1+0x32c8] ;  /* 0x0032c80001127983 */ /* 0x001f280000300a00 */
[----:B------:R-:W2:Y:S04]  /*103120*/  LDL.LU.64 R20, [R1+0x32c0] ;  /* 0x0032c00001147983 */ /* 0x000ea80000300a00 */
[----:B------:R-:W3:Y:S01]  /*103130*/  LDL.LU R2, [R1+0x4d4] ;  /* 0x0004d40001027983 */ /* 0x000ee20000300800 */
[----:B------:R-:W-:-:S02]  /*103140*/  LOP3.LUT P0, RZ, R27, 0x40000, RZ, 0xc0, !PT ;  /* 0x000400001bff7812 */ /* 0x000fc4000780c0ff */
[C---:B------:R-:W-:Y:S01]  /*103150*/  LOP3.LUT P6, RZ, R27.reuse, 0x80000, RZ, 0xc0, !PT ;  /* 0x000800001bff7812 */ /* 0x040fe200078cc0ff */
[----:B------:R-:W2:Y:S04]  /*103160*/  LDL.LU.64 R8, [R1+0x32b8] ;  /* 0x0032b80001087983 */ /* 0x000ea80000300a00 */
[----:B------:R-:W2:Y:S04]  /*103170*/  LDL.LU.64 R16, [R1+0x32b0] ;  /* 0x0032b00001107983 */ /* 0x000ea80000300a00 */
[----:B------:R-:W2:Y:S01]  /*103180*/  LDL.LU R12, [R1+0x494] ;  /* 0x00049400010c7983 */ /* 0x000ea20000300800 */
        /* <DEDUP_REMOVED lines=10> */
[----:B---3--:R-:W-:-:S05]  /*103230*/  PRMT R0, R2, 0x7770, RZ ;  /* 0x0000777002007816 */ /* 0x008fca00000000ff */
[----:B------:R0:W-:Y:S02]  /*103240*/  @P0 STG.E.U8 desc[UR22][R10.64], R0 ;  /* 0x000000000a000986 */ /* 0x0001e4000c101116 */
[----:B0-----:R-:W-:Y:S02]  /*103250*/  PRMT R0, R2, 0x7771, RZ ;  /* 0x0000777102007816 */ /* 0x001fe400000000ff */
[----:B------:R-:W3:Y:S04]  /*103260*/  LDL.LU.64 R10, [R1+0x32a8] ;  /* 0x0032a800010a7983 */ /* 0x000ee80000300a00 */
[----:B------:R-:W-:Y:S04]  /*103270*/  STL [R1+0x5614], R27 ;  /* 0x0056141b01007387 */ /* 0x000fe80000100800 */
[----:B------:R-:W-:Y:S04]  /*103280*/  STL [R1+0x5630], R26 ;  /* 0x0056301a01007387 */ /* 0x000fe80000100800 */
[----:B----4-:R0:W-:Y:S04]  /*103290*/  @P6 STG.E.U8 desc[UR22][R18.64], R0 ;  /* 0x0000000012006986 */ /* 0x0101e8000c101116 */
[----:B0-----:R-:W4:Y:S04]  /*1032a0*/  LDL.LU.64 R18, [R1+0x32e0] ;  /* 0x0032e00001127983 */ /* 0x001f280000300a00 */
[----:B------:R-:W2:Y:S01]  /*1032b0*/  LDL.LU R6, [R1+0x4f8] ;  /* 0x0004f80001067983 */ /* 0x000ea20000300800 */
[----:B------:R-:W-:-:S04]  /*1032c0*/  LOP3.LUT R13, R13, 0xffdfffff, RZ, 0xc0, !PT ;  /* 0xffdfffff0d0d7812 */ /* 0x000fc800078ec0ff */
        /* <DEDUP_REMOVED lines=14> */
[----:B------:R-:W-:-:S05]  /*1033b0*/  LOP3.LUT P2, RZ, R27, 0x80000000, RZ, 0xc0, !PT ;  /* 0x800000001bff7812 */ /* 0x000fca000784c0ff */
[----:B------:R-:W-:Y:S02]  /*1033c0*/  @P3 LOP3.LUT R13, R13, 0x2000000, RZ, 0xfc, !PT ;  /* 0x020000000d0d3812 */ /* 0x000fe400078efcff */
[----:B------:R-:W-:Y:S01]  /*1033d0*/  LOP3.LUT P3, RZ, R27, 0x400000, RZ, 0xc0, !PT ;  /* 0x004000001bff7812 */ /* 0x000fe2000786c0ff */
[----:B--2---:R0:W-:Y:S04]  /*1033e0*/  STL [R1+0x59c0], R6 ;  /* 0x0059c00601007387 */ /* 0x0041e80000100800 */
[----:B0-----:R-:W2:Y:S04]  /*1033f0*/  LDL.LU.64 R6, [R1+0x32d8] ;  /* 0x0032d80001067983 */ /* 0x001ea80000300a00 */
[----:B------:R-:W2:Y:S01]  /*103400*/  LDL.LU.64 R26, [R1+0x3308] ;  /* 0x00330800011a7983 */ /* 0x000ea20000300a00 */
[----:B------:R-:W-:-:S05]  /*103410*/  PRMT R0, R2, 0x7772, RZ ;  /* 0x0000777202007816 */ /* 0x000fca00000000ff */
[----:B------:R0:W-:Y:S02]  /*103420*/  @P5 STG.E.U8 desc[UR22][R20.64], R0 ;  /* 0x0000000014005986 */ /* 0x0001e4000c101116 */
[----:B0-----:R-:W-:-:S05]  /*103430*/  PRMT R0, R2, 0x7773, RZ ;  /* 0x0000777302007816 */ /* 0x001fca00000000ff */
[----:B------:R0:W-:Y:S02]  /*103440*/  @P4 STG.E.U8 desc[UR22][R8.64], R0 ;  /* 0x0000000008004986 */ /* 0x0001e4000c101116 */
[----:B0-----:R-:W-:-:S05]  /*103450*/  PRMT R0, R12, 0x7770, RZ ;  /* 0x000077700c007816 */ /* 0x001fca00000000ff */
[----:B------:R0:W-:Y:S01]  /*103460*/  @P3 STG.E.U8 desc[UR22][R16.64], R0 ;  /* 0x0000000010003986 */ /* 0x0001e2000c101116 */
[----:B------:R-:W-:Y:S02]  /*103470*/  LOP3.LUT P3, RZ, R13, 0x2000000, RZ, 0xc0, !PT ;  /* 0x020000000dff7812 */ /* 0x000fe4000786c0ff */
[----:B0-----:R-:W-:-:S11]  /*103480*/  PRMT R0, R12, 0x7771, RZ ;  /* 0x000077710c007816 */ /* 0x001fd600000000ff */
[----:B---3--:R0:W-:Y:S01]  /*103490*/  @P3 STG.E.U8 desc[UR22][R10.64], R0 ;  /* 0x000000000a003986 */ /* 0x0081e2000c101116 */
[----:B------:R-:W-:Y:S02]  /*1034a0*/  LOP3.LUT P3, RZ, R13, 0x1000000, RZ, 0xc0, !PT ;  /* 0x010000000dff7812 */ /* 0x000fe4000786c0ff */
[----:B0-----:R-:W-:-:S11]  /*1034b0*/  PRMT R0, R12, 0x7772, RZ ;  /* 0x000077720c007816 */ /* 0x001fd600000000ff */
[----:B----4-:R0:W-:Y:S01]  /*1034c0*/  @P3 STG.E.U8 desc[UR22][R18.64], R0 ;  /* 0x0000000012003986 */ /* 0x0101e2000c101116 */
[C---:B------:R-:W-:Y:S02]  /*1034d0*/  LOP3.LUT P3, RZ, R13.reuse, 0x800000, RZ, 0xc0, !PT ;  /* 0x008000000dff7812 */ /* 0x040fe4000786c0ff */
[----:B0-----:R-:W-:Y:S01]  /*1034e0*/  PRMT R0, R12, 0x7773, RZ ;  /* 0x000077730c007816 */ /* 0x001fe200000000ff */
[----:B--2---:R0:W-:Y:S10]  /*1034f0*/  STL.64 [R1+0x59b8], R26 ;  /* 0x0059b81a01007387 */ /* 0x0041f40000100a00 */
[----:B------:R1:W-:Y:S04]  /*103500*/  @P3 STG.E.U8 desc[UR22][R6.64], R0 ;  /* 0x0000000006003986 */ /* 0x0003e8000c101116 */
[----:B0-----:R-:W2:Y:S04]  /*103510*/  LDL.LU.64 R26, [R1+0x32d0] ;  /* 0x0032d000011a7983 */ /* 0x001ea80000300a00 */
[----:B------:R-:W3:Y:S04]  /*103520*/  LDL.LU.64 R24, [R1+0x3300] ;  /* 0x0033000001187983 */ /* 0x000ee80000300a00 */
[----:B------:R-:W4:Y:S04]  /*103530*/  LDL.LU.64 R22, [R1+0x32f8] ;  /* 0x0032f80001167983 */ /* 0x000f280000300a00 */
        /* <DEDUP_REMOVED lines=9> */
[----:B-1----:R-:W2:Y:S01]  /*1035d0*/  LDL.LU R6, [R1+0x59c0] ;  /* 0x0059c00001067983 */ /* 0x002ea20000300800 */
        /* <DEDUP_REMOVED lines=34> */
[----:B------:R-:W-:-:S03]  /*103800*/  LOP3.LUT P0, RZ, R28, 0x20, RZ, 0xc0, !PT ;  /* 0x000000201cff7812 */ /* 0x000fc6000780c0ff */
[----:B------:R-:W3:Y:S04]  /*103810*/  LDL.LU.64 R14, [R1+0x3330] ;  /* 0x00333000010e7983 */ /* 0x000ee80000300a00 */
[----:B------:R-:W4:Y:S01]  /*103820*/  LDL.LU.64 R2, [R1+0x3328] ;  /* 0x0033280001027983 */ /* 0x000f220000300a00 */
[----:B------:R-:W-:-:S03]  /*103830*/  PRMT R0, R9, 0x7773, RZ ;  /* 0x0000777309007816 */ /* 0x000fc600000000ff */
[----:B------:R-:W4:Y:S04]  /*103840*/  LDL.LU.64 R20, [R1+0x3360] ;  /* 0x0033600001147983 */ /* 0x000f280000300a00 */
[----:B------:R-:W3:Y:S04]  /*103850*/  LDL.LU R17, [R1+0x498] ;  /* 0x0004980001117983 */ /* 0x000ee80000300800 */
[----:B------:R-:W4:Y:S04]  /*103860*/  LDL.LU.64 R10, [R1+0x3358] ;  /* 0x00335800010a7983 */ /* 0x000f280000300a00 */
[----:B------:R-:W4:Y:S04]  /*103870*/  LDL.LU R12, [R1+0x4fc] ;  /* 0x0004fc00010c7983 */ /* 0x000f280000300800 */
[----:B------:R-:W4:Y:S04]  /*103880*/  LDL.LU.64 R8, [R1+0x3350] ;  /* 0x0033500001087983 */ /* 0x000f280000300a00 */
[----:B--2---:R0:W-:Y:S04]  /*103890*/  @P0 STG.E.U8 desc[UR22][R18.64], R0 ;  /* 0x0000000012000986 */ /* 0x0041e8000c101116 */
[----:B0-----:R-:W2:Y:S04]  /*1038a0*/  LDL.LU.64 R18, [R1+0x3388] ;  /* 0x0033880001127983 */ /* 0x001ea80000300a00 */
        /* <DEDUP_REMOVED lines=22> */
[C---:B------:R-:W-:Y:S02]  /*103a10*/  LOP3.LUT P6, RZ, R28.reuse, 0x40, RZ, 0xc0, !PT ;  /* 0x000000401cff7812 */ /* 0x040fe400078cc0ff */
[C---:B------:R-:W-:Y:S02]  /*103a20*/  LOP3.LUT P5, RZ, R28.reuse, 0x80, RZ, 0xc0, !PT ;  /* 0x000000801cff7812 */ /* 0x040fe400078ac0ff */
[----:B------:R-:W-:Y:S02]  /*103a30*/  LOP3.LUT R13, R13, 0xfffeffff, RZ, 0xc0, !PT ;  /* 0xfffeffff0d0d7812 */ /* 0x000fe400078ec0ff */
[----:B------:R-:W-:Y:S02]  /*103a40*/  PRMT R0, R17, 0x7770, RZ ;  /* 0x0000777011007816 */ /* 0x000fe400000000ff */
[----:B------:R-:W-:Y:S01]  /*103a50*/  LOP3.LUT P4, RZ, R28, 0x100, RZ, 0xc0, !PT ;  /* 0x000001001cff7812 */ /* 0x000fe2000788c0ff */
[----:B------:R-:W3:Y:S04]  /*103a60*/  LDL.LU R16, [R1+0x4ec] ;  /* 0x0004ec0001107983 */ /* 0x000ee80000300800 */
[----:B------:R-:W3:Y:S04]  /*103a70*/  LDL.LU.64 R24, [R1+0x3370] ;  /* 0x0033700001187983 */ /* 0x000ee80000300a00 */
[----:B------:R-:W3:Y:S04]  /*103a80*/  LDL.LU.64 R6, [R1+0x3368] ;  /* 0x0033680001067983 */ /* 0x000ee80000300a00 */
[----:B------:R-:W3:Y:S04]  /*103a90*/  LDL.LU.64 R22, [R1+0x33a0] ;  /* 0x0033a00001167983 */ /* 0x000ee80000300a00 */
[----:B------:R-:W3:Y:S01]  /*103aa0*/  LDL.LU.64 R4, [R1+0x3398] ;  /* 0x0033980001047983 */ /* 0x000ee20000300a00 */
[----:B------:R-:W-:-:S02]  /*103ab0*/  @P3 LOP3.LUT R13, R13, 0x10000, RZ, 0xfc, !PT ;  /* 0x000100000d0d3812 */ /* 0x000fc400078efcff */
[----:B------:R-:W-:Y:S01]  /*103ac0*/  LOP3.LUT P3, RZ, R28, 0x400, RZ, 0xc0, !PT ;  /* 0x000004001cff7812 */ /* 0x000fe2000786c0ff */
[----:B------:R0:W-:Y:S01]  /*103ad0*/  @P6 STG.E.U8 desc[UR22][R14.64], R0 ;  /* 0x000000000e006986 */ /* 0x0001e2000c101116 */
[----:B------:R-:W-:Y:S02]  /*103ae0*/  LOP3.LUT R13, R13, 0xfffdffff, RZ, 0xc0, !PT ;  /* 0xfffdffff0d0d7812 */ /* 0x000fe400078ec0ff */
[----:B0-----:R-:W-:-:S09]  /*103af0*/  PRMT R0, R17, 0x7771, RZ ;  /* 0x0000777111007816 */ /* 0x001fd200000000ff */
[----:B------:R-:W-:Y:S02]  /*103b00*/  @P3 LOP3.LUT R13, R13, 0x20000, RZ, 0xfc, !PT ;  /* 0x000200000d0d3812 */ /* 0x000fe400078efcff */
[----:B------:R-:W-:Y:S01]  /*103b10*/  LOP3.LUT P3, RZ, R28, 0x200, RZ, 0xc0, !PT ;  /* 0x000002001cff7812 */ /* 0x000fe2000786c0ff */
[----:B------:R-:W3:Y:S04]  /*103b20*/  LDL.LU.64 R14, [R1+0x3390] ;  /* 0x00339000010e7983 */ /* 0x000ee80000300a00 */
[----:B----4-:R0:W-:Y:S02]  /*103b30*/  @P5 STG.E.U8 desc[UR22][R2.64], R0 ;  /* 0x0000000002005986 */ /* 0x0101e4000c101116 */
[C---:B0-----:R-:W-:Y:S02]  /*103b40*/  PRMT R0, R17.reuse, 0x7772, RZ ;  /* 0x0000777211007816 */ /* 0x041fe400000000ff */
[----:B------:R-:W4:Y:S04]  /*103b50*/  LDL.LU.64 R2, [R1+0x33c8] ;  /* 0x0033c80001027983 */ /* 0x000f280000300a00 */
[----:B------:R0:W-:Y:S02]  /*103b60*/  @P4 STG.E.U8 desc[UR22][R20.64], R0 ;  /* 0x0000000014004986 */ /* 0x0001e4000c101116 */
[----:B0-----:R-:W-:-:S02]  /*103b70*/  PRMT R0, R17, 0x7773, RZ ;  /* 0x0000777311007816 */ /* 0x001fc400000000ff */
[----:B------:R-:W4:Y:S04]  /*103b80*/  LDL.LU.64 R20, [R1+0x33c0] ;  /* 0x0033c00001147983 */ /* 0x000f280000300a00 */
[----:B------:R-:W4:Y:S04]  /*103b90*/  LDL.LU R17, [R1+0x49c] ;  /* 0x00049c0001117983 */ /* 0x000f280000300800 */
        /* <DEDUP_REMOVED lines=42> */
[----:B------:R-:W3:Y:S04]  /*103e40*/  LDL.LU R29, [R1+0x59a8] ;  /* 0x0059a800011d7983 */ /* 0x000ee80000300800 */
[----:B------:R0:W-:Y:S02]  /*103e50*/  @P6 STG.E.U8 desc[UR22][R10.64], R0 ;  /* 0x000000000a006986 */ /* 0x0001e4000c101116 */
[----:B0-----:R-:W-:-:S02]  /*103e60*/  PRMT R0, R17, 0x7770, RZ ;  /* 0x0000777011007816 */ /* 0x001fc400000000ff */
[----:B------:R-:W4:Y:S04]  /*103e70*/  LDL.LU.64 R10, [R1+0x33e0] ;  /* 0x0033e000010a7983 */ /* 0x000f280000300a00 */
[----:B------:R0:W-:Y:S02]  /*103e80*/  @P5 STG.E.U8 desc[UR22][R8.64], R0 ;  /* 0x0000000008005986 */ /* 0x0001e4000c101116 */
[----:B0-----:R-:W-:-:S05]  /*103e90*/  PRMT R0, R17, 0x7771, RZ ;  /* 0x0000777111007816 */ /* 0x001fca00000000ff */
[----:B--2---:R0:W-:Y:S04]  /*103ea0*/  @P4 STG.E.U8 desc[UR22][R18.64], R0 ;  /* 0x0000000012004986 */ /* 0x0041e8000c101116 */
[----:B0-----:R-:W2:Y:S04]  /*103eb0*/  LDL.LU.64 R18, [R1+0x33d8] ;  /* 0x0033d80001127983 */ /* 0x001ea80000300a00 */
[----:B------:R-:W3:Y:S04]  /*103ec0*/  LDL.LU.64 R14, [R1+0x33d0] ;  /* 0x0033d000010e7983 */ /* 0x000ee80000300a00 */
[----:B------:R-:W3:Y:S04]  /*103ed0*/  LDL.LU.64 R2, [R1+0x3408] ;  /* 0x0034080001027983 */ /* 0x000ee80000300a00 */
[----:B------:R-:W3:Y:S04]  /*103ee0*/  LDL.LU.64 R20, [R1+0x3400] ;  /* 0x0034000001147983 */ /* 0x000ee80000300a00 */
[----:B------:R-:W3:Y:S01]  /*103ef0*/  LDL.LU R8, [R1+0x470] ;  /* 0x0004700001087983 */ /* 0x000ee20000300800 */
[----:B------:R-:W-:-:S02]  /*103f00*/  LOP3.LUT P0, RZ, R28, 0x1000000, RZ, 0xc0, !PT ;  /* 0x010000001cff7812 */ /* 0x000fc4000780c0ff */
[C---:B------:R-:W-:Y:S02]  /*103f10*/  LOP3.LUT P6, RZ, R28.reuse, 0x2000000, RZ, 0xc0, !PT ;  /* 0x020000001cff7812 */ /* 0x040fe400078cc0ff */
[----:B------:R-:W-:Y:S02]  /*103f20*/  PRMT R0, R17, 0x7772, RZ ;  /* 0x0000777211007816 */ /* 0x000fe400000000ff */
[----:B------:R-:W-:-:S07]  /*103f30*/  LOP3.LUT P5, RZ, R28, 0x4000000, RZ, 0xc0, !PT ;  /* 0x040000001cff7812 */ /* 0x000fce00078ac0ff */
[----:B----4-:R0:W-:Y:S02]  /*103f40*/  @P0 STG.E.U8 desc[UR22][R10.64], R0 ;  /* 0x000000000a000986 */ /* 0x0101e4000c101116 */
[----:B0-----:R-:W-:Y:S02]  /*103f50*/  PRMT R0, R17, 0x7773, RZ ;  /* 0x0000777311007816 */ /* 0x001fe400000000ff */
[----:B------:R-:W4:Y:S04]  /*103f60*/  LDL.LU.64 R10, [R1+0x33f8] ;  /* 0x0033f800010a7983 */ /* 0x000f280000300a00 */
[----:B------:R-:W4:Y:S04]  /*103f70*/  LDL.LU R16, [R1+0x450] ;  /* 0x0004500001107983 */ /* 0x000f280000300800 */
[----:B--2---:R3:W-:Y:S02]  /*103f80*/  @P6 STG.E.U8 desc[UR22][R18.64], R0 ;  /* 0x0000000012006986 */ /* 0x0047e4000c101116 */
[----:B---3--:R-:W-:-:S02]  /*103f90*/  PRMT R0, R8, 0x7770, RZ ;  /* 0x0000777008007816 */ /* 0x008fc400000000ff */
[----:B------:R-:W2:Y:S04]  /*103fa0*/  LDL.LU.64 R18, [R1+0x33f0] ;  /* 0x0033f00001127983 */ /* 0x000ea80000300a00 */
[----:B------:R0:W-:Y:S04]  /*103fb0*/  @P5 STG.E.U8 desc[UR22][R14.64], R0 ;  /* 0x000000000e005986 */ /* 0x0001e8000c101116 */
[----:B0-----:R-:W3:Y:S04]  /*103fc0*/  LDL.LU.64 R14, [R1+0x3418] ;  /* 0x00341800010e7983 */ /* 0x001ee80000300a00 */
        /* <DEDUP_REMOVED lines=23> */
[----:B------:R-:W-:Y:S02]  /*104140*/  LOP3.LUT P4, RZ, R28, 0x8000000, RZ, 0xc0, !PT ;  /* 0x080000001cff7812 */ /* 0x000fe4000788c0ff */
[----:B------:R-:W-:Y:S02]  /*104150*/  PRMT R0, R8, 0x7771, RZ ;  /* 0x0000777108007816 */ /* 0x000fe400000000ff */
[----:B------:R-:W-:Y:S01]  /*104160*/  LOP3.LUT R13, R13, 0xfffffeff, RZ, 0xc0, !PT ;  /* 0xfffffeff0d0d7812 */ /* 0x000fe200078ec0ff */
[----:B------:R-:W3:Y:S04]  /*104170*/  LDL.LU R9, [R1+0x430] ;  /* 0x0004300001097983 */ /* 0x000ee80000300800 */
[----:B------:R-:W3:Y:S04]  /*104180*/  LDL.LU.64 R26, [R1+0x3410] ;  /* 0x00341000011a7983 */ /* 0x000ee80000300a00 */
[----:B------:R-:W3:Y:S04]  /*104190*/  LDL.LU.64 R24, [R1+0x3448] ;  /* 0x0034480001187983 */ /* 0x000ee80000300a00 */
[----:B------:R-:W3:Y:S04]  /*1041a0*/  LDL.LU R17, [R1+0x410] ;  /* 0x0004100001117983 */ /* 0x000ee80000300800 */
[----:B------:R-:W3:Y:S04]  /*1041b0*/  LDL.LU.64 R6, [R1+0x3440] ;  /* 0x0034400001067983 */ /* 0x000ee80000300a00 */
[----:B------:R-:W3:Y:S04]  /*1041c0*/  LDL.LU.64 R22, [R1+0x3438] ;  /* 0x0034380001167983 */ /* 0x000ee80000300a00 */
[----:B------:R-:W3:Y:S01]  /*1041d0*/  LDL.LU.64 R4, [R1+0x3430] ;  /* 0x0034300001047983 */ /* 0x000ee20000300a00 */
[----:B------:R-:W-:-:S02]  /*1041e0*/  @P3 LOP3.LUT R13, R13, 0x100, RZ, 0xfc, !PT ;  /* 0x000001000d0d3812 */ /* 0x000fc400078efcff */
[----:B------:R-:W-:Y:S02]  /*1041f0*/  LOP3.LUT P3, RZ, R28, 0x20000000, RZ, 0xc0, !PT ;  /* 0x200000001cff7812 */ /* 0x000fe4000786c0ff */
[----:B------:R-:W-:Y:S01]  /*104200*/  LOP3.LUT R13, R13, 0xfffffdff, RZ, 0xc0, !PT ;  /* 0xfffffdff0d0d7812 */ /* 0x000fe200078ec0ff */
[----:B------:R0:W-:Y:S10]  /*104210*/  @P4 STG.E.U8 desc[UR22][R2.64], R0 ;  /* 0x0000000002004986 */ /* 0x0001f4000c101116 */
[----:B------:R-:W-:-:S02]  /*104220*/  @P3 LOP3.LUT R13, R13, 0x200, RZ, 0xfc, !PT ;  /* 0x000002000d0d3812 */ /* 0x000fc400078efcff */
[----:B------:R-:W-:Y:S02]  /*104230*/  LOP3.LUT P3, RZ, R28, 0x10000000, RZ, 0xc0, !PT ;  /* 0x100000001cff7812 */ /* 0x000fe4000786c0ff */
        /* <DEDUP_REMOVED lines=9> */
[----:B------:R-:W4:Y:S04]  /*1042d0*/  LDL.LU.64 R10, [R1+0x3458] ;  /* 0x00345800010a7983 */ /* 0x000f280000300a00 */
[----:B------:R-:W4:Y:S06]  /*1042e0*/  LDL.LU R8, [R1+0x474] ;  /* 0x0004740001087983 */ /* 0x000f2c0000300800 */
        /* <DEDUP_REMOVED lines=20> */
[----:B0-----:R-:W-:Y:S01]  /*104430*/  PRMT R0, R9, 0x7770, RZ ;  /* 0x0000777009007816 */ /* 0x001fe200000000ff */
[----:B------:R-:W3:Y:S10]  /*104440*/  LDL.LU R14, [R1+0x5990] ;  /* 0x00599000010e7983 */ /* 0x000ef40000300800 */
[----:B------:R0:W-:Y:S01]  /*104450*/  @P3 STG.E.U8 desc[UR22][R26.64], R0 ;  /* 0x000000001a003986 */ /* 0x0001e2000c101116 */
[----:B------:R-:W-:-:S02]  /*104460*/  LOP3.LUT P3, RZ, R13, 0x8, RZ, 0xc0, !PT ;  /* 0x000000080dff7812 */ /* 0x000fc4000786c0ff */
        /* <DEDUP_REMOVED lines=13> */
[----:B------:R0:W-:Y:S02]  /*104540*/  @P6 STG.E.U8 desc[UR22][R20.64], R0 ;  /* 0x0000000014006986 */ /* 0x0001e4000c101116 */
[----:B0-----:R-:W-:-:S05]  /*104550*/  PRMT R0, R17, 0x7773, RZ ;  /* 0x0000777311007816 */ /* 0x001fca00000000ff */
[----:B----4-:R0:W-:Y:S02]  /*104560*/  @P5 STG.E.U8 desc[UR22][R10.64], R0 ;  /* 0x000000000a005986 */ /* 0x0101e4000c101116 */
[----:B0-----:R-:W-:-:S05]  /*104570*/  PRMT R0, R8, 0x7770, RZ ;  /* 0x0000777008007816 */ /* 0x001fca00000000ff */
[----:B--2---:R0:W-:Y:S04]  /*104580*/  @P4 STG.E.U8 desc[UR22][R18.64], R0 ;  /* 0x0000000012004986 */ /* 0x0041e8000c101116 */
[----:B0-----:R-:W2:Y:S04]  /*104590*/  LDL.LU.64 R18, [R1+0x3480] ;  /* 0x0034800001127983 */ /* 0x001ea80000300a00 */
[----:B------:R-:W4:Y:S01]  /*1045a0*/  LDL.LU.64 R16, [R1+0x3478] ;  /* 0x0034780001107983 */ /* 0x000f220000300a00 */
[C---:B------:R-:W-:Y:S02]  /*1045b0*/  LOP3.LUT P0, RZ, R29.reuse, 0x800, RZ, 0xc0, !PT ;  /* 0x000008001dff7812 */ /* 0x040fe4000780c0ff */
[----:B------:R-:W-:-:S02]  /*1045c0*/  LOP3.LUT P6, RZ, R29, 0x1000, RZ, 0xc0, !PT ;  /* 0x000010001dff7812 */ /* 0x000fc400078cc0ff */
[C---:B------:R-:W-:Y:S02]  /*1045d0*/  PRMT R0, R8.reuse, 0x7771, RZ ;  /* 0x0000777108007816 */ /* 0x040fe400000000ff */
[----:B------:R-:W-:Y:S01]  /*1045e0*/  LOP3.LUT P5, RZ, R29, 0x2000, RZ, 0xc0, !PT ;  /* 0x000020001dff7812 */ /* 0x000fe200078ac0ff */
[----:B------:R-:W4:Y:S04]  /*1045f0*/  LDL.LU.64 R4, [R1+0x3470] ;  /* 0x0034700001047983 */ /* 0x000f280000300a00 */
[----:B------:R-:W4:Y:S04]  /*104600*/  LDL.LU.64 R20, [R1+0x3468] ;  /* 0x0034680001147983 */ /* 0x000f280000300a00 */
[----:B------:R-:W4:Y:S04]  /*104610*/  LDL.LU.64 R10, [R1+0x34a0] ;  /* 0x0034a000010a7983 */ /* 0x000f280000300a00 */
[----:B------:R-:W4:Y:S04]  /*104620*/  LDL.LU R9, [R1+0x454] ;  /* 0x0004540001097983 */ /* 0x000f280000300800 */
[----:B---3--:R0:W-:Y:S02]  /*104630*/  @P0 STG.E.U8 desc[UR22][R2.64], R0 ;  /* 0x0000000002000986 */ /* 0x0081e4000c101116 */
[----:B0-----:R-:W-:-:S02]  /*104640*/  PRMT R0, R8, 0x7772, RZ ;  /* 0x0000777208007816 */ /* 0x001fc400000000ff */
[----:B------:R-:W3:Y:S04]  /*104650*/  LDL.LU R3, [R1+0x434] ;  /* 0x0004340001037983 */ /* 0x000ee80000300800 */
[----:B--2---:R0:W-:Y:S02]  /*104660*/  @P6 STG.E.U8 desc[UR22][R18.64], R0 ;  /* 0x0000000012006986 */ /* 0x0041e4000c101116 */
[----:B0-----:R-:W-:Y:S02]  /*104670*/  PRMT R0, R8, 0x7773, RZ ;  /* 0x0000777308007816 */ /* 0x001fe400000000ff */
[----:B------:R-:W2:Y:S04]  /*104680*/  LDL.LU.64 R18, [R1+0x3498] ;  /* 0x0034980001127983 */ /* 0x000ea80000300a00 */
[----:B----4-:R0:W-:Y:S04]  /*104690*/  @P5 STG.E.U8 desc[UR22][R16.64], R0 ;  /* 0x0000000010005986 */ /* 0x0101e8000c101116 */
[----:B0-----:R-:W4:Y:S04]  /*1046a0*/  LDL.LU R16, [R1+0x414] ;  /* 0x0004140001107983 */ /* 0x001f280000300800 */
        /* <DEDUP_REMOVED lines=23> */
[----:B------:R-:W-:Y:S02]  /*104820*/  LOP3.LUT P3, RZ, R29, 0x20000, RZ, 0xc0, !PT ;  /* 0x000200001dff7812 */ /* 0x000fe4000786c0ff */
[----:B------:R-:W-:Y:S02]  /*104830*/  LOP3.LUT R13, R13, 0xfffffffe, RZ, 0xc0, !PT ;  /* 0xfffffffe0d0d7812 */ /* 0x000fe400078ec0ff */
[----:B------:R-:W-:Y:S02]  /*104840*/  LOP3.LUT P4, RZ, R29, 0x4000, RZ, 0xc0, !PT ;  /* 0x000040001dff7812 */ /* 0x000fe4000788c0ff */
[----:B------:R-:W-:Y:S01]  /*104850*/  PRMT R0, R9, 0x7770, RZ ;  /* 0x0000777009007816 */ /* 0x000fe200000000ff */
[----:B------:R-:W4:Y:S04]  /*104860*/  LDL.LU.64 R24, [R1+0x34b0] ;  /* 0x0034b00001187983 */ /* 0x000f280000300a00 */
[----:B------:R-:W4:Y:S04]  /*104870*/  LDL.LU.64 R6, [R1+0x34a8] ;  /* 0x0034a80001067983 */ /* 0x000f280000300a00 */
[----:B------:R-:W4:Y:S01]  /*104880*/  LDL.LU.64 R22, [R1+0x34e0] ;  /* 0x0034e00001167983 */ /* 0x000f220000300a00 */
[----:B------:R-:W-:-:S02]  /*104890*/  @P3 LOP3.LUT R13, R13, 0x1, RZ, 0xfc, !PT ;  /* 0x000000010d0d3812 */ /* 0x000fc400078efcff */
[----:B------:R-:W-:Y:S02]  /*1048a0*/  LOP3.LUT P3, RZ, R29, 0x10000, RZ, 0xc0, !PT ;  /* 0x000100001dff7812 */ /* 0x000fe4000786c0ff */
[----:B------:R-:W-:Y:S01]  /*1048b0*/  LOP3.LUT R13, R13, 0xfffffffd, RZ, 0xc0, !PT ;  /* 0xfffffffd0d0d7812 */ /* 0x000fe200078ec0ff */
[----:B------:R0:W-:Y:S10]  /*1048c0*/  @P4 STG.E.U8 desc[UR22][R4.64], R0 ;  /* 0x0000000004004986 */ /* 0x0001f4000c101116 */
[----:B------:R-:W-:-:S02]  /*1048d0*/  @P3 LOP3.LUT R13, R13, 0x2, RZ, 0xfc, !PT ;  /* 0x000000020d0d3812 */ /* 0x000fc400078efcff */
[----:B------:R-:W-:Y:S02]  /*1048e0*/  LOP3.LUT P3, RZ, R29, 0x8000, RZ, 0xc0, !PT ;  /* 0x000080001dff7812 */ /* 0x000fe4000786c0ff */
[----:B0-----:R-:W-:Y:S01]  /*1048f0*/  PRMT R0, R9, 0x7771, RZ ;  /* 0x0000777109007816 */ /* 0x001fe200000000ff */
[----:B------:R-:W4:Y:S04]  /*104900*/  LDL.LU.64 R4, [R1+0x34d8] ;  /* 0x0034d80001047983 */ /* 0x000f280000300a00 */
[----:B------:R-:W4:Y:S06]  /*104910*/  LDL.LU R17, [R1+0x478] ;  /* 0x0004780001117983 */ /* 0x000f2c0000300800 */
[----:B------:R0:W-:Y:S01]  /*104920*/  @P3 STG.E.U8 desc[UR22][R20.64], R0 ;  /* 0x0000000014003986 */ /* 0x0001e2000c101116 */
[----:B------:R-:W-:-:S02]  /*104930*/  LOP3.LUT P3, RZ, R13, 0x2, RZ, 0xc0, !PT ;  /* 0x000000020dff7812 */ /* 0x000fc4000786c0ff */
[----:B0-----:R-:W-:Y:S01]  /*104940*/  PRMT R0, R9, 0x7772, RZ ;  /* 0x0000777209007816 */ /* 0x001fe200000000ff */
[----:B------:R-:W4:Y:S10]  /*104950*/  LDL.LU.64 R20, [R1+0x34d0] ;  /* 0x0034d00001147983 */ /* 0x000f340000300a00 */
[----:B------:R0:W-:Y:S01]  /*104960*/  @P3 STG.E.U8 desc[UR22][R10.64], R0 ;  /* 0x000000000a003986 */ /* 0x0001e2000c101116 */
[----:B------:R-:W-:-:S02]  /*104970*/  LOP3.LUT P3, RZ, R13, 0x1, RZ, 0xc0, !PT ;  /* 0x000000010dff7812 */ /* 0x000fc4000786c0ff */
[----:B0-----:R-:W-:Y:S01]  /*104980*/  PRMT R0, R9, 0x7773, RZ ;  /* 0x0000777309007816 */ /* 0x001fe200000000ff */
[----:B------:R-:W4:Y:S04]  /*104990*/  LDL.LU.64 R10, [R1+0x3508] ;  /* 0x00350800010a7983 */ /* 0x000f280000300a00 */
[----:B------:R-:W4:Y:S04]  /*1049a0*/  LDL.LU.64 R12, [R1+0x34c0] ;  /* 0x0034c000010c7983 */ /* 0x000f280000300a00 */
[----:B------:R-:W4:Y:S04]  /*1049b0*/  LDL.LU.64 R8, [R1+0x3500] ;  /* 0x0035000001087983 */ /* 0x000f280000300a00 */
[----:B--2---:R0:W-:Y:S01]  /*1049c0*/  @P3 STG.E.U8 desc[UR22][R18.64], R0 ;  /* 0x0000000012003986 */ /* 0x0041e2000c101116 */
[----:B------:R-:W-:-:S02]  /*1049d0*/  LOP3.LUT P3, RZ, R14, 0x80000000, RZ, 0xc0, !PT ;  /* 0x800000000eff7812 */ /* 0x000fc4000786c0ff */
[----:B0-----:R-:W-:Y:S01]  /*1049e0*/  PRMT R0, R3, 0x7770, RZ ;  /* 0x0000777003007816 */ /* 0x001fe200000000ff */
[----:B------:R-:W2:Y:S04]  /*1049f0*/  LDL.LU.64 R18, [R1+0x34f8] ;  /* 0x0034f80001127983 */ /* 0x000ea80000300a00 */
[----:B------:R-:W2:Y:S06]  /*104a00*/  LDL.LU R2, [R1+0x3e0] ;  /* 0x0003e00001027983 */ /* 0x000eac0000300800 */
        /* <DEDUP_REMOVED lines=35> */
[----:B------:R-:W3:Y:S04]  /*104c40*/  LDL.LU.64 R8, [R1+0x34f0] ;  /* 0x0034f00001087983 */ /* 0x000ee80000300a00 */
[----:B--2---:R0:W-:Y:S04]  /*104c50*/  @P4 STG.E.U8 desc[UR22][R18.64], R0 ;  /* 0x0000000012004986 */ /* 0x0041e8000c101116 */
[----:B0-----:R-:W2:Y:S04]  /*104c60*/  LDL.LU.64 R18, [R1+0x34e8] ;  /* 0x0034e80001127983 */ /* 0x001ea80000300a00 */
[----:B------:R-:W4:Y:S04]  /*104c70*/  LDL.LU.64 R4, [R1+0x3520] ;  /* 0x0035200001047983 */ /* 0x000f280000300a00 */
[----:B------:R-:W3:Y:S01]  /*104c80*/  LDL.LU R21, [R1+0x458] ;  /* 0x0004580001157983 */ /* 0x000ee20000300800 */
[----:B------:R-:W-:-:S02]  /*104c90*/  LOP3.LUT P0, RZ, R29, 0x40000000, RZ, 0xc0, !PT ;  /* 0x400000001dff7812 */ /* 0x000fc4000780c0ff */
[----:B------:R-:W-:Y:S01]  /*104ca0*/  LOP3.LUT P6, RZ, R29, 0x80000000, RZ, 0xc0, !PT ;  /* 0x800000001dff7812 */ /* 0x000fe200078cc0ff */
[----:B------:R-:W4:Y:S04]  /*104cb0*/  LDL.LU.64 R16, [R1+0x3518] ;  /* 0x0035180001107983 */ /* 0x000f280000300a00 */
[----:B------:R-:W4:Y:S04]  /*104cc0*/  LDL.LU.64 R10, [R1+0x3510] ;  /* 0x00351000010a7983 */ /* 0x000f280000300a00 */
[----:B------:R-:W4:Y:S01]  /*104cd0*/  LDL.LU R15, [R1+0x438] ;  /* 0x00043800010f7983 */ /* 0x000f220000300800 */
[----:B---3--:R-:W-:-:S05]  /*104ce0*/  PRMT R0, R21, 0x7770, RZ ;  /* 0x0000777015007816 */ /* 0x008fca00000000ff */
[----:B------:R0:W-:Y:S02]  /*104cf0*/  @P0 STG.E.U8 desc[UR22][R8.64], R0 ;  /* 0x0000000008000986 */ /* 0x0001e4000c101116 */
[----:B0-----:R-:W-:Y:S02]  /*104d00*/  PRMT R0, R21, 0x7771, RZ ;  /* 0x0000777115007816 */ /* 0x001fe400000000ff */
[----:B------:R-:W3:Y:S04]  /*104d10*/  LDL.LU.64 R8, [R1+0x3548] ;  /* 0x0035480001087983 */ /* 0x000ee80000300a00 */
[----:B--2---:R0:W-:Y:S04]  /*104d20*/  @P6 STG.E.U8 desc[UR22][R18.64], R0 ;  /* 0x0000000012006986 */ /* 0x0041e8000c101116 */
[----:B0-----:R-:W2:Y:S04]  /*104d30*/  LDL.LU.64 R18, [R1+0x3540] ;  /* 0x0035400001127983 */ /* 0x001ea80000300a00 */
[----:B------:R-:W4:Y:S01]  /*104d40*/  LDL.LU.64 R28, [R1+0x3530] ;  /* 0x00353000011c7983 */ /* 0x000f220000300a00 */
        /* <DEDUP_REMOVED lines=21> */
[C---:B------:R-:W-:Y:S02]  /*104ea0*/  LOP3.LUT P5, RZ, R2.reuse, 0x1, RZ, 0xc0, !PT ;  /* 0x0000000102ff7812 */ /* 0x040fe400078ac0ff */
[----:B------:R-:W-:Y:S02]  /*104eb0*/  LOP3.LUT P4, RZ, R2, 0x2, RZ, 0xc0, !PT ;  /* 0x0000000202ff7812 */ /* 0x000fe4000788c0ff */
[----:B------:R-:W-:Y:S02]  /*104ec0*/  LOP3.LUT R14, R14, 0xfeffffff, RZ, 0xc0, !PT ;  /* 0xfeffffff0e0e7812 */ /* 0x000fe400078ec0ff */
[----:B------:R-:W-:Y:S01]  /*104ed0*/  PRMT R0, R21, 0x7772, RZ ;  /* 0x0000777215007816 */ /* 0x000fe200000000ff */
[----:B------:R-:W4:Y:S04]  /*104ee0*/  LDL.LU R20, [R1+0x418] ;  /* 0x0004180001147983 */ /* 0x000f280000300800 */
        /* <DEDUP_REMOVED lines=9> */
[----:B0-----:R-:W-:Y:S02]  /*104f80*/  PRMT R0, R21, 0x7773, RZ ;  /* 0x0000777315007816 */ /* 0x001fe400000000ff */
[----:B------:R-:W4:Y:S04]  /*104f90*/  LDL.LU R21, [R1+0x47c] ;  /* 0x00047c0001157983 */ /* 0x000f280000300800 */
[----:B------:R0:W-:Y:S04]  /*104fa0*/  @P4 STG.E.U8 desc[UR22][R16.64], R0 ;  /* 0x0000000010004986 */ /* 0x0001e8000c101116 */
[----:B------:R-:W4:Y:S04]  /*104fb0*/  LDL.LU.64 R6, [R1+0x3550] ;  /* 0x0035500001067983 */ /* 0x000f280000300a00 */
[----:B------:R-:W4:Y:S04]  /*104fc0*/  LDL.LU.64 R22, [R1+0x3588] ;  /* 0x0035880001167983 */ /* 0x000f280000300a00 */
[----:B------:R-:W4:Y:S01]  /*104fd0*/  LDL.LU.64 R4, [R1+0x3580] ;  /* 0x0035800001047983 */ /* 0x000f220000300a00 */
[----:B0-----:R-:W-:-:S03]  /*104fe0*/  PRMT R0, R15, 0x7770, RZ ;  /* 0x000077700f007816 */ /* 0x001fc600000000ff */
[----:B------:R-:W4:Y:S04]  /*104ff0*/  LDL.LU.64 R16, [R1+0x3578] ;  /* 0x0035780001107983 */ /* 0x000f280000300a00 */
[----:B------:R-:W4:Y:S04]  /*105000*/  LDL.LU R3, [R1+0x45c] ;  /* 0x00045c0001037983 */ /* 0x000f280000300800 */
[----:B------:R0:W-:Y:S01]  /*105010*/  @P3 STG.E.U8 desc[UR22][R10.64], R0 ;  /* 0x000000000a003986 */ /* 0x0001e2000c101116 */
[C---:B------:R-:W-:Y:S02]  /*105020*/  LOP3.LUT P3, RZ, R14.reuse, 0x2000000, RZ, 0xc0, !PT ;  /* 0x020000000eff7812 */ /* 0x040fe4000786c0ff */
[----:B0-----:R-:W-:Y:S01]  /*105030*/  PRMT R0, R15, 0x7771, RZ ;  /* 0x000077710f007816 */ /* 0x001fe200000000ff */
[----:B------:R-:W4:Y:S10]  /*105040*/  LDL.LU.64 R10, [R1+0x3570] ;  /* 0x00357000010a7983 */ /* 0x000f340000300a00 */
[----:B---3--:R0:W-:Y:S01]  /*105050*/  @P3 STG.E.U8 desc[UR22][R8.64], R0 ;  /* 0x0000000008003986 */ /* 0x0081e2000c101116 */
[----:B------:R-:W-:-:S02]  /*105060*/  LOP3.LUT P3, RZ, R14, 0x1000000, RZ, 0xc0, !PT ;  /* 0x010000000eff7812 */ /* 0x000fc4000786c0ff */
[----:B0-----:R-:W-:Y:S01]  /*105070*/  PRMT R0, R15, 0x7772, RZ ;  /* 0x000077720f007816 */ /* 0x001fe200000000ff */
[----:B------:R-:W3:Y:S10]  /*105080*/  LDL.LU.64 R8, [R1+0x3568] ;  /* 0x0035680001087983 */ /* 0x000ef40000300a00 */
[----:B--2---:R0:W-:Y:S01]  /*105090*/  @P3 STG.E.U8 desc[UR22][R18.64], R0 ;  /* 0x0000000012003986 */ /* 0x0041e2000c101116 */
[----:B------:R-:W-:-:S02]  /*1050a0*/  LOP3.LUT P3, RZ, R14, 0x800000, RZ, 0xc0, !PT ;  /* 0x008000000eff7812 */ /* 0x000fc4000786c0ff */
[----:B0-----:R-:W-:Y:S01]  /*1050b0*/  PRMT R0, R15, 0x7773, RZ ;  /* 0x000077730f007816 */ /* 0x001fe200000000ff */
[----:B------:R-:W2:Y:S10]  /*1050c0*/  LDL.LU.64 R18, [R1+0x35a0] ;  /* 0x0035a00001127983 */ /* 0x000eb40000300a00 */
[----:B----4-:R0:W-:Y:S04]  /*1050d0*/  @P3 STG.E.U8 desc[UR22][R28.64], R0 ;  /* 0x000000001c003986 */ /* 0x0101e8000c101116 */
[----:B0-----:R-:W4:Y:S01]  /*1050e0*/  LDL.LU.64 R28, [R1+0x5978] ;  /* 0x00597800011c7983 */ /* 0x001f220000300a00 */
        /* <DEDUP_REMOVED lines=30> */
[----:B------:R-:W4:Y:S04]  /*1052d0*/  LDL.LU.64 R10, [R1+0x3598] ;  /* 0x00359800010a7983 */ /* 0x000f280000300a00 */
[----:B---3--:R0:W-:Y:S02]  /*1052e0*/  @P5 STG.E.U8 desc[UR22][R8.64], R0 ;  /* 0x0000000008005986 */ /* 0x0081e4000c101116 */
[----:B0-----:R-:W-:-:S02]  /*1052f0*/  PRMT R0, R3, 0x7772, RZ ;  /* 0x0000777203007816 */ /* 0x001fc400000000ff */
[----:B------:R-:W3:Y:S04]  /*105300*/  LDL.LU.64 R8, [R1+0x3590] ;  /* 0x0035900001087983 */ /* 0x000ee80000300a00 */
[----:B------:R-:W3:Y:S04]  /*105310*/  LDL.LU.64 R4, [R1+0x35c8] ;  /* 0x0035c80001047983 */ /* 0x000ee80000300a00 */
[----:B------:R-:W3:Y:S04]  /*105320*/  LDL.LU.64 R20, [R1+0x35c0] ;  /* 0x0035c00001147983 */ /* 0x000ee80000300a00 */
[----:B--2---:R0:W-:Y:S04]  /*105330*/  @P4 STG.E.U8 desc[UR22][R18.64], R0 ;  /* 0x0000000012004986 */ /* 0x0041e8000c101116 */
[----:B0-----:R-:W2:Y:S01]  /*105340*/  LDL.LU R19, [R1+0x43c] ;  /* 0x00043c0001137983 */ /* 0x001ea20000300800 */
[----:B------:R-:W-:-:S02]  /*105350*/  LOP3.LUT P0, RZ, R2, 0x20000, RZ, 0xc0, !PT ;  /* 0x0002000002ff7812 */ /* 0x000fc4000780c0ff */
[----:B------:R-:W-:Y:S02]  /*105360*/  LOP3.LUT P6, RZ, R2, 0x40000, RZ, 0xc0, !PT ;  /* 0x0004000002ff7812 */ /* 0x000fe400078cc0ff */
[----:B------:R-:W-:Y:S01]  /*105370*/  PRMT R0, R3, 0x7773, RZ ;  /* 0x0000777303007816 */ /* 0x000fe200000000ff */
[----:B------:R-:W3:Y:S04]  /*105380*/  LDL.LU.64 R16, [R1+0x35b8] ;  /* 0x0035b80001107983 */ /* 0x000ee80000300a00 */
[----:B------:R-:W3:Y:S04]  /*105390*/  LDL.LU R15, [R1+0x41c] ;  /* 0x00041c00010f7983 */ /* 0x000ee80000300800 */
[----:B------:R-:W3:Y:S04]  /*1053a0*/  LDL.LU R18, [R1+0x3e4] ;  /* 0x0003e40001127983 */ /* 0x000ee80000300800 */
[----:B----4-:R0:W-:Y:S04]  /*1053b0*/  @P0 STG.E.U8 desc[UR22][R10.64], R0 ;  /* 0x000000000a000986 */ /* 0x0101e8000c101116 */
[----:B0-----:R-:W4:Y:S01]  /*1053c0*/  LDL.LU.64 R10, [R1+0x35b0] ;  /* 0x0035b000010a7983 */ /* 0x001f220000300a00 */
[----:B--2---:R-:W-:-:S05]  /*1053d0*/  PRMT R0, R19, 0x7770, RZ ;  /* 0x0000777013007816 */ /* 0x004fca00000000ff */
[----:B---3--:R0:W-:Y:S04]  /*1053e0*/  @P6 STG.E.U8 desc[UR22][R8.64], R0 ;  /* 0x0000000008006986 */ /* 0x0081e8000c101116 */
[----:B0-----:R-:W2:Y:S04]  /*1053f0*/  LDL.LU.64 R8, [R1+0x35a8] ;  /* 0x0035a80001087983 */ /* 0x001ea80000300a00 */
[----:B------:R-:W3:Y:S01]  /*105400*/  LDL.LU.64 R28, [R1+0x35d8] ;  /* 0x0035d800011c7983 */ /* 0x000ee20000300a00 */
        /* <DEDUP_REMOVED lines=22> */
[----:B------:R-:W-:Y:S02]  /*105570*/  LOP3.LUT P4, RZ, R2, 0x100000, RZ, 0xc0, !PT ;  /* 0x0010000002ff7812 */ /* 0x000fe4000788c0ff */
[----:B------:R-:W-:Y:S02]  /*105580*/  LOP3.LUT R14, R14, 0xfffeffff, RZ, 0xc0, !PT ;  /* 0xfffeffff0e0e7812 */ /* 0x000fe400078ec0ff */
[----:B------:R-:W-:Y:S01]  /*105590*/  PRMT R0, R19, 0x7771, RZ ;  /* 0x0000777113007816 */ /* 0x000fe200000000ff */
[----:B------:R-:W3:Y:S04]  /*1055a0*/  LDL.LU R3, [R1+0x3f0] ;  /* 0x0003f00001037983 */ /* 0x000ee80000300800 */
[----:B------:R-:W3:Y:S04]  /*1055b0*/  LDL.LU.64 R12, [R1+0x35d0] ;  /* 0x0035d000010c7983 */ /* 0x000ee80000300a00 */
[----:B------:R-:W3:Y:S01]  /*1055c0*/  LDL.LU.64 R26, [R1+0x3608] ;  /* 0x00360800011a7983 */ /* 0x000ee20000300a00 */
[----:B------:R-:W-:-:S02]  /*1055d0*/  LOP3.LUT P2, RZ, R2, 0x40000000, RZ, 0xc0, !PT ;  /* 0x4000000002ff7812 */ /* 0x000fc4000784c0ff */
[----:B------:R-:W-:Y:S01]  /*1055e0*/  LOP3.LUT P1, RZ, R2, 0x80000000, RZ, 0xc0, !PT ;  /* 0x8000000002ff7812 */ /* 0x000fe2000782c0ff */
[----:B------:R-:W3:Y:S01]  /*1055f0*/  LDL.LU.64 R24, [R1+0x3600] ;  /* 0x0036000001187983 */ /* 0x000ee20000300a00 */
[----:B------:R-:W-:Y:S02]  /*105600*/  @P3 LOP3.LUT R14, R14, 0x10000, RZ, 0xfc, !PT ;  /* 0x000100000e0e3812 */ /* 0x000fe400078efcff */
[----:B------:R-:W-:Y:S02]  /*105610*/  LOP3.LUT P3, RZ, R2, 0x400000, RZ, 0xc0, !PT ;  /* 0x0040000002ff7812 */ /* 0x000fe4000786c0ff */
[----:B------:R-:W-:Y:S01]  /*105620*/  LOP3.LUT R14, R14, 0xfffdffff, RZ, 0xc0, !PT ;  /* 0xfffdffff0e0e7812 */ /* 0x000fe200078ec0ff */
[----:B------:R0:W-:Y:S10]  /*105630*/  @P5 STG.E.U8 desc[UR22][R4.64], R0 ;  /* 0x0000000004005986 */ /* 0x0001f4000c101116 */
[----:B------:R-:W-:-:S02]  /*105640*/  @P3 LOP3.LUT R14, R14, 0x20000, RZ, 0xfc, !PT ;  /* 0x000200000e0e3812 */ /* 0x000fc400078efcff */
[----:B------:R-:W-:Y:S02]  /*105650*/  LOP3.LUT P3, RZ, R2, 0x200000, RZ, 0xc0, !PT ;  /* 0x0020000002ff7812 */ /* 0x000fe4000786c0ff */
[C---:B0-----:R-:W-:Y:S01]  /*105660*/  PRMT R0, R19.reuse, 0x7772, RZ ;  /* 0x0000777213007816 */ /* 0x041fe200000000ff */
[----:B------:R-:W3:Y:S04]  /*105670*/  LDL.LU R2, [R1+0x3d0] ;  /* 0x0003d00001027983 */ /* 0x000ee80000300800 */
[----:B------:R-:W3:Y:S04]  /*105680*/  LDL.LU.64 R6, [R1+0x35f8] ;  /* 0x0035f80001067983 */ /* 0x000ee80000300a00 */
[----:B------:R-:W3:Y:S04]  /*105690*/  LDL.LU.64 R22, [R1+0x35f0] ;  /* 0x0035f00001167983 */ /* 0x000ee80000300a00 */
[----:B------:R-:W3:Y:S04]  /*1056a0*/  LDL.LU.64 R4, [R1+0x35e8] ;  /* 0x0035e80001047983 */ /* 0x000ee80000300a00 */
[----:B------:R0:W-:Y:S02]  /*1056b0*/  @P4 STG.E.U8 desc[UR22][R20.64], R0 ;  /* 0x0000000014004986 */ /* 0x0001e4000c101116 */
[----:B0-----:R-:W-:-:S02]  /*1056c0*/  PRMT R0, R19, 0x7773, RZ ;  /* 0x0000777313007816 */ /* 0x001fc400000000ff */
[----:B------:R-:W3:Y:S04]  /*1056d0*/  LDL.LU.64 R20, [R1+0x3620] ;  /* 0x0036200001147983 */ /* 0x000ee80000300a00 */
[----:B------:R-:W3:Y:S04]  /*1056e0*/  LDL.LU R19, [R1+0x3c0] ;  /* 0x0003c00001137983 */ /* 0x000ee80000300800 */
[----:B------:R0:W-:Y:S01]  /*1056f0*/  @P3 STG.E.U8 desc[UR22][R16.64], R0 ;  /* 0x0000000010003986 */ /* 0x0001e2000c101116 */
[C---:B------:R-:W-:Y:S02]  /*105700*/  LOP3.LUT P3, RZ, R14.reuse, 0x20000, RZ, 0xc0, !PT ;  /* 0x000200000eff7812 */ /* 0x040fe4000786c0ff */
[----:B0-----:R-:W-:Y:S01]  /*105710*/  PRMT R0, R15, 0x7770, RZ ;  /* 0x000077700f007816 */ /* 0x001fe200000000ff */
[----:B------:R-:W3:Y:S10]  /*105720*/  LDL.LU.64 R16, [R1+0x3618] ;  /* 0x0036180001107983 */ /* 0x000ef40000300a00 */
[----:B----4-:R0:W-:Y:S01]  /*105730*/  @P3 STG.E.U8 desc[UR22][R10.64], R0 ;  /* 0x000000000a003986 */ /* 0x0101e2000c101116 */
        /* <DEDUP_REMOVED lines=14> */
[----:B------:R-:W-:Y:S01]  /*105820*/  LOP3.LUT P4, RZ, R18, 0x8, RZ, 0xc0, !PT ;  /* 0x0000000812ff7812 */ /* 0x000fe2000788c0ff */
[----:B------:R-:W2:Y:S04]  /*105830*/  LDL.LU R15, [R1+0x5968] ;  /* 0x00596800010f7983 */ /* 0x000ea80000300800 */
[----:B---3--:R0:W-:Y:S01]  /*105840*/  @P3 STG.E.U8 desc[UR22][R28.64], R0 ;  /* 0x000000001c003986 */ /* 0x0081e2000c101116 */
[----:B------:R-:W-:-:S02]  /*105850*/  LOP3.LUT P3, RZ, R14, 0x2000, RZ, 0xc0, !PT ;  /* 0x000020000eff7812 */ /* 0x000fc4000786c0ff */
        /* <DEDUP_REMOVED lines=20> */
[----:B----4-:R0:W-:Y:S02]  /*1059a0*/  @P5 STG.E.U8 desc[UR22][R10.64], R0 ;  /* 0x000000000a005986 */ /* 0x0101e4000c101116 */
[----:B0-----:R-:W-:-:S05]  /*1059b0*/  PRMT R0, R19, 0x7771, RZ ;  /* 0x0000777113007816 */ /* 0x001fca00000000ff */
[----:B--2---:R0:W-:Y:S04]  /*1059c0*/  @P4 STG.E.U8 desc[UR22][R8.64], R0 ;  /* 0x0000000008004986 */ /* 0x0041e8000c101116 */
[----:B0-----:R-:W2:Y:S01]  /*1059d0*/  LDL.LU.64 R8, [R1+0x3640] ;  /* 0x0036400001087983 */ /* 0x001ea20000300a00 */
[----:B------:R-:W-:-:S03]  /*1059e0*/  LOP3.LUT P0, RZ, R18, 0x10, RZ, 0xc0, !PT ;  /* 0x0000001012ff7812 */ /* 0x000fc6000780c0ff */
[----:B------:R-:W3:Y:S04]  /*1059f0*/  LDL.LU.64 R22, [R1+0x3638] ;  /* 0x0036380001167983 */ /* 0x000ee80000300a00 */
[----:B------:R-:W4:Y:S01]  /*105a00*/  LDL.LU.64 R2, [R1+0x3630] ;  /* 0x0036300001027983 */ /* 0x000f220000300a00 */
[----:B------:R-:W-:-:S03]  /*105a10*/  PRMT R0, R19, 0x7772, RZ ;  /* 0x0000777213007816 */ /* 0x000fc600000000ff */
[----:B------:R-:W4:Y:S04]  /*105a20*/  LDL.LU.64 R4, [R1+0x3628] ;  /* 0x0036280001047983 */ /* 0x000f280000300a00 */
[----:B------:R-:W4:Y:S04]  /*105a30*/  LDL.LU.64 R20, [R1+0x3660] ;  /* 0x0036600001147983 */ /* 0x000f280000300a00 */
[----:B------:R-:W4:Y:S04]  /*105a40*/  LDL.LU R17, [R1+0x3b0] ;  /* 0x0003b00001117983 */ /* 0x000f280000300800 */
[----:B------:R-:W4:Y:S04]  /*105a50*/  LDL.LU.64 R10, [R1+0x3658] ;  /* 0x00365800010a7983 */ /* 0x000f280000300a00 */
[----:B------:R-:W4:Y:S04]  /*105a60*/  LDL.LU R16, [R1+0x3f4] ;  /* 0x0003f40001107983 */ /* 0x000f280000300800 */
[----:B--2---:R0:W-:Y:S04]  /*105a70*/  @P0 STG.E.U8 desc[UR22][R8.64], R0 ;  /* 0x0000000008000986 */ /* 0x0041e8000c101116 */
[----:B0-----:R-:W2:Y:S04]  /*105a80*/  LDL.LU.64 R8, [R1+0x3650] ;  /* 0x0036500001087983 */ /* 0x001ea80000300a00 */
        /* <DEDUP_REMOVED lines=25> */
[----:B------:R-:W-:Y:S02]  /*105c20*/  LOP3.LUT R14, R14, 0xfffffeff, RZ, 0xc0, !PT ;  /* 0xfffffeff0e0e7812 */ /* 0x000fe400078ec0ff */
[----:B------:R-:W-:Y:S02]  /*105c30*/  LOP3.LUT P5, RZ, R18, 0x40, RZ, 0xc0, !PT ;  /* 0x0000004012ff7812 */ /* 0x000fe400078ac0ff */
[----:B------:R-:W-:-:S05]  /*105c40*/  PRMT R0, R19, 0x7773, RZ ;  /* 0x0000777313007816 */ /* 0x000fca00000000ff */
[----:B------:R-:W-:Y:S02]  /*105c50*/  @P3 LOP3.LUT R14, R14, 0x100, RZ, 0xfc, !PT ;  /* 0x000001000e0e3812 */ /* 0x000fe400078efcff */
[C---:B------:R-:W-:Y:S02]  /*105c60*/  LOP3.LUT P3, RZ, R18.reuse, 0x200, RZ, 0xc0, !PT ;  /* 0x0000020012ff7812 */ /* 0x040fe4000786c0ff */
[----:B------:R-:W-:Y:S01]  /*105c70*/  LOP3.LUT P4, RZ, R18, 0x80, RZ, 0xc0, !PT ;  /* 0x0000008012ff7812 */ /* 0x000fe2000788c0ff */
[----:B------:R4:W-:Y:S01]  /*105c80*/  @P6 STG.E.U8 desc[UR22][R22.64], R0 ;  /* 0x0000000016006986 */ /* 0x0009e2000c101116 */
[----:B------:R-:W-:Y:S02]  /*105c90*/  LOP3.LUT R14, R14, 0xfffffdff, RZ, 0xc0, !PT ;  /* 0xfffffdff0e0e7812 */ /* 0x000fe400078ec0ff */
[----:B----4-:R-:W-:-:S07]  /*105ca0*/  PRMT R0, R17, 0x7770, RZ ;  /* 0x0000777011007816 */ /* 0x010fce00000000ff */
[----:B------:R-:W-:Y:S02]  /*105cb0*/  @P3 LOP3.LUT R14, R14, 0x200, RZ, 0xfc, !PT ;  /* 0x000002000e0e3812 */ /* 0x000fe400078efcff */
[----:B------:R-:W-:Y:S01]  /*105cc0*/  LOP3.LUT P3, RZ, R18, 0x100, RZ, 0xc0, !PT ;  /* 0x0000010012ff7812 */ /* 0x000fe2000786c0ff */
[----:B------:R0:W-:Y:S02]  /*105cd0*/  @P5 STG.E.U8 desc[UR22][R2.64], R0 ;  /* 0x0000000002005986 */ /* 0x0001e4000c101116 */
[C---:B0-----:R-:W-:Y:S02]  /*105ce0*/  PRMT R0, R17.reuse, 0x7771, RZ ;  /* 0x0000777111007816 */ /* 0x041fe400000000ff */
[----:B------:R-:W4:Y:S04]  /*105cf0*/  LDL.LU R3, [R1+0x3d4] ;  /* 0x0003d40001037983 */ /* 0x000f280000300800 */
[----:B------:R-:W4:Y:S04]  /*105d00*/  LDL.LU.64 R12, [R1+0x3670] ;  /* 0x00367000010c7983 */ /* 0x000f280000300a00 */
[----:B------:R-:W4:Y:S04]  /*105d10*/  LDL.LU.64 R26, [R1+0x3668] ;  /* 0x00366800011a7983 */ /* 0x000f280000300a00 */
[----:B------:R-:W4:Y:S04]  /*105d20*/  LDL.LU.64 R24, [R1+0x36a0] ;  /* 0x0036a00001187983 */ /* 0x000f280000300a00 */
[----:B------:R0:W-:Y:S04]  /*105d30*/  @P4 STG.E.U8 desc[UR22][R4.64], R0 ;  /* 0x0000000004004986 */ /* 0x0001e8000c101116 */
[----:B------:R-:W4:Y:S04]  /*105d40*/  LDL.LU R2, [R1+0x3c4] ;  /* 0x0003c40001027983 */ /* 0x000f280000300800 */
[----:B------:R-:W4:Y:S04]  /*105d50*/  LDL.LU.64 R6, [R1+0x3698] ;  /* 0x0036980001067983 */ /* 0x000f280000300a00 */
        /* <DEDUP_REMOVED lines=19> */
[----:B------:R-:W-:Y:S01]  /*105e90*/  PRMT R0, R16, 0x7772, RZ ;  /* 0x0000777210007816 */ /* 0x000fe200000000ff */
[----:B------:R-:W2:Y:S10]  /*105ea0*/  LDL.LU R19, [R1+0x3e8] ;  /* 0x0003e80001137983 */ /* 0x000eb40000300800 */
        /* <DEDUP_REMOVED lines=10> */
[----:B------:R-:W2:Y:S04]  /*105f50*/  LDL.LU R16, [R1+0x5950] ;  /* 0x0059500001107983 */ /* 0x000ea80000300800 */
        /* <DEDUP_REMOVED lines=20> */
[----:B--2---:R-:W-:Y:S02]  /*1060a0*/  PRMT R0, R17, 0x7770, RZ ;  /* 0x0000777011007816 */ /* 0x004fe400000000ff */
[----:B------:R-:W2:Y:S04]  /*1060b0*/  LDL.LU.64 R10, [R1+0x36c8] ;  /* 0x0036c800010a7983 */ /* 0x000ea80000300a00 */
[----:B------:R0:W-:Y:S04]  /*1060c0*/  @P4 STG.E.U8 desc[UR22][R8.64], R0 ;  /* 0x0000000008004986 */ /* 0x0001e8000c101116 */
[----:B0-----:R-:W3:Y:S01]  /*1060d0*/  LDL.LU.64 R8, [R1+0x36d0] ;  /* 0x0036d00001087983 */ /* 0x001ee20000300a00 */
[----:B------:R-:W-:-:S02]  /*1060e0*/  LOP3.LUT P0, RZ, R18, 0x800000, RZ, 0xc0, !PT ;  /* 0x0080000012ff7812 */ /* 0x000fc4000780c0ff */
[----:B------:R-:W-:Y:S02]  /*1060f0*/  LOP3.LUT P6, RZ, R18, 0x1000000, RZ, 0xc0, !PT ;  /* 0x0100000012ff7812 */ /* 0x000fe400078cc0ff */
[C---:B------:R-:W-:Y:S01]  /*106100*/  PRMT R0, R17.reuse, 0x7771, RZ ;  /* 0x0000777111007816 */ /* 0x040fe200000000ff */
[----:B------:R-:W4:Y:S04]  /*106110*/  LDL.LU.64 R4, [R1+0x36d8] ;  /* 0x0036d80001047983 */ /* 0x000f280000300a00 */
[----:B------:R-:W4:Y:S04]  /*106120*/  LDL.LU.64 R2, [R1+0x36e0] ;  /* 0x0036e00001027983 */ /* 0x000f280000300a00 */
[----:B------:R-:W4:Y:S04]  /*106130*/  LDL.LU.64 R20, [R1+0x36e8] ;  /* 0x0036e80001147983 */ /* 0x000f280000300a00 */
[----:B------:R-:W4:Y:S04]  /*106140*/  LDL.LU R13, [R1+0x3f8] ;  /* 0x0003f800010d7983 */ /* 0x000f280000300800 */
[----:B--2---:R0:W-:Y:S02]  /*106150*/  @P0 STG.E.U8 desc[UR22][R10.64], R0 ;  /* 0x000000000a000986 */ /* 0x0041e4000c101116 */
[----:B0-----:R-:W-:-:S02]  /*106160*/  PRMT R0, R17, 0x7772, RZ ;  /* 0x0000777211007816 */ /* 0x001fc400000000ff */
[----:B------:R-:W2:Y:S04]  /*106170*/  LDL.LU.64 R10, [R1+0x36f0] ;  /* 0x0036f000010a7983 */ /* 0x000ea80000300a00 */
[----:B------:R-:W2:Y:S04]  /*106180*/  LDL.LU R12, [R1+0x3d8] ;  /* 0x0003d800010c7983 */ /* 0x000ea80000300800 */
[----:B---3--:R0:W-:Y:S04]  /*106190*/  @P6 STG.E.U8 desc[UR22][R8.64], R0 ;  /* 0x0000000008006986 */ /* 0x0081e8000c101116 */
[----:B0-----:R-:W3:Y:S04]  /*1061a0*/  LDL.LU.64 R8, [R1+0x36f8] ;  /* 0x0036f80001087983 */ /* 0x001ee80000300a00 */
        /* <DEDUP_REMOVED lines=23> */
[----:B------:R-:W-:Y:S02]  /*106320*/  LOP3.LUT P3, RZ, R18, 0x20000000, RZ, 0xc0, !PT ;  /* 0x2000000012ff7812 */ /* 0x000fe4000786c0ff */
[----:B------:R-:W-:Y:S02]  /*106330*/  LOP3.LUT R14, R14, 0xfffffffe, RZ, 0xc0, !PT ;  /* 0xfffffffe0e0e7812 */ /* 0x000fe400078ec0ff */
[C---:B------:R-:W-:Y:S02]  /*106340*/  LOP3.LUT P5, RZ, R18.reuse, 0x2000000, RZ, 0xc0, !PT ;  /* 0x0200000012ff7812 */ /* 0x040fe400078ac0ff */
[----:B------:R-:W-:Y:S02]  /*106350*/  LOP3.LUT P4, RZ, R18, 0x4000000, RZ, 0xc0, !PT ;  /* 0x0400000012ff7812 */ /* 0x000fe4000788c0ff */
[----:B------:R-:W-:Y:S01]  /*106360*/  PRMT R0, R17, 0x7773, RZ ;  /* 0x0000777311007816 */ /* 0x000fe200000000ff */
[----:B------:R-:W4:Y:S04]  /*106370*/  LDL.LU.64 R26, [R1+0x3718] ;  /* 0x00371800011a7983 */ /* 0x000f280000300a00 */
[----:B------:R-:W-:-:S02]  /*106380*/  @P3 LOP3.LUT R14, R14, 0x1, RZ, 0xfc, !PT ;  /* 0x000000010e0e3812 */ /* 0x000fc400078efcff */
[----:B------:R-:W-:Y:S02]  /*106390*/  LOP3.LUT P3, RZ, R18, 0x10000000, RZ, 0xc0, !PT ;  /* 0x1000000012ff7812 */ /* 0x000fe4000786c0ff */
[----:B------:R-:W-:Y:S01]  /*1063a0*/  LOP3.LUT R14, R14, 0xfffffffd, RZ, 0xc0, !PT ;  /* 0xfffffffd0e0e7812 */ /* 0x000fe200078ec0ff */
[----:B------:R0:W-:Y:S10]  /*1063b0*/  @P5 STG.E.U8 desc[UR22][R4.64], R0 ;  /* 0x0000000004005986 */ /* 0x0001f4000c101116 */
[----:B------:R-:W-:-:S02]  /*1063c0*/  @P3 LOP3.LUT R14, R14, 0x2, RZ, 0xfc, !PT ;  /* 0x000000020e0e3812 */ /* 0x000fc400078efcff */
[----:B------:R-:W-:Y:S02]  /*1063d0*/  LOP3.LUT P3, RZ, R18, 0x8000000, RZ, 0xc0, !PT ;  /* 0x0800000012ff7812 */ /* 0x000fe4000786c0ff */
[C---:B0-----:R-:W-:Y:S01]  /*1063e0*/  PRMT R0, R13.reuse, 0x7770, RZ ;  /* 0x000077700d007816 */ /* 0x041fe200000000ff */
[----:B------:R-:W4:Y:S04]  /*1063f0*/  LDL.LU R18, [R1+0x3c8] ;  /* 0x0003c80001127983 */ /* 0x000f280000300800 */
[----:B------:R-:W4:Y:S04]  /*106400*/  LDL.LU.64 R24, [R1+0x3720] ;  /* 0x0037200001187983 */ /* 0x000f280000300a00 */
[----:B------:R-:W4:Y:S04]  /*106410*/  LDL.LU.64 R6, [R1+0x3728] ;  /* 0x0037280001067983 */ /* 0x000f280000300a00 */
[----:B------:R-:W4:Y:S04]  /*106420*/  LDL.LU R17, [R1+0x3b8] ;  /* 0x0003b80001117983 */ /* 0x000f280000300800 */
[----:B------:R0:W-:Y:S04]  /*106430*/  @P4 STG.E.U8 desc[UR22][R2.64], R0 ;  /* 0x0000000002004986 */ /* 0x0001e8000c101116 */
        /* <DEDUP_REMOVED lines=12> */
[----:B---3--:R0:W-:Y:S01]  /*106500*/  @P3 STG.E.U8 desc[UR22][R8.64], R0 ;  /* 0x0000000008003986 */ /* 0x0081e2000c101116 */
[----:B------:R-:W-:-:S02]  /*106510*/  LOP3.LUT P3, RZ, R15, 0x80000000, RZ, 0xc0, !PT ;  /* 0x800000000fff7812 */ /* 0x000fc4000786c0ff */
        /* <DEDUP_REMOVED lines=41> */
[----:B------:R-:W2:Y:S01]  /*1067b0*/  LDL.LU R17, [R1+0x3fc] ;  /* 0x0003fc0001117983 */ /* 0x000ea20000300800 */
[----:B------:R-:W-:-:S02]  /*1067c0*/  LOP3.LUT P0, RZ, R19, 0x400, RZ, 0xc0, !PT ;  /* 0x0000040013ff7812 */ /* 0x000fc4000780c0ff */
[----:B------:R-:W-:Y:S01]  /*1067d0*/  LOP3.LUT P6, RZ, R19, 0x800, RZ, 0xc0, !PT ;  /* 0x0000080013ff7812 */ /* 0x000fe200078cc0ff */
[----:B------:R-:W4:Y:S04]  /*1067e0*/  LDL.LU.64 R2, [R1+0x3778] ;  /* 0x0037780001027983 */ /* 0x000f280000300a00 */
[----:B------:R-:W4:Y:S04]  /*1067f0*/  LDL.LU.64 R20, [R1+0x3780] ;  /* 0x0037800001147983 */ /* 0x000f280000300a00 */
[----:B------:R-:W4:Y:S01]  /*106800*/  LDL.LU R18, [R1+0x3dc] ;  /* 0x0003dc0001127983 */ /* 0x000f220000300800 */
[----:B--2---:R-:W-:-:S05]  /*106810*/  PRMT R0, R17, 0x7770, RZ ;  /* 0x0000777011007816 */ /* 0x004fca00000000ff */
[----:B------:R0:W-:Y:S02]  /*106820*/  @P0 STG.E.U8 desc[UR22][R10.64], R0 ;  /* 0x000000000a000986 */ /* 0x0001e4000c101116 */
[----:B0-----:R-:W-:Y:S02]  /*106830*/  PRMT R0, R17, 0x7771, RZ ;  /* 0x0000777111007816 */ /* 0x001fe400000000ff */
[----:B------:R-:W2:Y:S04]  /*106840*/  LDL.LU.64 R10, [R1+0x3788] ;  /* 0x00378800010a7983 */ /* 0x000ea80000300a00 */
[----:B---3--:R0:W-:Y:S04]  /*106850*/  @P6 STG.E.U8 desc[UR22][R8.64], R0 ;  /* 0x0000000008006986 */ /* 0x0081e8000c101116 */
[----:B0-----:R-:W3:Y:S04]  /*106860*/  LDL.LU.64 R8, [R1+0x3790] ;  /* 0x0037900001087983 */ /* 0x001ee80000300a00 */
        /* <DEDUP_REMOVED lines=29> */
[----:B------:R-:W4:Y:S04]  /*106a40*/  LDL.LU.64 R12, [R1+0x37b0] ;  /* 0x0037b000010c7983 */ /* 0x000f280000300a00 */
[----:B------:R-:W4:Y:S04]  /*106a50*/  LDL.LU.64 R26, [R1+0x37b8] ;  /* 0x0037b800011a7983 */ /* 0x000f280000300a00 */
[----:B------:R-:W4:Y:S04]  /*106a60*/  LDL.LU R4, [R1+0x3bc] ;  /* 0x0003bc0001047983 */ /* 0x000f280000300800 */
        /* <DEDUP_REMOVED lines=10> */
[----:B------:R-:W4:Y:S04]  /*106b10*/  LDL.LU R17, [R1+0x3a0] ;  /* 0x0003a00001117983 */ /* 0x000f280000300800 */
[----:B------:R0:W-:Y:S02]  /*106b20*/  @P4 STG.E.U8 desc[UR22][R2.64], R0 ;  /* 0x0000000002004986 */ /* 0x0001e4000c101116 */
[----:B0-----:R-:W-:-:S02]  /*106b30*/  PRMT R0, R18, 0x7770, RZ ;  /* 0x0000777012007816 */ /* 0x001fc400000000ff */
        /* <DEDUP_REMOVED lines=16> */
[----:B------:R-:W-:Y:S01]  /*106c40*/  PRMT R0, R5, 0x7770, RZ ;  /* 0x0000777005007816 */ /* 0x000fe200000000ff */
[----:B------:R-:W3:Y:S10]  /*106c50*/  LDL.LU R18, [R1+0x3ec] ;  /* 0x0003ec0001127983 */ /* 0x000ef40000300800 */
        /* <DEDUP_REMOVED lines=29> */
[----:B--2---:R0:W-:Y:S01]  /*106e30*/  @P5 STG.E.U8 desc[UR22][R10.64], R0 ;  /* 0x000000000a005986 */ /* 0x0041e2000c101116 */
[C---:B------:R-:W-:Y:S02]  /*106e40*/  LOP3.LUT P0, RZ, R19.reuse, 0x20000000, RZ, 0xc0, !PT ;  /* 0x2000000013ff7812 */ /* 0x040fe4000780c0ff */
[C---:B------:R-:W-:Y:S02]  /*106e50*/  LOP3.LUT P6, RZ, R19.reuse, 0x40000000, RZ, 0xc0, !PT ;  /* 0x4000000013ff7812 */ /* 0x040fe400078cc0ff */
[----:B------:R-:W-:Y:S02]  /*106e60*/  LOP3.LUT P5, RZ, R19, 0x80000000, RZ, 0xc0, !PT ;  /* 0x8000000013ff7812 */ /* 0x000fe400078ac0ff */
[C---:B0-----:R-:W-:Y:S01]  /*106e70*/  PRMT R0, R17.reuse, 0x7772, RZ ;  /* 0x0000777211007816 */ /* 0x041fe200000000ff */
[----:B------:R-:W2:Y:S04]  /*106e80*/  LDL.LU.64 R10, [R1+0x37f8] ;  /* 0x0037f800010a7983 */ /* 0x000ea80000300a00 */
[----:B---3--:R0:W-:Y:S04]  /*106e90*/  @P4 STG.E.U8 desc[UR22][R8.64], R0 ;  /* 0x0000000008004986 */ /* 0x0081e8000c101116 */
[----:B0-----:R-:W3:Y:S04]  /*106ea0*/  LDL.LU.64 R8, [R1+0x3800] ;  /* 0x0038000001087983 */ /* 0x001ee80000300a00 */
[----:B------:R-:W4:Y:S04]  /*106eb0*/  LDL.LU.64 R4, [R1+0x3808] ;  /* 0x0038080001047983 */ /* 0x000f280000300a00 */
[----:B------:R-:W4:Y:S04]  /*106ec0*/  LDL.LU.64 R2, [R1+0x3810] ;  /* 0x0038100001027983 */ /* 0x000f280000300a00 */
[----:B------:R-:W3:Y:S01]  /*106ed0*/  LDL.LU R19, [R1+0x390] ;  /* 0x0003900001137983 */ /* 0x000ee20000300800 */
[----:B------:R-:W-:-:S03]  /*106ee0*/  PRMT R0, R17, 0x7773, RZ ;  /* 0x0000777311007816 */ /* 0x000fc600000000ff */
[----:B------:R-:W4:Y:S04]  /*106ef0*/  LDL.LU.64 R20, [R1+0x3818] ;  /* 0x0038180001147983 */ /* 0x000f280000300a00 */
[----:B------:R-:W4:Y:S04]  /*106f00*/  LDL.LU R14, [R1+0x380] ;  /* 0x00038000010e7983 */ /* 0x000f280000300800 */
[----:B--2---:R0:W-:Y:S04]  /*106f10*/  @P0 STG.E.U8 desc[UR22][R10.64], R0 ;  /* 0x000000000a000986 */ /* 0x0041e8000c101116 */
[----:B0-----:R-:W2:Y:S01]  /*106f20*/  LDL.LU.64 R10, [R1+0x3820] ;  /* 0x00382000010a7983 */ /* 0x001ea20000300a00 */
[----:B---3--:R-:W-:-:S05]  /*106f30*/  PRMT R0, R19, 0x7770, RZ ;  /* 0x0000777013007816 */ /* 0x008fca00000000ff */
[----:B------:R0:W-:Y:S04]  /*106f40*/  @P6 STG.E.U8 desc[UR22][R8.64], R0 ;  /* 0x0000000008006986 */ /* 0x0001e8000c101116 */
[----:B0-----:R-:W3:Y:S04]  /*106f50*/  LDL.LU.64 R8, [R1+0x3828] ;  /* 0x0038280001087983 */ /* 0x001ee80000300a00 */
[----:B------:R-:W4:Y:S04]  /*106f60*/  LDL.LU R25, [R1+0x370] ;  /* 0x0003700001197983 */ /* 0x000f280000300800 */
[----:B----4-:R0:W-:Y:S04]  /*106f70*/  STL [R1+0x5920], R25 ;  /* 0x0059201901007387 */ /* 0x0101e80000100800 */
        /* <DEDUP_REMOVED lines=22> */
[----:B------:R-:W-:Y:S02]  /*1070e0*/  LOP3.LUT P4, RZ, R18, 0x1, RZ, 0xc0, !PT ;  /* 0x0000000112ff7812 */ /* 0x000fe4000788c0ff */
[----:B------:R-:W-:Y:S02]  /*1070f0*/  PRMT R0, R19, 0x7771, RZ ;  /* 0x0000777113007816 */ /* 0x000fe400000000ff */
[----:B------:R-:W-:Y:S01]  /*107100*/  LOP3.LUT R15, R15, 0xfffeffff, RZ, 0xc0, !PT ;  /* 0xfffeffff0f0f7812 */ /* 0x000fe200078ec0ff */
[----:B------:R-:W4:Y:S04]  /*107110*/  LDL.LU.64 R28, [R1+0x3840] ;  /* 0x00384000011c7983 */ /* 0x000f280000300a00 */
[----:B------:R0:W-:Y:S04]  /*107120*/  @P5 STG.E.U8 desc[UR22][R4.64], R0 ;  /* 0x0000000004005986 */ /* 0x0001e8000c101116 */
[----:B------:R-:W4:Y:S04]  /*107130*/  LDL.LU.64 R12, [R1+0x3848] ;  /* 0x00384800010c7983 */ /* 0x000f280000300a00 */
[----:B------:R-:W4:Y:S04]  /*107140*/  LDL.LU.64 R26, [R1+0x3850] ;  /* 0x00385000011a7983 */ /* 0x000f280000300a00 */
[----:B------:R-:W4:Y:S04]  /*107150*/  LDL.LU R17, [R1+0x3a4] ;  /* 0x0003a40001117983 */ /* 0x000f280000300800 */
[----:B------:R-:W4:Y:S04]  /*107160*/  LDL.LU.64 R6, [R1+0x3858] ;  /* 0x0038580001067983 */ /* 0x000f280000300a00 */
[----:B------:R-:W4:Y:S01]  /*107170*/  LDL.LU.64 R22, [R1+0x3860] ;  /* 0x0038600001167983 */ /* 0x000f220000300a00 */
[----:B------:R-:W-:-:S02]  /*107180*/  @P3 LOP3.LUT R15, R15, 0x10000, RZ, 0xfc, !PT ;  /* 0x000100000f0f3812 */ /* 0x000fc400078efcff */
[----:B------:R-:W-:Y:S02]  /*107190*/  LOP3.LUT P3, RZ, R18, 0x4, RZ, 0xc0, !PT ;  /* 0x0000000412ff7812 */ /* 0x000fe4000786c0ff */
[----:B------:R-:W-:Y:S02]  /*1071a0*/  LOP3.LUT R15, R15, 0xfffdffff, RZ, 0xc0, !PT ;  /* 0xfffdffff0f0f7812 */ /* 0x000fe400078ec0ff */
[----:B0-----:R-:W-:Y:S01]  /*1071b0*/  PRMT R0, R19, 0x7772, RZ ;  /* 0x0000777213007816 */ /* 0x001fe200000000ff */
[----:B------:R-:W4:Y:S08]  /*1071c0*/  LDL.LU.64 R4, [R1+0x3868] ;  /* 0x0038680001047983 */ /* 0x000f300000300a00 */
[----:B------:R-:W-:-:S02]  /*1071d0*/  @P3 LOP3.LUT R15, R15, 0x20000, RZ, 0xfc, !PT ;  /* 0x000200000f0f3812 */ /* 0x000fc400078efcff */
[----:B------:R-:W-:Y:S01]  /*1071e0*/  LOP3.LUT P3, RZ, R18, 0x2, RZ, 0xc0, !PT ;  /* 0x0000000212ff7812 */ /* 0x000fe2000786c0ff */
[----:B------:R0:W-:Y:S02]  /*1071f0*/  @P4 STG.E.U8 desc[UR22][R2.64], R0 ;  /* 0x0000000002004986 */ /* 0x0001e4000c101116 */
[----:B0-----:R-:W-:Y:S02]  /*107200*/  PRMT R0, R19, 0x7773, RZ ;  /* 0x0000777313007816 */ /* 0x001fe400000000ff */
[----:B------:R-:W4:Y:S04]  /*107210*/  LDL.LU.64 R2, [R1+0x3870] ;  /* 0x0038700001027983 */ /* 0x000f280000300a00 */
[----:B------:R-:W4:Y:S04]  /*107220*/  LDL.LU R19, [R1+0x394] ;  /* 0x0003940001137983 */ /* 0x000f280000300800 */
        /* <DEDUP_REMOVED lines=46> */
[----:B0-----:R-:W-:-:S05]  /*107510*/  PRMT R0, R19, 0x7771, RZ ;  /* 0x0000777113007816 */ /* 0x001fca00000000ff */
[----:B---3--:R0:W-:Y:S04]  /*107520*/  @P4 STG.E.U8 desc[UR22][R8.64], R0 ;  /* 0x0000000008004986 */ /* 0x0081e8000c101116 */
[----:B0-----:R-:W2:Y:S01]  /*107530*/  LDL.LU.64 R8, [R1+0x3890] ;  /* 0x0038900001087983 */ /* 0x001ea20000300a00 */
[C---:B------:R-:W-:Y:S02]  /*107540*/  LOP3.LUT P3, RZ, R18.reuse, 0x10000000, RZ, 0xc0, !PT ;  /* 0x1000000012ff7812 */ /* 0x040fe4000786c0ff */
[----:B------:R-:W-:Y:S02]  /*107550*/  LOP3.LUT R15, R15, 0xfffffffb, RZ, 0xc0, !PT ;  /* 0xfffffffb0f0f7812 */ /* 0x000fe400078ec0ff */
[----:B------:R-:W-:Y:S01]  /*107560*/  LOP3.LUT P0, RZ, R18, 0x10000, RZ, 0xc0, !PT ;  /* 0x0001000012ff7812 */ /* 0x000fe2000780c0ff */
[----:B------:R-:W3:Y:S01]  /*107570*/  LDL.LU.64 R22, [R1+0x3898] ;  /* 0x0038980001167983 */ /* 0x000ee20000300a00 */
[----:B------:R-:W-:-:S03]  /*107580*/  PRMT R0, R19, 0x7772, RZ ;  /* 0x0000777213007816 */ /* 0x000fc600000000ff */
[----:B------:R-:W4:Y:S04]  /*107590*/  LDL.LU.64 R10, [R1+0x38a0] ;  /* 0x0038a000010a7983 */ /* 0x000f280000300a00 */
[----:B------:R-:W4:Y:S04]  /*1075a0*/  LDL.LU.64 R4, [R1+0x38a8] ;  /* 0x0038a80001047983 */ /* 0x000f280000300a00 */
[----:B------:R-:W4:Y:S04]  /*1075b0*/  LDL.LU.64 R2, [R1+0x38b0] ;  /* 0x0038b00001027983 */ /* 0x000f280000300a00 */
[----:B------:R-:W4:Y:S04]  /*1075c0*/  LDL.LU R17, [R1+0x384] ;  /* 0x0003840001117983 */ /* 0x000f280000300800 */
[----:B------:R-:W4:Y:S01]  /*1075d0*/  LDL.LU R21, [R1+0x400] ;  /* 0x0004000001157983 */ /* 0x000f220000300800 */
[----:B------:R-:W-:-:S02]  /*1075e0*/  @P3 LOP3.LUT R15, R15, 0x4, RZ, 0xfc, !PT ;  /* 0x000000040f0f3812 */ /* 0x000fc400078efcff */
        /* <DEDUP_REMOVED lines=18> */
[C---:B------:R-:W-:Y:S02]  /*107710*/  LOP3.LUT P3, RZ, R18.reuse, 0x200000, RZ, 0xc0, !PT ;  /* 0x0020000012ff7812 */ /* 0x040fe4000786c0ff */
[----:B------:R-:W-:Y:S02]  /*107720*/  LOP3.LUT R15, R15, 0xfffffdff, RZ, 0xc0, !PT ;  /* 0xfffffdff0f0f7812 */ /* 0x000fe400078ec0ff */
[C---:B------:R-:W-:Y:S02]  /*107730*/  LOP3.LUT P6, RZ, R18.reuse, 0x20000, RZ, 0xc0, !PT ;  /* 0x0002000012ff7812 */ /* 0x040fe400078cc0ff */
[C---:B------:R-:W-:Y:S02]  /*107740*/  LOP3.LUT P5, RZ, R18.reuse, 0x40000, RZ, 0xc0, !PT ;  /* 0x0004000012ff7812 */ /* 0x040fe400078ac0ff */
[----:B------:R-:W-:-:S02]  /*107750*/  LOP3.LUT P4, RZ, R18, 0x80000, RZ, 0xc0, !PT ;  /* 0x0008000012ff7812 */ /* 0x000fc4000788c0ff */
[C---:B------:R-:W-:Y:S02]  /*107760*/  LOP3.LUT P2, RZ, R18.reuse, 0x20000000, RZ, 0xc0, !PT ;  /* 0x2000000012ff7812 */ /* 0x040fe4000784c0ff */
[C---:B------:R-:W-:Y:S02]  /*107770*/  LOP3.LUT P1, RZ, R18.reuse, 0x40000000, RZ, 0xc0, !PT ;  /* 0x4000000012ff7812 */ /* 0x040fe4000782c0ff */
[----:B------:R-:W-:Y:S02]  /*107780*/  @P3 LOP3.LUT R15, R15, 0x200, RZ, 0xfc, !PT ;  /* 0x000002000f0f3812 */ /* 0x000fe400078efcff */
[C---:B------:R-:W-:Y:S01]  /*107790*/  LOP3.LUT P3, RZ, R18.reuse, 0x100000, RZ, 0xc0, !PT ;  /* 0x0010000012ff7812 */ /* 0x040fe2000786c0ff */
[----:B--2---:R0:W-:Y:S01]  /*1077a0*/  @P0 STG.E.U8 desc[UR22][R8.64], R0 ;  /* 0x0000000008000986 */ /* 0x0041e2000c101116 */
[----:B------:R-:W-:-:S03]  /*1077b0*/  LOP3.LUT P0, RZ, R18, 0x80000000, RZ, 0xc0, !PT ;  /* 0x8000000012ff7812 */ /* 0x000fc6000780c0ff */
[----:B0-----:R-:W2:Y:S04]  /*1077c0*/  LDL.LU.64 R8, [R1+0x38b8] ;  /* 0x0038b80001087983 */ /* 0x001ea80000300a00 */
[----:B------:R-:W2:Y:S01]  /*1077d0*/  LDL.LU R20, [R1+0x374] ;  /* 0x0003740001147983 */ /* 0x000ea20000300800 */
[----:B------:R-:W-:-:S03]  /*1077e0*/  PRMT R0, R19, 0x7773, RZ ;  /* 0x0000777313007816 */ /* 0x000fc600000000ff */
[----:B------:R-:W2:Y:S04]  /*1077f0*/  LDL.LU.64 R18, [R1+0x38c0] ;  /* 0x0038c00001127983 */ /* 0x000ea80000300a00 */
[----:B------:R-:W3:Y:S04]  /*107800*/  LDL.LU.64 R28, [R1+0x38d8] ;  /* 0x0038d800011c7983 */ /* 0x000ee80000300a00 */
[----:B---3--:R0:W-:Y:S04]  /*107810*/  STL.64 [R1+0x5910], R28 ;  /* 0x0059101c01007387 */ /* 0x0081e80000100a00 */
[----:B0-----:R-:W3:Y:S04]  /*107820*/  LDL.LU.64 R28, [R1+0x38d0] ;  /* 0x0038d000011c7983 */ /* 0x001ee80000300a00 */
[----:B------:R4:W-:Y:S02]  /*107830*/  @P6 STG.E.U8 desc[UR22][R22.64], R0 ;  /* 0x0000000016006986 */ /* 0x0009e4000c101116 */
[----:B----4-:R-:W-:-:S05]  /*107840*/  PRMT R0, R17, 0x7770, RZ ;  /* 0x0000777011007816 */ /* 0x010fca00000000ff */
[----:B------:R0:W-:Y:S02]  /*107850*/  @P5 STG.E.U8 desc[UR22][R10.64], R0 ;  /* 0x000000000a005986 */ /* 0x0001e4000c101116 */
[----:B0-----:R-:W-:-:S05]  /*107860*/  PRMT R0, R17, 0x7771, RZ ;  /* 0x0000777111007816 */ /* 0x001fca00000000ff */
[----:B------:R-:W-:Y:S04]  /*107870*/  @P4 STG.E.U8 desc[UR22][R4.64], R0 ;  /* 0x0000000004004986 */ /* 0x000fe8000c101116 */
[----:B---3--:R0:W-:Y:S04]  /*107880*/  STL.64 [R1+0x5918], R28 ;  /* 0x0059181c01007387 */ /* 0x0081e80000100a00 */
[----:B0-----:R-:W3:Y:S01]  /*107890*/  LDL.LU.64 R28, [R1+0x38c8] ;  /* 0x0038c800011c7983 */ /* 0x001ee20000300a00 */
[----:B------:R-:W-:-:S03]  /*1078a0*/  PRMT R0, R17, 0x7772, RZ ;  /* 0x0000777211007816 */ /* 0x000fc600000000ff */
[----:B------:R-:W4:Y:S04]  /*1078b0*/  LDL.LU R10, [R1+0x3a8] ;  /* 0x0003a800010a7983 */ /* 0x000f280000300800 */
[----:B------:R-:W4:Y:S04]  /*1078c0*/  LDL.LU.64 R12, [R1+0x38e0] ;  /* 0x0038e000010c7983 */ /* 0x000f280000300a00 */
[----:B------:R-:W4:Y:S04]  /*1078d0*/  LDL.LU.64 R26, [R1+0x38e8] ;  /* 0x0038e800011a7983 */ /* 0x000f280000300a00 */
[----:B------:R0:W-:Y:S01]  /*1078e0*/  @P3 STG.E.U8 desc[UR22][R2.64], R0 ;  /* 0x0000000002003986 */ /* 0x0001e2000c101116 */
[----:B------:R-:W-:-:S03]  /*1078f0*/  LOP3.LUT P3, RZ, R15, 0x200, RZ, 0xc0, !PT ;  /* 0x000002000fff7812 */ /* 0x000fc6000786c0ff */
[----:B------:R-:W4:Y:S04]  /*107900*/  LDL.LU R11, [R1+0x398] ;  /* 0x00039800010b7983 */ /* 0x000f280000300800 */
[----:B------:R-:W4:Y:S04]  /*107910*/  LDL.LU.64 R24, [R1+0x38f0] ;  /* 0x0038f00001187983 */ /* 0x000f280000300a00 */
[----:B------:R-:W4:Y:S04]  /*107920*/  LDL.LU.64 R6, [R1+0x38f8] ;  /* 0x0038f80001067983 */ /* 0x000f280000300a00 */
[----:B------:R-:W4:Y:S04]  /*107930*/  LDL.LU.64 R22, [R1+0x3900] ;  /* 0x0039000001167983 */ /* 0x000f280000300a00 */
[----:B------:R-:W4:Y:S01]  /*107940*/  LDL.LU.64 R4, [R1+0x3908] ;  /* 0x0039080001047983 */ /* 0x000f220000300a00 */
[----:B0-----:R-:W-:-:S03]  /*107950*/  PRMT R0, R17, 0x7773, RZ ;  /* 0x0000777311007816 */ /* 0x001fc600000000ff */
[----:B------:R-:W4:Y:S04]  /*107960*/  LDL.LU.64 R2, [R1+0x3910] ;  /* 0x0039100001027983 */ /* 0x000f280000300a00 */
[----:B--2---:R0:W-:Y:S01]  /*107970*/  @P3 STG.E.U8 desc[UR22][R8.64], R0 ;  /* 0x0000000008003986 */ /* 0x0041e2000c101116 */
[C---:B------:R-:W-:Y:S02]  /*107980*/  LOP3.LUT P3, RZ, R15.reuse, 0x100, RZ, 0xc0, !PT ;  /* 0x000001000fff7812 */ /* 0x040fe4000786c0ff */
[----:B0-----:R-:W-:Y:S01]  /*107990*/  PRMT R0, R20, 0x7770, RZ ;  /* 0x0000777014007816 */ /* 0x001fe200000000ff */
[----:B------:R-:W2:Y:S04]  /*1079a0*/  LDL.LU.64 R8, [R1+0x3918] ;  /* 0x0039180001087983 */ /* 0x000ea80000300a00 */
[----:B------:R-:W2:Y:S06]  /*1079b0*/  LDL.LU R17, [R1+0x388] ;  /* 0x0003880001117983 */ /* 0x000eac0000300800 */
[----:B------:R0:W-:Y:S01]  /*1079c0*/  @P3 STG.E.U8 desc[UR22][R18.64], R0 ;  /* 0x0000000012003986 */ /* 0x0001e2000c101116 */
        /* <DEDUP_REMOVED lines=12> */
[----:B------:R-:W-:-:S07]  /*107a90*/  LOP3.LUT P5, RZ, R21, 0x2, RZ, 0xc0, !PT ;  /* 0x0000000215ff7812 */ /* 0x000fce00078ac0ff */
        /* <DEDUP_REMOVED lines=19> */
[----:B--2---:R0:W-:Y:S04]  /*107bd0*/  @P5 STG.E.U8 desc[UR22][R8.64], R0 ;  /* 0x0000000008005986 */ /* 0x0041e8000c101116 */
[----:B0-----:R-:W2:Y:S01]  /*107be0*/  LDL.LU.64 R8, [R1+0x3928] ;  /* 0x0039280001087983 */ /* 0x001ea20000300a00 */
[C---:B------:R-:W-:Y:S02]  /*107bf0*/  LOP3.LUT P4, RZ, R21.reuse, 0x4, RZ, 0xc0, !PT ;  /* 0x0000000415ff7812 */ /* 0x040fe4000788c0ff */
[----:B------:R-:W-:Y:S02]  /*107c00*/  LOP3.LUT P0, RZ, R21, 0x8, RZ, 0xc0, !PT ;  /* 0x0000000815ff7812 */ /* 0x000fe4000780c0ff */
[C---:B------:R-:W-:Y:S01]  /*107c10*/  PRMT R0, R17.reuse, 0x7770, RZ ;  /* 0x0000777011007816 */ /* 0x040fe200000000ff */
[----:B------:R-:W3:Y:S04]  /*107c20*/  LDL.LU.64 R6, [R1+0x3930] ;  /* 0x0039300001067983 */ /* 0x000ee80000300a00 */
[----:B------:R-:W4:Y:S04]  /*107c30*/  LDL.LU.64 R22, [R1+0x3938] ;  /* 0x0039380001167983 */ /* 0x000f280000300a00 */
[----:B------:R-:W4:Y:S04]  /*107c40*/  LDL.LU.64 R4, [R1+0x3940] ;  /* 0x0039400001047983 */ /* 0x000f280000300a00 */
[----:B------:R-:W4:Y:S04]  /*107c50*/  LDL.LU.64 R2, [R1+0x3948] ;  /* 0x0039480001027983 */ /* 0x000f280000300a00 */
[----:B------:R-:W4:Y:S04]  /*107c60*/  LDL.LU.64 R10, [R1+0x3950] ;  /* 0x00395000010a7983 */ /* 0x000f280000300a00 */
[----:B------:R0:W-:Y:S02]  /*107c70*/  @P4 STG.E.U8 desc[UR22][R18.64], R0 ;  /* 0x0000000012004986 */ /* 0x0001e4000c101116 */
[----:B0-----:R-:W-:-:S02]  /*107c80*/  PRMT R0, R17, 0x7771, RZ ;  /* 0x0000777111007816 */ /* 0x001fc400000000ff */
        /* <DEDUP_REMOVED lines=27> */
[C---:B------:R-:W-:Y:S02]  /*107e40*/  LOP3.LUT P6, RZ, R21.reuse, 0x10, RZ, 0xc0, !PT ;  /* 0x0000001015ff7812 */ /* 0x040fe400078cc0ff */
[----:B------:R-:W-:Y:S02]  /*107e50*/  LOP3.LUT P5, RZ, R21, 0x20, RZ, 0xc0, !PT ;  /* 0x0000002015ff7812 */ /* 0x000fe400078ac0ff */
[----:B------:R-:W-:Y:S02]  /*107e60*/  PRMT R0, R17, 0x7772, RZ ;  /* 0x0000777211007816 */ /* 0x000fe400000000ff */
[----:B------:R-:W-:Y:S01]  /*107e70*/  LOP3.LUT P4, RZ, R21, 0x40, RZ, 0xc0, !PT ;  /* 0x0000004015ff7812 */ /* 0x000fe2000788c0ff */
[----:B------:R-:W3:Y:S04]  /*107e80*/  LDL.LU R18, [R1+0x39c] ;  /* 0x00039c0001127983 */ /* 0x000ee80000300800 */
        /* <DEDUP_REMOVED lines=14> */
[----:B------:R-:W4:Y:S04]  /*107f70*/  LDL.LU R17, [R1+0x38c] ;  /* 0x00038c0001117983 */ /* 0x000f280000300800 */
[----:B------:R0:W-:Y:S02]  /*107f80*/  @P4 STG.E.U8 desc[UR22][R4.64], R0 ;  /* 0x0000000004004986 */ /* 0x0001e4000c101116 */
[----:B0-----:R-:W-:-:S02]  /*107f90*/  PRMT R0, R19, 0x7771, RZ ;  /* 0x0000777113007816 */ /* 0x001fc400000000ff */
[----:B------:R-:W4:Y:S04]  /*107fa0*/  LDL.LU.64 R4, [R1+0x39a0] ;  /* 0x0039a00001047983 */ /* 0x000f280000300a00 */
[----:B------:R0:W-:Y:S01]  /*107fb0*/  @P3 STG.E.U8 desc[UR22][R2.64], R0 ;  /* 0x0000000002003986 */ /* 0x0001e2000c101116 */
[----:B------:R-:W-:Y:S02]  /*107fc0*/  LOP3.LUT P3, RZ, R15, 0x2, RZ, 0xc0, !PT ;  /* 0x000000020fff7812 */ /* 0x000fe4000786c0ff */
[----:B0-----:R-:W-:Y:S01]  /*107fd0*/  PRMT R0, R19, 0x7772, RZ ;  /* 0x0000777213007816 */ /* 0x001fe200000000ff */
[----:B------:R-:W4:Y:S10]  /*107fe0*/  LDL.LU.64 R2, [R1+0x39a8] ;  /* 0x0039a80001027983 */ /* 0x000f340000300a00 */
        /* <DEDUP_REMOVED lines=9> */
[----:B---3--:R0:W-:Y:S04]  /*108080*/  @P3 STG.E.U8 desc[UR22][R28.64], R0 ;  /* 0x000000001c003986 */ /* 0x0081e8000c101116 */
[----:B0-----:R-:W3:Y:S04]  /*108090*/  LDL.LU.64 R28, [R1+0x5908] ;  /* 0x00590800011c7983 */ /* 0x001ee80000300a00 */
[----:B------:R-:W2:Y:S01]  /*1080a0*/  LDL.LU R19, [R1+0x404] ;  /* 0x0004040001137983 */ /* 0x000ea20000300800 */
[----:B------:R-:W-:-:S02]  /*1080b0*/  LOP3.LUT P3, RZ, R16, 0x40000000, RZ, 0xc0, !PT ;  /* 0x4000000010ff7812 */ /* 0x000fc4000786c0ff */
[----:B------:R-:W-:Y:S02]  /*1080c0*/  PRMT R0, R20, 0x7771, RZ ;  /* 0x0000777114007816 */ /* 0x000fe400000000ff */
[C---:B------:R-:W-:Y:S02]  /*1080d0*/  LOP3.LUT P2, RZ, R21.reuse, 0x10000, RZ, 0xc0, !PT ;  /* 0x0001000015ff7812 */ /* 0x040fe4000784c0ff */
[C---:B------:R-:W-:Y:S02]  /*1080e0*/  LOP3.LUT P1, RZ, R21.reuse, 0x20000, RZ, 0xc0, !PT ;  /* 0x0002000015ff7812 */ /* 0x040fe4000782c0ff */
[C---:B------:R-:W-:Y:S02]  /*1080f0*/  LOP3.LUT P0, RZ, R21.reuse, 0x40000, RZ, 0xc0, !PT ;  /* 0x0004000015ff7812 */ /* 0x040fe4000780c0ff */
[----:B------:R-:W-:-:S03]  /*108100*/  LOP3.LUT P6, RZ, R21, 0x80000, RZ, 0xc0, !PT ;  /* 0x0008000015ff7812 */ /* 0x000fc600078cc0ff */
[----:B----4-:R0:W-:Y:S01]  /*108110*/  @P3 STG.E.U8 desc[UR22][R14.64], R0 ;  /* 0x000000000e003986 */ /* 0x0101e2000c101116 */
[----:B------:R-:W-:Y:S02]  /*108120*/  LOP3.LUT P3, RZ, R16, 0x20000000, RZ, 0xc0, !PT ;  /* 0x2000000010ff7812 */ /* 0x000fe4000786c0ff */
[----:B0-----:R-:W-:Y:S02]  /*108130*/  PRMT R0, R20, 0x7772, RZ ;  /* 0x0000777214007816 */ /* 0x001fe400000000ff */
[C---:B------:R-:W-:Y:S02]  /*108140*/  LOP3.LUT P5, RZ, R21.reuse, 0x100000, RZ, 0xc0, !PT ;  /* 0x0010000015ff7812 */ /* 0x040fe400078ac0ff */
[----:B------:R-:W-:-:S07]  /*108150*/  LOP3.LUT P4, RZ, R21, 0x200000, RZ, 0xc0, !PT ;  /* 0x0020000015ff7812 */ /* 0x000fce000788c0ff */
        /* <DEDUP_REMOVED lines=27> */
[----:B------:R-:W-:Y:S02]  /*108310*/  LOP3.LUT R16, R16, 0xfffbffff, RZ, 0xc0, !PT ;  /* 0xfffbffff10107812 */ /* 0x000fe400078ec0ff */
[----:B------:R-:W-:Y:S01]  /*108320*/  LOP3.LUT P0, RZ, R21, 0x400000, RZ, 0xc0, !PT ;  /* 0x0040000015ff7812 */ /* 0x000fe2000780c0ff */
[----:B------:R-:W4:Y:S04]  /*108330*/  LDL.LU.64 R4, [R1+0x39d8] ;  /* 0x0039d80001047983 */ /* 0x000f280000300a00 */
[----:B------:R-:W4:Y:S04]  /*108340*/  LDL.LU.64 R2, [R1+0x39e0] ;  /* 0x0039e00001027983 */ /* 0x000f280000300a00 */
        /* <DEDUP_REMOVED lines=24> */
[----:B------:R-:W-:-:S05]  /*1084d0*/  LOP3.LUT P4, RZ, R21, 0x2000000, RZ, 0xc0, !PT ;  /* 0x0200000015ff7812 */ /* 0x000fca000788c0ff */
[----:B------:R-:W-:Y:S02]  /*1084e0*/  @P3 LOP3.LUT R16, R16, 0x2000000, RZ, 0xfc, !PT ;  /* 0x0200000010103812 */ /* 0x000fe400078efcff */
[----:B------:R-:W-:Y:S02]  /*1084f0*/  LOP3.LUT P3, RZ, R21, 0x4000000, RZ, 0xc0, !PT ;  /* 0x0400000015ff7812 */ /* 0x000fe4000786c0ff */
[----:B------:R-:W4:Y:S01]  /*108500*/  LDL.LU.64 R20, [R1+0x39e8] ;  /* 0x0039e80001147983 */ /* 0x000f220000300a00 */
[----:B---3--:R-:W-:-:S05]  /*108510*/  PRMT R0, R17, 0x7770, RZ ;  /* 0x0000777011007816 */ /* 0x008fca00000000ff */
[----:B------:R0:W-:Y:S04]  /*108520*/  @P0 STG.E.U8 desc[UR22][R10.64], R0 ;  /* 0x000000000a000986 */ /* 0x0001e8000c101116 */
[----:B0-----:R-:W3:Y:S04]  /*108530*/  LDL.LU.64 R10, [R1+0x39f0] ;  /* 0x0039f000010a7983 */ /* 0x001ee80000300a00 */
[----:B------:R-:W3:Y:S01]  /*108540*/  LDL.LU.64 R14, [R1+0x3a00] ;  /* 0x003a0000010e7983 */ /* 0x000ee20000300a00 */
[----:B------:R-:W-:-:S05]  /*108550*/  PRMT R0, R17, 0x7771, RZ ;  /* 0x0000777111007816 */ /* 0x000fca00000000ff */
[----:B--2---:R0:W-:Y:S02]  /*108560*/  @P6 STG.E.U8 desc[UR22][R8.64], R0 ;  /* 0x0000000008006986 */ /* 0x0041e4000c101116 */
[----:B0-----:R-:W-:-:S05]  /*108570*/  PRMT R0, R17, 0x7772, RZ ;  /* 0x0000777211007816 */ /* 0x001fca00000000ff */
[----:B----4-:R0:W-:Y:S02]  /*108580*/  @P5 STG.E.U8 desc[UR22][R22.64], R0 ;  /* 0x0000000016005986 */ /* 0x0101e4000c101116 */
[----:B0-----:R-:W-:-:S05]  /*108590*/  PRMT R0, R17, 0x7773, RZ ;  /* 0x0000777311007816 */ /* 0x001fca00000000ff */
[----:B------:R-:W-:Y:S04]  /*1085a0*/  @P4 STG.E.U8 desc[UR22][R4.64], R0 ;  /* 0x0000000004004986 */ /* 0x000fe8000c101116 */
[----:B---3--:R0:W-:Y:S04]  /*1085b0*/  STL.64 [R1+0x58f8], R14 ;  /* 0x0058f80e01007387 */ /* 0x0081e80000100a00 */
[----:B0-----:R-:W2:Y:S01]  /*1085c0*/  LDL.LU.64 R14, [R1+0x39f8] ;  /* 0x0039f800010e7983 */ /* 0x001ea20000300a00 */
[----:B------:R-:W-:-:S03]  /*1085d0*/  PRMT R0, R18, 0x7770, RZ ;  /* 0x0000777012007816 */ /* 0x000fc600000000ff */
[----:B------:R-:W3:Y:S04]  /*1085e0*/  LDL.LU R9, [R1+0x350] ;  /* 0x0003500001097983 */ /* 0x000ee80000300800 */
[----:B------:R-:W4:Y:S04]  /*1085f0*/  LDL.LU.64 R28, [R1+0x3a08] ;  /* 0x003a0800011c7983 */ /* 0x000f280000300a00 */
[----:B------:R-:W4:Y:S04]  /*108600*/  LDL.LU.64 R12, [R1+0x3a10] ;  /* 0x003a1000010c7983 */ /* 0x000f280000300a00 */
[----:B------:R0:W-:Y:S01]  /*108610*/  @P3 STG.E.U8 desc[UR22][R2.64], R0 ;  /* 0x0000000002003986 */ /* 0x0001e2000c101116 */
[----:B------:R-:W-:-:S03]  /*108620*/  LOP3.LUT P3, RZ, R16, 0x2000000, RZ, 0xc0, !PT ;  /* 0x0200000010ff7812 */ /* 0x000fc6000786c0ff */
[----:B------:R-:W4:Y:S04]  /*108630*/  LDL.LU.64 R26, [R1+0x3a18] ;  /* 0x003a1800011a7983 */ /* 0x000f280000300a00 */
[----:B------:R-:W4:Y:S04]  /*108640*/  LDL.LU R17, [R1+0x340] ;  /* 0x0003400001117983 */ /* 0x000f280000300800 */
[----:B------:R-:W4:Y:S04]  /*108650*/  LDL.LU.64 R24, [R1+0x3a20] ;  /* 0x003a200001187983 */ /* 0x000f280000300a00 */
[----:B------:R-:W4:Y:S04]  /*108660*/  LDL.LU.64 R6, [R1+0x3a28] ;  /* 0x003a280001067983 */ /* 0x000f280000300a00 */
[----:B------:R-:W4:Y:S04]  /*108670*/  LDL.LU.64 R22, [R1+0x3a30] ;  /* 0x003a300001167983 */ /* 0x000f280000300a00 */
[----:B------:R-:W4:Y:S04]  /*108680*/  LDL.LU.64 R4, [R1+0x3a38] ;  /* 0x003a380001047983 */ /* 0x000f280000300a00 */
[----:B------:R-:W4:Y:S01]  /*108690*/  LDL.LU R8, [R1+0x330] ;  /* 0x0003300001087983 */ /* 0x000f220000300800 */
[----:B0-----:R-:W-:-:S03]  /*1086a0*/  PRMT R0, R18, 0x7771, RZ ;  /* 0x0000777112007816 */ /* 0x001fc600000000ff */
        /* <DEDUP_REMOVED lines=8> */
[----:B------:R-:W4:Y:S04]  /*108730*/  LDL.LU.64 R10, [R1+0x3a50] ;  /* 0x003a5000010a7983 */ /* 0x000f280000300a00 */
[----:B------:R-:W4:Y:S06]  /*108740*/  LDL.LU R18, [R1+0x5900] ;  /* 0x0059000001127983 */ /* 0x000f2c0000300800 */
[----:B--2---:R0:W-:Y:S04]  /*108750*/  @P3 STG.E.U8 desc[UR22][R14.64], R0 ;  /* 0x000000000e003986 */ /* 0x0041e8000c101116 */
[----:B0-----:R-:W2:Y:S01]  /*108760*/  LDL.LU.64 R14, [R1+0x58f8] ;  /* 0x0058f800010e7983 */ /* 0x001ea20000300a00 */
[----:B------:R-:W-:-:S02]  /*108770*/  LOP3.LUT P3, RZ, R16, 0x400000, RZ, 0xc0, !PT ;  /* 0x0040000010ff7812 */ /* 0x000fc4000786c0ff */
[----:B---3--:R-:W-:Y:S02]  /*108780*/  PRMT R0, R9, 0x7770, RZ ;  /* 0x0000777009007816 */ /* 0x008fe400000000ff */
        /* <DEDUP_REMOVED lines=24> */
[----:B------:R-:W2:Y:S04]  /*108910*/  LDL.LU.64 R22, [R1+0x3a58] ;  /* 0x003a580001167983 */ /* 0x000ea80000300a00 */
[----:B------:R0:W-:Y:S02]  /*108920*/  @P0 STG.E.U8 desc[UR22][R4.64], R0 ;  /* 0x0000000004000986 */ /* 0x0001e4000c101116 */
[----:B0-----:R-:W-:-:S05]  /*108930*/  PRMT R0, R8, 0x7770, RZ ;  /* 0x0000777008007816 */ /* 0x001fca00000000ff */
[----:B------:R0:W-:Y:S02]  /*108940*/  @P6 STG.E.U8 desc[UR22][R2.64], R0 ;  /* 0x0000000002006986 */ /* 0x0001e4000c101116 */
[----:B0-----:R-:W-:-:S05]  /*108950*/  PRMT R0, R8, 0x7771, RZ ;  /* 0x0000777108007816 */ /* 0x001fca00000000ff */
[----:B------:R0:W-:Y:S02]  /*108960*/  @P5 STG.E.U8 desc[UR22][R20.64], R0 ;  /* 0x0000000014005986 */ /* 0x0001e4000c101116 */
[----:B0-----:R-:W-:-:S05]  /*108970*/  PRMT R0, R8, 0x7772, RZ ;  /* 0x0000777208007816 */ /* 0x001fca00000000ff */
[----:B------:R0:W-:Y:S04]  /*108980*/  @P4 STG.E.U8 desc[UR22][R10.64], R0 ;  /* 0x000000000a004986 */ /* 0x0001e8000c101116 */
[----:B0-----:R-:W3:Y:S04]  /*108990*/  LDL.LU.64 R10, [R1+0x3a60] ;  /* 0x003a6000010a7983 */ /* 0x001ee80000300a00 */
[----:B------:R-:W4:Y:S04]  /*1089a0*/  LDL.LU.64 R6, [R1+0x3a68] ;  /* 0x003a680001067983 */ /* 0x000f280000300a00 */
[----:B------:R-:W4:Y:S04]  /*1089b0*/  LDL.LU.64 R4, [R1+0x3a70] ;  /* 0x003a700001047983 */ /* 0x000f280000300a00 */
[----:B------:R-:W3:Y:S01]  /*1089c0*/  LDL.LU R9, [R1+0x364] ;  /* 0x0003640001097983 */ /* 0x000ee20000300800 */
[----:B------:R-:W-:-:S02]  /*1089d0*/  LOP3.LUT P0, RZ, R19, 0x200, RZ, 0xc0, !PT ;  /* 0x0000020013ff7812 */ /* 0x000fc4000780c0ff */
[----:B------:R-:W-:Y:S02]  /*1089e0*/  LOP3.LUT P6, RZ, R19, 0x400, RZ, 0xc0, !PT ;  /* 0x0000040013ff7812 */ /* 0x000fe400078cc0ff */
[----:B------:R-:W-:Y:S01]  /*1089f0*/  PRMT R0, R8, 0x7773, RZ ;  /* 0x0000777308007816 */ /* 0x000fe200000000ff */
[----:B------:R-:W4:Y:S04]  /*108a00*/  LDL.LU.64 R2, [R1+0x3a78] ;  /* 0x003a780001027983 */ /* 0x000f280000300a00 */
[----:B------:R-:W4:Y:S04]  /*108a10*/  LDL.LU.64 R20, [R1+0x3a80] ;  /* 0x003a800001147983 */ /* 0x000f280000300a00 */
[----:B------:R-:W4:Y:S04]  /*108a20*/  LDL.LU R17, [R1+0x354] ;  /* 0x0003540001117983 */ /* 0x000f280000300800 */
[----:B--2---:R3:W-:Y:S02]  /*108a30*/  @P0 STG.E.U8 desc[UR22][R22.64], R0 ;  /* 0x0000000016000986 */ /* 0x0047e4000c101116 */
[----:B---3--:R-:W-:-:S05]  /*108a40*/  PRMT R0, R9, 0x7770, RZ ;  /* 0x0000777009007816 */ /* 0x008fca00000000ff */
[----:B------:R0:W-:Y:S04]  /*108a50*/  @P6 STG.E.U8 desc[UR22][R10.64], R0 ;  /* 0x000000000a006986 */ /* 0x0001e8000c101116 */
[----:B0-----:R-:W2:Y:S04]  /*108a60*/  LDL.LU.64 R10, [R1+0x3a88] ;  /* 0x003a8800010a7983 */ /* 0x001ea80000300a00 */
[----:B------:R-:W3:Y:S04]  /*108a70*/  LDL.LU R22, [R1+0x344] ;  /* 0x0003440001167983 */ /* 0x000ee80000300800 */
[----:B---3--:R0:W-:Y:S04]  /*108a80*/  STL [R1+0x58f4], R22 ;  /* 0x0058f41601007387 */ /* 0x0081e80000100800 */
[----:B0-----:R-:W3:Y:S04]  /*108a90*/  LDL.LU.64 R22, [R1+0x3a90] ;  /* 0x003a900001167983 */ /* 0x001ee80000300a00 */
        /* <DEDUP_REMOVED lines=19> */
[C---:B------:R-:W-:Y:S01]  /*108bd0*/  LOP3.LUT P3, RZ, R19.reuse, 0x8000, RZ, 0xc0, !PT ;  /* 0x0000800013ff7812 */ /* 0x040fe2000786c0ff */
[----:B----4-:R0:W-:Y:S04]  /*108be0*/  STL.64 [R1+0x58e8], R14 ;  /* 0x0058e80e01007387 */ /* 0x0101e80000100a00 */
[----:B0-----:R-:W4:Y:S01]  /*108bf0*/  LDL.LU.64 R14, [R1+0x3a98] ;  /* 0x003a9800010e7983 */ /* 0x001f220000300a00 */
[----:B------:R-:W-:Y:S02]  /*108c00*/  LOP3.LUT R16, R16, 0xfffeffff, RZ, 0xc0, !PT ;  /* 0xfffeffff10107812 */ /* 0x000fe400078ec0ff */
[----:B------:R-:W-:-:S02]  /*108c10*/  LOP3.LUT P5, RZ, R19, 0x800, RZ, 0xc0, !PT ;  /* 0x0000080013ff7812 */ /* 0x000fc400078ac0ff */
[----:B------:R-:W-:Y:S02]  /*108c20*/  LOP3.LUT P4, RZ, R19, 0x1000, RZ, 0xc0, !PT ;  /* 0x0000100013ff7812 */ /* 0x000fe4000788c0ff */
[----:B------:R-:W-:Y:S02]  /*108c30*/  PRMT R0, R9, 0x7771, RZ ;  /* 0x0000777109007816 */ /* 0x000fe400000000ff */
[----:B------:R-:W-:Y:S02]  /*108c40*/  @P3 LOP3.LUT R16, R16, 0x10000, RZ, 0xfc, !PT ;  /* 0x0001000010103812 */ /* 0x000fe400078efcff */
[----:B------:R-:W-:Y:S01]  /*108c50*/  LOP3.LUT P3, RZ, R19, 0x4000, RZ, 0xc0, !PT ;  /* 0x0000400013ff7812 */ /* 0x000fe2000786c0ff */
[----:B------:R-:W4:Y:S04]  /*108c60*/  LDL.LU.64 R28, [R1+0x3aa8] ;  /* 0x003aa800011c7983 */ /* 0x000f280000300a00 */
[----:B------:R-:W4:Y:S01]  /*108c70*/  LDL.LU.64 R12, [R1+0x3ab0] ;  /* 0x003ab000010c7983 */ /* 0x000f220000300a00 */
[----:B------:R-:W-:-:S03]  /*108c80*/  LOP3.LUT R16, R16, 0xfffdffff, RZ, 0xc0, !PT ;  /* 0xfffdffff10107812 */ /* 0x000fc600078ec0ff */
[----:B------:R-:W4:Y:S04]  /*108c90*/  LDL.LU R8, [R1+0x334] ;  /* 0x0003340001087983 */ /* 0x000f280000300800 */
[----:B------:R-:W4:Y:S04]  /*108ca0*/  LDL.LU.64 R26, [R1+0x3ab8] ;  /* 0x003ab800011a7983 */ /* 0x000f280000300a00 */
[----:B------:R-:W4:Y:S04]  /*108cb0*/  LDL.LU.64 R24, [R1+0x3ac0] ;  /* 0x003ac00001187983 */ /* 0x000f280000300a00 */
[----:B------:R0:W-:Y:S01]  /*108cc0*/  @P5 STG.E.U8 desc[UR22][R6.64], R0 ;  /* 0x0000000006005986 */ /* 0x0001e2000c101116 */
[----:B------:R-:W-:-:S02]  /*108cd0*/  @P3 LOP3.LUT R16, R16, 0x20000, RZ, 0xfc, !PT ;  /* 0x0002000010103812 */ /* 0x000fc400078efcff */
[----:B------:R-:W-:Y:S02]  /*108ce0*/  LOP3.LUT P3, RZ, R19, 0x2000, RZ, 0xc0, !PT ;  /* 0x0000200013ff7812 */ /* 0x000fe4000786c0ff */
[C---:B0-----:R-:W-:Y:S01]  /*108cf0*/  PRMT R0, R9.reuse, 0x7772, RZ ;  /* 0x0000777209007816 */ /* 0x041fe200000000ff */
[----:B------:R-:W4:Y:S04]  /*108d00*/  LDL.LU.64 R6, [R1+0x3ac8] ;  /* 0x003ac80001067983 */ /* 0x000f280000300a00 */
[----:B------:R0:W-:Y:S02]  /*108d10*/  @P4 STG.E.U8 desc[UR22][R4.64], R0 ;  /* 0x0000000004004986 */ /* 0x0001e4000c101116 */
[----:B0-----:R-:W-:Y:S02]  /*108d20*/  PRMT R0, R9, 0x7773, RZ ;  /* 0x0000777309007816 */ /* 0x001fe400000000ff */
[----:B------:R-:W4:Y:S04]  /*108d30*/  LDL.LU.64 R4, [R1+0x3ad0] ;  /* 0x003ad00001047983 */ /* 0x000f280000300a00 */
        /* <DEDUP_REMOVED lines=13> */
[----:B---3--:R0:W-:Y:S01]  /*108e10*/  @P3 STG.E.U8 desc[UR22][R22.64], R0 ;  /* 0x0000000016003986 */ /* 0x0081e2000c101116 */
[----:B------:R-:W-:-:S02]  /*108e20*/  LOP3.LUT P3, RZ, R16, 0x4000, RZ, 0xc0, !PT ;  /* 0x0000400010ff7812 */ /* 0x000fc4000786c0ff */
[----:B0-----:R-:W-:Y:S01]  /*108e30*/  PRMT R0, R17, 0x7773, RZ ;  /* 0x0000777311007816 */ /* 0x001fe200000000ff */
[----:B------:R-:W3:Y:S04]  /*108e40*/  LDL.LU R22, [R1+0x58f4] ;  /* 0x0058f40001167983 */ /* 0x000ee80000300800 */
[----:B------:R-:W2:Y:S04]  /*108e50*/  LDL.LU R23, [R1+0x408] ;  /* 0x0004080001177983 */ /* 0x000ea80000300800 */
[----:B------:R-:W2:Y:S04]  /*108e60*/  LDL.LU R17, [R1+0x58f0] ;  /* 0x0058f00001117983 */ /* 0x000ea80000300800 */
[----:B----4-:R0:W-:Y:S04]  /*108e70*/  @P3 STG.E.U8 desc[UR22][R14.64], R0 ;  /* 0x000000000e003986 */ /* 0x0101e8000c101116 */
[----:B0-----:R-:W4:Y:S01]  /*108e80*/  LDL.LU.64 R14, [R1+0x58e8] ;  /* 0x0058e800010e7983 */ /* 0x001f220000300a00 */
[----:B------:R-:W-:-:S02]  /*108e90*/  LOP3.LUT P3, RZ, R16, 0x2000, RZ, 0xc0, !PT ;  /* 0x0000200010ff7812 */ /* 0x000fc4000786c0ff */
[----:B------:R-:W-:Y:S02]  /*108ea0*/  LOP3.LUT P2, RZ, R19, 0x400000, RZ, 0xc0, !PT ;  /* 0x0040000013ff7812 */ /* 0x000fe4000784c0ff */
[----:B---3--:R-:W-:-:S09]  /*108eb0*/  PRMT R0, R22, 0x7770, RZ ;  /* 0x0000777016007816 */ /* 0x008fd200000000ff */
        /* <DEDUP_REMOVED lines=11> */
[----:B------:R0:W-:Y:S04]  /*108f70*/  @P2 STG.E.U8 desc[UR22][R24.64], R0 ;  /* 0x0000000018002986 */ /* 0x0001e8000c101116 */
[----:B0-----:R-:W3:Y:S01]  /*108f80*/  LDL.LU.64 R24, [R1+0x3af0] ;  /* 0x003af00001187983 */ /* 0x001ee20000300a00 */
[C---:B------:R-:W-:Y:S02]  /*108f90*/  LOP3.LUT P1, RZ, R19.reuse, 0x800000, RZ, 0xc0, !PT ;  /* 0x0080000013ff7812 */ /* 0x040fe4000782c0ff */
[C---:B------:R-:W-:Y:S02]  /*108fa0*/  LOP3.LUT P0, RZ, R19.reuse, 0x1000000, RZ, 0xc0, !PT ;  /* 0x0100000013ff7812 */ /* 0x040fe4000780c0ff */
[----:B------:R-:W-:Y:S02]  /*108fb0*/  PRMT R0, R8, 0x7771, RZ ;  /* 0x0000777108007816 */ /* 0x000fe400000000ff */
[----:B------:R-:W-:-:S02]  /*108fc0*/  LOP3.LUT P6, RZ, R19, 0x2000000, RZ, 0xc0, !PT ;  /* 0x0200000013ff7812 */ /* 0x000fc400078cc0ff */
[----:B------:R-:W-:-:S05]  /*108fd0*/  LOP3.LUT P5, RZ, R19, 0x4000000, RZ, 0xc0, !PT ;  /* 0x0400000013ff7812 */ /* 0x000fca00078ac0ff */
[----:B------:R0:W-:Y:S01]  /*108fe0*/  @P1 STG.E.U8 desc[UR22][R6.64], R0 ;  /* 0x0000000006001986 */ /* 0x0001e2000c101116 */
[C---:B------:R-:W-:Y:S02]  /*108ff0*/  LOP3.LUT P4, RZ, R19.reuse, 0x8000000, RZ, 0xc0, !PT ;  /* 0x0800000013ff7812 */ /* 0x040fe4000788c0ff */
[C---:B0-----:R-:W-:Y:S01]  /*109000*/  PRMT R0, R8.reuse, 0x7772, RZ ;  /* 0x0000777208007816 */ /* 0x041fe200000000ff */
[----:B------:R-:W4:Y:S04]  /*109010*/  LDL.LU.64 R6, [R1+0x3af8] ;  /* 0x003af80001067983 */ /* 0x000f280000300a00 */
[----:B------:R0:W-:Y:S01]  /*109020*/  @P0 STG.E.U8 desc[UR22][R4.64], R0 ;  /* 0x0000000004000986 */ /* 0x0001e2000c101116 */
[----:B------:R-:W-:Y:S02]  /*109030*/  LOP3.LUT P0, RZ, R19, 0x10000000, RZ, 0xc0, !PT ;  /* 0x1000000013ff7812 */ /* 0x000fe4000780c0ff */
[----:B0-----:R-:W-:Y:S01]  /*109040*/  PRMT R0, R8, 0x7773, RZ ;  /* 0x0000777308007816 */ /* 0x001fe200000000ff */
[----:B------:R-:W4:Y:S04]  /*109050*/  LDL.LU.64 R4, [R1+0x3b00] ;  /* 0x003b000001047983 */ /* 0x000f280000300a00 */
[----:B------:R0:W-:Y:S02]  /*109060*/  @P6 STG.E.U8 desc[UR22][R2.64], R0 ;  /* 0x0000000002006986 */ /* 0x0001e4000c101116 */
[----:B0-----:R-:W-:-:S02]  /*109070*/  PRMT R0, R9, 0x7770, RZ ;  /* 0x0000777009007816 */ /* 0x001fc400000000ff */
[----:B------:R-:W4:Y:S04]  /*109080*/  LDL.LU.64 R2, [R1+0x3b08] ;  /* 0x003b080001027983 */ /* 0x000f280000300a00 */
[----:B------:R0:W-:Y:S01]  /*109090*/  @P5 STG.E.U8 desc[UR22][R20.64], R0 ;  /* 0x0000000014005986 */ /* 0x0001e2000c101116 */
[C---:B------:R-:W-:Y:S02]  /*1090a0*/  LOP3.LUT P6, RZ, R19.reuse, 0x20000000, RZ, 0xc0, !PT ;  /* 0x2000000013ff7812 */ /* 0x040fe400078cc0ff */
[----:B------:R-:W-:Y:S02]  /*1090b0*/  LOP3.LUT P5, RZ, R19, 0x40000000, RZ, 0xc0, !PT ;  /* 0x4000000013ff7812 */ /* 0x000fe400078ac0ff */
[----:B0-----:R-:W-:Y:S01]  /*1090c0*/  PRMT R0, R9, 0x7771, RZ ;  /* 0x0000777109007816 */ /* 0x001fe200000000ff */
[----:B------:R-:W4:Y:S04]  /*1090d0*/  LDL.LU.64 R20, [R1+0x3b10] ;  /* 0x003b100001147983 */ /* 0x000f280000300a00 */
[----:B--2---:R0:W-:Y:S01]  /*1090e0*/  @P4 STG.E.U8 desc[UR22][R10.64], R0 ;  /* 0x000000000a004986 */ /* 0x0041e2000c101116 */
[----:B------:R-:W-:-:S03]  /*1090f0*/  LOP3.LUT P4, RZ, R19, 0x80000000, RZ, 0xc0, !PT ;  /* 0x8000000013ff7812 */ /* 0x000fc6000788c0ff */
[----:B------:R-:W2:Y:S01]  /*109100*/  LDL.LU R19, [R1+0x358] ;  /* 0x0003580001137983 */ /* 0x000ea20000300800 */
[----:B0-----:R-:W-:-:S03]  /*109110*/  PRMT R0, R9, 0x7772, RZ ;  /* 0x0000777209007816 */ /* 0x001fc600000000ff */
[----:B------:R-:W2:Y:S04]  /*109120*/  LDL.LU.64 R10, [R1+0x3b18] ;  /* 0x003b1800010a7983 */ /* 0x000ea80000300a00 */
[----:B---3--:R0:W-:Y:S02]  /*109130*/  @P0 STG.E.U8 desc[UR22][R24.64], R0 ;  /* 0x0000000018000986 */ /* 0x0081e4000c101116 */
[----:B0-----:R-:W-:Y:S02]  /*109140*/  PRMT R0, R9, 0x7773, RZ ;  /* 0x0000777309007816 */ /* 0x001fe400000000ff */
[----:B------:R-:W3:Y:S04]  /*109150*/  LDL.LU.64 R8, [R1+0x3b20] ;  /* 0x003b200001087983 */ /* 0x000ee80000300a00 */
        /* <DEDUP_REMOVED lines=22> */
[----:B------:R2:W-:Y:S04]  /*1092c0*/  @P6 STG.E.U8 desc[UR22][R6.64], R0 ;  /* 0x0000000006006986 */ /* 0x0005e8000c101116 */
[----:B------:R-:W4:Y:S01]  /*1092d0*/  LDL.LU R22, [R1+0x338] ;  /* 0x0003380001167983 */ /* 0x000f220000300800 */
[----:B------:R-:W-:-:S03]  /*1092e0*/  LOP3.LUT R16, R16, 0xfffffeff, RZ, 0xc0, !PT ;  /* 0xfffffeff10107812 */ /* 0x000fc600078ec0ff */
[----:B------:R-:W4:Y:S04]  /*1092f0*/  LDL.LU.64 R28, [R1+0x3b40] ;  /* 0x003b4000011c7983 */ /* 0x000f280000300a00 */
[----:B------:R-:W4:Y:S04]  /*109300*/  LDL.LU.64 R12, [R1+0x3b48] ;  /* 0x003b4800010c7983 */ /* 0x000f280000300a00 */
[----:B------:R-:W4:Y:S04]  /*109310*/  LDL.LU.64 R26, [R1+0x3b50] ;  /* 0x003b5000011a7983 */ /* 0x000f280000300a00 */
[----:B------:R-:W4:Y:S01]  /*109320*/  LDL.LU.64 R24, [R1+0x3b58] ;  /* 0x003b580001187983 */ /* 0x000f220000300a00 */
[----:B------:R-:W-:-:S02]  /*109330*/  @P3 LOP3.LUT R16, R16, 0x100, RZ, 0xfc, !PT ;  /* 0x0000010010103812 */ /* 0x000fc400078efcff */
[----:B------:R-:W-:Y:S02]  /*109340*/  LOP3.LUT P3, RZ, R23, 0x2, RZ, 0xc0, !PT ;  /* 0x0000000217ff7812 */ /* 0x000fe4000786c0ff */
[----:B--2---:R-:W-:Y:S01]  /*109350*/  PRMT R0, R19, 0x7770, RZ ;  /* 0x0000777013007816 */ /* 0x004fe200000000ff */
[----:B------:R-:W2:Y:S01]  /*109360*/  LDL.LU.64 R6, [R1+0x3b60] ;  /* 0x003b600001067983 */ /* 0x000ea20000300a00 */
[----:B------:R-:W-:-:S03]  /*109370*/  LOP3.LUT R16, R16, 0xfffffdff, RZ, 0xc0, !PT ;  /* 0xfffffdff10107812 */ /* 0x000fc600078ec0ff */
[----:B------:R0:W-:Y:S06]  /*109380*/  @P5 STG.E.U8 desc[UR22][R4.64], R0 ;  /* 0x0000000004005986 */ /* 0x0001ec000c101116 */
[----:B------:R-:W-:Y:S02]  /*109390*/  @P3 LOP3.LUT R16, R16, 0x200, RZ, 0xfc, !PT ;  /* 0x0000020010103812 */ /* 0x000fe400078efcff */
[----:B------:R-:W-:Y:S02]  /*1093a0*/  LOP3.LUT P3, RZ, R23, 0x1, RZ, 0xc0, !PT ;  /* 0x0000000117ff7812 */ /* 0x000fe4000786c0ff */
[C---:B0-----:R-:W-:Y:S01]  /*1093b0*/  PRMT R0, R19.reuse, 0x7771, RZ ;  /* 0x0000777113007816 */ /* 0x041fe200000000ff */
[----:B------:R-:W2:Y:S04]  /*1093c0*/  LDL.LU.64 R4, [R1+0x3b68] ;  /* 0x003b680001047983 */ /* 0x000ea80000300a00 */
[----:B------:R0:W-:Y:S02]  /*1093d0*/  @P4 STG.E.U8 desc[UR22][R2.64], R0 ;  /* 0x0000000002004986 */ /* 0x0001e4000c101116 */
[----:B0-----:R-:W-:-:S02]  /*1093e0*/  PRMT R0, R19, 0x7772, RZ ;  /* 0x0000777213007816 */ /* 0x001fc400000000ff */
[----:B------:R-:W2:Y:S04]  /*1093f0*/  LDL.LU.64 R2, [R1+0x3b70] ;  /* 0x003b700001027983 */ /* 0x000ea80000300a00 */
[----:B------:R0:W-:Y:S01]  /*109400*/  @P3 STG.E.U8 desc[UR22][R20.64], R0 ;  /* 0x0000000014003986 */ /* 0x0001e2000c101116 */
[C---:B------:R-:W-:Y:S02]  /*109410*/  LOP3.LUT P3, RZ, R16.reuse, 0x200, RZ, 0xc0, !PT ;  /* 0x0000020010ff7812 */ /* 0x040fe4000786c0ff */
[----:B0-----:R-:W-:Y:S01]  /*109420*/  PRMT R0, R19, 0x7773, RZ ;  /* 0x0000777313007816 */ /* 0x001fe200000000ff */
[----:B------:R-:W2:Y:S10]  /*109430*/  LDL.LU.64 R20, [R1+0x3b78] ;  /* 0x003b780001147983 */ /* 0x000eb40000300a00 */
[----:B------:R0:W-:Y:S01]  /*109440*/  @P3 STG.E.U8 desc[UR22][R10.64], R0 ;  /* 0x000000000a003986 */ /* 0x0001e2000c101116 */
[----:B------:R-:W-:-:S02]  /*109450*/  LOP3.LUT P3, RZ, R16, 0x100, RZ, 0xc0, !PT ;  /* 0x0000010010ff7812 */ /* 0x000fc4000786c0ff */
[----:B0-----:R-:W-:Y:S01]  /*109460*/  PRMT R0, R17, 0x7770, RZ ;  /* 0x0000777011007816 */ /* 0x001fe200000000ff */
[----:B------:R-:W2:Y:S04]  /*109470*/  LDL.LU.64 R10, [R1+0x3b80] ;  /* 0x003b8000010a7983 */ /* 0x000ea80000300a00 */
[----:B------:R-:W2:Y:S06]  /*109480*/  LDL.LU R19, [R1+0x35c] ;  /* 0x00035c0001137983 */ /* 0x000eac0000300800 */
[----:B---3--:R0:W-:Y:S01]  /*109490*/  @P3 STG.E.U8 desc[UR22][R8.64], R0 ;  /* 0x0000000008003986 */ /* 0x0081e2000c101116 */
[----:B------:R-:W-:-:S02]  /*1094a0*/  LOP3.LUT P3, RZ, R16, 0x80, RZ, 0xc0, !PT ;  /* 0x0000008010ff7812 */ /* 0x000fc4000786c0ff */
[----:B0-----:R-:W-:Y:S01]  /*1094b0*/  PRMT R0, R17, 0x7771, RZ ;  /* 0x0000777111007816 */ /* 0x001fe200000000ff */
[----:B------:R-:W3:Y:S10]  /*1094c0*/  LDL.LU.64 R8, [R1+0x3b88] ;  /* 0x003b880001087983 */ /* 0x000ef40000300a00 */
[----:B----4-:R0:W-:Y:S04]  /*1094d0*/  @P3 STG.E.U8 desc[UR22][R14.64], R0 ;  /* 0x000000000e003986 */ /* 0x0101e8000c101116 */
[----:B0-----:R-:W4:Y:S01]  /*1094e0*/  LDL.LU.64 R14, [R1+0x58e0] ;  /* 0x0058e000010e7983 */ /* 0x001f220000300a00 */
[----:B------:R-:W-:-:S02]  /*1094f0*/  LOP3.LUT P3, RZ, R16, 0x40, RZ, 0xc0, !PT ;  /* 0x0000004010ff7812 */ /* 0x000fc4000786c0ff */
[----:B------:R-:W-:Y:S02]  /*109500*/  PRMT R0, R17, 0x7772, RZ ;  /* 0x0000777211007816 */ /* 0x000fe400000000ff */
[C---:B------:R-:W-:Y:S02]  /*109510*/  LOP3.LUT P2, RZ, R23.reuse, 0x200, RZ, 0xc0, !PT ;  /* 0x0000020017ff7812 */ /* 0x040fe4000784c0ff */
[----:B------:R-:W-:-:S07]  /*109520*/  LOP3.LUT P1, RZ, R23, 0x400, RZ, 0xc0, !PT ;  /* 0x0000040017ff7812 */ /* 0x000fce000782c0ff */
[----:B----4-:R0:W-:Y:S02]  /*109530*/  @P3 STG.E.U8 desc[UR22][R14.64], R0 ;  /* 0x000000000e003986 */ /* 0x0101e4000c101116 */
[----:B0-----:R-:W-:Y:S02]  /*109540*/  PRMT R0, R17, 0x7773, RZ ;  /* 0x0000777311007816 */ /* 0x001fe400000000ff */
[----:B------:R-:W4:Y:S01]  /*109550*/  LDL.LU R17, [R1+0x58dc] ;  /* 0x0058dc0001117983 */ /* 0x000f220000300800 */
[----:B------:R-:W-:-:S13]  /*109560*/  LOP3.LUT P3, RZ, R16, 0x20, RZ, 0xc0, !PT ;  /* 0x0000002010ff7812 */ /* 0x000fda000786c0ff */
        /* <DEDUP_REMOVED lines=13> */
[----:B--2---:R4:W-:Y:S01]  /*109640*/  @P2 STG.E.U8 desc[UR22][R6.64], R0 ;  /* 0x0000000006002986 */ /* 0x0049e2000c101116 */
        /* <DEDUP_REMOVED lines=12> */
[----:B------:R-:W4:Y:S04]  /*109710*/  LDL.LU.64 R10, [R1+0x3b90] ;  /* 0x003b9000010a7983 */ /* 0x000f280000300a00 */
[----:B---3--:R0:W-:Y:S04]  /*109720*/  @P4 STG.E.U8 desc[UR22][R8.64], R0 ;  /* 0x0000000008004986 */ /* 0x0081e8000c101116 */
[----:B0-----:R-:W3:Y:S01]  /*109730*/  LDL.LU.64 R8, [R1+0x3b98] ;  /* 0x003b980001087983 */ /* 0x001ee20000300a00 */
[C---:B------:R-:W-:Y:S02]  /*109740*/  LOP3.LUT P0, RZ, R23.reuse, 0x8000, RZ, 0xc0, !PT ;  /* 0x0000800017ff7812 */ /* 0x040fe4000780c0ff */
[----:B------:R-:W-:-:S02]  /*109750*/  LOP3.LUT P6, RZ, R23, 0x10000, RZ, 0xc0, !PT ;  /* 0x0001000017ff7812 */ /* 0x000fc400078cc0ff */
[C---:B------:R-:W-:Y:S01]  /*109760*/  PRMT R0, R19.reuse, 0x7771, RZ ;  /* 0x0000777113007816 */ /* 0x040fe200000000ff */
[----:B------:R-:W2:Y:S04]  /*109770*/  LDL.LU.64 R4, [R1+0x3ba0] ;  /* 0x003ba00001047983 */ /* 0x000ea80000300a00 */
[----:B------:R-:W2:Y:S04]  /*109780*/  LDL.LU.64 R2, [R1+0x3ba8] ;  /* 0x003ba80001027983 */ /* 0x000ea80000300a00 */
[----:B------:R-:W2:Y:S04]  /*109790*/  LDL.LU.64 R20, [R1+0x3bb0] ;  /* 0x003bb00001147983 */ /* 0x000ea80000300a00 */
[----:B------:R-:W2:Y:S04]  /*1097a0*/  LDL.LU R7, [R1+0x34c] ;  /* 0x00034c0001077983 */ /* 0x000ea80000300800 */
[----:B------:R-:W2:Y:S04]  /*1097b0*/  LDL.LU R6, [R1+0x40c] ;  /* 0x00040c0001067983 */ /* 0x000ea80000300800 */
[----:B----4-:R0:W-:Y:S02]  /*1097c0*/  @P0 STG.E.U8 desc[UR22][R10.64], R0 ;  /* 0x000000000a000986 */ /* 0x0101e4000c101116 */
[----:B0-----:R-:W-:-:S02]  /*1097d0*/  PRMT R0, R19, 0x7772, RZ ;  /* 0x0000777213007816 */ /* 0x001fc400000000ff */
[----:B------:R-:W4:Y:S04]  /*1097e0*/  LDL.LU.64 R10, [R1+0x3bb8] ;  /* 0x003bb800010a7983 */ /* 0x000f280000300a00 */
[----:B------:R-:W4:Y:S04]  /*1097f0*/  LDL.LU R22, [R1+0x33c] ;  /* 0x00033c0001167983 */ /* 0x000f280000300800 */
[----:B---3--:R0:W-:Y:S04]  /*109800*/  @P6 STG.E.U8 desc[UR22][R8.64], R0 ;  /* 0x0000000008006986 */ /* 0x0081e8000c101116 */
[----:B0-----:R-:W3:Y:S04]  /*109810*/  LDL.LU.64 R8, [R1+0x3bc0] ;  /* 0x003bc00001087983 */ /* 0x001ee80000300a00 */
        /* <DEDUP_REMOVED lines=26> */
[----:B------:R-:W-:Y:S02]  /*1099c0*/  LOP3.LUT P4, RZ, R23, 0x40000, RZ, 0xc0, !PT ;  /* 0x0004000017ff7812 */ /* 0x000fe4000788c0ff */
[----:B------:R-:W-:Y:S02]  /*1099d0*/  PRMT R0, R19, 0x7773, RZ ;  /* 0x0000777313007816 */ /* 0x000fe400000000ff */
[----:B------:R-:W-:-:S02]  /*1099e0*/  LOP3.LUT P2, RZ, R23, 0x10000000, RZ, 0xc0, !PT ;  /* 0x1000000017ff7812 */ /* 0x000fc4000784c0ff */
[C---:B------:R-:W-:Y:S02]  /*1099f0*/  LOP3.LUT P1, RZ, R23.reuse, 0x20000000, RZ, 0xc0, !PT ;  /* 0x2000000017ff7812 */ /* 0x040fe4000782c0ff */
[C---:B------:R-:W-:Y:S02]  /*109a00*/  LOP3.LUT P0, RZ, R23.reuse, 0x40000000, RZ, 0xc0, !PT ;  /* 0x4000000017ff7812 */ /* 0x040fe4000780c0ff */
[C---:B------:R-:W-:Y:S01]  /*109a10*/  LOP3.LUT P6, RZ, R23.reuse, 0x80000000, RZ, 0xc0, !PT ;  /* 0x8000000017ff7812 */ /* 0x040fe200078cc0ff */
[----:B------:R-:W2:Y:S01]  /*109a20*/  LDL.LU.64 R28, [R1+0x3be0] ;  /* 0x003be000011c7983 */ /* 0x000ea20000300a00 */
[----:B------:R-:W-:Y:S02]  /*109a30*/  @P3 LOP3.LUT R16, R16, 0x1, RZ, 0xfc, !PT ;  /* 0x0000000110103812 */ /* 0x000fe400078efcff */
[----:B------:R-:W-:Y:S02]  /*109a40*/  LOP3.LUT P3, RZ, R23, 0x100000, RZ, 0xc0, !PT ;  /* 0x0010000017ff7812 */ /* 0x000fe4000786c0ff */
[----:B------:R-:W-:Y:S01]  /*109a50*/  LOP3.LUT R16, R16, 0xfffffffd, RZ, 0xc0, !PT ;  /* 0xfffffffd10107812 */ /* 0x000fe200078ec0ff */
[----:B------:R0:W-:Y:S10]  /*109a60*/  @P5 STG.E.U8 desc[UR22][R4.64], R0 ;  /* 0x0000000004005986 */ /* 0x0001f4000c101116 */
[----:B------:R-:W-:-:S02]  /*109a70*/  @P3 LOP3.LUT R16, R16, 0x2, RZ, 0xfc, !PT ;  /* 0x0000000210103812 */ /* 0x000fc400078efcff */
[----:B------:R-:W-:Y:S02]  /*109a80*/  LOP3.LUT P3, RZ, R23, 0x80000, RZ, 0xc0, !PT ;  /* 0x0008000017ff7812 */ /* 0x000fe4000786c0ff */
[C---:B0-----:R-:W-:Y:S01]  /*109a90*/  PRMT R0, R7.reuse, 0x7770, RZ ;  /* 0x0000777007007816 */ /* 0x041fe200000000ff */
[----:B------:R-:W2:Y:S04]  /*109aa0*/  LDL.LU R23, [R1+0x320] ;  /* 0x0003200001177983 */ /* 0x000ea80000300800 */
[----:B------:R-:W2:Y:S04]  /*109ab0*/  LDL.LU.64 R12, [R1+0x3be8] ;  /* 0x003be800010c7983 */ /* 0x000ea80000300a00 */
[----:B------:R-:W2:Y:S04]  /*109ac0*/  LDL.LU.64 R26, [R1+0x3bf0] ;  /* 0x003bf000011a7983 */ /* 0x000ea80000300a00 */
[----:B------:R-:W2:Y:S04]  /*109ad0*/  LDL.LU R19, [R1+0x310] ;  /* 0x0003100001137983 */ /* 0x000ea80000300800 */
[----:B------:R0:W-:Y:S04]  /*109ae0*/  @P4 STG.E.U8 desc[UR22][R2.64], R0 ;  /* 0x0000000002004986 */ /* 0x0001e8000c101116 */
[----:B------:R-:W2:Y:S04]  /*109af0*/  LDL.LU.64 R24, [R1+0x3bf8] ;  /* 0x003bf80001187983 */ /* 0x000ea80000300a00 */
[----:B------:R-:W2:Y:S01]  /*109b00*/  LDL.LU.64 R4, [R1+0x3c00] ;  /* 0x003c000001047983 */ /* 0x000ea20000300a00 */
[----:B0-----:R-:W-:-:S03]  /*109b10*/  PRMT R0, R7, 0x7771, RZ ;  /* 0x0000777107007816 */ /* 0x001fc600000000ff */
[----:B------:R-:W2:Y:S04]  /*109b20*/  LDL.LU.64 R2, [R1+0x3c08] ;  /* 0x003c080001027983 */ /* 0x000ea80000300a00 */
[----:B------:R0:W-:Y:S01]  /*109b30*/  @P3 STG.E.U8 desc[UR22][R20.64], R0 ;  /* 0x0000000014003986 */ /* 0x0001e2000c101116 */
[C---:B------:R-:W-:Y:S02]  /*109b40*/  LOP3.LUT P3, RZ, R16.reuse, 0x2, RZ, 0xc0, !PT ;  /* 0x0000000210ff7812 */ /* 0x040fe4000786c0ff */
[----:B0-----:R-:W-:Y:S01]  /*109b50*/  PRMT R0, R7, 0x7772, RZ ;  /* 0x0000777207007816 */ /* 0x001fe200000000ff */
[----:B------:R-:W2:Y:S10]  /*109b60*/  LDL.LU.64 R20, [R1+0x3c10] ;  /* 0x003c100001147983 */ /* 0x000eb40000300a00 */
[----:B----4-:R0:W-:Y:S01]  /*109b70*/  @P3 STG.E.U8 desc[UR22][R10.64], R0 ;  /* 0x000000000a003986 */ /* 0x0101e2000c101116 */
[----:B------:R-:W-:-:S02]  /*109b80*/  LOP3.LUT P3, RZ, R16, 0x1, RZ, 0xc0, !PT ;  /* 0x0000000110ff7812 */ /* 0x000fc4000786c0ff */
[----:B0-----:R-:W-:Y:S01]  /*109b90*/  PRMT R0, R7, 0x7773, RZ ;  /* 0x0000777307007816 */ /* 0x001fe200000000ff */
[----:B------:R-:W4:Y:S10]  /*109ba0*/  LDL.LU.64 R10, [R1+0x3c18] ;  /* 0x003c1800010a7983 */ /* 0x000f340000300a00 */
[----:B---3--:R0:W-:Y:S01]  /*109bb0*/  @P3 STG.E.U8 desc[UR22][R8.64], R0 ;  /* 0x0000000008003986 */ /* 0x0081e2000c101116 */
[----:B------:R-:W-:-:S02]  /*109bc0*/  LOP3.LUT P3, RZ, R17, 0x80000000, RZ, 0xc0, !PT ;  /* 0x8000000011ff7812 */ /* 0x000fc4000786c0ff */
[----:B0-----:R-:W-:Y:S01]  /*109bd0*/  PRMT R0, R22, 0x7770, RZ ;  /* 0x0000777016007816 */ /* 0x001fe200000000ff */
[----:B------:R-:W3:Y:S10]  /*109be0*/  LDL.LU.64 R8, [R1+0x3c20] ;  /* 0x003c200001087983 */ /* 0x000ef40000300a00 */
        /* <DEDUP_REMOVED lines=30> */
[----:B----4-:R0:W-:Y:S02]  /*109dd0*/  @P5 STG.E.U8 desc[UR22][R10.64], R0 ;  /* 0x000000000a005986 */ /* 0x0101e4000c101116 */
[----:B0-----:R-:W-:-:S05]  /*109de0*/  PRMT R0, R19, 0x7773, RZ ;  /* 0x0000777313007816 */ /* 0x001fca00000000ff */
        /* <DEDUP_REMOVED lines=155> */
[----:B------:R-:W4:Y:S04]  /*10a7a0*/  LDL.LU.64 R26, [R1+0x3d18] ;  /* 0x003d1800011a7983 */ /* 0x000f280000300a00 */
[----:B------:R-:W4:Y:S04]  /*10a7b0*/  LDL.LU R19, [R1+0x308] ;  /* 0x0003080001137983 */ /* 0x000f280000300800 */
[----:B------:R-:W4:Y:S01]  /*10a7c0*/  LDL.LU.64 R24, [R1+0x3d20] ;  /* 0x003d200001187983 */ /* 0x000f220000300a00 */
[----:B------:R-:W-:-:S02]  /*10a7d0*/  @P3 LOP3.LUT R17, R17, 0x10000, RZ, 0xfc, !PT ;  /* 0x0001000011113812 */ /* 0x000fc400078efcff */
[----:B------:R-:W-:Y:S02]  /*10a7e0*/  LOP3.LUT P3, RZ, R6, 0x4000000, RZ, 0xc0, !PT ;  /* 0x0400000006ff7812 */ /* 0x000fe4000786c0ff */
[----:B------:R-:W-:Y:S01]  /*10a7f0*/  LOP3.LUT R17, R17, 0xfffdffff, RZ, 0xc0, !PT ;  /* 0xfffdffff11117812 */ /* 0x000fe200078ec0ff */
[----:B------:R0:W-:Y:S10]  /*10a800*/  @P5 STG.E.U8 desc[UR22][R22.64], R0 ;  /* 0x0000000016005986 */ /* 0x0001f4000c101116 */
[----:B------:R-:W-:-:S02]  /*10a810*/  @P3 LOP3.LUT R17, R17, 0x20000, RZ, 0xfc, !PT ;  /* 0x0002000011113812 */ /* 0x000fc400078efcff */
[----:B------:R-:W-:Y:S02]  /*10a820*/  LOP3.LUT P3, RZ, R6, 0x2000000, RZ, 0xc0, !PT ;  /* 0x0200000006ff7812 */ /* 0x000fe4000786c0ff */
[C---:B0-----:R-:W-:Y:S01]  /*10a830*/  PRMT R0, R10.reuse, 0x7772, RZ ;  /* 0x000077720a007816 */ /* 0x041fe200000000ff */
[----:B------:R-:W4:Y:S04]  /*10a840*/  LDL.LU.64 R6, [R1+0x3d28] ;  /* 0x003d280001067983 */ /* 0x000f280000300a00 */
        /* <DEDUP_REMOVED lines=91> */
[C---:B------:R-:W-:Y:S02]  /*10ae00*/  LOP3.LUT P5, RZ, R11.reuse, 0x400, RZ, 0xc0, !PT ;  /* 0x000004000bff7812 */ /* 0x040fe400078ac0ff */
        /* <DEDUP_REMOVED lines=10> */
[----:B----4-:R-:W-:-:S09]  /*10aeb0*/  PRMT R0, R19, 0x7770, RZ ;  /* 0x0000777013007816 */ /* 0x010fd200000000ff */
[----:B------:R-:W-:Y:S02]  /*10aec0*/  @P3 LOP3.LUT R17, R17, 0x200, RZ, 0xfc, !PT ;  /* 0x0000020011113812 */ /* 0x000fe400078efcff */
[----:B------:R-:W-:Y:S01]  /*10aed0*/  LOP3.LUT P3, RZ, R11, 0x1000, RZ, 0xc0, !PT ;  /* 0x000010000bff7812 */ /* 0x000fe2000786c0ff */
[----:B------:R-:W4:Y:S04]  /*10aee0*/  LDL.LU.64 R24, [R1+0x3dc0] ;  /* 0x003dc00001187983 */ /* 0x000f280000300a00 */
[----:B------:R0:W-:Y:S02]  /*10aef0*/  @P5 STG.E.U8 desc[UR22][R22.64], R0 ;  /* 0x0000000016005986 */ /* 0x0001e4000c101116 */
[C---:B0-----:R-:W-:Y:S02]  /*10af00*/  PRMT R0, R19.reuse, 0x7771, RZ ;  /* 0x0000777113007816 */ /* 0x041fe400000000ff */
[----:B------:R-:W4:Y:S04]  /*10af10*/  LDL.LU.64 R22, [R1+0x3dc8] ;  /* 0x003dc80001167983 */ /* 0x000f280000300a00 */
        /* <DEDUP_REMOVED lines=52> */
[----:B--2---:R-:W-:-:S05]  /*10b260*/  PRMT R0, R19, 0x7770, RZ ;  /* 0x0000777013007816 */ /* 0x004fca00000000ff */
[----:B------:R0:W-:Y:S04]  /*10b270*/  @P4 STG.E.U8 desc[UR22][R8.64], R0 ;  /* 0x0000000008004986 */ /* 0x0001e8000c101116 */
[----:B0-----:R-:W2:Y:S01]  /*10b280*/  LDL.LU.64 R8, [R1+0x3df0] ;  /* 0x003df00001087983 */ /* 0x001ea20000300a00 */
[----:B------:R-:W-:Y:S02]  /*10b290*/  LOP3.LUT P3, RZ, R6, 0x80, RZ, 0xc0, !PT ;  /* 0x0000008006ff7812 */ /* 0x000fe4000786c0ff */
[----:B------:R-:W-:Y:S02]  /*10b2a0*/  LOP3.LUT R17, R17, 0xfffffffe, RZ, 0xc0, !PT ;  /* 0xfffffffe11117812 */ /* 0x000fe400078ec0ff */
[----:B------:R-:W-:Y:S01]  /*10b2b0*/  LOP3.LUT P0, RZ, R11, 0x8000000, RZ, 0xc0, !PT ;  /* 0x080000000bff7812 */ /* 0x000fe2000780c0ff */
[----:B------:R-:W4:Y:S01]  /*10b2c0*/  LDL.LU.64 R24, [R1+0x3df8] ;  /* 0x003df80001187983 */ /* 0x000f220000300a00 */
[----:B------:R-:W-:-:S03]  /*10b2d0*/  PRMT R0, R19, 0x7771, RZ ;  /* 0x0000777113007816 */ /* 0x000fc600000000ff */
[----:B------:R-:W4:Y:S04]  /*10b2e0*/  LDL.LU.64 R4, [R1+0x3e00] ;  /* 0x003e000001047983 */ /* 0x000f280000300a00 */
[----:B------:R-:W4:Y:S04]  /*10b2f0*/  LDL.LU.64 R2, [R1+0x3e08] ;  /* 0x003e080001027983 */ /* 0x000f280000300a00 */
[----:B------:R-:W4:Y:S04]  /*10b300*/  LDL.LU.64 R20, [R1+0x3e10] ;  /* 0x003e100001147983 */ /* 0x000f280000300a00 */
[----:B------:R-:W4:Y:S01]  /*10b310*/  LDL.LU R7, [R1+0x2d0] ;  /* 0x0002d00001077983 */ /* 0x000f220000300800 */
[----:B------:R-:W-:-:S02]  /*10b320*/  LOP3.LUT P6, RZ, R11, 0x10000000, RZ, 0xc0, !PT ;  /* 0x100000000bff7812 */ /* 0x000fc400078cc0ff */
[C---:B------:R-:W-:Y:S02]  /*10b330*/  LOP3.LUT P5, RZ, R11.reuse, 0x20000000, RZ, 0xc0, !PT ;  /* 0x200000000bff7812 */ /* 0x040fe400078ac0ff */
[----:B------:R-:W-:Y:S02]  /*10b340*/  LOP3.LUT P4, RZ, R11, 0x40000000, RZ, 0xc0, !PT ;  /* 0x400000000bff7812 */ /* 0x000fe4000788c0ff */
[----:B---3--:R-:W-:-:S04]  /*10b350*/  LOP3.LUT R18, R18, 0xfbffffff, RZ, 0xc0, !PT ;  /* 0xfbffffff12127812 */ /* 0x008fc800078ec0ff */
        /* <DEDUP_REMOVED lines=19> */
[----:B------:R-:W-:Y:S01]  /*10b490*/  LOP3.LUT R17, R17, 0xfffffffd, RZ, 0xc0, !PT ;  /* 0xfffffffd11117812 */ /* 0x000fe200078ec0ff */
[----:B--2---:R0:W-:Y:S10]  /*10b4a0*/  @P0 STG.E.U8 desc[UR22][R8.64], R0 ;  /* 0x0000000008000986 */ /* 0x0041f4000c101116 */
[----:B------:R-:W-:-:S02]  /*10b4b0*/  @P3 LOP3.LUT R17, R17, 0x2, RZ, 0xfc, !PT ;  /* 0x0000000211113812 */ /* 0x000fc400078efcff */
[----:B------:R-:W-:Y:S02]  /*10b4c0*/  LOP3.LUT P3, RZ, R11, 0x80000000, RZ, 0xc0, !PT ;  /* 0x800000000bff7812 */ /* 0x000fe4000786c0ff */
[----:B------:R-:W2:Y:S04]  /*10b4d0*/  LDL.LU.64 R10, [R1+0x3e18] ;  /* 0x003e1800010a7983 */ /* 0x000ea80000300a00 */
[----:B0-----:R-:W3:Y:S04]  /*10b4e0*/  LDL.LU.64 R8, [R1+0x3e20] ;  /* 0x003e200001087983 */ /* 0x001ee80000300a00 */
[----:B------:R-:W3:Y:S04]  /*10b4f0*/  LDL.LU R22, [R1+0x2c0] ;  /* 0x0002c00001167983 */ /* 0x000ee80000300800 */
[----:B------:R-:W2:Y:S01]  /*10b500*/  LDL.LU.64 R14, [R1+0x3e38] ;  /* 0x003e3800010e7983 */ /* 0x000ea20000300a00 */
[----:B------:R-:W-:-:S05]  /*10b510*/  PRMT R0, R19, 0x7772, RZ ;  /* 0x0000777213007816 */ /* 0x000fca00000000ff */
[----:B----4-:R0:W-:Y:S02]  /*10b520*/  @P6 STG.E.U8 desc[UR22][R24.64], R0 ;  /* 0x0000000018006986 */ /* 0x0101e4000c101116 */
[----:B0-----:R-:W-:-:S05]  /*10b530*/  PRMT R0, R19, 0x7773, RZ ;  /* 0x0000777313007816 */ /* 0x001fca00000000ff */
[----:B------:R0:W-:Y:S02]  /*10b540*/  @P5 STG.E.U8 desc[UR22][R4.64], R0 ;  /* 0x0000000004005986 */ /* 0x0001e4000c101116 */
[----:B0-----:R-:W-:-:S05]  /*10b550*/  PRMT R0, R7, 0x7770, RZ ;  /* 0x0000777007007816 */ /* 0x001fca00000000ff */
[----:B------:R-:W-:Y:S04]  /*10b560*/  @P4 STG.E.U8 desc[UR22][R2.64], R0 ;  /* 0x0000000002004986 */ /* 0x000fe8000c101116 */
[----:B--2---:R0:W-:Y:S04]  /*10b570*/  STL.64 [R1+0x5888], R14 ;  /* 0x0058880e01007387 */ /* 0x0041e80000100a00 */
[----:B0-----:R-:W2:Y:S01]  /*10b580*/  LDL.LU.64 R14, [R1+0x3e28] ;  /* 0x003e2800010e7983 */ /* 0x001ea20000300a00 */
[----:B------:R-:W-:-:S03]  /*10b590*/  PRMT R0, R7, 0x7771, RZ ;  /* 0x0000777107007816 */ /* 0x000fc600000000ff */
[----:B------:R-:W4:Y:S04]  /*10b5a0*/  LDL.LU.64 R28, [R1+0x3e40] ;  /* 0x003e4000011c7983 */ /* 0x000f280000300a00 */
[----:B------:R-:W4:Y:S04]  /*10b5b0*/  LDL.LU R23, [R1+0x2b0] ;  /* 0x0002b00001177983 */ /* 0x000f280000300800 */
[----:B------:R-:W4:Y:S04]  /*10b5c0*/  LDL.LU.64 R12, [R1+0x3e48] ;  /* 0x003e4800010c7983 */ /* 0x000f280000300a00 */
[----:B------:R0:W-:Y:S01]  /*10b5d0*/  @P3 STG.E.U8 desc[UR22][R20.64], R0 ;  /* 0x0000000014003986 */ /* 0x0001e2000c101116 */
[----:B------:R-:W-:-:S03]  /*10b5e0*/  LOP3.LUT P3, RZ, R17, 0x2, RZ, 0xc0, !PT ;  /* 0x0000000211ff7812 */ /* 0x000fc6000786c0ff */
[----:B------:R-:W4:Y:S04]  /*10b5f0*/  LDL.LU.64 R26, [R1+0x3e50] ;  /* 0x003e5000011a7983 */ /* 0x000f280000300a00 */
[----:B------:R-:W4:Y:S04]  /*10b600*/  LDL.LU R19, [R1+0x2e4] ;  /* 0x0002e40001137983 */ /* 0x000f280000300800 */
[----:B------:R-:W4:Y:S04]  /*10b610*/  LDL.LU.64 R24, [R1+0x3e58] ;  /* 0x003e580001187983 */ /* 0x000f280000300a00 */
[----:B------:R-:W4:Y:S04]  /*10b620*/  LDL.LU.64 R4, [R1+0x3e60] ;  /* 0x003e600001047983 */ /* 0x000f280000300a00 */
[----:B------:R-:W4:Y:S01]  /*10b630*/  LDL.LU.64 R2, [R1+0x3e68] ;  /* 0x003e680001027983 */ /* 0x000f220000300a00 */
[----:B0-----:R-:W-:-:S03]  /*10b640*/  PRMT R0, R7, 0x7772, RZ ;  /* 0x0000777207007816 */ /* 0x001fc600000000ff */
[----:B------:R-:W4:Y:S04]  /*10b650*/  LDL.LU.64 R20, [R1+0x3e70] ;  /* 0x003e700001147983 */ /* 0x000f280000300a00 */
[----:B------:R0:W-:Y:S01]  /*10b660*/  @P3 STG.E.U8 desc[UR22][R10.64], R0 ;  /* 0x000000000a003986 */ /* 0x0001e2000c101116 */
[----:B------:R-:W-:Y:S02]  /*10b670*/  LOP3.LUT P3, RZ, R17, 0x1, RZ, 0xc0, !PT ;  /* 0x0000000111ff7812 */ /* 0x000fe4000786c0ff */
[----:B0-----:R-:W-:Y:S01]  /*10b680*/  PRMT R0, R7, 0x7773, RZ ;  /* 0x0000777307007816 */ /* 0x001fe200000000ff */
[----:B------:R-:W4:Y:S04]  /*10b690*/  LDL.LU.64 R10, [R1+0x3e78] ;  /* 0x003e7800010a7983 */ /* 0x000f280000300a00 */
[----:B------:R-:W4:Y:S06]  /*10b6a0*/  LDL.LU.64 R16, [R1+0x3e30] ;  /* 0x003e300001107983 */ /* 0x000f2c0000300a00 */
        /* <DEDUP_REMOVED lines=47> */
[----:B------:R-:W4:Y:S04]  /*10b9a0*/  LDL.LU R19, [R1+0x2c4] ;  /* 0x0002c40001137983 */ /* 0x000f280000300800 */
[----:B------:R-:W4:Y:S01]  /*10b9b0*/  LDL.LU R21, [R1+0x428] ;  /* 0x0004280001157983 */ /* 0x000f220000300800 */
[----:B--2---:R-:W-:-:S05]  /*10b9c0*/  PRMT R0, R20, 0x7770, RZ ;  /* 0x0000777014007816 */ /* 0x004fca00000000ff */
[----:B------:R0:W-:Y:S02]  /*10b9d0*/  @P0 STG.E.U8 desc[UR22][R10.64], R0 ;  /* 0x000000000a000986 */ /* 0x0001e4000c101116 */
[----:B0-----:R-:W-:Y:S02]  /*10b9e0*/  PRMT R0, R20, 0x7771, RZ ;  /* 0x0000777114007816 */ /* 0x001fe400000000ff */
[----:B------:R-:W2:Y:S04]  /*10b9f0*/  LDL.LU.64 R10, [R1+0x3eb0] ;  /* 0x003eb000010a7983 */ /* 0x000ea80000300a00 */
[----:B---3--:R0:W-:Y:S04]  /*10ba00*/  @P6 STG.E.U8 desc[UR22][R8.64], R0 ;  /* 0x0000000008006986 */ /* 0x0081e8000c101116 */
        /* <DEDUP_REMOVED lines=29> */
[----:B------:R-:W4:Y:S01]  /*10bbe0*/  LDL.LU.64 R28, [R1+0x3ed8] ;  /* 0x003ed800011c7983 */ /* 0x000f220000300a00 */
[----:B------:R-:W-:-:S02]  /*10bbf0*/  LOP3.LUT P2, RZ, R6, 0x8000000, RZ, 0xc0, !PT ;  /* 0x0800000006ff7812 */ /* 0x000fc4000784c0ff */
[C---:B------:R-:W-:Y:S02]  /*10bc00*/  LOP3.LUT P1, RZ, R6.reuse, 0x10000000, RZ, 0xc0, !PT ;  /* 0x1000000006ff7812 */ /* 0x040fe4000782c0ff */
[C---:B------:R-:W-:Y:S02]  /*10bc10*/  LOP3.LUT P0, RZ, R6.reuse, 0x20000000, RZ, 0xc0, !PT ;  /* 0x2000000006ff7812 */ /* 0x040fe4000780c0ff */
[----:B------:R-:W-:Y:S01]  /*10bc20*/  LOP3.LUT P6, RZ, R6, 0x40000000, RZ, 0xc0, !PT ;  /* 0x4000000006ff7812 */ /* 0x000fe200078cc0ff */
[----:B------:R-:W4:Y:S01]  /*10bc30*/  LDL.LU.64 R12, [R1+0x3ee0] ;  /* 0x003ee000010c7983 */ /* 0x000f220000300a00 */
[----:B------:R-:W-:Y:S02]  /*10bc40*/  @P3 LOP3.LUT R18, R18, 0x1000000, RZ, 0xfc, !PT ;  /* 0x0100000012123812 */ /* 0x000fe400078efcff */
[----:B------:R-:W-:Y:S02]  /*10bc50*/  LOP3.LUT P3, RZ, R6, 0x80000, RZ, 0xc0, !PT ;  /* 0x0008000006ff7812 */ /* 0x000fe4000786c0ff */
[----:B------:R-:W-:Y:S01]  /*10bc60*/  LOP3.LUT R18, R18, 0xfdffffff, RZ, 0xc0, !PT ;  /* 0xfdffffff12127812 */ /* 0x000fe200078ec0ff */
[----:B------:R0:W-:Y:S10]  /*10bc70*/  @P5 STG.E.U8 desc[UR22][R22.64], R0 ;  /* 0x0000000016005986 */ /* 0x0001f4000c101116 */
[----:B------:R-:W-:-:S02]  /*10bc80*/  @P3 LOP3.LUT R18, R18, 0x2000000, RZ, 0xfc, !PT ;  /* 0x0200000012123812 */ /* 0x000fc400078efcff */
        /* <DEDUP_REMOVED lines=9> */
[----:B------:R-:W-:Y:S02]  /*10bd20*/  LOP3.LUT P5, RZ, R6, 0x80000000, RZ, 0xc0, !PT ;  /* 0x8000000006ff7812 */ /* 0x000fe400078ac0ff */
[----:B------:R-:W2:Y:S04]  /*10bd30*/  LDL.LU R6, [R1+0x2e8] ;  /* 0x0002e80001067983 */ /* 0x000ea80000300800 */
[----:B------:R-:W2:Y:S04]  /*10bd40*/  LDL.LU.64 R26, [R1+0x3ee8] ;  /* 0x003ee800011a7983 */ /* 0x000ea80000300a00 */
[----:B------:R-:W2:Y:S04]  /*10bd50*/  LDL.LU.64 R24, [R1+0x3ef0] ;  /* 0x003ef00001187983 */ /* 0x000ea80000300a00 */
[----:B------:R-:W2:Y:S04]  /*10bd60*/  LDL.LU.64 R22, [R1+0x3ef8] ;  /* 0x003ef80001167983 */ /* 0x000ea80000300a00 */
[----:B------:R-:W2:Y:S04]  /*10bd70*/  LDL.LU.64 R4, [R1+0x3f00] ;  /* 0x003f000001047983 */ /* 0x000ea80000300a00 */
[----:B------:R-:W2:Y:S04]  /*10bd80*/  LDL.LU R20, [R1+0x2d8] ;  /* 0x0002d80001147983 */ /* 0x000ea80000300800 */
[----:B------:R-:W2:Y:S01]  /*10bd90*/  LDL.LU.64 R2, [R1+0x3f08] ;  /* 0x003f080001027983 */ /* 0x000ea20000300a00 */
[----:B0-----:R-:W-:-:S03]  /*10bda0*/  PRMT R0, R19, 0x7772, RZ ;  /* 0x0000777213007816 */ /* 0x001fc600000000ff */
[----:B------:R-:W2:Y:S04]  /*10bdb0*/  LDL.LU.64 R10, [R1+0x3f10] ;  /* 0x003f1000010a7983 */ /* 0x000ea80000300a00 */
[----:B---3--:R0:W-:Y:S01]  /*10bdc0*/  @P3 STG.E.U8 desc[UR22][R8.64], R0 ;  /* 0x0000000008003986 */ /* 0x0081e2000c101116 */
[C---:B------:R-:W-:Y:S02]  /*10bdd0*/  LOP3.LUT P3, RZ, R18.reuse, 0x800000, RZ, 0xc0, !PT ;  /* 0x0080000012ff7812 */ /* 0x040fe4000786c0ff */
[----:B0-----:R-:W-:Y:S01]  /*10bde0*/  PRMT R0, R19, 0x7773, RZ ;  /* 0x0000777313007816 */ /* 0x001fe200000000ff */
[----:B------:R-:W3:Y:S04]  /*10bdf0*/  LDL.LU.64 R8, [R1+0x3f18] ;  /* 0x003f180001087983 */ /* 0x000ee80000300a00 */
[----:B------:R-:W3:Y:S06]  /*10be00*/  LDL.LU R19, [R1+0x5880] ;  /* 0x0058800001137983 */ /* 0x000eec0000300800 */
[----:B----4-:R0:W-:Y:S04]  /*10be10*/  @P3 STG.E.U8 desc[UR22][R16.64], R0 ;  /* 0x0000000010003986 */ /* 0x0101e8000c101116 */
[----:B0-----:R-:W4:Y:S01]  /*10be20*/  LDL.LU.64 R16, [R1+0x5878] ;  /* 0x0058780001107983 */ /* 0x001f220000300a00 */
[----:B------:R-:W-:-:S02]  /*10be30*/  LOP3.LUT P3, RZ, R18, 0x400000, RZ, 0xc0, !PT ;  /* 0x0040000012ff7812 */ /* 0x000fc4000786c0ff */
[----:B------:R-:W-:Y:S02]  /*10be40*/  PRMT R0, R7, 0x7770, RZ ;  /* 0x0000777007007816 */ /* 0x000fe400000000ff */
[----:B------:R-:W-:-:S09]  /*10be50*/  LOP3.LUT P4, RZ, R21, 0x1, RZ, 0xc0, !PT ;  /* 0x0000000115ff7812 */ /* 0x000fd2000788c0ff */
        /* <DEDUP_REMOVED lines=11> */
[----:B--2---:R-:W-:-:S11]  /*10bf10*/  PRMT R0, R6, 0x7770, RZ ;  /* 0x0000777006007816 */ /* 0x004fd600000000ff */
[----:B------:R0:W-:Y:S02]  /*10bf20*/  @P3 STG.E.U8 desc[UR22][R26.64], R0 ;  /* 0x000000001a003986 */ /* 0x0001e4000c101116 */
        /* <DEDUP_REMOVED lines=12> */
[----:B------:R-:W4:Y:S04]  /*10bff0*/  LDL.LU.64 R10, [R1+0x3f28] ;  /* 0x003f2800010a7983 */ /* 0x000f280000300a00 */
[----:B------:R-:W4:Y:S04]  /*10c000*/  LDL.LU.64 R6, [R1+0x3f30] ;  /* 0x003f300001067983 */ /* 0x000f280000300a00 */
[----:B------:R-:W4:Y:S04]  /*10c010*/  LDL.LU.64 R22, [R1+0x3f38] ;  /* 0x003f380001167983 */ /* 0x000f280000300a00 */
[----:B---3--:R0:W-:Y:S04]  /*10c020*/  @P4 STG.E.U8 desc[UR22][R8.64], R0 ;  /* 0x0000000008004986 */ /* 0x0081e8000c101116 */
[----:B0-----:R-:W3:Y:S01]  /*10c030*/  LDL.LU R8, [R1+0x2c8] ;  /* 0x0002c80001087983 */ /* 0x001ee20000300800 */
[----:B------:R-:W-:-:S02]  /*10c040*/  LOP3.LUT P0, RZ, R21, 0x2, RZ, 0xc0, !PT ;  /* 0x0000000215ff7812 */ /* 0x000fc4000780c0ff */
[----:B------:R-:W-:Y:S02]  /*10c050*/  LOP3.LUT P6, RZ, R21, 0x4, RZ, 0xc0, !PT ;  /* 0x0000000415ff7812 */ /* 0x000fe400078cc0ff */
[----:B------:R-:W-:Y:S01]  /*10c060*/  PRMT R0, R20, 0x7773, RZ ;  /* 0x0000777314007816 */ /* 0x000fe200000000ff */
[----:B------:R-:W4:Y:S01]  /*10c070*/  LDL.LU.64 R4, [R1+0x3f40] ;  /* 0x003f400001047983 */ /* 0x000f220000300a00 */
[----:B------:R-:W-:-:S03]  /*10c080*/  IMAD.MOV.U32 R9, RZ, RZ, R19 ;  /* 0x000000ffff097224 */ /* 0x000fc600078e0013 */
[----:B------:R-:W4:Y:S04]  /*10c090*/  LDL.LU.64 R2, [R1+0x3f48] ;  /* 0x003f480001027983 */ /* 0x000f280000300a00 */
[----:B------:R-:W4:Y:S04]  /*10c0a0*/  LDL.LU R19, [R1+0x2b8] ;  /* 0x0002b80001137983 */ /* 0x000f280000300800 */
[----:B--2---:R3:W-:Y:S02]  /*10c0b0*/  @P0 STG.E.U8 desc[UR22][R24.64], R0 ;  /* 0x0000000018000986 */ /* 0x0047e4000c101116 */
[----:B---3--:R-:W-:-:S05]  /*10c0c0*/  PRMT R0, R8, 0x7770, RZ ;  /* 0x0000777008007816 */ /* 0x008fca00000000ff */
[----:B----4-:R0:W-:Y:S04]  /*10c0d0*/  @P6 STG.E.U8 desc[UR22][R10.64], R0 ;  /* 0x000000000a006986 */ /* 0x0101e8000c101116 */
        /* <DEDUP_REMOVED lines=39> */
[----:B0-----:R-:W-:-:S05]  /*10c350*/  PRMT R0, R8, 0x7772, RZ ;  /* 0x0000777208007816 */ /* 0x001fca00000000ff */
[----:B------:R0:W-:Y:S02]  /*10c360*/  @P4 STG.E.U8 desc[UR22][R22.64], R0 ;  /* 0x0000000016004986 */ /* 0x0001e4000c101116 */
[----:B0-----:R-:W-:Y:S02]  /*10c370*/  PRMT R0, R8, 0x7773, RZ ;  /* 0x0000777308007816 */ /* 0x001fe400000000ff */
[----:B------:R-:W3:Y:S04]  /*10c380*/  LDL.LU R8, [R1+0x2dc] ;  /* 0x0002dc0001087983 */ /* 0x000ee80000300800 */
[----:B------:R0:W-:Y:S01]  /*10c390*/  @P3 STG.E.U8 desc[UR22][R4.64], R0 ;  /* 0x0000000004003986 */ /* 0x0001e2000c101116 */
[----:B------:R-:W-:-:S03]  /*10c3a0*/  LOP3.LUT P3, RZ, R18, 0x20000, RZ, 0xc0, !PT ;  /* 0x0002000012ff7812 */ /* 0x000fc6000786c0ff */
[----:B------:R-:W3:Y:S04]  /*10c3b0*/  LDL.LU.64 R26, [R1+0x3f88] ;  /* 0x003f8800011a7983 */ /* 0x000ee80000300a00 */
[----:B------:R-:W3:Y:S04]  /*10c3c0*/  LDL.LU.64 R24, [R1+0x3f90] ;  /* 0x003f900001187983 */ /* 0x000ee80000300a00 */
[----:B------:R-:W3:Y:S04]  /*10c3d0*/  LDL.LU.64 R6, [R1+0x3f98] ;  /* 0x003f980001067983 */ /* 0x000ee80000300a00 */
[----:B------:R-:W3:Y:S01]  /*10c3e0*/  LDL.LU.64 R22, [R1+0x3fa0] ;  /* 0x003fa00001167983 */ /* 0x000ee20000300a00 */
[----:B0-----:R-:W-:-:S03]  /*10c3f0*/  PRMT R0, R19, 0x7770, RZ ;  /* 0x0000777013007816 */ /* 0x001fc600000000ff */
[----:B------:R-:W3:Y:S04]  /*10c400*/  LDL.LU R5, [R1+0x2cc] ;  /* 0x0002cc0001057983 */ /* 0x000ee80000300800 */
[----:B------:R0:W-:Y:S01]  /*10c410*/  @P3 STG.E.U8 desc[UR22][R2.64], R0 ;  /* 0x0000000002003986 */ /* 0x0001e2000c101116 */
[C---:B------:R-:W-:Y:S02]  /*10c420*/  LOP3.LUT P3, RZ, R18.reuse, 0x10000, RZ, 0xc0, !PT ;  /* 0x0001000012ff7812 */ /* 0x040fe4000786c0ff */
        /* <DEDUP_REMOVED lines=9> */
[----:B------:R-:W-:Y:S01]  /*10c4c0*/  PRMT R0, R19, 0x7773, RZ ;  /* 0x0000777313007816 */ /* 0x000fe200000000ff */
[----:B------:R-:W2:Y:S04]  /*10c4d0*/  LDL.LU R4, [R1+0x42c] ;  /* 0x00042c0001047983 */ /* 0x000ea80000300800 */
[----:B------:R-:W2:Y:S06]  /*10c4e0*/  LDL.LU R19, [R1+0x5868] ;  /* 0x0058680001137983 */ /* 0x000eac0000300800 */
[----:B----4-:R0:W-:Y:S04]  /*10c4f0*/  @P3 STG.E.U8 desc[UR22][R16.64], R0 ;  /* 0x0000000010003986 */ /* 0x0101e8000c101116 */
[----:B0-----:R-:W4:Y:S01]  /*10c500*/  LDL.LU.64 R16, [R1+0x5860] ;  /* 0x0058600001107983 */ /* 0x001f220000300a00 */
        /* <DEDUP_REMOVED lines=32> */
[----:B------:R-:W-:Y:S02]  /*10c710*/  LOP3.LUT P3, RZ, R4, 0x1, RZ, 0xc0, !PT ;  /* 0x0000000104ff7812 */ /* 0x000fe4000786c0ff */
[----:B------:R-:W-:Y:S02]  /*10c720*/  LOP3.LUT R18, R18, 0xfffffffb, RZ, 0xc0, !PT ;  /* 0xfffffffb12127812 */ /* 0x000fe400078ec0ff */
[C---:B------:R-:W-:Y:S02]  /*10c730*/  LOP3.LUT P0, RZ, R21.reuse, 0x100000, RZ, 0xc0, !PT ;  /* 0x0010000015ff7812 */ /* 0x040fe4000780c0ff */
[----:B------:R-:W-:-:S02]  /*10c740*/  LOP3.LUT P6, RZ, R21, 0x200000, RZ, 0xc0, !PT ;  /* 0x0020000015ff7812 */ /* 0x000fc400078cc0ff */
[----:B------:R-:W-:Y:S01]  /*10c750*/  PRMT R0, R5, 0x7772, RZ ;  /* 0x0000777205007816 */ /* 0x000fe200000000ff */
[----:B------:R-:W4:Y:S04]  /*10c760*/  LDL.LU.64 R6, [R1+0x3fc8] ;  /* 0x003fc80001067983 */ /* 0x000f280000300a00 */
        /* <DEDUP_REMOVED lines=25> */
[----:B------:R-:W-:-:S07]  /*10c900*/  LOP3.LUT P4, RZ, R21, 0x800000, RZ, 0xc0, !PT ;  /* 0x0080000015ff7812 */ /* 0x000fce000788c0ff */
[----:B------:R-:W-:Y:S02]  /*10c910*/  @P3 LOP3.LUT R18, R18, 0x200, RZ, 0xfc, !PT ;  /* 0x0000020012123812 */ /* 0x000fe400078efcff */
[----:B------:R-:W-:Y:S02]  /*10c920*/  LOP3.LUT P3, RZ, R21, 0x1000000, RZ, 0xc0, !PT ;  /* 0x0100000015ff7812 */ /* 0x000fe4000786c0ff */
[----:B------:R-:W4:Y:S04]  /*10c930*/  LDL.LU.64 R20, [R1+0x3fe0] ;  /* 0x003fe00001147983 */ /* 0x000f280000300a00 */
[----:B------:R-:W4:Y:S04]  /*10c940*/  LDL.LU R16, [R1+0x2a0] ;  /* 0x0002a00001107983 */ /* 0x000f280000300800 */
[----:B---3--:R0:W-:Y:S02]  /*10c950*/  @P0 STG.E.U8 desc[UR22][R24.64], R0 ;  /* 0x0000000018000986 */ /* 0x0081e4000c101116 */
[----:B0-----:R-:W-:-:S05]  /*10c960*/  PRMT R0, R5, 0x7773, RZ ;  /* 0x0000777305007816 */ /* 0x001fca00000000ff */
[----:B--2---:R0:W-:Y:S04]  /*10c970*/  @P6 STG.E.U8 desc[UR22][R10.64], R0 ;  /* 0x000000000a006986 */ /* 0x0041e8000c101116 */
[----:B0-----:R-:W2:Y:S04]  /*10c980*/  LDL.LU.64 R10, [R1+0x3fe8] ;  /* 0x003fe800010a7983 */ /* 0x001ea80000300a00 */
[----:B------:R-:W3:Y:S04]  /*10c990*/  LDL.LU.64 R14, [R1+0x4000] ;  /* 0x00400000010e7983 */ /* 0x000ee80000300a00 */
[----:B---3--:R0:W-:Y:S04]  /*10c9a0*/  STL.64 [R1+0x5850], R14 ;  /* 0x0058500e01007387 */ /* 0x0081e80000100a00 */
[----:B0-----:R-:W3:Y:S01]  /*10c9b0*/  LDL.LU.64 R14, [R1+0x3ff8] ;  /* 0x003ff800010e7983 */ /* 0x001ee20000300a00 */
[----:B----4-:R-:W-:-:S05]  /*10c9c0*/  PRMT R0, R8, 0x7770, RZ ;  /* 0x0000777008007816 */ /* 0x010fca00000000ff */
[----:B------:R0:W-:Y:S02]  /*10c9d0*/  @P5 STG.E.U8 desc[UR22][R6.64], R0 ;  /* 0x0000000006005986 */ /* 0x0001e4000c101116 */
[----:B0-----:R-:W-:-:S05]  /*10c9e0*/  PRMT R0, R8, 0x7771, RZ ;  /* 0x0000777108007816 */ /* 0x001fca00000000ff */
[----:B------:R0:W-:Y:S02]  /*10c9f0*/  @P4 STG.E.U8 desc[UR22][R22.64], R0 ;  /* 0x0000000016004986 */ /* 0x0001e4000c101116 */
[----:B0-----:R-:W-:-:S05]  /*10ca00*/  PRMT R0, R8, 0x7772, RZ ;  /* 0x0000777208007816 */ /* 0x001fca00000000ff */
[----:B------:R-:W-:Y:S04]  /*10ca10*/  @P3 STG.E.U8 desc[UR22][R2.64], R0 ;  /* 0x0000000002003986 */ /* 0x000fe8000c101116 */
[----:B---3--:R0:W-:Y:S04]  /*10ca20*/  STL.64 [R1+0x5858], R14 ;  /* 0x0058580e01007387 */ /* 0x0081e80000100a00 */
[----:B0-----:R-:W3:Y:S01]  /*10ca30*/  LDL.LU.64 R14, [R1+0x3ff0] ;  /* 0x003ff000010e7983 */ /* 0x001ee20000300a00 */
[----:B------:R-:W-:Y:S02]  /*10ca40*/  LOP3.LUT P3, RZ, R18, 0x200, RZ, 0xc0, !PT ;  /* 0x0000020012ff7812 */ /* 0x000fe4000786c0ff */
[----:B------:R-:W-:Y:S01]  /*10ca50*/  PRMT R0, R8, 0x7773, RZ ;  /* 0x0000777308007816 */ /* 0x000fe200000000ff */
[----:B------:R-:W4:Y:S04]  /*10ca60*/  LDL.LU R5, [R1+0x290] ;  /* 0x0002900001057983 */ /* 0x000f280000300800 */
[----:B------:R-:W4:Y:S04]  /*10ca70*/  LDL.LU.64 R28, [R1+0x4008] ;  /* 0x00400800011c7983 */ /* 0x000f280000300a00 */
[----:B------:R-:W4:Y:S04]  /*10ca80*/  LDL.LU.64 R12, [R1+0x4010] ;  /* 0x00401000010c7983 */ /* 0x000f280000300a00 */
[----:B------:R-:W4:Y:S04]  /*10ca90*/  LDL.LU.64 R26, [R1+0x4018] ;  /* 0x00401800011a7983 */ /* 0x000f280000300a00 */
[----:B------:R-:W4:Y:S04]  /*10caa0*/  LDL.LU.64 R24, [R1+0x4020] ;  /* 0x0040200001187983 */ /* 0x000f280000300a00 */
[----:B------:R-:W4:Y:S04]  /*10cab0*/  LDL.LU.64 R6, [R1+0x4028] ;  /* 0x0040280001067983 */ /* 0x000f280000300a00 */
[----:B------:R-:W4:Y:S04]  /*10cac0*/  LDL.LU.64 R22, [R1+0x4030] ;  /* 0x0040300001167983 */ /* 0x000f280000300a00 */
[----:B------:R-:W4:Y:S04]  /*10cad0*/  LDL.LU.64 R2, [R1+0x4038] ;  /* 0x0040380001027983 */ /* 0x000f280000300a00 */
        /* <DEDUP_REMOVED lines=43> */
[----:B------:R0:W-:Y:S04]  /*10cd90*/  @P5 STG.E.U8 desc[UR22][R20.64], R0 ;  /* 0x0000000014005986 */ /* 0x0001e8000c101116 */
[----:B------:R-:W4:Y:S01]  /*10cda0*/  LDL.LU.64 R22, [R1+0x4050] ;  /* 0x0040500001167983 */ /* 0x000f220000300a00 */
[----:B0-----:R-:W-:-:S05]  /*10cdb0*/  PRMT R0, R8, 0x7770, RZ ;  /* 0x0000777008007816 */ /* 0x001fca00000000ff */
[----:B--2---:R0:W-:Y:S04]  /*10cdc0*/  @P4 STG.E.U8 desc[UR22][R10.64], R0 ;  /* 0x000000000a004986 */ /* 0x0041e8000c101116 */
[----:B0-----:R-:W2:Y:S04]  /*10cdd0*/  LDL.LU.64 R10, [R1+0x4058] ;  /* 0x00405800010a7983 */ /* 0x001ea80000300a00 */
[----:B------:R-:W3:Y:S01]  /*10cde0*/  LDL.LU.64 R20, [R1+0x4060] ;  /* 0x0040600001147983 */ /* 0x000ee20000300a00 */
[C---:B------:R-:W-:Y:S02]  /*10cdf0*/  LOP3.LUT P0, RZ, R4.reuse, 0x80, RZ, 0xc0, !PT ;  /* 0x0000008004ff7812 */ /* 0x040fe4000780c0ff */
[----:B------:R-:W-:-:S02]  /*10ce00*/  LOP3.LUT P6, RZ, R4, 0x100, RZ, 0xc0, !PT ;  /* 0x0000010004ff7812 */ /* 0x000fc400078cc0ff */
[----:B------:R-:W-:Y:S02]  /*10ce10*/  PRMT R0, R8, 0x7771, RZ ;  /* 0x0000777108007816 */ /* 0x000fe400000000ff */
[----:B------:R-:W-:Y:S01]  /*10ce20*/  LOP3.LUT P5, RZ, R4, 0x200, RZ, 0xc0, !PT ;  /* 0x0000020004ff7812 */ /* 0x000fe200078ac0ff */
[----:B------:R-:W3:Y:S04]  /*10ce30*/  LDL.LU.64 R24, [R1+0x4068] ;  /* 0x0040680001187983 */ /* 0x000ee80000300a00 */
[----:B------:R-:W3:Y:S04]  /*10ce40*/  LDL.LU.64 R6, [R1+0x4070] ;  /* 0x0040700001067983 */ /* 0x000ee80000300a00 */
[----:B------:R-:W3:Y:S04]  /*10ce50*/  LDL.LU R2, [R1+0x2a4] ;  /* 0x0002a40001027983 */ /* 0x000ee80000300800 */
[----:B----4-:R0:W-:Y:S02]  /*10ce60*/  @P0 STG.E.U8 desc[UR22][R22.64], R0 ;  /* 0x0000000016000986 */ /* 0x0101e4000c101116 */
[----:B0-----:R-:W-:-:S02]  /*10ce70*/  PRMT R0, R8, 0x7772, RZ ;  /* 0x0000777208007816 */ /* 0x001fc400000000ff */
[----:B------:R-:W4:Y:S04]  /*10ce80*/  LDL.LU.64 R22, [R1+0x4078] ;  /* 0x0040780001167983 */ /* 0x000f280000300a00 */
[----:B------:R-:W4:Y:S04]  /*10ce90*/  LDL.LU R16, [R1+0x294] ;  /* 0x0002940001107983 */ /* 0x000f280000300800 */
[----:B--2---:R0:W-:Y:S02]  /*10cea0*/  @P6 STG.E.U8 desc[UR22][R10.64], R0 ;  /* 0x000000000a006986 */ /* 0x0041e4000c101116 */
[----:B0-----:R-:W-:-:S02]  /*10ceb0*/  PRMT R0, R8, 0x7773, RZ ;  /* 0x0000777308007816 */ /* 0x001fc400000000ff */
[----:B------:R-:W2:Y:S04]  /*10cec0*/  LDL.LU.64 R10, [R1+0x4080] ;  /* 0x00408000010a7983 */ /* 0x000ea80000300a00 */
        /* <DEDUP_REMOVED lines=32> */
[----:B------:R-:W4:Y:S04]  /*10d0d0*/  LDL.LU R5, [R1+0x284] ;  /* 0x0002840001057983 */ /* 0x000f280000300800 */
[----:B------:R-:W4:Y:S04]  /*10d0e0*/  LDL.LU.64 R28, [R1+0x40a8] ;  /* 0x0040a800011c7983 */ /* 0x000f280000300a00 */
[----:B------:R-:W4:Y:S04]  /*10d0f0*/  LDL.LU.64 R12, [R1+0x40b0] ;  /* 0x0040b000010c7983 */ /* 0x000f280000300a00 */
[----:B------:R-:W4:Y:S04]  /*10d100*/  LDL.LU.64 R26, [R1+0x40b8] ;  /* 0x0040b800011a7983 */ /* 0x000f280000300a00 */
[----:B------:R-:W4:Y:S01]  /*10d110*/  LDL.LU R8, [R1+0x274] ;  /* 0x0002740001087983 */ /* 0x000f220000300800 */
[----:B------:R-:W-:-:S02]  /*10d120*/  @P3 LOP3.LUT R18, R18, 0x2, RZ, 0xfc, !PT ;  /* 0x0000000212123812 */ /* 0x000fc400078efcff */
[----:B------:R-:W-:Y:S01]  /*10d130*/  LOP3.LUT P3, RZ, R4, 0x800, RZ, 0xc0, !PT ;  /* 0x0000080004ff7812 */ /* 0x000fe2000786c0ff */
[----:B------:R0:W-:Y:S02]  /*10d140*/  @P4 STG.E.U8 desc[UR22][R24.64], R0 ;  /* 0x0000000018004986 */ /* 0x0001e4000c101116 */
[----:B0-----:R-:W-:Y:S02]  /*10d150*/  PRMT R0, R2, 0x7771, RZ ;  /* 0x0000777102007816 */ /* 0x001fe400000000ff */
[----:B------:R-:W4:Y:S08]  /*10d160*/  LDL.LU.64 R24, [R1+0x40c0] ;  /* 0x0040c00001187983 */ /* 0x000f300000300a00 */
        /* <DEDUP_REMOVED lines=8> */
[----:B------:R-:W4:Y:S06]  /*10d1f0*/  LDL.LU.64 R2, [R1+0x40d8] ;  /* 0x0040d80001027983 */ /* 0x000f2c0000300a00 */
        /* <DEDUP_REMOVED lines=8> */
[----:B------:R-:W3:Y:S06]  /*10d280*/  LDL.LU R21, [R1+0x440] ;  /* 0x0004400001157983 */ /* 0x000eec0000300800 */
        /* <DEDUP_REMOVED lines=35> */
[----:B------:R-:W2:Y:S04]  /*10d4c0*/  LDL.LU.64 R22, [R1+0x40f8] ;  /* 0x0040f80001167983 */ /* 0x000ea80000300a00 */
[----:B------:R-:W4:Y:S01]  /*10d4d0*/  LDL.LU R8, [R1+0x2a8] ;  /* 0x0002a80001087983 */ /* 0x000f220000300800 */
[----:B---3--:R-:W-:-:S02]  /*10d4e0*/  LOP3.LUT P3, RZ, R21, 0x40, RZ, 0xc0, !PT ;  /* 0x0000004015ff7812 */ /* 0x008fc4000786c0ff */
[----:B------:R-:W-:Y:S02]  /*10d4f0*/  LOP3.LUT R19, R19, 0xfffbffff, RZ, 0xc0, !PT ;  /* 0xfffbffff13137812 */ /* 0x000fe400078ec0ff */
[C---:B------:R-:W-:Y:S02]  /*10d500*/  LOP3.LUT P0, RZ, R4.reuse, 0x4000000, RZ, 0xc0, !PT ;  /* 0x0400000004ff7812 */ /* 0x040fe4000780c0ff */
[C---:B------:R-:W-:Y:S02]  /*10d510*/  LOP3.LUT P6, RZ, R4.reuse, 0x8000000, RZ, 0xc0, !PT ;  /* 0x0800000004ff7812 */ /* 0x040fe400078cc0ff */
[----:B------:R-:W-:Y:S01]  /*10d520*/  LOP3.LUT P5, RZ, R4, 0x10000000, RZ, 0xc0, !PT ;  /* 0x1000000004ff7812 */ /* 0x000fe200078ac0ff */
[----:B------:R-:W3:Y:S04]  /*10d530*/  LDL.LU.64 R24, [R1+0x4100] ;  /* 0x0041000001187983 */ /* 0x000ee80000300a00 */
[----:B------:R-:W3:Y:S04]  /*10d540*/  LDL.LU.64 R6, [R1+0x4108] ;  /* 0x0041080001067983 */ /* 0x000ee80000300a00 */
[----:B------:R-:W3:Y:S01]  /*10d550*/  LDL.LU R18, [R1+0x298] ;  /* 0x0002980001127983 */ /* 0x000ee20000300800 */
        /* <DEDUP_REMOVED lines=21> */
[----:B------:R-:W-:-:S09]  /*10d6b0*/  LOP3.LUT P4, RZ, R4, 0x20000000, RZ, 0xc0, !PT ;  /* 0x2000000004ff7812 */ /* 0x000fd2000788c0ff */
[----:B------:R-:W-:Y:S02]  /*10d6c0*/  @P3 LOP3.LUT R19, R19, 0x2000000, RZ, 0xfc, !PT ;  /* 0x0200000013133812 */ /* 0x000fe400078efcff */
[----:B------:R-:W-:Y:S02]  /*10d6d0*/  LOP3.LUT P3, RZ, R4, 0x40000000, RZ, 0xc0, !PT ;  /* 0x4000000004ff7812 */ /* 0x000fe4000786c0ff */
[----:B------:R-:W3:Y:S01]  /*10d6e0*/  LDL.LU.64 R4, [R1+0x4110] ;  /* 0x0041100001047983 */ /* 0x000ee20000300a00 */
[----:B----4-:R-:W-:-:S05]  /*10d6f0*/  PRMT R0, R8, 0x7770, RZ ;  /* 0x0000777008007816 */ /* 0x010fca00000000ff */
[----:B------:R0:W-:Y:S02]  /*10d700*/  @P0 STG.E.U8 desc[UR22][R2.64], R0 ;  /* 0x0000000002000986 */ /* 0x0001e4000c101116 */
[----:B0-----:R-:W-:-:S05]  /*10d710*/  PRMT R0, R8, 0x7771, RZ ;  /* 0x0000777108007816 */ /* 0x001fca00000000ff */
[----:B--2---:R0:W-:Y:S02]  /*10d720*/  @P6 STG.E.U8 desc[UR22][R10.64], R0 ;  /* 0x000000000a006986 */ /* 0x0041e4000c101116 */
[C---:B0-----:R-:W-:Y:S02]  /*10d730*/  PRMT R0, R8.reuse, 0x7772, RZ ;  /* 0x0000777208007816 */ /* 0x041fe400000000ff */
[----:B------:R-:W2:Y:S04]  /*10d740*/  LDL.LU.64 R10, [R1+0x4118] ;  /* 0x00411800010a7983 */ /* 0x000ea80000300a00 */
[----:B------:R-:W4:Y:S04]  /*10d750*/  LDL.LU R3, [R1+0x288] ;  /* 0x0002880001037983 */ /* 0x000f280000300800 */
[----:B------:R0:W-:Y:S04]  /*10d760*/  @P5 STG.E.U8 desc[UR22][R22.64], R0 ;  /* 0x0000000016005986 */ /* 0x0001e8000c101116 */
[----:B0-----:R-:W3:Y:S04]  /*10d770*/  LDL.LU.64 R22, [R1+0x4130] ;  /* 0x0041300001167983 */ /* 0x001ee80000300a00 */
[----:B---3--:R0:W-:Y:S04]  /*10d780*/  STL.64 [R1+0x5828], R22 ;  /* 0x0058281601007387 */ /* 0x0081e80000100a00 */
[----:B0-----:R-:W3:Y:S01]  /*10d790*/  LDL.LU.64 R22, [R1+0x4128] ;  /* 0x0041280001167983 */ /* 0x001ee20000300a00 */
[----:B------:R-:W-:-:S05]  /*10d7a0*/  PRMT R0, R8, 0x7773, RZ ;  /* 0x0000777308007816 */ /* 0x000fca00000000ff */
[----:B------:R0:W-:Y:S02]  /*10d7b0*/  @P4 STG.E.U8 desc[UR22][R24.64], R0 ;  /* 0x0000000018004986 */ /* 0x0001e4000c101116 */
[----:B0-----:R-:W-:-:S05]  /*10d7c0*/  PRMT R0, R18, 0x7770, RZ ;  /* 0x0000777012007816 */ /* 0x001fca00000000ff */
[----:B------:R-:W-:Y:S01]  /*10d7d0*/  @P3 STG.E.U8 desc[UR22][R6.64], R0 ;  /* 0x0000000006003986 */ /* 0x000fe2000c101116 */
[----:B------:R-:W-:-:S03]  /*10d7e0*/  LOP3.LUT P3, RZ, R19, 0x2000000, RZ, 0xc0, !PT ;  /* 0x0200000013ff7812 */ /* 0x000fc6000786c0ff */
[----:B---3--:R0:W-:Y:S04]  /*10d7f0*/  STL.64 [R1+0x5830], R22 ;  /* 0x0058301601007387 */ /* 0x0081e80000100a00 */
[----:B0-----:R-:W3:Y:S01]  /*10d800*/  LDL.LU.64 R22, [R1+0x4120] ;  /* 0x0041200001167983 */ /* 0x001ee20000300a00 */
[----:B------:R-:W-:-:S03]  /*10d810*/  PRMT R0, R18, 0x7771, RZ ;  /* 0x0000777112007816 */ /* 0x000fc600000000ff */
[----:B------:R-:W4:Y:S04]  /*10d820*/  LDL.LU.64 R16, [R1+0x4138] ;  /* 0x0041380001107983 */ /* 0x000f280000300a00 */
[----:B------:R-:W4:Y:S04]  /*10d830*/  LDL.LU.64 R14, [R1+0x4140] ;  /* 0x00414000010e7983 */ /* 0x000f280000300a00 */
[----:B------:R-:W4:Y:S04]  /*10d840*/  LDL.LU R8, [R1+0x278] ;  /* 0x0002780001087983 */ /* 0x000f280000300800 */
[----:B------:R0:W-:Y:S01]  /*10d850*/  @P3 STG.E.U8 desc[UR22][R4.64], R0 ;  /* 0x0000000004003986 */ /* 0x0001e2000c101116 */
[----:B------:R-:W-:-:S03]  /*10d860*/  LOP3.LUT P3, RZ, R19, 0x1000000, RZ, 0xc0, !PT ;  /* 0x0100000013ff7812 */ /* 0x000fc6000786c0ff */
[----:B------:R-:W4:Y:S04]  /*10d870*/  LDL.LU.64 R28, [R1+0x4148] ;  /* 0x00414800011c7983 */ /* 0x000f280000300a00 */
[----:B------:R-:W4:Y:S04]  /*10d880*/  LDL.LU.64 R12, [R1+0x4150] ;  /* 0x00415000010c7983 */ /* 0x000f280000300a00 */
[----:B------:R-:W4:Y:S04]  /*10d890*/  LDL.LU.64 R26, [R1+0x4158] ;  /* 0x00415800011a7983 */ /* 0x000f280000300a00 */
[----:B------:R-:W4:Y:S04]  /*10d8a0*/  LDL.LU R2, [R1+0x2ac] ;  /* 0x0002ac0001027983 */ /* 0x000f280000300800 */
[----:B------:R-:W4:Y:S04]  /*10d8b0*/  LDL.LU.64 R24, [R1+0x4160] ;  /* 0x0041600001187983 */ /* 0x000f280000300a00 */
[----:B------:R-:W4:Y:S01]  /*10d8c0*/  LDL.LU.64 R6, [R1+0x4168] ;  /* 0x0041680001067983 */ /* 0x000f220000300a00 */
[----:B0-----:R-:W-:-:S03]  /*10d8d0*/  PRMT R0, R18, 0x7772, RZ ;  /* 0x0000777212007816 */ /* 0x001fc600000000ff */
[----:B------:R-:W4:Y:S04]  /*10d8e0*/  LDL.LU.64 R4, [R1+0x4170] ;  /* 0x0041700001047983 */ /* 0x000f280000300a00 */
[----:B--2---:R0:W-:Y:S01]  /*10d8f0*/  @P3 STG.E.U8 desc[UR22][R10.64], R0 ;  /* 0x000000000a003986 */ /* 0x0041e2000c101116 */
[C---:B------:R-:W-:Y:S02]  /*10d900*/  LOP3.LUT P3, RZ, R19.reuse, 0x800000, RZ, 0xc0, !PT ;  /* 0x0080000013ff7812 */ /* 0x040fe4000786c0ff */
[----:B0-----:R-:W-:Y:S01]  /*10d910*/  PRMT R0, R18, 0x7773, RZ ;  /* 0x0000777312007816 */ /* 0x001fe200000000ff */
[----:B------:R-:W2:Y:S10]  /*10d920*/  LDL.LU.64 R10, [R1+0x4178] ;  /* 0x00417800010a7983 */ /* 0x000eb40000300a00 */
[----:B---3--:R0:W-:Y:S04]  /*10d930*/  @P3 STG.E.U8 desc[UR22][R22.64], R0 ;  /* 0x0000000016003986 */ /* 0x0081e8000c101116 */
[----:B0-----:R-:W3:Y:S01]  /*10d940*/  LDL.LU.64 R22, [R1+0x5830] ;  /* 0x0058300001167983 */ /* 0x001ee20000300a00 */
[----:B------:R-:W-:-:S02]  /*10d950*/  LOP3.LUT P3, RZ, R19, 0x400000, RZ, 0xc0, !PT ;  /* 0x0040000013ff7812 */ /* 0x000fc4000786c0ff */
[----:B----4-:R-:W-:-:S11]  /*10d960*/  PRMT R0, R3, 0x7770, RZ ;  /* 0x0000777003007816 */ /* 0x010fd600000000ff */
        /* <DEDUP_REMOVED lines=26> */
[----:B------:R-:W4:Y:S04]  /*10db10*/  LDL.LU.64 R26, [R1+0x4180] ;  /* 0x00418000011a7983 */ /* 0x000f280000300a00 */
[----:B------:R0:W-:Y:S02]  /*10db20*/  @P0 STG.E.U8 desc[UR22][R24.64], R0 ;  /* 0x0000000018000986 */ /* 0x0001e4000c101116 */
[----:B0-----:R-:W-:-:S02]  /*10db30*/  PRMT R0, R2, 0x7770, RZ ;  /* 0x0000777002007816 */ /* 0x001fc400000000ff */
[----:B------:R-:W3:Y:S04]  /*10db40*/  LDL.LU.64 R24, [R1+0x4188] ;  /* 0x0041880001187983 */ /* 0x000ee80000300a00 */
[----:B------:R0:W-:Y:S02]  /*10db50*/  @P6 STG.E.U8 desc[UR22][R6.64], R0 ;  /* 0x0000000006006986 */ /* 0x0001e4000c101116 */
[----:B0-----:R-:W-:-:S05]  /*10db60*/  PRMT R0, R2, 0x7771, RZ ;  /* 0x0000777102007816 */ /* 0x001fca00000000ff */
[----:B------:R0:W-:Y:S02]  /*10db70*/  @P5 STG.E.U8 desc[UR22][R4.64], R0 ;  /* 0x0000000004005986 */ /* 0x0001e4000c101116 */
[----:B0-----:R-:W-:-:S05]  /*10db80*/  PRMT R0, R2, 0x7772, RZ ;  /* 0x0000777202007816 */ /* 0x001fca00000000ff */
[----:B--2---:R0:W-:Y:S04]  /*10db90*/  @P4 STG.E.U8 desc[UR22][R10.64], R0 ;  /* 0x000000000a004986 */ /* 0x0041e8000c101116 */
[----:B0-----:R-:W2:Y:S04]  /*10dba0*/  LDL.LU.64 R10, [R1+0x4190] ;  /* 0x00419000010a7983 */ /* 0x001ea80000300a00 */
[----:B------:R-:W2:Y:S04]  /*10dbb0*/  LDL.LU.64 R6, [R1+0x4198] ;  /* 0x0041980001067983 */ /* 0x000ea80000300a00 */
[----:B------:R-:W3:Y:S01]  /*10dbc0*/  LDL.LU R8, [R1+0x29c] ;  /* 0x00029c0001087983 */ /* 0x000ee20000300800 */
[----:B------:R-:W-:-:S02]  /*10dbd0*/  LOP3.LUT P0, RZ, R21, 0x2000, RZ, 0xc0, !PT ;  /* 0x0000200015ff7812 */ /* 0x000fc4000780c0ff */
[C---:B------:R-:W-:Y:S02]  /*10dbe0*/  LOP3.LUT P6, RZ, R21.reuse, 0x4000, RZ, 0xc0, !PT ;  /* 0x0000400015ff7812 */ /* 0x040fe400078cc0ff */
[----:B------:R-:W-:Y:S02]  /*10dbf0*/  PRMT R0, R2, 0x7773, RZ ;  /* 0x0000777302007816 */ /* 0x000fe400000000ff */
[----:B------:R-:W-:Y:S01]  /*10dc00*/  LOP3.LUT P5, RZ, R21, 0x8000, RZ, 0xc0, !PT ;  /* 0x0000800015ff7812 */ /* 0x000fe200078ac0ff */
[----:B------:R-:W2:Y:S04]  /*10dc10*/  LDL.LU.64 R4, [R1+0x41a0] ;  /* 0x0041a00001047983 */ /* 0x000ea80000300a00 */
[----:B------:R-:W2:Y:S04]  /*10dc20*/  LDL.LU R18, [R1+0x28c] ;  /* 0x00028c0001127983 */ /* 0x000ea80000300800 */
[----:B------:R-:W2:Y:S04]  /*10dc30*/  LDL.LU.64 R2, [R1+0x41a8] ;  /* 0x0041a80001027983 */ /* 0x000ea80000300a00 */
[----:B----4-:R3:W-:Y:S02]  /*10dc40*/  @P0 STG.E.U8 desc[UR22][R26.64], R0 ;  /* 0x000000001a000986 */ /* 0x0107e4000c101116 */
[----:B---3--:R-:W-:-:S05]  /*10dc50*/  PRMT R0, R8, 0x7770, RZ ;  /* 0x0000777008007816 */ /* 0x008fca00000000ff */
[----:B------:R0:W-:Y:S02]  /*10dc60*/  @P6 STG.E.U8 desc[UR22][R24.64], R0 ;  /* 0x0000000018006986 */ /* 0x0001e4000c101116 */
[----:B0-----:R-:W-:-:S05]  /*10dc70*/  PRMT R0, R8, 0x7771, RZ ;  /* 0x0000777108007816 */ /* 0x001fca00000000ff */
[----:B--2---:R0:W-:Y:S04]  /*10dc80*/  @P5 STG.E.U8 desc[UR22][R10.64], R0 ;  /* 0x000000000a005986 */ /* 0x0041e8000c101116 */
        /* <DEDUP_REMOVED lines=22> */
[----:B0-----:R-:W3:Y:S04]  /*10ddf0*/  LDL.LU.64 R28, [R1+0x41b8] ;  /* 0x0041b800011c7983 */ /* 0x001ee80000300a00 */
[----:B------:R-:W4:Y:S02]  /*10de00*/  LDL.LU.64 R16, [R1+0x41d0] ;  /* 0x0041d00001107983 */ /* 0x000f240000300a00 */
[----:B------:R-:W-:-:S02]  /*10de10*/  @P3 LOP3.LUT R19, R19, 0x8000, RZ, 0xfc, !PT ;  /* 0x0000800013133812 */ /* 0x000fc400078efcff */
[----:B------:R-:W-:Y:S02]  /*10de20*/  LOP3.LUT P3, RZ, R21, 0x80000, RZ, 0xc0, !PT ;  /* 0x0008000015ff7812 */ /* 0x000fe4000786c0ff */
[----:B------:R-:W-:Y:S02]  /*10de30*/  LOP3.LUT R19, R19, 0xfffeffff, RZ, 0xc0, !PT ;  /* 0xfffeffff13137812 */ /* 0x000fe400078ec0ff */
[----:B------:R-:W-:-:S09]  /*10de40*/  LOP3.LUT P4, RZ, R21, 0x10000, RZ, 0xc0, !PT ;  /* 0x0001000015ff7812 */ /* 0x000fd2000788c0ff */
[----:B------:R-:W-:Y:S02]  /*10de50*/  @P3 LOP3.LUT R19, R19, 0x10000, RZ, 0xfc, !PT ;  /* 0x0001000013133812 */ /* 0x000fe400078efcff */
[----:B------:R-:W-:Y:S02]  /*10de60*/  LOP3.LUT P3, RZ, R21, 0x40000, RZ, 0xc0, !PT ;  /* 0x0004000015ff7812 */ /* 0x000fe4000786c0ff */
[----:B------:R-:W-:Y:S02]  /*10de70*/  LOP3.LUT R19, R19, 0xfffdffff, RZ, 0xc0, !PT ;  /* 0xfffdffff13137812 */ /* 0x000fe400078ec0ff */
[----:B------:R-:W-:-:S09]  /*10de80*/  PRMT R0, R8, 0x7772, RZ ;  /* 0x0000777208007816 */ /* 0x000fd200000000ff */
[----:B------:R-:W-:Y:S02]  /*10de90*/  @P3 LOP3.LUT R19, R19, 0x20000, RZ, 0xfc, !PT ;  /* 0x0002000013133812 */ /* 0x000fe400078efcff */
[----:B------:R-:W-:Y:S01]  /*10dea0*/  LOP3.LUT P3, RZ, R21, 0x20000, RZ, 0xc0, !PT ;  /* 0x0002000015ff7812 */ /* 0x000fe2000786c0ff */
[----:B------:R0:W-:Y:S02]  /*10deb0*/  @P4 STG.E.U8 desc[UR22][R6.64], R0 ;  /* 0x0000000006004986 */ /* 0x0001e4000c101116 */
[----:B0-----:R-:W-:-:S10]  /*10dec0*/  PRMT R0, R8, 0x7773, RZ ;  /* 0x0000777308007816 */ /* 0x001fd400000000ff */
[----:B------:R0:W-:Y:S01]  /*10ded0*/  @P3 STG.E.U8 desc[UR22][R4.64], R0 ;  /* 0x0000000004003986 */ /* 0x0001e2000c101116 */
[----:B------:R-:W-:Y:S02]  /*10dee0*/  LOP3.LUT P3, RZ, R19, 0x20000, RZ, 0xc0, !PT ;  /* 0x0002000013ff7812 */ /* 0x000fe4000786c0ff */
[----:B0-----:R-:W-:-:S11]  /*10def0*/  PRMT R0, R18, 0x7770, RZ ;  /* 0x0000777012007816 */ /* 0x001fd600000000ff */
[----:B------:R0:W-:Y:S01]  /*10df00*/  @P3 STG.E.U8 desc[UR22][R2.64], R0 ;  /* 0x0000000002003986 */ /* 0x0001e2000c101116 */
[----:B------:R-:W-:Y:S02]  /*10df10*/  LOP3.LUT P3, RZ, R19, 0x10000, RZ, 0xc0, !PT ;  /* 0x0001000013ff7812 */ /* 0x000fe4000786c0ff */
[----:B0-----:R-:W-:-:S11]  /*10df20*/  PRMT R0, R18, 0x7771, RZ ;  /* 0x0000777112007816 */ /* 0x001fd600000000ff */
[----:B--2---:R0:W-:Y:S01]  /*10df30*/  @P3 STG.E.U8 desc[UR22][R10.64], R0 ;  /* 0x000000000a003986 */ /* 0x0041e2000c101116 */
[----:B------:R-:W-:Y:S02]  /*10df40*/  LOP3.LUT P3, RZ, R19, 0x8000, RZ, 0xc0, !PT ;  /* 0x0000800013ff7812 */ /* 0x000fe4000786c0ff */
[C---:B------:R-:W-:Y:S02]  /*10df50*/  LOP3.LUT P2, RZ, R21.reuse, 0x4000000, RZ, 0xc0, !PT ;  /* 0x0400000015ff7812 */ /* 0x040fe4000784c0ff */
[C---:B------:R-:W-:Y:S02]  /*10df60*/  LOP3.LUT P1, RZ, R21.reuse, 0x8000000, RZ, 0xc0, !PT ;  /* 0x0800000015ff7812 */ /* 0x040fe4000782c0ff */
[C---:B------:R-:W-:Y:S02]  /*10df70*/  LOP3.LUT P0, RZ, R21.reuse, 0x10000000, RZ, 0xc0, !PT ;  /* 0x1000000015ff7812 */ /* 0x040fe4000780c0ff */
[C---:B------:R-:W-:Y:S02]  /*10df80*/  LOP3.LUT P6, RZ, R21.reuse, 0x20000000, RZ, 0xc0, !PT ;  /* 0x2000000015ff7812 */ /* 0x040fe400078cc0ff */
[----:B------:R-:W-:-:S02]  /*10df90*/  LOP3.LUT P5, RZ, R21, 0x40000000, RZ, 0xc0, !PT ;  /* 0x4000000015ff7812 */ /* 0x000fc400078ac0ff */
[----:B------:R-:W-:Y:S02]  /*10dfa0*/  LOP3.LUT P4, RZ, R21, 0x80000000, RZ, 0xc0, !PT ;  /* 0x8000000015ff7812 */ /* 0x000fe4000788c0ff */
[----:B0-----:R-:W-:Y:S01]  /*10dfb0*/  PRMT R0, R18, 0x7772, RZ ;  /* 0x0000777212007816 */ /* 0x001fe200000000ff */
[----:B----4-:R0:W-:Y:S04]  /*10dfc0*/  STL.64 [R1+0x5808], R16 ;  /* 0x0058081001007387 */ /* 0x0101e80000100a00 */
[----:B---3--:R1:W-:Y:S04]  /*10dfd0*/  @P3 STG.E.U8 desc[UR22][R28.64], R0 ;  /* 0x000000001c003986 */ /* 0x0083e8000c101116 */
        /* <DEDUP_REMOVED lines=8> */
[----:B------:R-:W4:Y:S04]  /*10e060*/  LDL.LU.64 R2, [R1+0x4208] ;  /* 0x0042080001027983 */ /* 0x000f280000300a00 */
[----:B------:R-:W4:Y:S04]  /*10e070*/  LDL.LU R23, [R1+0x250] ;  /* 0x0002500001177983 */ /* 0x000f280000300800 */
[----:B------:R-:W4:Y:S04]  /*10e080*/  LDL.LU R21, [R1+0x444] ;  /* 0x0004440001157983 */ /* 0x000f280000300800 */
[----:B------:R-:W4:Y:S04]  /*10e090*/  LDL.LU.64 R10, [R1+0x4210] ;  /* 0x00421000010a7983 */ /* 0x000f280000300a00 */
[----:B-1----:R-:W2:Y:S01]  /*10e0a0*/  LDL.LU.64 R28, [R1+0x5818] ;  /* 0x00581800011c7983 */ /* 0x002ea20000300a00 */
[----:B------:R-:W-:-:S02]  /*10e0b0*/  LOP3.LUT P3, RZ, R19, 0x4000, RZ, 0xc0, !PT ;  /* 0x0000400013ff7812 */ /* 0x000fc4000786c0ff */
[----:B------:R-:W-:-:S11]  /*10e0c0*/  PRMT R0, R18, 0x7773, RZ ;  /* 0x0000777312007816 */ /* 0x000fd600000000ff */
[----:B--2---:R0:W-:Y:S04]  /*10e0d0*/  @P3 STG.E.U8 desc[UR22][R28.64], R0 ;  /* 0x000000001c003986 */ /* 0x0041e8000c101116 */
[----:B0-----:R-:W2:Y:S01]  /*10e0e0*/  LDL.LU R28, [R1+0x5810] ;  /* 0x00581000011c7983 */ /* 0x001ea20000300800 */
[----:B------:R-:W-:Y:S02]  /*10e0f0*/  LOP3.LUT P3, RZ, R19, 0x2000, RZ, 0xc0, !PT ;  /* 0x0000200013ff7812 */ /* 0x000fe4000786c0ff */
[----:B--2---:R-:W-:-:S11]  /*10e100*/  PRMT R0, R28, 0x7770, RZ ;  /* 0x000077701c007816 */ /* 0x004fd600000000ff */
[----:B------:R0:W-:Y:S04]  /*10e110*/  @P3 STG.E.U8 desc[UR22][R16.64], R0 ;  /* 0x0000000010003986 */ /* 0x0001e8000c101116 */
[----:B0-----:R-:W2:Y:S01]  /*10e120*/  LDL.LU.64 R16, [R1+0x5808] ;  /* 0x0058080001107983 */ /* 0x001ea20000300a00 */
[----:B------:R-:W-:Y:S02]  /*10e130*/  LOP3.LUT P3, RZ, R19, 0x1000, RZ, 0xc0, !PT ;  /* 0x0000100013ff7812 */ /* 0x000fe4000786c0ff */
[----:B------:R-:W-:-:S11]  /*10e140*/  PRMT R0, R28, 0x7771, RZ ;  /* 0x000077711c007816 */ /* 0x000fd600000000ff */
        /* <DEDUP_REMOVED lines=22> */
[----:B------:R-:W-:Y:S02]  /*10e2b0*/  LOP3.LUT P6, RZ, R21, 0x2, RZ, 0xc0, !PT ;  /* 0x0000000215ff7812 */ /* 0x000fe400078cc0ff */
[C---:B------:R-:W-:Y:S01]  /*10e2c0*/  PRMT R0, R23.reuse, 0x7772, RZ ;  /* 0x0000777217007816 */ /* 0x040fe200000000ff */
[----:B------:R-:W4:Y:S04]  /*10e2d0*/  LDL.LU.64 R24, [R1+0x4228] ;  /* 0x0042280001187983 */ /* 0x000f280000300a00 */
[----:B------:R-:W4:Y:S04]  /*10e2e0*/  LDL.LU.64 R6, [R1+0x4230] ;  /* 0x0042300001067983 */ /* 0x000f280000300a00 */
[----:B------:R-:W4:Y:S04]  /*10e2f0*/  LDL.LU.64 R4, [R1+0x4238] ;  /* 0x0042380001047983 */ /* 0x000f280000300a00 */
[----:B------:R-:W4:Y:S04]  /*10e300*/  LDL.LU R8, [R1+0x240] ;  /* 0x0002400001087983 */ /* 0x000f280000300800 */
[----:B------:R-:W4:Y:S04]  /*10e310*/  LDL.LU.64 R2, [R1+0x4240] ;  /* 0x0042400001027983 */ /* 0x000f280000300a00 */
[----:B--2---:R0:W-:Y:S02]  /*10e320*/  @P0 STG.E.U8 desc[UR22][R26.64], R0 ;  /* 0x000000001a000986 */ /* 0x0041e4000c101116 */
[----:B0-----:R-:W-:-:S05]  /*10e330*/  PRMT R0, R23, 0x7773, RZ ;  /* 0x0000777317007816 */ /* 0x001fca00000000ff */
[----:B---3--:R0:W-:Y:S04]  /*10e340*/  @P6 STG.E.U8 desc[UR22][R10.64], R0 ;  /* 0x000000000a006986 */ /* 0x0081e8000c101116 */
        /* <DEDUP_REMOVED lines=28> */
[----:B----4-:R-:W-:Y:S01]  /*10e510*/  PRMT R0, R8, 0x7770, RZ ;  /* 0x0000777008007816 */ /* 0x010fe200000000ff */
[----:B------:R-:W4:Y:S04]  /*10e520*/  LDL.LU R23, [R1+0x264] ;  /* 0x0002640001177983 */ /* 0x000f280000300800 */
[----:B------:R-:W4:Y:S04]  /*10e530*/  LDL.LU.64 R14, [R1+0x4268] ;  /* 0x00426800010e7983 */ /* 0x000f280000300a00 */
        /* <DEDUP_REMOVED lines=64> */
[----:B0-----:R-:W-:-:S05]  /*10e940*/  PRMT R0, R8, 0x7770, RZ ;  /* 0x0000777008007816 */ /* 0x001fca00000000ff */
[----:B------:R0:W-:Y:S04]  /*10e950*/  @P4 STG.E.U8 desc[UR22][R10.64], R0 ;  /* 0x000000000a004986 */ /* 0x0001e8000c101116 */
[----:B0-----:R-:W4:Y:S01]  /*10e960*/  LDL.LU.64 R10, [R1+0x42b8] ;  /* 0x0042b800010a7983 */ /* 0x001f220000300a00 */
[C---:B------:R-:W-:Y:S02]  /*10e970*/  LOP3.LUT P3, RZ, R21.reuse, 0x80000000, RZ, 0xc0, !PT ;  /* 0x8000000015ff7812 */ /* 0x040fe4000786c0ff */
[----:B------:R-:W-:Y:S02]  /*10e980*/  LOP3.LUT P0, RZ, R21, 0x80000, RZ, 0xc0, !PT ;  /* 0x0008000015ff7812 */ /* 0x000fe4000780c0ff */
[----:B------:R-:W-:Y:S02]  /*10e990*/  LOP3.LUT R19, R19, 0xfffffffe, RZ, 0xc0, !PT ;  /* 0xfffffffe13137812 */ /* 0x000fe400078ec0ff */
[----:B------:R-:W-:-:S02]  /*10e9a0*/  LOP3.LUT P6, RZ, R21, 0x100000, RZ, 0xc0, !PT ;  /* 0x0010000015ff7812 */ /* 0x000fc400078cc0ff */
[----:B------:R-:W-:Y:S01]  /*10e9b0*/  PRMT R0, R8, 0x7771, RZ ;  /* 0x0000777108007816 */ /* 0x000fe200000000ff */
[----:B------:R-:W4:Y:S04]  /*10e9c0*/  LDL.LU.64 R26, [R1+0x42c0] ;  /* 0x0042c000011a7983 */ /* 0x000f280000300a00 */
[----:B------:R-:W4:Y:S04]  /*10e9d0*/  LDL.LU.64 R24, [R1+0x42c8] ;  /* 0x0042c80001187983 */ /* 0x000f280000300a00 */
[----:B------:R-:W4:Y:S04]  /*10e9e0*/  LDL.LU.64 R6, [R1+0x42d0] ;  /* 0x0042d00001067983 */ /* 0x000f280000300a00 */
[----:B------:R-:W4:Y:S04]  /*10e9f0*/  LDL.LU R2, [R1+0x234] ;  /* 0x0002340001027983 */ /* 0x000f280000300800 */
[----:B------:R-:W4:Y:S01]  /*10ea00*/  LDL.LU R23, [R1+0x448] ;  /* 0x0004480001177983 */ /* 0x000f220000300800 */
[----:B------:R-:W-:-:S02]  /*10ea10*/  LOP3.LUT P5, RZ, R21, 0x200000, RZ, 0xc0, !PT ;  /* 0x0020000015ff7812 */ /* 0x000fc400078ac0ff */
[----:B------:R-:W-:Y:S02]  /*10ea20*/  LOP3.LUT P4, RZ, R21, 0x400000, RZ, 0xc0, !PT ;  /* 0x0040000015ff7812 */ /* 0x000fe4000788c0ff */
[----:B--2---:R-:W-:-:S04]  /*10ea30*/  LOP3.LUT R20, R20, 0xfbffffff, RZ, 0xc0, !PT ;  /* 0xfbffffff14147812 */ /* 0x004fc800078ec0ff */
        /* <DEDUP_REMOVED lines=18> */
[----:B------:R-:W-:Y:S02]  /*10eb60*/  @P3 LOP3.LUT R19, R19, 0x1, RZ, 0xfc, !PT ;  /* 0x0000000113133812 */ /* 0x000fe400078efcff */
[----:B------:R-:W-:Y:S02]  /*10eb70*/  LOP3.LUT P3, RZ, R21, 0x1000000, RZ, 0xc0, !PT ;  /* 0x0100000015ff7812 */ /* 0x000fe4000786c0ff */
[----:B0-----:R-:W-:Y:S01]  /*10eb80*/  PRMT R0, R8, 0x7772, RZ ;  /* 0x0000777208007816 */ /* 0x001fe200000000ff */
[----:B------:R-:W2:Y:S01]  /*10eb90*/  LDL.LU.64 R4, [R1+0x42d8] ;  /* 0x0042d80001047983 */ /* 0x000ea20000300a00 */
[----:B------:R-:W-:-:S03]  /*10eba0*/  LOP3.LUT R19, R19, 0xfffffffd, RZ, 0xc0, !PT ;  /* 0xfffffffd13137812 */ /* 0x000fc600078ec0ff */
[----:B------:R-:W3:Y:S04]  /*10ebb0*/  LDL.LU R16, [R1+0x268] ;  /* 0x0002680001107983 */ /* 0x000ee80000300800 */
[----:B----4-:R0:W-:Y:S02]  /*10ebc0*/  @P6 STG.E.U8 desc[UR22][R10.64], R0 ;  /* 0x000000000a006986 */ /* 0x0101e4000c101116 */
[----:B------:R-:W-:Y:S02]  /*10ebd0*/  @P3 LOP3.LUT R19, R19, 0x2, RZ, 0xfc, !PT ;  /* 0x0000000213133812 */ /* 0x000fe400078efcff */
[----:B------:R-:W-:Y:S01]  /*10ebe0*/  LOP3.LUT P3, RZ, R21, 0x800000, RZ, 0xc0, !PT ;  /* 0x0080000015ff7812 */ /* 0x000fe2000786c0ff */
[----:B0-----:R-:W4:Y:S04]  /*10ebf0*/  LDL.LU.64 R10, [R1+0x42e0] ;  /* 0x0042e000010a7983 */ /* 0x001f280000300a00 */
[----:B------:R-:W3:Y:S04]  /*10ec00*/  LDL.LU R21, [R1+0x258] ;  /* 0x0002580001157983 */ /* 0x000ee80000300800 */
        /* <DEDUP_REMOVED lines=14> */
[----:B------:R-:W2:Y:S04]  /*10ecf0*/  LDL.LU.64 R12, [R1+0x4310] ;  /* 0x00431000010c7983 */ /* 0x000ea80000300a00 */
[----:B------:R-:W2:Y:S04]  /*10ed00*/  LDL.LU.64 R26, [R1+0x4318] ;  /* 0x00431800011a7983 */ /* 0x000ea80000300a00 */
[----:B------:R-:W2:Y:S04]  /*10ed10*/  LDL.LU.64 R24, [R1+0x4320] ;  /* 0x0043200001187983 */ /* 0x000ea80000300a00 */
[----:B------:R-:W2:Y:S04]  /*10ed20*/  LDL.LU R8, [R1+0x248] ;  /* 0x0002480001087983 */ /* 0x000ea80000300800 */
[----:B------:R-:W2:Y:S04]  /*10ed30*/  LDL.LU.64 R6, [R1+0x4328] ;  /* 0x0043280001067983 */ /* 0x000ea80000300a00 */
[----:B------:R0:W-:Y:S01]  /*10ed40*/  @P3 STG.E.U8 desc[UR22][R4.64], R0 ;  /* 0x0000000004003986 */ /* 0x0001e2000c101116 */
[----:B------:R-:W-:-:S02]  /*10ed50*/  LOP3.LUT P3, RZ, R19, 0x1, RZ, 0xc0, !PT ;  /* 0x0000000113ff7812 */ /* 0x000fc4000786c0ff */
[----:B0-----:R-:W-:Y:S01]  /*10ed60*/  PRMT R0, R2, 0x7773, RZ ;  /* 0x0000777302007816 */ /* 0x001fe200000000ff */
[----:B------:R-:W2:Y:S04]  /*10ed70*/  LDL.LU.64 R4, [R1+0x4330] ;  /* 0x0043300001047983 */ /* 0x000ea80000300a00 */
[----:B------:R-:W2:Y:S04]  /*10ed80*/  LDL.LU.64 R18, [R1+0x42f8] ;  /* 0x0042f80001127983 */ /* 0x000ea80000300a00 */
[----:B------:R-:W2:Y:S04]  /*10ed90*/  LDL.LU.64 R2, [R1+0x4338] ;  /* 0x0043380001027983 */ /* 0x000ea80000300a00 */
[----:B----4-:R3:W-:Y:S01]  /*10eda0*/  @P3 STG.E.U8 desc[UR22][R10.64], R0 ;  /* 0x000000000a003986 */ /* 0x0107e2000c101116 */
[----:B------:R-:W-:-:S02]  /*10edb0*/  LOP3.LUT P3, RZ, R20, 0x80000000, RZ, 0xc0, !PT ;  /* 0x8000000014ff7812 */ /* 0x000fc4000786c0ff */
[----:B---3--:R-:W-:Y:S01]  /*10edc0*/  PRMT R0, R16, 0x7770, RZ ;  /* 0x0000777010007816 */ /* 0x008fe200000000ff */
        /* <DEDUP_REMOVED lines=9> */
[----:B------:R0:W-:Y:S01]  /*10ee60*/  @P3 STG.E.U8 desc[UR22][R18.64], R0 ;  /* 0x0000000012003986 */ /* 0x0001e2000c101116 */
[----:B------:R-:W-:Y:S02]  /*10ee70*/  LOP3.LUT P3, RZ, R20, 0x10000000, RZ, 0xc0, !PT ;  /* 0x1000000014ff7812 */ /* 0x000fe4000786c0ff */
[----:B0-----:R-:W-:Y:S02]  /*10ee80*/  PRMT R0, R16, 0x7773, RZ ;  /* 0x0000777310007816 */ /* 0x001fe400000000ff */
        /* <DEDUP_REMOVED lines=20> */
[----:B------:R0:W-:Y:S02]  /*10efd0*/  @P6 STG.E.U8 desc[UR22][R4.64], R0 ;  /* 0x0000000004006986 */ /* 0x0001e4000c101116 */
[----:B0-----:R-:W-:-:S02]  /*10efe0*/  PRMT R0, R8, 0x7772, RZ ;  /* 0x0000777208007816 */ /* 0x001fc400000000ff */
[----:B------:R-:W4:Y:S04]  /*10eff0*/  LDL.LU.64 R4, [R1+0x4350] ;  /* 0x0043500001047983 */ /* 0x000f280000300a00 */
[----:B------:R-:W4:Y:S04]  /*10f000*/  LDL.LU.64 R26, [R1+0x4358] ;  /* 0x00435800011a7983 */ /* 0x000f280000300a00 */
[----:B------:R0:W-:Y:S02]  /*10f010*/  @P5 STG.E.U8 desc[UR22][R2.64], R0 ;  /* 0x0000000002005986 */ /* 0x0001e4000c101116 */
[----:B0-----:R-:W-:-:S02]  /*10f020*/  PRMT R0, R8, 0x7773, RZ ;  /* 0x0000777308007816 */ /* 0x001fc400000000ff */
[----:B------:R-:W2:Y:S01]  /*10f030*/  LDL.LU R8, [R1+0x238] ;  /* 0x0002380001087983 */ /* 0x000ea20000300800 */
[C---:B------:R-:W-:Y:S02]  /*10f040*/  LOP3.LUT P4, RZ, R23.reuse, 0x20, RZ, 0xc0, !PT ;  /* 0x0000002017ff7812 */ /* 0x040fe4000788c0ff */
[C---:B------:R-:W-:Y:S02]  /*10f050*/  LOP3.LUT P0, RZ, R23.reuse, 0x40, RZ, 0xc0, !PT ;  /* 0x0000004017ff7812 */ /* 0x040fe4000780c0ff */
[----:B------:R-:W-:Y:S01]  /*10f060*/  LOP3.LUT P6, RZ, R23, 0x80, RZ, 0xc0, !PT ;  /* 0x0000008017ff7812 */ /* 0x000fe200078cc0ff */
[----:B------:R-:W4:Y:S04]  /*10f070*/  LDL.LU.64 R24, [R1+0x4360] ;  /* 0x0043600001187983 */ /* 0x000f280000300a00 */
[----:B------:R-:W4:Y:S04]  /*10f080*/  LDL.LU.64 R2, [R1+0x4368] ;  /* 0x0043680001027983 */ /* 0x000f280000300a00 */
[----:B---3--:R0:W-:Y:S04]  /*10f090*/  @P4 STG.E.U8 desc[UR22][R10.64], R0 ;  /* 0x000000000a004986 */ /* 0x0081e8000c101116 */
[----:B0-----:R-:W3:Y:S01]  /*10f0a0*/  LDL.LU R11, [R1+0x26c] ;  /* 0x00026c00010b7983 */ /* 0x001ee20000300800 */
        /* <DEDUP_REMOVED lines=35> */
[----:B------:R-:W3:Y:S04]  /*10f2e0*/  LDL.LU.64 R16, [R1+0x4398] ;  /* 0x0043980001107983 */ /* 0x000ee80000300a00 */
[----:B------:R-:W-:-:S02]  /*10f2f0*/  @P3 LOP3.LUT R20, R20, 0x1000000, RZ, 0xfc, !PT ;  /* 0x0100000014143812 */ /* 0x000fc400078efcff */
[----:B------:R-:W-:Y:S02]  /*10f300*/  LOP3.LUT P3, RZ, R23, 0x800, RZ, 0xc0, !PT ;  /* 0x0000080017ff7812 */ /* 0x000fe4000786c0ff */
[----:B------:R-:W-:Y:S01]  /*10f310*/  LOP3.LUT R20, R20, 0xfdffffff, RZ, 0xc0, !PT ;  /* 0xfdffffff14147812 */ /* 0x000fe200078ec0ff */
[----:B------:R0:W-:Y:S10]  /*10f320*/  @P5 STG.E.U8 desc[UR22][R26.64], R0 ;  /* 0x000000001a005986 */ /* 0x0001f4000c101116 */
[----:B------:R-:W-:-:S02]  /*10f330*/  @P3 LOP3.LUT R20, R20, 0x2000000, RZ, 0xfc, !PT ;  /* 0x0200000014143812 */ /* 0x000fc400078efcff */
[----:B------:R-:W-:Y:S02]  /*10f340*/  LOP3.LUT P3, RZ, R23, 0x400, RZ, 0xc0, !PT ;  /* 0x0000040017ff7812 */ /* 0x000fe4000786c0ff */
[----:B0-----:R-:W-:Y:S02]  /*10f350*/  PRMT R0, R8, 0x7773, RZ ;  /* 0x0000777308007816 */ /* 0x001fe400000000ff */
[----:B------:R-:W3:Y:S04]  /*10f360*/  LDL.LU R8, [R1+0x24c] ;  /* 0x00024c0001087983 */ /* 0x000ee80000300800 */
[----:B------:R0:W-:Y:S04]  /*10f370*/  @P4 STG.E.U8 desc[UR22][R24.64], R0 ;  /* 0x0000000018004986 */ /* 0x0001e8000c101116 */
[----:B------:R-:W3:Y:S04]  /*10f380*/  LDL.LU.64 R14, [R1+0x43a0] ;  /* 0x0043a000010e7983 */ /* 0x000ee80000300a00 */
[----:B------:R-:W3:Y:S04]  /*10f390*/  LDL.LU.64 R28, [R1+0x43a8] ;  /* 0x0043a800011c7983 */ /* 0x000ee80000300a00 */
[----:B------:R-:W3:Y:S01]  /*10f3a0*/  LDL.LU.64 R12, [R1+0x43b0] ;  /* 0x0043b000010c7983 */ /* 0x000ee20000300a00 */
[----:B0-----:R-:W-:-:S05]  /*10f3b0*/  PRMT R0, R11, 0x7770, RZ ;  /* 0x000077700b007816 */ /* 0x001fca00000000ff */
[----:B------:R0:W-:Y:S01]  /*10f3c0*/  @P3 STG.E.U8 desc[UR22][R2.64], R0 ;  /* 0x0000000002003986 */ /* 0x0001e2000c101116 */
[C---:B------:R-:W-:Y:S02]  /*10f3d0*/  LOP3.LUT P3, RZ, R20.reuse, 0x2000000, RZ, 0xc0, !PT ;  /* 0x0200000014ff7812 */ /* 0x040fe4000786c0ff */
[----:B0-----:R-:W-:Y:S01]  /*10f3e0*/  PRMT R0, R11, 0x7771, RZ ;  /* 0x000077710b007816 */ /* 0x001fe200000000ff */
[----:B------:R-:W3:Y:S04]  /*10f3f0*/  LDL.LU R2, [R1+0x23c] ;  /* 0x00023c0001027983 */ /* 0x000ee80000300800 */
[----:B------:R-:W3:Y:S04]  /*10f400*/  LDL.LU.64 R26, [R1+0x43b8] ;  /* 0x0043b800011a7983 */ /* 0x000ee80000300a00 */
[----:B------:R-:W3:Y:S04]  /*10f410*/  LDL.LU.64 R24, [R1+0x43c0] ;  /* 0x0043c00001187983 */ /* 0x000ee80000300a00 */
[----:B--2---:R0:W-:Y:S01]  /*10f420*/  @P3 STG.E.U8 desc[UR22][R6.64], R0 ;  /* 0x0000000006003986 */ /* 0x0041e2000c101116 */
[----:B------:R-:W-:-:S02]  /*10f430*/  LOP3.LUT P3, RZ, R20, 0x1000000, RZ, 0xc0, !PT ;  /* 0x0100000014ff7812 */ /* 0x000fc4000786c0ff */
[----:B0-----:R-:W-:Y:S01]  /*10f440*/  PRMT R0, R11, 0x7772, RZ ;  /* 0x000077720b007816 */ /* 0x001fe200000000ff */
[----:B------:R-:W2:Y:S10]  /*10f450*/  LDL.LU.64 R6, [R1+0x43c8] ;  /* 0x0043c80001067983 */ /* 0x000eb40000300a00 */
[----:B----4-:R0:W-:Y:S01]  /*10f460*/  @P3 STG.E.U8 desc[UR22][R4.64], R0 ;  /* 0x0000000004003986 */ /* 0x0101e2000c101116 */
[----:B------:R-:W-:-:S02]  /*10f470*/  LOP3.LUT P3, RZ, R20, 0x800000, RZ, 0xc0, !PT ;  /* 0x0080000014ff7812 */ /* 0x000fc4000786c0ff */
[----:B0-----:R-:W-:Y:S01]  /*10f480*/  PRMT R0, R11, 0x7773, RZ ;  /* 0x000077730b007816 */ /* 0x001fe200000000ff */
[----:B------:R-:W4:Y:S04]  /*10f490*/  LDL.LU.64 R4, [R1+0x43d0] ;  /* 0x0043d00001047983 */ /* 0x000f280000300a00 */
[----:B------:R-:W4:Y:S06]  /*10f4a0*/  LDL.LU.64 R10, [R1+0x43d8] ;  /* 0x0043d800010a7983 */ /* 0x000f2c0000300a00 */
[----:B---3--:R0:W-:Y:S04]  /*10f4b0*/  @P3 STG.E.U8 desc[UR22][R18.64], R0 ;  /* 0x0000000012003986 */ /* 0x0081e8000c101116 */
[----:B0-----:R-:W3:Y:S01]  /*10f4c0*/  LDL.LU.64 R18, [R1+0x57d8] ;  /* 0x0057d80001127983 */ /* 0x001ee20000300a00 */
[----:B------:R-:W-:-:S02]  /*10f4d0*/  LOP3.LUT P3, RZ, R20, 0x400000, RZ, 0xc0, !PT ;  /* 0x0040000014ff7812 */ /* 0x000fc4000786c0ff */
[----:B------:R-:W-:Y:S01]  /*10f4e0*/  PRMT R0, R21, 0x7770, RZ ;  /* 0x0000777015007816 */ /* 0x000fe200000000ff */
[----:B------:R-:W4:Y:S10]  /*10f4f0*/  LDL.LU R3, [R1+0x44c] ;  /* 0x00044c0001037983 */ /* 0x000f340000300800 */
        /* <DEDUP_REMOVED lines=29> */
[----:B----4-:R0:W-:Y:S02]  /*10f6d0*/  @P5 STG.E.U8 desc[UR22][R4.64], R0 ;  /* 0x0000000004005986 */ /* 0x0101e4000c101116 */
        /* <DEDUP_REMOVED lines=8> */
[----:B------:R-:W-:Y:S02]  /*10f760*/  LOP3.LUT R20, R20, 0xfffffbff, RZ, 0xc0, !PT ;  /* 0xfffffbff14147812 */ /* 0x000fe400078ec0ff */
[C---:B------:R-:W-:Y:S02]  /*10f770*/  LOP3.LUT P0, RZ, R23.reuse, 0x2000000, RZ, 0xc0, !PT ;  /* 0x0200000017ff7812 */ /* 0x040fe4000780c0ff */
[----:B------:R-:W-:Y:S02]  /*10f780*/  LOP3.LUT P6, RZ, R23, 0x4000000, RZ, 0xc0, !PT ;  /* 0x0400000017ff7812 */ /* 0x000fe400078cc0ff */
[----:B------:R-:W-:Y:S01]  /*10f790*/  PRMT R0, R2, 0x7773, RZ ;  /* 0x0000777302007816 */ /* 0x000fe200000000ff */
        /* <DEDUP_REMOVED lines=26> */
[----:B------:R-:W-:Y:S01]  /*10f940*/  LOP3.LUT P3, RZ, R23, 0x20000000, RZ, 0xc0, !PT ;  /* 0x2000000017ff7812 */ /* 0x000fe2000786c0ff */
        /* <DEDUP_REMOVED lines=8> */
[----:B------:R-:W-:-:S05]  /*10f9d0*/  PRMT R0, R8, 0x7771, RZ ;  /* 0x0000777108007816 */ /* 0x000fca00000000ff */
[----:B------:R0:W-:Y:S02]  /*10f9e0*/  @P5 STG.E.U8 desc[UR22][R26.64], R0 ;  /* 0x000000001a005986 */ /* 0x0001e4000c101116 */
[----:B0-----:R-:W-:-:S05]  /*10f9f0*/  PRMT R0, R8, 0x7772, RZ ;  /* 0x0000777208007816 */ /* 0x001fca00000000ff */
[----:B------:R0:W-:Y:S02]  /*10fa00*/  @P4 STG.E.U8 desc[UR22][R24.64], R0 ;  /* 0x0000000018004986 */ /* 0x0001e4000c101116 */
[----:B0-----:R-:W-:-:S05]  /*10fa10*/  PRMT R0, R8, 0x7773, RZ ;  /* 0x0000777308007816 */ /* 0x001fca00000000ff */
[----:B------:R-:W-:Y:S04]  /*10fa20*/  @P3 STG.E.U8 desc[UR22][R6.64], R0 ;  /* 0x0000000006003986 */ /* 0x000fe8000c101116 */
[----:B----4-:R0:W-:Y:S04]  /*10fa30*/  STL.64 [R1+0x57c8], R22 ;  /* 0x0057c81601007387 */ /* 0x0101e80000100a00 */
[----:B0-----:R-:W4:Y:S01]  /*10fa40*/  LDL.LU.64 R22, [R1+0x4418] ;  /* 0x0044180001167983 */ /* 0x001f220000300a00 */
[C---:B------:R-:W-:Y:S02]  /*10fa50*/  LOP3.LUT P3, RZ, R20.reuse, 0x20000, RZ, 0xc0, !PT ;  /* 0x0002000014ff7812 */ /* 0x040fe4000786c0ff */
[----:B------:R-:W-:Y:S01]  /*10fa60*/  PRMT R0, R21, 0x7770, RZ ;  /* 0x0000777015007816 */ /* 0x000fe200000000ff */
[----:B------:R-:W4:Y:S04]  /*10fa70*/  LDL.LU.64 R18, [R1+0x4428] ;  /* 0x0044280001127983 */ /* 0x000f280000300a00 */
[----:B------:R-:W4:Y:S04]  /*10fa80*/  LDL.LU.64 R16, [R1+0x4430] ;  /* 0x0044300001107983 */ /* 0x000f280000300a00 */
[----:B------:R-:W4:Y:S04]  /*10fa90*/  LDL.LU.64 R14, [R1+0x4438] ;  /* 0x00443800010e7983 */ /* 0x000f280000300a00 */
[----:B------:R-:W4:Y:S04]  /*10faa0*/  LDL.LU R8, [R1+0x1f0] ;  /* 0x0001f00001087983 */ /* 0x000f280000300800 */
[----:B------:R-:W4:Y:S04]  /*10fab0*/  LDL.LU.64 R28, [R1+0x4440] ;  /* 0x00444000011c7983 */ /* 0x000f280000300a00 */
[----:B------:R-:W4:Y:S04]  /*10fac0*/  LDL.LU.64 R12, [R1+0x4448] ;  /* 0x00444800010c7983 */ /* 0x000f280000300a00 */
[----:B------:R-:W4:Y:S04]  /*10fad0*/  LDL.LU.64 R26, [R1+0x4450] ;  /* 0x00445000011a7983 */ /* 0x000f280000300a00 */
[----:B------:R-:W4:Y:S04]  /*10fae0*/  LDL.LU R2, [R1+0x224] ;  /* 0x0002240001027983 */ /* 0x000f280000300800 */
[----:B------:R-:W4:Y:S04]  /*10faf0*/  LDL.LU.64 R24, [R1+0x4458] ;  /* 0x0044580001187983 */ /* 0x000f280000300a00 */
[----:B------:R-:W4:Y:S04]  /*10fb00*/  LDL.LU.64 R6, [R1+0x4460] ;  /* 0x0044600001067983 */ /* 0x000f280000300a00 */
        /* <DEDUP_REMOVED lines=12> */
[----:B------:R-:W3:Y:S09]  /*10fbd0*/  LDL.LU R21, [R1+0x57c0] ;  /* 0x0057c00001157983 */ /* 0x000ef20000300800 */
[----:B----4-:R0:W-:Y:S04]  /*10fbe0*/  @P3 STG.E.U8 desc[UR22][R22.64], R0 ;  /* 0x0000000016003986 */ /* 0x0101e8000c101116 */
[----:B0-----:R-:W4:Y:S01]  /*10fbf0*/  LDL.LU.64 R22, [R1+0x57b8] ;  /* 0x0057b80001167983 */ /* 0x001f220000300a00 */
[----:B------:R-:W-:-:S02]  /*10fc00*/  LOP3.LUT P3, RZ, R20, 0x2000, RZ, 0xc0, !PT ;  /* 0x0000200014ff7812 */ /* 0x000fc4000786c0ff */
[C---:B------:R-:W-:Y:S02]  /*10fc10*/  LOP3.LUT P2, RZ, R3.reuse, 0x40, RZ, 0xc0, !PT ;  /* 0x0000004003ff7812 */ /* 0x040fe4000784c0ff */
[C---:B------:R-:W-:Y:S02]  /*10fc20*/  LOP3.LUT P1, RZ, R3.reuse, 0x80, RZ, 0xc0, !PT ;  /* 0x0000008003ff7812 */ /* 0x040fe4000782c0ff */
[C---:B------:R-:W-:Y:S02]  /*10fc30*/  LOP3.LUT P0, RZ, R3.reuse, 0x100, RZ, 0xc0, !PT ;  /* 0x0000010003ff7812 */ /* 0x040fe4000780c0ff */
[C---:B------:R-:W-:Y:S02]  /*10fc40*/  LOP3.LUT P6, RZ, R3.reuse, 0x200, RZ, 0xc0, !PT ;  /* 0x0000020003ff7812 */ /* 0x040fe400078cc0ff */
[C---:B------:R-:W-:Y:S02]  /*10fc50*/  LOP3.LUT P5, RZ, R3.reuse, 0x400, RZ, 0xc0, !PT ;  /* 0x0000040003ff7812 */ /* 0x040fe400078ac0ff */
[----:B------:R-:W-:-:S02]  /*10fc60*/  LOP3.LUT P4, RZ, R3, 0x800, RZ, 0xc0, !PT ;  /* 0x0000080003ff7812 */ /* 0x000fc4000788c0ff */
        /* <DEDUP_REMOVED lines=11> */
[C---:B0-----:R-:W-:Y:S02]  /*10fd20*/  PRMT R0, R8.reuse, 0x7770, RZ ;  /* 0x0000777008007816 */ /* 0x041fe400000000ff */
[----:B------:R-:W4:Y:S04]  /*10fd30*/  LDL.LU.64 R28, [R1+0x4478] ;  /* 0x00447800011c7983 */ /* 0x000f280000300a00 */
        /* <DEDUP_REMOVED lines=13> */
[----:B------:R-:W-:Y:S02]  /*10fe10*/  LOP3.LUT P6, RZ, R3, 0x2000, RZ, 0xc0, !PT ;  /* 0x0000200003ff7812 */ /* 0x000fe400078cc0ff */
[C---:B------:R-:W-:Y:S01]  /*10fe20*/  PRMT R0, R2.reuse, 0x7772, RZ ;  /* 0x0000777202007816 */ /* 0x040fe200000000ff */
[----:B------:R-:W3:Y:S04]  /*10fe30*/  LDL.LU.64 R12, [R1+0x4490] ;  /* 0x00449000010c7983 */ /* 0x000ee80000300a00 */
[----:B------:R-:W3:Y:S04]  /*10fe40*/  LDL.LU.64 R26, [R1+0x4498] ;  /* 0x00449800011a7983 */ /* 0x000ee80000300a00 */
[----:B------:R-:W3:Y:S04]  /*10fe50*/  LDL.LU.64 R24, [R1+0x44a8] ;  /* 0x0044a80001187983 */ /* 0x000ee80000300a00 */
[----:B------:R-:W3:Y:S04]  /*10fe60*/  LDL.LU R8, [R1+0x214] ;  /* 0x0002140001087983 */ /* 0x000ee80000300800 */
[----:B------:R-:W3:Y:S04]  /*10fe70*/  LDL.LU.64 R4, [R1+0x44b0] ;  /* 0x0044b00001047983 */ /* 0x000ee80000300a00 */
[----:B------:R-:W3:Y:S04]  /*10fe80*/  LDL.LU R7, [R1+0x204] ;  /* 0x0002040001077983 */ /* 0x000ee80000300800 */
[----:B----4-:R0:W-:Y:S02]  /*10fe90*/  @P0 STG.E.U8 desc[UR22][R28.64], R0 ;  /* 0x000000001c000986 */ /* 0x0101e4000c101116 */
[----:B0-----:R-:W-:-:S05]  /*10fea0*/  PRMT R0, R2, 0x7773, RZ ;  /* 0x0000777302007816 */ /* 0x001fca00000000ff */
[----:B--2---:R0:W-:Y:S04]  /*10feb0*/  @P6 STG.E.U8 desc[UR22][R10.64], R0 ;  /* 0x000000000a006986 */ /* 0x0041e8000c101116 */
[----:B0-----:R-:W2:Y:S04]  /*10fec0*/  LDL.LU.64 R10, [R1+0x44c0] ;  /* 0x0044c000010a7983 */ /* 0x001ea80000300a00 */
[----:B------:R-:W4:Y:S04]  /*10fed0*/  LDL.LU R23, [R1+0x1f4] ;  /* 0x0001f40001177983 */ /* 0x000f280000300800 */
[----:B----4-:R0:W-:Y:S04]  /*10fee0*/  STL.64 [R1+0x57a0], R22 ;  /* 0x0057a01601007387 */ /* 0x0101e80000100a00 */
        /* <DEDUP_REMOVED lines=27> */
[----:B---3--:R-:W-:Y:S01]  /*1100a0*/  PRMT R0, R8, 0x7770, RZ ;  /* 0x0000777008007816 */ /* 0x008fe200000000ff */
[----:B------:R-:W3:Y:S04]  /*1100b0*/  LDL.LU.64 R18, [R1+0x44e8] ;  /* 0x0044e80001127983 */ /* 0x000ee80000300a00 */
[----:B------:R-:W3:Y:S04]  /*1100c0*/  LDL.LU.64 R16, [R1+0x44f8] ;  /* 0x0044f80001107983 */ /* 0x000ee80000300a00 */
[----:B------:R-:W3:Y:S04]  /*1100d0*/  LDL.LU R6, [R1+0x228] ;  /* 0x0002280001067983 */ /* 0x000ee80000300800 */
        /* <DEDUP_REMOVED lines=8> */
[C---:B0-----:R-:W-:Y:S01]  /*110160*/  PRMT R0, R8.reuse, 0x7771, RZ ;  /* 0x0000777108007816 */ /* 0x041fe200000000ff */
        /* <DEDUP_REMOVED lines=12> */
[----:B--2---:R0:W-:Y:S01]  /*110230*/  @P3 STG.E.U8 desc[UR22][R10.64], R0 ;  /* 0x000000000a003986 */ /* 0x0041e2000c101116 */
[----:B------:R-:W-:-:S02]  /*110240*/  LOP3.LUT P3, RZ, R20, 0x80, RZ, 0xc0, !PT ;  /* 0x0000008014ff7812 */ /* 0x000fc4000786c0ff */
[----:B0-----:R-:W-:Y:S01]  /*110250*/  PRMT R0, R7, 0x7771, RZ ;  /* 0x0000777107007816 */ /* 0x001fe200000000ff */
[----:B------:R-:W2:Y:S04]  /*110260*/  LDL.LU.64 R10, [R1+0x4540] ;  /* 0x00454000010a7983 */ /* 0x000ea80000300a00 */
[----:B------:R-:W2:Y:S04]  /*110270*/  LDL.LU R8, [R1+0x218] ;  /* 0x0002180001087983 */ /* 0x000ea80000300800 */
[----:B------:R-:W2:Y:S04]  /*110280*/  LDL.LU R2, [R1+0x460] ;  /* 0x0004600001027983 */ /* 0x000ea80000300800 */
        /* <DEDUP_REMOVED lines=9> */
[----:B0-----:R-:W4:Y:S01]  /*110320*/  LDL.LU.64 R22, [R1+0x57a0] ;  /* 0x0057a00001167983 */ /* 0x001f220000300a00 */
        /* <DEDUP_REMOVED lines=25> */
[----:B------:R2:W-:Y:S02]  /*1104c0*/  @P5 STG.E.U8 desc[UR22][R4.64], R0 ;  /* 0x0000000004005986 */ /* 0x0005e4000c101116 */
[----:B--2---:R-:W-:-:S05]  /*1104d0*/  PRMT R0, R8, 0x7770, RZ ;  /* 0x0000777008007816 */ /* 0x004fca00000000ff */
[----:B------:R0:W-:Y:S04]  /*1104e0*/  @P4 STG.E.U8 desc[UR22][R10.64], R0 ;  /* 0x000000000a004986 */ /* 0x0001e8000c101116 */
[----:B0-----:R-:W2:Y:S01]  /*1104f0*/  LDL.LU.64 R10, [R1+0x4558] ;  /* 0x00455800010a7983 */ /* 0x001ea20000300a00 */
[----:B------:R-:W-:Y:S02]  /*110500*/  LOP3.LUT P0, RZ, R3, 0x80000000, RZ, 0xc0, !PT ;  /* 0x8000000003ff7812 */ /* 0x000fe4000780c0ff */
[----:B------:R-:W-:Y:S02]  /*110510*/  LOP3.LUT P6, RZ, R2, 0x1, RZ, 0xc0, !PT ;  /* 0x0000000102ff7812 */ /* 0x000fe400078cc0ff */
[C---:B------:R-:W-:Y:S01]  /*110520*/  PRMT R0, R8.reuse, 0x7771, RZ ;  /* 0x0000777108007816 */ /* 0x040fe200000000ff */
[----:B------:R-:W4:Y:S04]  /*110530*/  LDL.LU.64 R12, [R1+0x4568] ;  /* 0x00456800010c7983 */ /* 0x000f280000300a00 */
[----:B------:R-:W4:Y:S04]  /*110540*/  LDL.LU.64 R26, [R1+0x4570] ;  /* 0x00457000011a7983 */ /* 0x000f280000300a00 */
[----:B------:R-:W4:Y:S04]  /*110550*/  LDL.LU.64 R24, [R1+0x4580] ;  /* 0x0045800001187983 */ /* 0x000f280000300a00 */
[----:B------:R-:W4:Y:S04]  /*110560*/  LDL.LU R4, [R1+0x208] ;  /* 0x0002080001047983 */ /* 0x000f280000300800 */
[----:B---3--:R0:W-:Y:S02]  /*110570*/  @P0 STG.E.U8 desc[UR22][R6.64], R0 ;  /* 0x0000000006000986 */ /* 0x0081e4000c101116 */
[----:B0-----:R-:W-:-:S02]  /*110580*/  PRMT R0, R8, 0x7772, RZ ;  /* 0x0000777208007816 */ /* 0x001fc400000000ff */
[----:B------:R-:W3:Y:S04]  /*110590*/  LDL.LU.64 R6, [R1+0x4588] ;  /* 0x0045880001067983 */ /* 0x000ee80000300a00 */
[----:B------:R-:W3:Y:S04]  /*1105a0*/  LDL.LU R23, [R1+0x1f8] ;  /* 0x0001f80001177983 */ /* 0x000ee80000300800 */
[----:B--2---:R0:W-:Y:S04]  /*1105b0*/  @P6 STG.E.U8 desc[UR22][R10.64], R0 ;  /* 0x000000000a006986 */ /* 0x0041e8000c101116 */
[----:B0-----:R-:W2:Y:S04]  /*1105c0*/  LDL.LU.64 R10, [R1+0x4590] ;  /* 0x00459000010a7983 */ /* 0x001ea80000300a00 */
        /* <DEDUP_REMOVED lines=48> */
[----:B---3--:R0:W-:Y:S01]  /*1108d0*/  @P3 STG.E.U8 desc[UR22][R6.64], R0 ;  /* 0x0000000006003986 */ /* 0x0081e2000c101116 */
[----:B------:R-:W-:-:S02]  /*1108e0*/  LOP3.LUT P3, RZ, R20, 0x1, RZ, 0xc0, !PT ;  /* 0x0000000114ff7812 */ /* 0x000fc4000786c0ff */
[----:B0-----:R-:W-:Y:S01]  /*1108f0*/  PRMT R0, R4, 0x7773, RZ ;  /* 0x0000777304007816 */ /* 0x001fe200000000ff */
[----:B------:R-:W3:Y:S04]  /*110900*/  LDL.LU.64 R6, [R1+0x45e8] ;  /* 0x0045e80001067983 */ /* 0x000ee80000300a00 */
[----:B------:R-:W3:Y:S06]  /*110910*/  LDL.LU.64 R4, [R1+0x45f0] ;  /* 0x0045f00001047983 */ /* 0x000eec0000300a00 */
[----:B--2---:R0:W-:Y:S01]  /*110920*/  @P3 STG.E.U8 desc[UR22][R10.64], R0 ;  /* 0x000000000a003986 */ /* 0x0041e2000c101116 */
[----:B------:R-:W-:-:S02]  /*110930*/  LOP3.LUT P3, RZ, R21, 0x80000000, RZ, 0xc0, !PT ;  /* 0x8000000015ff7812 */ /* 0x000fc4000786c0ff */
[----:B0-----:R-:W-:Y:S01]  /*110940*/  PRMT R0, R23, 0x7770, RZ ;  /* 0x0000777017007816 */ /* 0x001fe200000000ff */
[----:B------:R-:W2:Y:S10]  /*110950*/  LDL.LU.64 R10, [R1+0x45f8] ;  /* 0x0045f800010a7983 */ /* 0x000eb40000300a00 */
        /* <DEDUP_REMOVED lines=42> */
[C---:B------:R-:W-:Y:S02]  /*110c00*/  LOP3.LUT P0, RZ, R2.reuse, 0x40000, RZ, 0xc0, !PT ;  /* 0x0004000002ff7812 */ /* 0x040fe4000780c0ff */
[----:B------:R-:W-:Y:S01]  /*110c10*/  LOP3.LUT P6, RZ, R2, 0x80000, RZ, 0xc0, !PT ;  /* 0x0008000002ff7812 */ /* 0x000fe200078cc0ff */
        /* <DEDUP_REMOVED lines=32> */
[----:B------:R0:W-:Y:S02]  /*110e20*/  @P0 STG.E.U8 desc[UR22][R4.64], R0 ;  /* 0x0000000004000986 */ /* 0x0001e4000c101116 */
[----:B0-----:R-:W-:-:S05]  /*110e30*/  PRMT R0, R8, 0x7771, RZ ;  /* 0x0000777108007816 */ /* 0x001fca00000000ff */
[----:B--2---:R0:W-:Y:S04]  /*110e40*/  @P6 STG.E.U8 desc[UR22][R10.64], R0 ;  /* 0x000000000a006986 */ /* 0x0041e8000c101116 */
[----:B0-----:R-:W2:Y:S04]  /*110e50*/  LDL.LU.64 R10, [R1+0x4630] ;  /* 0x00463000010a7983 */ /* 0x001ea80000300a00 */
[----:B------:R-:W3:Y:S04]  /*110e60*/  LDL.LU R5, [R1+0x1e0] ;  /* 0x0001e00001057983 */ /* 0x000ee80000300800 */
[----:B------:R-:W4:Y:S04]  /*110e70*/  LDL.LU.64 R18, [R1+0x4648] ;  /* 0x0046480001127983 */ /* 0x000f280000300a00 */
        /* <DEDUP_REMOVED lines=12> */
[----:B------:R-:W3:Y:S04]  /*110f40*/  LDL.LU.64 R16, [R1+0x4650] ;  /* 0x0046500001107983 */ /* 0x000ee80000300a00 */
[----:B------:R-:W3:Y:S04]  /*110f50*/  LDL.LU.64 R14, [R1+0x4658] ;  /* 0x00465800010e7983 */ /* 0x000ee80000300a00 */
[----:B------:R-:W3:Y:S04]  /*110f60*/  LDL.LU R8, [R1+0x1d0] ;  /* 0x0001d00001087983 */ /* 0x000ee80000300800 */
[----:B------:R-:W3:Y:S04]  /*110f70*/  LDL.LU.64 R28, [R1+0x4660] ;  /* 0x00466000011c7983 */ /* 0x000ee80000300a00 */
[----:B------:R-:W3:Y:S04]  /*110f80*/  LDL.LU.64 R12, [R1+0x4668] ;  /* 0x00466800010c7983 */ /* 0x000ee80000300a00 */
[----:B------:R-:W3:Y:S04]  /*110f90*/  LDL.LU.64 R26, [R1+0x4670] ;  /* 0x00467000011a7983 */ /* 0x000ee80000300a00 */
[----:B------:R-:W3:Y:S04]  /*110fa0*/  LDL.LU R4, [R1+0x1c0] ;  /* 0x0001c00001047983 */ /* 0x000ee80000300800 */
[----:B------:R-:W3:Y:S04]  /*110fb0*/  LDL.LU.64 R24, [R1+0x4678] ;  /* 0x0046780001187983 */ /* 0x000ee80000300a00 */
[----:B------:R-:W3:Y:S04]  /*110fc0*/  LDL.LU.64 R6, [R1+0x4680] ;  /* 0x0046800001067983 */ /* 0x000ee80000300a00 */
[----:B------:R0:W-:Y:S01]  /*110fd0*/  @P3 STG.E.U8 desc[UR22][R2.64], R0 ;  /* 0x0000000002003986 */ /* 0x0001e2000c101116 */
        /* <DEDUP_REMOVED lines=10> */
[----:B---3--:R-:W-:-:S11]  /*111080*/  PRMT R0, R5, 0x7770, RZ ;  /* 0x0000777005007816 */ /* 0x008fd600000000ff */
[----:B----4-:R0:W-:Y:S04]  /*111090*/  @P3 STG.E.U8 desc[UR22][R18.64], R0 ;  /* 0x0000000012003986 */ /* 0x0101e8000c101116 */
[----:B0-----:R-:W3:Y:S01]  /*1110a0*/  LDL.LU.64 R18, [R1+0x5780] ;  /* 0x0057800001127983 */ /* 0x001ee20000300a00 */
[----:B------:R-:W-:Y:S02]  /*1110b0*/  LOP3.LUT P3, RZ, R21, 0x200000, RZ, 0xc0, !PT ;  /* 0x0020000015ff7812 */ /* 0x000fe4000786c0ff */
[----:B------:R-:W-:Y:S02]  /*1110c0*/  PRMT R0, R5, 0x7771, RZ ;  /* 0x0000777105007816 */ /* 0x000fe400000000ff */
[C---:B------:R-:W-:Y:S02]  /*1110d0*/  LOP3.LUT P1, RZ, R23.reuse, 0x1, RZ, 0xc0, !PT ;  /* 0x0000000117ff7812 */ /* 0x040fe4000782c0ff */
[----:B------:R-:W-:-:S02]  /*1110e0*/  LOP3.LUT P0, RZ, R23, 0x2, RZ, 0xc0, !PT ;  /* 0x0000000217ff7812 */ /* 0x000fc4000780c0ff */
        /* <DEDUP_REMOVED lines=26> */
[----:B0-----:R-:W2:Y:S04]  /*111290*/  LDL.LU.64 R10, [R1+0x46a0] ;  /* 0x0046a000010a7983 */ /* 0x001ea80000300a00 */
[----:B------:R-:W4:Y:S04]  /*1112a0*/  LDL.LU.64 R24, [R1+0x46a8] ;  /* 0x0046a80001187983 */ /* 0x000f280000300a00 */
[----:B------:R-:W4:Y:S04]  /*1112b0*/  LDL.LU.64 R6, [R1+0x46b0] ;  /* 0x0046b00001067983 */ /* 0x000f280000300a00 */
[----:B------:R-:W2:Y:S01]  /*1112c0*/  LDL.LU R8, [R1+0x1b0] ;  /* 0x0001b00001087983 */ /* 0x000ea20000300800 */
[----:B------:R-:W-:-:S02]  /*1112d0*/  LOP3.LUT P0, RZ, R23, 0x20, RZ, 0xc0, !PT ;  /* 0x0000002017ff7812 */ /* 0x000fc4000780c0ff */
[----:B------:R-:W-:Y:S02]  /*1112e0*/  LOP3.LUT P6, RZ, R23, 0x40, RZ, 0xc0, !PT ;  /* 0x0000004017ff7812 */ /* 0x000fe400078cc0ff */
[----:B------:R-:W-:Y:S01]  /*1112f0*/  PRMT R0, R4, 0x7773, RZ ;  /* 0x0000777304007816 */ /* 0x000fe200000000ff */
[----:B------:R-:W4:Y:S04]  /*111300*/  LDL.LU.64 R2, [R1+0x46b8] ;  /* 0x0046b80001027983 */ /* 0x000f280000300a00 */
[----:B------:R-:W4:Y:S04]  /*111310*/  LDL.LU R20, [R1+0x1e4] ;  /* 0x0001e40001147983 */ /* 0x000f280000300800 */
[----:B------:R-:W4:Y:S04]  /*111320*/  LDL.LU.64 R4, [R1+0x46c0] ;  /* 0x0046c00001047983 */ /* 0x000f280000300a00 */
[----:B---3--:R2:W-:Y:S02]  /*111330*/  @P0 STG.E.U8 desc[UR22][R26.64], R0 ;  /* 0x000000001a000986 */ /* 0x0085e4000c101116 */
        /* <DEDUP_REMOVED lines=28> */
[----:B------:R-:W-:-:S09]  /*111500*/  LOP3.LUT P5, RZ, R23, 0x80, RZ, 0xc0, !PT ;  /* 0x0000008017ff7812 */ /* 0x000fd200078ac0ff */
[----:B------:R-:W-:Y:S02]  /*111510*/  @P3 LOP3.LUT R21, R21, 0x10000, RZ, 0xfc, !PT ;  /* 0x0001000015153812 */ /* 0x000fe400078efcff */
[C---:B------:R-:W-:Y:S02]  /*111520*/  LOP3.LUT P3, RZ, R23.reuse, 0x400, RZ, 0xc0, !PT ;  /* 0x0000040017ff7812 */ /* 0x040fe4000786c0ff */
[----:B------:R-:W-:Y:S02]  /*111530*/  LOP3.LUT P4, RZ, R23, 0x100, RZ, 0xc0, !PT ;  /* 0x0000010017ff7812 */ /* 0x000fe4000788c0ff */
[----:B------:R-:W-:Y:S02]  /*111540*/  PRMT R0, R8, 0x7771, RZ ;  /* 0x0000777108007816 */ /* 0x000fe400000000ff */
[----:B------:R-:W-:-:S03]  /*111550*/  LOP3.LUT R21, R21, 0xfffdffff, RZ, 0xc0, !PT ;  /* 0xfffdffff15157812 */ /* 0x000fc600078ec0ff */
[----:B----4-:R0:W-:Y:S04]  /*111560*/  @P5 STG.E.U8 desc[UR22][R24.64], R0 ;  /* 0x0000000018005986 */ /* 0x0101e8000c101116 */
        /* <DEDUP_REMOVED lines=13> */
[----:B------:R-:W-:Y:S02]  /*111640*/  LOP3.LUT P6, RZ, R23, 0x200000, RZ, 0xc0, !PT ;  /* 0x0020000017ff7812 */ /* 0x000fe400078cc0ff */
[----:B0-----:R-:W-:-:S02]  /*111650*/  PRMT R0, R20, 0x7771, RZ ;  /* 0x0000777114007816 */ /* 0x001fc400000000ff */
[C---:B------:R-:W-:Y:S02]  /*111660*/  LOP3.LUT P5, RZ, R23.reuse, 0x400000, RZ, 0xc0, !PT ;  /* 0x0040000017ff7812 */ /* 0x040fe400078ac0ff */
[----:B------:R-:W-:Y:S01]  /*111670*/  LOP3.LUT P4, RZ, R23, 0x800000, RZ, 0xc0, !PT ;  /* 0x0080000017ff7812 */ /* 0x000fe2000788c0ff */
[----:B------:R0:W-:Y:S04]  /*111680*/  STL.64 [R1+0x5768], R22 ;  /* 0x0057681601007387 */ /* 0x0001e80000100a00 */
[----:B--2---:R1:W-:Y:S01]  /*111690*/  @P3 STG.E.U8 desc[UR22][R10.64], R0 ;  /* 0x000000000a003986 */ /* 0x0043e2000c101116 */
[----:B------:R-:W-:-:S03]  /*1116a0*/  LOP3.LUT P3, RZ, R21, 0x8000, RZ, 0xc0, !PT ;  /* 0x0000800015ff7812 */ /* 0x000fc6000786c0ff */
[----:B0-----:R-:W2:Y:S04]  /*1116b0*/  LDL.LU.64 R22, [R1+0x46e0] ;  /* 0x0046e00001167983 */ /* 0x001ea80000300a00 */
[----:B------:R-:W4:Y:S04]  /*1116c0*/  LDL.LU.64 R18, [R1+0x46e8] ;  /* 0x0046e80001127983 */ /* 0x000f280000300a00 */
[----:B------:R-:W4:Y:S04]  /*1116d0*/  LDL.LU.64 R16, [R1+0x46f0] ;  /* 0x0046f00001107983 */ /* 0x000f280000300a00 */
[----:B------:R-:W4:Y:S04]  /*1116e0*/  LDL.LU.64 R28, [R1+0x46f8] ;  /* 0x0046f800011c7983 */ /* 0x000f280000300a00 */
[----:B------:R-:W4:Y:S04]  /*1116f0*/  LDL.LU R3, [R1+0x1c4] ;  /* 0x0001c40001037983 */ /* 0x000f280000300800 */
[----:B------:R-:W4:Y:S04]  /*111700*/  LDL.LU.64 R12, [R1+0x4700] ;  /* 0x00470000010c7983 */ /* 0x000f280000300a00 */
[----:B------:R-:W4:Y:S01]  /*111710*/  LDL.LU.64 R26, [R1+0x4708] ;  /* 0x00470800011a7983 */ /* 0x000f220000300a00 */
[----:B-1----:R-:W-:-:S03]  /*111720*/  PRMT R0, R20, 0x7772, RZ ;  /* 0x0000777214007816 */ /* 0x002fc600000000ff */
[----:B------:R-:W4:Y:S04]  /*111730*/  LDL.LU.64 R24, [R1+0x4710] ;  /* 0x0047100001187983 */ /* 0x000f280000300a00 */
[----:B------:R-:W4:Y:S04]  /*111740*/  LDL.LU.64 R6, [R1+0x4718] ;  /* 0x0047180001067983 */ /* 0x000f280000300a00 */
[----:B------:R-:W4:Y:S04]  /*111750*/  LDL.LU R2, [R1+0x1b4] ;  /* 0x0001b40001027983 */ /* 0x000f280000300800 */
[----:B------:R-:W4:Y:S04]  /*111760*/  LDL.LU.64 R4, [R1+0x4720] ;  /* 0x0047200001047983 */ /* 0x000f280000300a00 */
[----:B------:R-:W4:Y:S04]  /*111770*/  LDL.LU.64 R10, [R1+0x4728] ;  /* 0x00472800010a7983 */ /* 0x000f280000300a00 */
[----:B---3--:R0:W-:Y:S04]  /*111780*/  @P3 STG.E.U8 desc[UR22][R14.64], R0 ;  /* 0x000000000e003986 */ /* 0x0081e8000c101116 */
[----:B0-----:R-:W3:Y:S01]  /*111790*/  LDL.LU.64 R14, [R1+0x5778] ;  /* 0x00577800010e7983 */ /* 0x001ee20000300a00 */
[----:B------:R-:W-:-:S02]  /*1117a0*/  LOP3.LUT P3, RZ, R21, 0x4000, RZ, 0xc0, !PT ;  /* 0x0000400015ff7812 */ /* 0x000fc4000786c0ff */
[----:B------:R-:W-:Y:S01]  /*1117b0*/  PRMT R0, R20, 0x7773, RZ ;  /* 0x0000777314007816 */ /* 0x000fe200000000ff */
[----:B------:R-:W4:Y:S10]  /*1117c0*/  LDL.LU R8, [R1+0x468] ;  /* 0x0004680001087983 */ /* 0x000f340000300800 */
[----:B---3--:R0:W-:Y:S04]  /*1117d0*/  @P3 STG.E.U8 desc[UR22][R14.64], R0 ;  /* 0x000000000e003986 */ /* 0x0081e8000c101116 */
[----:B0-----:R-:W3:Y:S01]  /*1117e0*/  LDL.LU R14, [R1+0x5770] ;  /* 0x00577000010e7983 */ /* 0x001ee20000300800 */
[----:B------:R-:W-:-:S02]  /*1117f0*/  LOP3.LUT P3, RZ, R21, 0x2000, RZ, 0xc0, !PT ;  /* 0x0000200015ff7812 */ /* 0x000fc4000786c0ff */
[----:B---3--:R-:W-:-:S11]  /*111800*/  PRMT R0, R14, 0x7770, RZ ;  /* 0x000077700e007816 */ /* 0x008fd600000000ff */
[----:B--2---:R0:W-:Y:S01]  /*111810*/  @P3 STG.E.U8 desc[UR22][R22.64], R0 ;  /* 0x0000000016003986 */ /* 0x0041e2000c101116 */
[C---:B------:R-:W-:Y:S02]  /*111820*/  LOP3.LUT P3, RZ, R21.reuse, 0x1000, RZ, 0xc0, !PT ;  /* 0x0000100015ff7812 */ /* 0x040fe4000786c0ff */
[----:B0-----:R-:W-:Y:S01]  /*111830*/  PRMT R0, R14, 0x7771, RZ ;  /* 0x000077710e007816 */ /* 0x001fe200000000ff */
[----:B------:R-:W2:Y:S10]  /*111840*/  LDL.LU.64 R22, [R1+0x5768] ;  /* 0x0057680001167983 */ /* 0x000eb40000300a00 */
[----:B----4-:R0:W-:Y:S01]  /*111850*/  @P3 STG.E.U8 desc[UR22][R18.64], R0 ;  /* 0x0000000012003986 */ /* 0x0101e2000c101116 */
        /* <DEDUP_REMOVED lines=18> */
[----:B------:R0:W-:Y:S04]  /*111980*/  @P4 STG.E.U8 desc[UR22][R10.64], R0 ;  /* 0x000000000a004986 */ /* 0x0001e8000c101116 */
[----:B0-----:R-:W4:Y:S04]  /*111990*/  LDL.LU.64 R10, [R1+0x4738] ;  /* 0x00473800010a7983 */ /* 0x001f280000300a00 */
[----:B------:R-:W4:Y:S04]  /*1119a0*/  LDL.LU.64 R24, [R1+0x4740] ;  /* 0x0047400001187983 */ /* 0x000f280000300a00 */
[----:B------:R-:W4:Y:S04]  /*1119b0*/  LDL.LU.64 R26, [R1+0x4748] ;  /* 0x00474800011a7983 */ /* 0x000f280000300a00 */
[----:B------:R-:W4:Y:S04]  /*1119c0*/  LDL.LU.64 R6, [R1+0x4750] ;  /* 0x0047500001067983 */ /* 0x000f280000300a00 */
[----:B------:R-:W4:Y:S01]  /*1119d0*/  LDL.LU R3, [R1+0x1e8] ;  /* 0x0001e80001037983 */ /* 0x000f220000300800 */
[----:B------:R-:W-:-:S02]  /*1119e0*/  PRMT R0, R2, 0x7772, RZ ;  /* 0x0000777202007816 */ /* 0x000fc400000000ff */
[C---:B--2---:R-:W-:Y:S02]  /*1119f0*/  LOP3.LUT P0, RZ, R23.reuse, 0x1000000, RZ, 0xc0, !PT ;  /* 0x0100000017ff7812 */ /* 0x044fe4000780c0ff */
[C---:B------:R-:W-:Y:S02]  /*111a00*/  LOP3.LUT P6, RZ, R23.reuse, 0x2000000, RZ, 0xc0, !PT ;  /* 0x0200000017ff7812 */ /* 0x040fe400078cc0ff */
[----:B------:R-:W-:-:S09]  /*111a10*/  LOP3.LUT P5, RZ, R23, 0x4000000, RZ, 0xc0, !PT ;  /* 0x0400000017ff7812 */ /* 0x000fd200078ac0ff */
[----:B---3--:R0:W-:Y:S02]  /*111a20*/  @P0 STG.E.U8 desc[UR22][R4.64], R0 ;  /* 0x0000000004000986 */ /* 0x0081e4000c101116 */
[----:B0-----:R-:W-:Y:S02]  /*111a30*/  PRMT R0, R2, 0x7773, RZ ;  /* 0x0000777302007816 */ /* 0x001fe400000000ff */
[----:B------:R-:W2:Y:S04]  /*111a40*/  LDL.LU.64 R4, [R1+0x4758] ;  /* 0x0047580001047983 */ /* 0x000ea80000300a00 */
[----:B------:R-:W3:Y:S04]  /*111a50*/  LDL.LU R20, [R1+0x1d8] ;  /* 0x0001d80001147983 */ /* 0x000ee80000300800 */
[----:B----4-:R0:W-:Y:S02]  /*111a60*/  @P6 STG.E.U8 desc[UR22][R10.64], R0 ;  /* 0x000000000a006986 */ /* 0x0101e4000c101116 */
[----:B0-----:R-:W-:-:S02]  /*111a70*/  PRMT R0, R3, 0x7770, RZ ;  /* 0x0000777003007816 */ /* 0x001fc400000000ff */
[----:B------:R-:W4:Y:S04]  /*111a80*/  LDL.LU.64 R10, [R1+0x4760] ;  /* 0x00476000010a7983 */ /* 0x000f280000300a00 */
        /* <DEDUP_REMOVED lines=33> */
[----:B------:R0:W-:Y:S04]  /*111ca0*/  @P4 STG.E.U8 desc[UR22][R26.64], R0 ;  /* 0x000000001a004986 */ /* 0x0001e8000c101116 */
[----:B------:R-:W2:Y:S04]  /*111cb0*/  LDL.LU R23, [R1+0x1c8] ;  /* 0x0001c80001177983 */ /* 0x000ea80000300800 */
[----:B------:R-:W2:Y:S04]  /*111cc0*/  LDL.LU.64 R18, [R1+0x4780] ;  /* 0x0047800001127983 */ /* 0x000ea80000300a00 */
[----:B------:R-:W2:Y:S04]  /*111cd0*/  LDL.LU.64 R16, [R1+0x4788] ;  /* 0x0047880001107983 */ /* 0x000ea80000300a00 */
[----:B------:R-:W2:Y:S04]  /*111ce0*/  LDL.LU.64 R14, [R1+0x4790] ;  /* 0x00479000010e7983 */ /* 0x000ea80000300a00 */
[----:B------:R-:W2:Y:S04]  /*111cf0*/  LDL.LU R2, [R1+0x1b8] ;  /* 0x0001b80001027983 */ /* 0x000ea80000300800 */
[----:B------:R-:W2:Y:S04]  /*111d00*/  LDL.LU.64 R28, [R1+0x4798] ;  /* 0x00479800011c7983 */ /* 0x000ea80000300a00 */
[----:B------:R-:W2:Y:S01]  /*111d10*/  LDL.LU.64 R12, [R1+0x47a0] ;  /* 0x0047a000010c7983 */ /* 0x000ea20000300a00 */
[----:B0-----:R-:W-:-:S03]  /*111d20*/  PRMT R0, R3, 0x7772, RZ ;  /* 0x0000777203007816 */ /* 0x001fc600000000ff */
[----:B------:R-:W2:Y:S04]  /*111d30*/  LDL.LU.64 R26, [R1+0x47a8] ;  /* 0x0047a800011a7983 */ /* 0x000ea80000300a00 */
[----:B------:R0:W-:Y:S01]  /*111d40*/  @P3 STG.E.U8 desc[UR22][R6.64], R0 ;  /* 0x0000000006003986 */ /* 0x0001e2000c101116 */
[----:B------:R-:W-:Y:S02]  /*111d50*/  LOP3.LUT P3, RZ, R21, 0x200, RZ, 0xc0, !PT ;  /* 0x0000020015ff7812 */ /* 0x000fe4000786c0ff */
[----:B0-----:R-:W-:Y:S01]  /*111d60*/  PRMT R0, R3, 0x7773, RZ ;  /* 0x0000777303007816 */ /* 0x001fe200000000ff */
[----:B------:R-:W2:Y:S10]  /*111d70*/  LDL.LU.64 R6, [R1+0x47b0] ;  /* 0x0047b00001067983 */ /* 0x000eb40000300a00 */
[----:B------:R3:W-:Y:S01]  /*111d80*/  @P3 STG.E.U8 desc[UR22][R4.64], R0 ;  /* 0x0000000004003986 */ /* 0x0007e2000c101116 */
[----:B------:R-:W-:-:S02]  /*111d90*/  LOP3.LUT P3, RZ, R21, 0x100, RZ, 0xc0, !PT ;  /* 0x0000010015ff7812 */ /* 0x000fc4000786c0ff */
[----:B---3--:R-:W-:Y:S01]  /*111da0*/  PRMT R0, R20, 0x7770, RZ ;  /* 0x0000777014007816 */ /* 0x008fe200000000ff */
[----:B------:R-:W3:Y:S04]  /*111db0*/  LDL.LU.64 R4, [R1+0x47b8] ;  /* 0x0047b80001047983 */ /* 0x000ee80000300a00 */
[----:B------:R-:W3:Y:S06]  /*111dc0*/  LDL.LU R3, [R1+0x1ec] ;  /* 0x0001ec0001037983 */ /* 0x000eec0000300800 */
        /* <DEDUP_REMOVED lines=20> */
[----:B0-----:R-:W-:Y:S01]  /*111f10*/  PRMT R0, R23, 0x7770, RZ ;  /* 0x0000777017007816 */ /* 0x001fe200000000ff */
[----:B------:R-:W2:Y:S10]  /*111f20*/  LDL.LU R24, [R1+0x5750] ;  /* 0x0057500001187983 */ /* 0x000eb40000300800 */
        /* <DEDUP_REMOVED lines=19> */
[----:B----4-:R0:W-:Y:S04]  /*112060*/  @P4 STG.E.U8 desc[UR22][R10.64], R0 ;  /* 0x000000000a004986 */ /* 0x0101e8000c101116 */
[----:B0-----:R-:W3:Y:S01]  /*112070*/  LDL.LU.64 R10, [R1+0x47d0] ;  /* 0x0047d000010a7983 */ /* 0x001ee20000300a00 */
[C---:B------:R-:W-:Y:S02]  /*112080*/  LOP3.LUT P0, RZ, R8.reuse, 0x800, RZ, 0xc0, !PT ;  /* 0x0000080008ff7812 */ /* 0x040fe4000780c0ff */
[----:B------:R-:W-:Y:S02]  /*112090*/  LOP3.LUT P6, RZ, R8, 0x1000, RZ, 0xc0, !PT ;  /* 0x0000100008ff7812 */ /* 0x000fe400078cc0ff */
[C---:B------:R-:W-:Y:S01]  /*1120a0*/  PRMT R0, R3.reuse, 0x7771, RZ ;  /* 0x0000777103007816 */ /* 0x040fe200000000ff */
[----:B------:R-:W4:Y:S04]  /*1120b0*/  LDL.LU.64 R12, [R1+0x47d8] ;  /* 0x0047d800010c7983 */ /* 0x000f280000300a00 */
[----:B------:R-:W4:Y:S04]  /*1120c0*/  LDL.LU.64 R26, [R1+0x47e0] ;  /* 0x0047e000011a7983 */ /* 0x000f280000300a00 */
[----:B------:R-:W4:Y:S04]  /*1120d0*/  LDL.LU.64 R6, [R1+0x47e8] ;  /* 0x0047e80001067983 */ /* 0x000f280000300a00 */
        /* <DEDUP_REMOVED lines=32> */
[C---:B------:R-:W-:Y:S02]  /*1122e0*/  LOP3.LUT P5, RZ, R8.reuse, 0x2000, RZ, 0xc0, !PT ;  /* 0x0000200008ff7812 */ /* 0x040fe400078ac0ff */
[----:B------:R-:W-:Y:S02]  /*1122f0*/  LOP3.LUT P4, RZ, R8, 0x4000, RZ, 0xc0, !PT ;  /* 0x0000400008ff7812 */ /* 0x000fe4000788c0ff */
[----:B------:R-:W-:Y:S01]  /*112300*/  PRMT R0, R3, 0x7773, RZ ;  /* 0x0000777303007816 */ /* 0x000fe200000000ff */
[----:B------:R-:W4:Y:S04]  /*112310*/  LDL.LU R23, [R1+0x1bc] ;  /* 0x0001bc0001177983 */ /* 0x000f280000300800 */
[----:B------:R-:W4:Y:S04]  /*112320*/  LDL.LU.64 R16, [R1+0x4820] ;  /* 0x0048200001107983 */ /* 0x000f280000300a00 */
[----:B------:R-:W4:Y:S04]  /*112330*/  LDL.LU.64 R14, [R1+0x4828] ;  /* 0x00482800010e7983 */ /* 0x000f280000300a00 */
[----:B------:R-:W4:Y:S04]  /*112340*/  LDL.LU.64 R28, [R1+0x4830] ;  /* 0x00483000011c7983 */ /* 0x000f280000300a00 */
[----:B------:R-:W4:Y:S01]  /*112350*/  LDL.LU R3, [R1+0x1a0] ;  /* 0x0001a00001037983 */ /* 0x000f220000300800 */
        /* <DEDUP_REMOVED lines=13> */
[----:B0-----:R-:W-:-:S11]  /*112430*/  PRMT R0, R2, 0x7772, RZ ;  /* 0x0000777202007816 */ /* 0x001fd600000000ff */
[----:B------:R0:W-:Y:S01]  /*112440*/  @P3 STG.E.U8 desc[UR22][R4.64], R0 ;  /* 0x0000000004003986 */ /* 0x0001e2000c101116 */
[----:B------:R-:W-:-:S03]  /*112450*/  LOP3.LUT P3, RZ, R21, 0x1, RZ, 0xc0, !PT ;  /* 0x0000000115ff7812 */ /* 0x000fc6000786c0ff */
[----:B------:R-:W4:Y:S04]  /*112460*/  LDL.LU.64 R20, [R1+0x4810] ;  /* 0x0048100001147983 */ /* 0x000f280000300a00 */
[----:B------:R-:W4:Y:S01]  /*112470*/  LDL.LU.64 R6, [R1+0x4848] ;  /* 0x0048480001067983 */ /* 0x000f220000300a00 */
[----:B0-----:R-:W-:-:S03]  /*112480*/  PRMT R0, R2, 0x7773, RZ ;  /* 0x0000777302007816 */ /* 0x001fc600000000ff */
[----:B------:R-:W4:Y:S04]  /*112490*/  LDL.LU.64 R4, [R1+0x4850] ;  /* 0x0048500001047983 */ /* 0x000f280000300a00 */
[----:B--2---:R3:W-:Y:S01]  /*1124a0*/  @P3 STG.E.U8 desc[UR22][R10.64], R0 ;  /* 0x000000000a003986 */ /* 0x0047e2000c101116 */
[C---:B------:R-:W-:Y:S02]  /*1124b0*/  LOP3.LUT P3, RZ, R22.reuse, 0x80000000, RZ, 0xc0, !PT ;  /* 0x8000000016ff7812 */ /* 0x040fe4000786c0ff */
[----:B---3--:R-:W-:Y:S01]  /*1124c0*/  PRMT R0, R25, 0x7770, RZ ;  /* 0x0000777019007816 */ /* 0x008fe200000000ff */
[----:B------:R-:W2:Y:S04]  /*1124d0*/  LDL.LU.64 R10, [R1+0x4858] ;  /* 0x00485800010a7983 */ /* 0x000ea80000300a00 */
        /* <DEDUP_REMOVED lines=34> */
[----:B------:R0:W-:Y:S01]  /*112700*/  @P5 STG.E.U8 desc[UR22][R4.64], R0 ;  /* 0x0000000004005986 */ /* 0x0001e2000c101116 */
[C---:B------:R-:W-:Y:S02]  /*112710*/  LOP3.LUT P0, RZ, R8.reuse, 0x40000000, RZ, 0xc0, !PT ;  /* 0x4000000008ff7812 */ /* 0x040fe4000780c0ff */
[----:B------:R-:W-:Y:S02]  /*112720*/  LOP3.LUT P6, RZ, R8, 0x80000000, RZ, 0xc0, !PT ;  /* 0x8000000008ff7812 */ /* 0x000fe400078cc0ff */
[----:B0-----:R-:W-:Y:S01]  /*112730*/  PRMT R0, R3, 0x7773, RZ ;  /* 0x0000777303007816 */ /* 0x001fe200000000ff */
[----:B------:R-:W4:Y:S04]  /*112740*/  LDL.LU.64 R4, [R1+0x4860] ;  /* 0x0048600001047983 */ /* 0x000f280000300a00 */
[----:B--2---:R0:W-:Y:S04]  /*112750*/  @P4 STG.E.U8 desc[UR22][R10.64], R0 ;  /* 0x000000000a004986 */ /* 0x0041e8000c101116 */
[----:B0-----:R-:W2:Y:S04]  /*112760*/  LDL.LU.64 R10, [R1+0x4868] ;  /* 0x00486800010a7983 */ /* 0x001ea80000300a00 */
[----:B------:R-:W3:Y:S04]  /*112770*/  LDL.LU.64 R12, [R1+0x4870] ;  /* 0x00487000010c7983 */ /* 0x000ee80000300a00 */
[----:B------:R-:W4:Y:S04]  /*112780*/  LDL.LU R8, [R1+0x190] ;  /* 0x0001900001087983 */ /* 0x000f280000300800 */
[----:B------:R-:W3:Y:S04]  /*112790*/  LDL.LU.64 R26, [R1+0x4878] ;  /* 0x00487800011a7983 */ /* 0x000ee80000300a00 */
[----:B------:R-:W3:Y:S04]  /*1127a0*/  LDL.LU.64 R6, [R1+0x4880] ;  /* 0x0048800001067983 */ /* 0x000ee80000300a00 */
[----:B------:R-:W3:Y:S01]  /*1127b0*/  LDL.LU R23, [R1+0x180] ;  /* 0x0001800001177983 */ /* 0x000ee20000300800 */
[----:B----4-:R-:W-:-:S05]  /*1127c0*/  PRMT R0, R8, 0x7770, RZ ;  /* 0x0000777008007816 */ /* 0x010fca00000000ff */
[----:B------:R0:W-:Y:S02]  /*1127d0*/  @P0 STG.E.U8 desc[UR22][R4.64], R0 ;  /* 0x0000000004000986 */ /* 0x0001e4000c101116 */
[----:B0-----:R-:W-:Y:S02]  /*1127e0*/  PRMT R0, R8, 0x7771, RZ ;  /* 0x0000777108007816 */ /* 0x001fe400000000ff */
[----:B------:R-:W4:Y:S04]  /*1127f0*/  LDL.LU.64 R4, [R1+0x4888] ;  /* 0x0048880001047983 */ /* 0x000f280000300a00 */
[----:B--2---:R0:W-:Y:S04]  /*112800*/  @P6 STG.E.U8 desc[UR22][R10.64], R0 ;  /* 0x000000000a006986 */ /* 0x0041e8000c101116 */
[----:B0-----:R-:W2:Y:S04]  /*112810*/  LDL.LU.64 R10, [R1+0x4890] ;  /* 0x00489000010a7983 */ /* 0x001ea80000300a00 */
[----:B------:R-:W4:Y:S01]  /*112820*/  LDL.LU R25, [R1+0x170] ;  /* 0x0001700001197983 */ /* 0x000f220000300800 */
[----:B---3--:R-:W-:-:S02]  /*112830*/  LOP3.LUT P3, RZ, R2, 0x400, RZ, 0xc0, !PT ;  /* 0x0000040002ff7812 */ /* 0x008fc4000786c0ff */
        /* <DEDUP_REMOVED lines=16> */
[----:B0-----:R-:W3:Y:S04]  /*112940*/  LDL.LU.64 R24, [R1+0x4898] ;  /* 0x0048980001187983 */ /* 0x001ee80000300a00 */
[----:B------:R-:W4:Y:S01]  /*112950*/  LDL.LU.64 R20, [R1+0x48a8] ;  /* 0x0048a80001147983 */ /* 0x000f220000300a00 */
[----:B------:R-:W-:-:S04]  /*112960*/  LOP3.LUT R22, R22, 0xff7fffff, RZ, 0xc0, !PT ;  /* 0xff7fffff16167812 */ /* 0x000fc800078ec0ff */
[----:B------:R-:W-:Y:S02]  /*112970*/  @P3 LOP3.LUT R22, R22, 0x800000, RZ, 0xfc, !PT ;  /* 0x0080000016163812 */ /* 0x000fe400078efcff */
        /* <DEDUP_REMOVED lines=8> */
[----:B------:R0:W-:Y:S04]  /*112a00*/  @P5 STG.E.U8 desc[UR22][R12.64], R0 ;  /* 0x000000000c005986 */ /* 0x0001e8000c101116 */
        /* <DEDUP_REMOVED lines=14> */
[----:B----4-:R0:W-:Y:S04]  /*112af0*/  STL.64 [R1+0x5728], R20 ;  /* 0x0057281401007387 */ /* 0x0101e80000100a00 */
[----:B0-----:R-:W2:Y:S04]  /*112b00*/  LDL.LU.64 R20, [R1+0x48a0] ;  /* 0x0048a00001147983 */ /* 0x001ea80000300a00 */
        /* <DEDUP_REMOVED lines=9> */
[----:B------:R-:W4:Y:S04]  /*112ba0*/  LDL.LU.64 R4, [R1+0x48e8] ;  /* 0x0048e80001047983 */ /* 0x000f280000300a00 */
[----:B------:R-:W4:Y:S04]  /*112bb0*/  LDL.LU.64 R10, [R1+0x48f0] ;  /* 0x0048f000010a7983 */ /* 0x000f280000300a00 */
[----:B------:R-:W4:Y:S04]  /*112bc0*/  LDL.LU R23, [R1+0x5738] ;  /* 0x0057380001177983 */ /* 0x000f280000300800 */
[----:B---3--:R0:W-:Y:S04]  /*112bd0*/  @P3 STG.E.U8 desc[UR22][R24.64], R0 ;  /* 0x0000000018003986 */ /* 0x0081e8000c101116 */
[----:B0-----:R-:W3:Y:S01]  /*112be0*/  LDL.LU.64 R24, [R1+0x5730] ;  /* 0x0057300001187983 */ /* 0x001ee20000300a00 */
[----:B------:R-:W-:-:S02]  /*112bf0*/  LOP3.LUT P3, RZ, R22, 0x400000, RZ, 0xc0, !PT ;  /* 0x0040000016ff7812 */ /* 0x000fc4000786c0ff */
[----:B---3--:R-:W-:-:S11]  /*112c00*/  PRMT R0, R25, 0x7770, RZ ;  /* 0x0000777019007816 */ /* 0x008fd600000000ff */
        /* <DEDUP_REMOVED lines=71> */
[----:B------:R-:W-:Y:S02]  /*113080*/  LOP3.LUT P3, RZ, R2, 0x200000, RZ, 0xc0, !PT ;  /* 0x0020000002ff7812 */ /* 0x000fe4000786c0ff */
[----:B------:R-:W4:Y:S04]  /*113090*/  LDL.LU.64 R2, [R1+0x4920] ;  /* 0x0049200001027983 */ /* 0x000f280000300a00 */
[----:B--2---:R3:W-:Y:S02]  /*1130a0*/  @P0 STG.E.U8 desc[UR22][R12.64], R0 ;  /* 0x000000000c000986 */ /* 0x0047e4000c101116 */
[----:B---3--:R-:W-:-:S05]  /*1130b0*/  PRMT R0, R8, 0x7770, RZ ;  /* 0x0000777008007816 */ /* 0x008fca00000000ff */
[----:B------:R0:W-:Y:S04]  /*1130c0*/  @P6 STG.E.U8 desc[UR22][R10.64], R0 ;  /* 0x000000000a006986 */ /* 0x0001e8000c101116 */
[----:B0-----:R-:W2:Y:S04]  /*1130d0*/  LDL.LU.64 R10, [R1+0x4928] ;  /* 0x00492800010a7983 */ /* 0x001ea80000300a00 */
[----:B------:R-:W3:Y:S04]  /*1130e0*/  LDL.LU R14, [R1+0x1a8] ;  /* 0x0001a800010e7983 */ /* 0x000ee80000300800 */
[----:B---3--:R0:W-:Y:S04]  /*1130f0*/  STL [R1+0x5718], R14 ;  /* 0x0057180e01007387 */ /* 0x0081e80000100800 */
[----:B0-----:R-:W3:Y:S01]  /*113100*/  LDL.LU.64 R14, [R1+0x4938] ;  /* 0x00493800010e7983 */ /* 0x001ee20000300a00 */
[----:B------:R-:W-:-:S05]  /*113110*/  PRMT R0, R8, 0x7771, RZ ;  /* 0x0000777108007816 */ /* 0x000fca00000000ff */
[----:B----4-:R0:W-:Y:S02]  /*113120*/  @P5 STG.E.U8 desc[UR22][R26.64], R0 ;  /* 0x000000001a005986 */ /* 0x0101e4000c101116 */
[----:B0-----:R-:W-:-:S05]  /*113130*/  PRMT R0, R8, 0x7772, RZ ;  /* 0x0000777208007816 */ /* 0x001fca00000000ff */
[----:B------:R-:W-:Y:S04]  /*113140*/  @P4 STG.E.U8 desc[UR22][R6.64], R0 ;  /* 0x0000000006004986 */ /* 0x000fe8000c101116 */
[----:B---3--:R0:W-:Y:S04]  /*113150*/  STL.64 [R1+0x5720], R14 ;  /* 0x0057200e01007387 */ /* 0x0081e80000100a00 */
[----:B0-----:R-:W3:Y:S04]  /*113160*/  LDL.LU.64 R14, [R1+0x4930] ;  /* 0x00493000010e7983 */ /* 0x001ee80000300a00 */
[----:B------:R-:W4:Y:S01]  /*113170*/  LDL.LU.64 R20, [R1+0x4948] ;  /* 0x0049480001147983 */ /* 0x000f220000300a00 */
[----:B------:R-:W-:-:S05]  /*113180*/  PRMT R0, R8, 0x7773, RZ ;  /* 0x0000777308007816 */ /* 0x000fca00000000ff */
        /* <DEDUP_REMOVED lines=9> */
[----:B----4-:R0:W-:Y:S10]  /*113220*/  STL.64 [R1+0x5710], R20 ;  /* 0x0057101401007387 */ /* 0x0101f40000100a00 */
[----:B---3--:R1:W-:Y:S04]  /*113230*/  @P3 STG.E.U8 desc[UR22][R14.64], R0 ;  /* 0x000000000e003986 */ /* 0x0083e8000c101116 */
[----:B0-----:R-:W2:Y:S04]  /*113240*/  LDL.LU.64 R20, [R1+0x4940] ;  /* 0x0049400001147983 */ /* 0x001ea80000300a00 */
[----:B------:R-:W3:Y:S04]  /*113250*/  LDL.LU.64 R18, [R1+0x4950] ;  /* 0x0049500001127983 */ /* 0x000ee80000300a00 */
        /* <DEDUP_REMOVED lines=23> */
[----:B------:R-:W-:-:S03]  /*1133d0*/  LOP3.LUT P4, RZ, R16, 0x8, RZ, 0xc0, !PT ;  /* 0x0000000810ff7812 */ /* 0x000fc6000788c0ff */
        /* <DEDUP_REMOVED lines=35> */
[----:B---3--:R0:W-:Y:S04]  /*113610*/  STL.64 [R1+0x56f8], R24 ;  /* 0x0056f81801007387 */ /* 0x0081e80000100a00 */
        /* <DEDUP_REMOVED lines=41> */
[----:B0-----:R-:W-:Y:S01]  /*1138b0*/  PRMT R0, R8, 0x7773, RZ ;  /* 0x0000777308007816 */ /* 0x001fe200000000ff */
[----:B------:R-:W4:Y:S04]  /*1138c0*/  LDL.LU R4, [R1+0x18c] ;  /* 0x00018c0001047983 */ /* 0x000f280000300800 */
[----:B------:R-:W4:Y:S04]  /*1138d0*/  LDL.LU.64 R14, [R1+0x49f0] ;  /* 0x0049f000010e7983 */ /* 0x000f280000300a00 */
[----:B------:R-:W4:Y:S04]  /*1138e0*/  LDL.LU.64 R28, [R1+0x49f8] ;  /* 0x0049f800011c7983 */ /* 0x000f280000300a00 */
        /* <DEDUP_REMOVED lines=20> */
[----:B------:R-:W-:-:S11]  /*113a30*/  PRMT R0, R17, 0x7773, RZ ;  /* 0x0000777311007816 */ /* 0x000fd600000000ff */
[----:B---3--:R0:W-:Y:S04]  /*113a40*/  @P3 STG.E.U8 desc[UR22][R24.64], R0 ;  /* 0x0000000018003986 */ /* 0x0081e8000c101116 */
[----:B0-----:R-:W3:Y:S01]  /*113a50*/  LDL.LU.64 R24, [R1+0x56f8] ;  /* 0x0056f80001187983 */ /* 0x001ee20000300a00 */
[----:B------:R-:W-:Y:S02]  /*113a60*/  LOP3.LUT P3, RZ, R22, 0x10, RZ, 0xc0, !PT ;  /* 0x0000001016ff7812 */ /* 0x000fe4000786c0ff */
[C---:B------:R-:W-:Y:S02]  /*113a70*/  LOP3.LUT P2, RZ, R16.reuse, 0x20000, RZ, 0xc0, !PT ;  /* 0x0002000010ff7812 */ /* 0x040fe4000784c0ff */
[C---:B------:R-:W-:Y:S02]  /*113a80*/  LOP3.LUT P1, RZ, R16.reuse, 0x40000, RZ, 0xc0, !PT ;  /* 0x0004000010ff7812 */ /* 0x040fe4000782c0ff */
[----:B------:R-:W-:-:S02]  /*113a90*/  LOP3.LUT P0, RZ, R16, 0x80000, RZ, 0xc0, !PT ;  /* 0x0008000010ff7812 */ /* 0x000fc4000780c0ff */
[C---:B------:R-:W-:Y:S02]  /*113aa0*/  LOP3.LUT P6, RZ, R16.reuse, 0x100000, RZ, 0xc0, !PT ;  /* 0x0010000010ff7812 */ /* 0x040fe400078cc0ff */
[C---:B------:R-:W-:Y:S02]  /*113ab0*/  LOP3.LUT P5, RZ, R16.reuse, 0x200000, RZ, 0xc0, !PT ;  /* 0x0020000010ff7812 */ /* 0x040fe400078ac0ff */
[----:B------:R-:W-:Y:S02]  /*113ac0*/  LOP3.LUT P4, RZ, R16, 0x400000, RZ, 0xc0, !PT ;  /* 0x0040000010ff7812 */ /* 0x000fe4000788c0ff */
[----:B------:R-:W-:Y:S02]  /*113ad0*/  LOP3.LUT R23, R23, 0xfbffffff, RZ, 0xc0, !PT ;  /* 0xfbffffff17177812 */ /* 0x000fe400078ec0ff */
[----:B---3--:R-:W-:-:S05]  /*113ae0*/  PRMT R0, R25, 0x7770, RZ ;  /* 0x0000777019007816 */ /* 0x008fca00000000ff */
        /* <DEDUP_REMOVED lines=23> */
[----:B------:R-:W-:Y:S02]  /*113c60*/  LOP3.LUT R22, R22, 0xfffffffe, RZ, 0xc0, !PT ;  /* 0xfffffffe16167812 */ /* 0x000fe400078ec0ff */
        /* <DEDUP_REMOVED lines=23> */
[----:B------:R-:W-:-:S12]  /*113de0*/  STL [R1+0x55a8], R16 ;  /* 0x0055a81001007387 */ /* 0x000fd80000100800 */
[----:B------:R-:W-:Y:S02]  /*113df0*/  @P3 LOP3.LUT R22, R22, 0x1, RZ, 0xfc, !PT ;  /* 0x0000000116163812 */ /* 0x000fe400078efcff */
[----:B------:R-:W-:Y:S02]  /*113e00*/  LOP3.LUT P3, RZ, R16, 0x40000000, RZ, 0xc0, !PT ;  /* 0x4000000010ff7812 */ /* 0x000fe4000786c0ff */
[----:B------:R-:W-:Y:S02]  /*113e10*/  LOP3.LUT R22, R22, 0xfffffffd, RZ, 0xc0, !PT ;  /* 0xfffffffd16167812 */ /* 0x000fe400078ec0ff */
[C---:B------:R-:W-:Y:S02]  /*113e20*/  LOP3.LUT P5, RZ, R16.reuse, 0x8000000, RZ, 0xc0, !PT ;  /* 0x0800000010ff7812 */ /* 0x040fe400078ac0ff */
[----:B------:R-:W-:-:S07]  /*113e30*/  LOP3.LUT P4, RZ, R16, 0x10000000, RZ, 0xc0, !PT ;  /* 0x1000000010ff7812 */ /* 0x000fce000788c0ff */
[----:B------:R-:W-:Y:S02]  /*113e40*/  @P3 LOP3.LUT R22, R22, 0x2, RZ, 0xfc, !PT ;  /* 0x0000000216163812 */ /* 0x000fe400078efcff */
[----:B------:R-:W-:Y:S01]  /*113e50*/  LOP3.LUT P3, RZ, R16, 0x20000000, RZ, 0xc0, !PT ;  /* 0x2000000010ff7812 */ /* 0x000fe2000786c0ff */
[----:B---3--:R0:W-:Y:S02]  /*113e60*/  @P0 STG.E.U8 desc[UR22][R6.64], R0 ;  /* 0x0000000006000986 */ /* 0x0081e4000c101116 */
[C---:B0-----:R-:W-:Y:S02]  /*113e70*/  PRMT R0, R5.reuse, 0x7772, RZ ;  /* 0x0000777205007816 */ /* 0x041fe400000000ff */
[----:B------:R-:W3:Y:S04]  /*113e80*/  LDL.LU.64 R6, [R1+0x4a50] ;  /* 0x004a500001067983 */ /* 0x000ee80000300a00 */
[----:B------:R-:W3:Y:S04]  /*113e90*/  LDL.LU R25, [R1+0x150] ;  /* 0x0001500001197983 */ /* 0x000ee80000300800 */
[----:B--2---:R0:W-:Y:S04]  /*113ea0*/  @P6 STG.E.U8 desc[UR22][R10.64], R0 ;  /* 0x000000000a006986 */ /* 0x0041e8000c101116 */
[----:B0-----:R-:W2:Y:S04]  /*113eb0*/  LDL.LU.64 R10, [R1+0x4a58] ;  /* 0x004a5800010a7983 */ /* 0x001ea80000300a00 */
        /* <DEDUP_REMOVED lines=19> */
[----:B------:R-:W4:Y:S04]  /*113ff0*/  LDL.LU R2, [R1+0x130] ;  /* 0x0001300001027983 */ /* 0x000f280000300800 */
[----:B------:R-:W4:Y:S04]  /*114000*/  LDL.LU.64 R26, [R1+0x4aa0] ;  /* 0x004aa000011a7983 */ /* 0x000f280000300a00 */
        /* <DEDUP_REMOVED lines=60> */
[----:B------:R-:W4:Y:S04]  /*1143d0*/  LDL.LU R17, [R1+0x144] ;  /* 0x0001440001117983 */ /* 0x000f280000300800 */
[----:B----4-:R0:W-:Y:S04]  /*1143e0*/  STL [R1+0x56e0], R17 ;  /* 0x0056e01101007387 */ /* 0x0101e80000100800 */
[----:B0-----:R-:W4:Y:S04]  /*1143f0*/  LDL.LU.64 R16, [R1+0x4af8] ;  /* 0x004af80001107983 */ /* 0x001f280000300a00 */
        /* <DEDUP_REMOVED lines=43> */
[----:B0-----:R-:W-:-:S11]  /*1146b0*/  PRMT R0, R22, 0x7773, RZ ;  /* 0x0000777316007816 */ /* 0x001fd600000000ff */
[----:B----4-:R-:W-:Y:S04]  /*1146c0*/  @P3 STG.E.U8 desc[UR22][R16.64], R0 ;  /* 0x0000000010003986 */ /* 0x010fe8000c101116 */
[----:B---3--:R0:W-:Y:S04]  /*1146d0*/  STL.64 [R1+0x56d8], R20 ;  /* 0x0056d81401007387 */ /* 0x0081e80000100a00 */
[----:B0-----:R-:W2:Y:S04]  /*1146e0*/  LDL.LU.64 R20, [R1+0x4b00] ;  /* 0x004b000001147983 */ /* 0x001ea80000300a00 */
[----:B------:R-:W3:Y:S04]  /*1146f0*/  LDL.LU R5, [R1+0x134] ;  /* 0x0001340001057983 */ /* 0x000ee80000300800 */
[----:B------:R-:W4:Y:S04]  /*114700*/  LDL.LU.64 R18, [R1+0x4b18] ;  /* 0x004b180001127983 */ /* 0x000f280000300a00 */
[----:B------:R-:W3:Y:S04]  /*114710*/  LDL.LU.64 R14, [R1+0x4b20] ;  /* 0x004b2000010e7983 */ /* 0x000ee80000300a00 */
[----:B------:R-:W3:Y:S04]  /*114720*/  LDL.LU.64 R28, [R1+0x4b28] ;  /* 0x004b2800011c7983 */ /* 0x000ee80000300a00 */
[----:B------:R-:W3:Y:S04]  /*114730*/  LDL.LU R4, [R1+0x168] ;  /* 0x0001680001047983 */ /* 0x000ee80000300800 */
[----:B------:R-:W3:Y:S04]  /*114740*/  LDL.LU.64 R12, [R1+0x4b30] ;  /* 0x004b3000010c7983 */ /* 0x000ee80000300a00 */
[----:B------:R-:W3:Y:S04]  /*114750*/  LDL.LU.64 R26, [R1+0x4b38] ;  /* 0x004b3800011a7983 */ /* 0x000ee80000300a00 */
[----:B------:R-:W3:Y:S04]  /*114760*/  LDL.LU.64 R6, [R1+0x4b40] ;  /* 0x004b400001067983 */ /* 0x000ee80000300a00 */
[----:B------:R-:W3:Y:S04]  /*114770*/  LDL.LU.64 R2, [R1+0x4b48] ;  /* 0x004b480001027983 */ /* 0x000ee80000300a00 */
[----:B------:R-:W3:Y:S04]  /*114780*/  LDL.LU.64 R10, [R1+0x4b50] ;  /* 0x004b5000010a7983 */ /* 0x000ee80000300a00 */
[----:B------:R-:W3:Y:S04]  /*114790*/  LDL.LU R25, [R1+0x484] ;  /* 0x0004840001197983 */ /* 0x000ee80000300800 */
[----:B------:R-:W2:Y:S01]  /*1147a0*/  LDL.LU R17, [R1+0x56e0] ;  /* 0x0056e00001117983 */ /* 0x000ea20000300800 */
[----:B------:R-:W-:-:S02]  /*1147b0*/  LOP3.LUT P3, RZ, R23, 0x400000, RZ, 0xc0, !PT ;  /* 0x0040000017ff7812 */ /* 0x000fc4000786c0ff */
[----:B--2---:R-:W-:-:S11]  /*1147c0*/  PRMT R0, R17, 0x7770, RZ ;  /* 0x0000777011007816 */ /* 0x004fd600000000ff */
[----:B------:R0:W-:Y:S04]  /*1147d0*/  @P3 STG.E.U8 desc[UR22][R20.64], R0 ;  /* 0x0000000014003986 */ /* 0x0001e8000c101116 */
[----:B0-----:R-:W2:Y:S01]  /*1147e0*/  LDL.LU.64 R20, [R1+0x56d8] ;  /* 0x0056d80001147983 */ /* 0x001ea20000300a00 */
[----:B------:R-:W-:Y:S02]  /*1147f0*/  LOP3.LUT P3, RZ, R23, 0x200000, RZ, 0xc0, !PT ;  /* 0x0020000017ff7812 */ /* 0x000fe4000786c0ff */
        /* <DEDUP_REMOVED lines=16> */
[----:B---3--:R-:W-:-:S11]  /*114900*/  PRMT R0, R5, 0x7770, RZ ;  /* 0x0000777005007816 */ /* 0x008fd600000000ff */
        /* <DEDUP_REMOVED lines=11> */
[----:B------:R-:W-:Y:S02]  /*1149c0*/  LOP3.LUT P0, RZ, R8, 0x80000000, RZ, 0xc0, !PT ;  /* 0x8000000008ff7812 */ /* 0x000fe4000780c0ff */
[----:B0-----:R-:W-:Y:S01]  /*1149d0*/  PRMT R0, R4, 0x7772, RZ ;  /* 0x0000777204007816 */ /* 0x001fe200000000ff */
[----:B------:R-:W2:Y:S04]  /*1149e0*/  LDL.LU.64 R2, [R1+0x4b58] ;  /* 0x004b580001027983 */ /* 0x000ea80000300a00 */
[----:B------:R0:W-:Y:S04]  /*1149f0*/  @P4 STG.E.U8 desc[UR22][R10.64], R0 ;  /* 0x000000000a004986 */ /* 0x0001e8000c101116 */
[----:B0-----:R-:W3:Y:S04]  /*114a00*/  LDL.LU.64 R10, [R1+0x4b60] ;  /* 0x004b6000010a7983 */ /* 0x001ee80000300a00 */
[----:B------:R-:W4:Y:S04]  /*114a10*/  LDL.LU.64 R12, [R1+0x4b68] ;  /* 0x004b6800010c7983 */ /* 0x000f280000300a00 */
[----:B------:R-:W4:Y:S04]  /*114a20*/  LDL.LU.64 R26, [R1+0x4b70] ;  /* 0x004b7000011a7983 */ /* 0x000f280000300a00 */
[----:B------:R-:W3:Y:S01]  /*114a30*/  LDL.LU R8, [R1+0x158] ;  /* 0x0001580001087983 */ /* 0x000ee20000300800 */
[----:B------:R-:W-:-:S02]  /*114a40*/  LOP3.LUT P6, RZ, R25, 0x1, RZ, 0xc0, !PT ;  /* 0x0000000119ff7812 */ /* 0x000fc400078cc0ff */
[----:B------:R-:W-:Y:S01]  /*114a50*/  PRMT R0, R4, 0x7773, RZ ;  /* 0x0000777304007816 */ /* 0x000fe200000000ff */
[----:B------:R-:W4:Y:S04]  /*114a60*/  LDL.LU.64 R6, [R1+0x4b78] ;  /* 0x004b780001067983 */ /* 0x000f280000300a00 */
[----:B------:R-:W4:Y:S04]  /*114a70*/  LDL.LU R22, [R1+0x148] ;  /* 0x0001480001167983 */ /* 0x000f280000300800 */
[----:B------:R-:W4:Y:S04]  /*114a80*/  LDL.LU.64 R4, [R1+0x4b80] ;  /* 0x004b800001047983 */ /* 0x000f280000300a00 */
[----:B--2---:R0:W-:Y:S04]  /*114a90*/  @P0 STG.E.U8 desc[UR22][R2.64], R0 ;  /* 0x0000000002000986 */ /* 0x0041e8000c101116 */
[----:B0-----:R-:W2:Y:S01]  /*114aa0*/  LDL.LU.64 R2, [R1+0x4b88] ;  /* 0x004b880001027983 */ /* 0x001ea20000300a00 */
[----:B---3--:R-:W-:-:S05]  /*114ab0*/  PRMT R0, R8, 0x7770, RZ ;  /* 0x0000777008007816 */ /* 0x008fca00000000ff */
[----:B------:R0:W-:Y:S04]  /*114ac0*/  @P6 STG.E.U8 desc[UR22][R10.64], R0 ;  /* 0x000000000a006986 */ /* 0x0001e8000c101116 */
[----:B0-----:R-:W3:Y:S04]  /*114ad0*/  LDL.LU R10, [R1+0x138] ;  /* 0x00013800010a7983 */ /* 0x001ee80000300800 */
        /* <DEDUP_REMOVED lines=45> */
[----:B------:R-:W3:Y:S04]  /*114db0*/  LDL.LU R11, [R1+0x15c] ;  /* 0x00015c00010b7983 */ /* 0x000ee80000300800 */
[----:B------:R-:W3:Y:S01]  /*114dc0*/  LDL.LU.64 R26, [R1+0x4bd0] ;  /* 0x004bd000011a7983 */ /* 0x000ee20000300a00 */
[----:B0-----:R-:W-:-:S03]  /*114dd0*/  PRMT R0, R22, 0x7770, RZ ;  /* 0x0000777016007816 */ /* 0x001fc600000000ff */
[----:B------:R-:W3:Y:S04]  /*114de0*/  LDL.LU.64 R6, [R1+0x4bd8] ;  /* 0x004bd80001067983 */ /* 0x000ee80000300a00 */
        /* <DEDUP_REMOVED lines=15> */
[----:B---3--:R-:W-:Y:S02]  /*114ee0*/  PRMT R0, R10, 0x7770, RZ ;  /* 0x000077700a007816 */ /* 0x008fe400000000ff */
        /* <DEDUP_REMOVED lines=29> */
[----:B0-----:R-:W2:Y:S01]  /*1150c0*/  LDL.LU.64 R2, [R1+0x4bf8] ;  /* 0x004bf80001027983 */ /* 0x001ea20000300a00 */
[----:B------:R-:W-:-:S02]  /*1150d0*/  LOP3.LUT P0, RZ, R25, 0x40000, RZ, 0xc0, !PT ;  /* 0x0004000019ff7812 */ /* 0x000fc4000780c0ff */
[----:B------:R-:W-:Y:S02]  /*1150e0*/  LOP3.LUT P6, RZ, R25, 0x80000, RZ, 0xc0, !PT ;  /* 0x0008000019ff7812 */ /* 0x000fe400078cc0ff */
[C---:B------:R-:W-:Y:S01]  /*1150f0*/  PRMT R0, R11.reuse, 0x7772, RZ ;  /* 0x000077720b007816 */ /* 0x040fe200000000ff */
[----:B------:R-:W4:Y:S04]  /*115100*/  LDL.LU.64 R12, [R1+0x4c00] ;  /* 0x004c0000010c7983 */ /* 0x000f280000300a00 */
[----:B------:R-:W4:Y:S04]  /*115110*/  LDL.LU.64 R26, [R1+0x4c08] ;  /* 0x004c0800011a7983 */ /* 0x000f280000300a00 */
[----:B------:R-:W4:Y:S04]  /*115120*/  LDL.LU.64 R6, [R1+0x4c10] ;  /* 0x004c100001067983 */ /* 0x000f280000300a00 */
[----:B------:R-:W4:Y:S04]  /*115130*/  LDL.LU R8, [R1+0x14c] ;  /* 0x00014c0001087983 */ /* 0x000f280000300800 */
        /* <DEDUP_REMOVED lines=49> */
[----:B------:R-:W-:Y:S02]  /*115450*/  LOP3.LUT P2, RZ, R25, 0x80000000, RZ, 0xc0, !PT ;  /* 0x8000000019ff7812 */ /* 0x000fe4000784c0ff */
[----:B------:R-:W3:Y:S04]  /*115460*/  LDL.LU R25, [R1+0x120] ;  /* 0x0001200001197983 */ /* 0x000ee80000300800 */
[----:B------:R-:W3:Y:S04]  /*115470*/  LDL.LU.64 R20, [R1+0x4c40] ;  /* 0x004c400001147983 */ /* 0x000ee80000300a00 */
[----:B------:R-:W3:Y:S04]  /*115480*/  LDL.LU.64 R18, [R1+0x4c48] ;  /* 0x004c480001127983 */ /* 0x000ee80000300a00 */
[----:B------:R-:W3:Y:S04]  /*115490*/  LDL.LU.64 R14, [R1+0x4c50] ;  /* 0x004c5000010e7983 */ /* 0x000ee80000300a00 */
[----:B------:R-:W3:Y:S04]  /*1154a0*/  LDL.LU R11, [R1+0x110] ;  /* 0x00011000010b7983 */ /* 0x000ee80000300800 */
[----:B------:R-:W3:Y:S04]  /*1154b0*/  LDL.LU.64 R28, [R1+0x4c58] ;  /* 0x004c5800011c7983 */ /* 0x000ee80000300a00 */
[----:B------:R-:W3:Y:S04]  /*1154c0*/  LDL.LU.64 R12, [R1+0x4c60] ;  /* 0x004c6000010c7983 */ /* 0x000ee80000300a00 */
[----:B------:R-:W3:Y:S01]  /*1154d0*/  LDL.LU.64 R26, [R1+0x4c68] ;  /* 0x004c6800011a7983 */ /* 0x000ee20000300a00 */
[----:B0-----:R-:W-:-:S03]  /*1154e0*/  PRMT R0, R22, 0x7770, RZ ;  /* 0x0000777016007816 */ /* 0x001fc600000000ff */
[----:B------:R-:W3:Y:S04]  /*1154f0*/  LDL.LU.64 R6, [R1+0x4c70] ;  /* 0x004c700001067983 */ /* 0x000ee80000300a00 */
[----:B------:R-:W3:Y:S04]  /*115500*/  LDL.LU.64 R4, [R1+0x4c78] ;  /* 0x004c780001047983 */ /* 0x000ee80000300a00 */
[----:B------:R-:W3:Y:S04]  /*115510*/  LDL.LU R8, [R1+0x100] ;  /* 0x0001000001087983 */ /* 0x000ee80000300800 */
        /* <DEDUP_REMOVED lines=79> */
[C---:B------:R-:W-:Y:S02]  /*115a10*/  LOP3.LUT P5, RZ, R10.reuse, 0x80, RZ, 0xc0, !PT ;  /* 0x000000800aff7812 */ /* 0x040fe400078ac0ff */
[----:B------:R-:W-:Y:S02]  /*115a20*/  LOP3.LUT P4, RZ, R10, 0x100, RZ, 0xc0, !PT ;  /* 0x000001000aff7812 */ /* 0x000fe4000788c0ff */
[----:B------:R-:W-:Y:S01]  /*115a30*/  PRMT R0, R8, 0x7773, RZ ;  /* 0x0000777308007816 */ /* 0x000fe200000000ff */
[----:B------:R-:W3:Y:S04]  /*115a40*/  LDL.LU R25, [R1+0x114] ;  /* 0x0001140001197983 */ /* 0x000ee80000300800 */
[----:B------:R-:W3:Y:S04]  /*115a50*/  LDL.LU.64 R18, [R1+0x4ce0] ;  /* 0x004ce00001127983 */ /* 0x000ee80000300a00 */
[----:B------:R-:W3:Y:S04]  /*115a60*/  LDL.LU.64 R14, [R1+0x4ce8] ;  /* 0x004ce800010e7983 */ /* 0x000ee80000300a00 */
[----:B------:R-:W3:Y:S04]  /*115a70*/  LDL.LU.64 R28, [R1+0x4cf0] ;  /* 0x004cf000011c7983 */ /* 0x000ee80000300a00 */
[----:B------:R-:W3:Y:S01]  /*115a80*/  LDL.LU R8, [R1+0x104] ;  /* 0x0001040001087983 */ /* 0x000ee20000300800 */
[----:B------:R-:W-:-:S02]  /*115a90*/  @P3 LOP3.LUT R23, R23, 0x1, RZ, 0xfc, !PT ;  /* 0x0000000117173812 */ /* 0x000fc400078efcff */
[----:B------:R-:W-:Y:S02]  /*115aa0*/  LOP3.LUT P3, RZ, R10, 0x400, RZ, 0xc0, !PT ;  /* 0x000004000aff7812 */ /* 0x000fe4000786c0ff */
[----:B------:R-:W-:Y:S01]  /*115ab0*/  LOP3.LUT R23, R23, 0xfffffffd, RZ, 0xc0, !PT ;  /* 0xfffffffd17177812 */ /* 0x000fe200078ec0ff */
[----:B----4-:R0:W-:Y:S10]  /*115ac0*/  @P5 STG.E.U8 desc[UR22][R12.64], R0 ;  /* 0x000000000c005986 */ /* 0x0101f4000c101116 */
        /* <DEDUP_REMOVED lines=64> */
[----:B------:R-:W4:Y:S01]  /*115ed0*/  LDL.LU.64 R6, [R1+0x4520] ;  /* 0x0045200001067983 */ /* 0x000f220000300a00 */
[----:B---3--:R-:W-:-:S05]  /*115ee0*/  PRMT R0, R8, 0x7770, RZ ;  /* 0x0000777008007816 */ /* 0x008fca00000000ff */
[----:B------:R0:W-:Y:S02]  /*115ef0*/  @P0 STG.E.U8 desc[UR22][R4.64], R0 ;  /* 0x0000000004000986 */ /* 0x0001e4000c101116 */
[----:B0-----:R-:W-:Y:S02]  /*115f00*/  PRMT R0, R8, 0x7771, RZ ;  /* 0x0000777108007816 */ /* 0x001fe400000000ff */
[----:B------:R-:W3:Y:S04]  /*115f10*/  LDL.LU.64 R4, [R1+0x4508] ;  /* 0x0045080001047983 */ /* 0x000ee80000300a00 */
[----:B--2---:R0:W-:Y:S04]  /*115f20*/  @P6 STG.E.U8 desc[UR22][R2.64], R0 ;  /* 0x0000000002006986 */ /* 0x0041e8000c101116 */
[----:B0-----:R-:W2:Y:S04]  /*115f30*/  LDL.LU.64 R2, [R1+0x44f0] ;  /* 0x0044f00001027983 */ /* 0x001ea80000300a00 */
[----:B------:R-:W2:Y:S04]  /*115f40*/  LDL.LU R25, [R1+0x118] ;  /* 0x0001180001197983 */ /* 0x000ea80000300800 */
[----:B------:R-:W4:Y:S04]  /*115f50*/  LDL.LU.64 R22, [R1+0x44b8] ;  /* 0x0044b80001167983 */ /* 0x000f280000300a00 */
[----:B----4-:R0:W-:Y:S04]  /*115f60*/  STL.64 [R1+0x5690], R22 ;  /* 0x0056901601007387 */ /* 0x0101e80000100a00 */
[----:B0-----:R-:W4:Y:S04]  /*115f70*/  LDL.LU.64 R22, [R1+0x44d0] ;  /* 0x0044d00001167983 */ /* 0x001f280000300a00 */
[----:B------:R-:W4:Y:S04]  /*115f80*/  LDL.LU.64 R16, [R1+0x44a0] ;  /* 0x0044a00001107983 */ /* 0x000f280000300a00 */
        /* <DEDUP_REMOVED lines=15> */
[----:B0-----:R-:W3:Y:S01]  /*116080*/  LDL.LU R21, [R1+0x128] ;  /* 0x0001280001157983 */ /* 0x001ee20000300800 */
[----:B------:R-:W-:Y:S02]  /*116090*/  LOP3.LUT R24, R24, 0xffbfffff, RZ, 0xc0, !PT ;  /* 0xffbfffff18187812 */ /* 0x000fe400078ec0ff */
[----:B------:R-:W-:-:S02]  /*1160a0*/  LOP3.LUT P5, RZ, R10, 0x4000000, RZ, 0xc0, !PT ;  /* 0x040000000aff7812 */ /* 0x000fc400078ac0ff */
[----:B------:R-:W-:Y:S02]  /*1160b0*/  LOP3.LUT P4, RZ, R10, 0x8000000, RZ, 0xc0, !PT ;  /* 0x080000000aff7812 */ /* 0x000fe4000788c0ff */
[----:B------:R-:W-:Y:S02]  /*1160c0*/  PRMT R0, R8, 0x7772, RZ ;  /* 0x0000777208007816 */ /* 0x000fe400000000ff */
[----:B------:R-:W-:Y:S02]  /*1160d0*/  @P3 LOP3.LUT R24, R24, 0x400000, RZ, 0xfc, !PT ;  /* 0x0040000018183812 */ /* 0x000fe400078efcff */
[----:B------:R-:W-:Y:S01]  /*1160e0*/  LOP3.LUT P3, RZ, R10, 0x80000000, RZ, 0xc0, !PT ;  /* 0x800000000aff7812 */ /* 0x000fe2000786c0ff */
[----:B------:R-:W4:Y:S01]  /*1160f0*/  LDL.LU.64 R18, [R1+0x3b28] ;  /* 0x003b280001127983 */ /* 0x000f220000300a00 */
[----:B------:R-:W-:-:S11]  /*116100*/  LOP3.LUT R24, R24, 0xff7fffff, RZ, 0xc0, !PT ;  /* 0xff7fffff18187812 */ /* 0x000fd600078ec0ff */
[----:B------:R-:W-:Y:S02]  /*116110*/  @P3 LOP3.LUT R24, R24, 0x800000, RZ, 0xfc, !PT ;  /* 0x0080000018183812 */ /* 0x000fe400078efcff */
[----:B------:R-:W-:Y:S02]  /*116120*/  LOP3.LUT P3, RZ, R10, 0x40000000, RZ, 0xc0, !PT ;  /* 0x400000000aff7812 */ /* 0x000fe4000786c0ff */
[----:B------:R-:W-:-:S11]  /*116130*/  LOP3.LUT R24, R24, 0xfeffffff, RZ, 0xc0, !PT ;  /* 0xfeffffff18187812 */ /* 0x000fd600078ec0ff */
[----:B------:R-:W-:Y:S02]  /*116140*/  @P3 LOP3.LUT R24, R24, 0x1000000, RZ, 0xfc, !PT ;  /* 0x0100000018183812 */ /* 0x000fe400078efcff */
        /* <DEDUP_REMOVED lines=10> */
[----:B------:R-:W4:Y:S04]  /*1161f0*/  LDL.LU.64 R12, [R1+0x2190] ;  /* 0x00219000010c7983 */ /* 0x000f280000300a00 */
[----:B------:R-:W4:Y:S04]  /*116200*/  LDL.LU R10, [R1+0xf8] ;  /* 0x0000f800010a7983 */ /* 0x000f280000300800 */
[----:B0-----:R-:W4:Y:S01]  /*116210*/  LDL.LU.64 R26, [R1+0x2180] ;  /* 0x00218000011a7983 */ /* 0x001f220000300a00 */
[----:B---3--:R-:W-:-:S05]  /*116220*/  PRMT R0, R21, 0x7770, RZ ;  /* 0x0000777015007816 */ /* 0x008fca00000000ff */
[----:B------:R0:W-:Y:S01]  /*116230*/  @P3 STG.E.U8 desc[UR22][R6.64], R0 ;  /* 0x0000000006003986 */ /* 0x0001e2000c101116 */
[C---:B------:R-:W-:Y:S02]  /*116240*/  LOP3.LUT P3, RZ, R24.reuse, 0x2000000, RZ, 0xc0, !PT ;  /* 0x0200000018ff7812 */ /* 0x040fe4000786c0ff */
        /* <DEDUP_REMOVED lines=10> */
[----:B------:R-:W3:Y:S06]  /*1162f0*/  LDL.LU R21, [R1+0x5698] ;  /* 0x0056980001157983 */ /* 0x000eec0000300800 */
        /* <DEDUP_REMOVED lines=40> */
[----:B------:R-:W-:-:S02]  /*116580*/  LOP3.LUT P0, RZ, R11, 0x800, RZ, 0xc0, !PT ;  /* 0x000008000bff7812 */ /* 0x000fc4000780c0ff */
[C---:B------:R-:W-:Y:S02]  /*116590*/  LOP3.LUT P6, RZ, R11.reuse, 0x1000, RZ, 0xc0, !PT ;  /* 0x000010000bff7812 */ /* 0x040fe400078cc0ff */
[----:B------:R-:W-:Y:S02]  /*1165a0*/  PRMT R0, R10, 0x7773, RZ ;  /* 0x000077730a007816 */ /* 0x000fe400000000ff */
[----:B------:R-:W-:Y:S01]  /*1165b0*/  LOP3.LUT P5, RZ, R11, 0x2000, RZ, 0xc0, !PT ;  /* 0x000020000bff7812 */ /* 0x000fe200078ac0ff */
[----:B------:R-:W2:Y:S04]  /*1165c0*/  LDL.LU.64 R26, [R1+0x2100] ;  /* 0x00210000011a7983 */ /* 0x000ea80000300a00 */
[----:B------:R-:W2:Y:S04]  /*1165d0*/  LDL.LU.64 R6, [R1+0x20f0] ;  /* 0x0020f00001067983 */ /* 0x000ea80000300a00 */
[----:B------:R-:W2:Y:S04]  /*1165e0*/  LDL.LU R25, [R1+0x11c] ;  /* 0x00011c0001197983 */ /* 0x000ea80000300800 */
[----:B---3--:R4:W-:Y:S02]  /*1165f0*/  @P0 STG.E.U8 desc[UR22][R28.64], R0 ;  /* 0x000000001c000986 */ /* 0x0089e4000c101116 */
[----:B----4-:R-:W-:-:S05]  /*116600*/  PRMT R0, R8, 0x7770, RZ ;  /* 0x0000777008007816 */ /* 0x010fca00000000ff */
[----:B------:R0:W-:Y:S02]  /*116610*/  @P6 STG.E.U8 desc[UR22][R4.64], R0 ;  /* 0x0000000004006986 */ /* 0x0001e4000c101116 */
[----:B0-----:R-:W-:Y:S02]  /*116620*/  PRMT R0, R8, 0x7771, RZ ;  /* 0x0000777108007816 */ /* 0x001fe400000000ff */
[----:B------:R-:W3:Y:S04]  /*116630*/  LDL.LU.64 R4, [R1+0x20e0] ;  /* 0x0020e00001047983 */ /* 0x000ee80000300a00 */
[----:B--2---:R0:W-:Y:S04]  /*116640*/  @P5 STG.E.U8 desc[UR22][R2.64], R0 ;  /* 0x0000000002005986 */ /* 0x0041e8000c101116 */
[----:B0-----:R-:W2:Y:S04]  /*116650*/  LDL.LU R3, [R1+0x10c] ;  /* 0x00010c0001037983 */ /* 0x001ea80000300800 */
        /* <DEDUP_REMOVED lines=27> */
[----:B------:R-:W2:Y:S04]  /*116810*/  LDL.LU.64 R16, [R1+0x20b0] ;  /* 0x0020b00001107983 */ /* 0x000ea80000300a00 */
[----:B------:R-:W2:Y:S04]  /*116820*/  LDL.LU.64 R20, [R1+0x20a0] ;  /* 0x0020a00001147983 */ /* 0x000ea80000300a00 */
[----:B------:R-:W2:Y:S04]  /*116830*/  LDL.LU.64 R18, [R1+0x2090] ;  /* 0x0020900001127983 */ /* 0x000ea80000300a00 */
[----:B------:R-:W2:Y:S04]  /*116840*/  LDL.LU R10, [R1+0xfc] ;  /* 0x0000fc00010a7983 */ /* 0x000ea80000300800 */
[----:B------:R-:W2:Y:S04]  /*116850*/  LDL.LU.64 R14, [R1+0x2080] ;  /* 0x00208000010e7983 */ /* 0x000ea80000300a00 */
[----:B------:R-:W2:Y:S01]  /*116860*/  LDL.LU.64 R28, [R1+0x2070] ;  /* 0x00207000011c7983 */ /* 0x000ea20000300a00 */
[----:B------:R-:W-:-:S02]  /*116870*/  @P3 LOP3.LUT R24, R24, 0x10000, RZ, 0xfc, !PT ;  /* 0x0001000018183812 */ /* 0x000fc400078efcff */
[----:B------:R-:W-:Y:S02]  /*116880*/  LOP3.LUT P3, RZ, R11, 0x10000, RZ, 0xc0, !PT ;  /* 0x000100000bff7812 */ /* 0x000fe4000786c0ff */
[----:B------:R-:W-:Y:S01]  /*116890*/  LOP3.LUT R24, R24, 0xfffdffff, RZ, 0xc0, !PT ;  /* 0xfffdffff18187812 */ /* 0x000fe200078ec0ff */
[----:B------:R0:W-:Y:S10]  /*1168a0*/  @P4 STG.E.U8 desc[UR22][R12.64], R0 ;  /* 0x000000000c004986 */ /* 0x0001f4000c101116 */
[----:B------:R-:W-:-:S02]  /*1168b0*/  @P3 LOP3.LUT R24, R24, 0x20000, RZ, 0xfc, !PT ;  /* 0x0002000018183812 */ /* 0x000fc400078efcff */
[----:B------:R-:W-:Y:S02]  /*1168c0*/  LOP3.LUT P3, RZ, R11, 0x8000, RZ, 0xc0, !PT ;  /* 0x000080000bff7812 */ /* 0x000fe4000786c0ff */
[----:B0-----:R-:W-:Y:S01]  /*1168d0*/  PRMT R0, R8, 0x7773, RZ ;  /* 0x0000777308007816 */ /* 0x001fe200000000ff */
[----:B------:R-:W2:Y:S10]  /*1168e0*/  LDL.LU.64 R12, [R1+0x2060] ;  /* 0x00206000010c7983 */ /* 0x000eb40000300a00 */
[----:B------:R0:W-:Y:S01]  /*1168f0*/  @P3 STG.E.U8 desc[UR22][R26.64], R0 ;  /* 0x000000001a003986 */ /* 0x0001e2000c101116 */
[----:B------:R-:W-:-:S02]  /*116900*/  LOP3.LUT P3, RZ, R24, 0x20000, RZ, 0xc0, !PT ;  /* 0x0002000018ff7812 */ /* 0x000fc4000786c0ff */
[----:B0-----:R-:W-:Y:S01]  /*116910*/  PRMT R0, R25, 0x7770, RZ ;  /* 0x0000777019007816 */ /* 0x001fe200000000ff */
[----:B------:R-:W2:Y:S04]  /*116920*/  LDL.LU.64 R26, [R1+0x2050] ;  /* 0x00205000011a7983 */ /* 0x000ea80000300a00 */
[----:B------:R-:W2:Y:S06]  /*116930*/  LDL.LU R2, [R1+0xe0] ;  /* 0x0000e00001027983 */ /* 0x000eac0000300800 */
[----:B------:R0:W-:Y:S01]  /*116940*/  @P3 STG.E.U8 desc[UR22][R6.64], R0 ;  /* 0x0000000006003986 */ /* 0x0001e2000c101116 */
[----:B------:R-:W-:-:S02]  /*116950*/  LOP3.LUT P3, RZ, R24, 0x10000, RZ, 0xc0, !PT ;  /* 0x0001000018ff7812 */ /* 0x000fc4000786c0ff */
[C---:B0-----:R-:W-:Y:S01]  /*116960*/  PRMT R0, R25.reuse, 0x7771, RZ ;  /* 0x0000777119007816 */ /* 0x041fe200000000ff */
[----:B------:R-:W2:Y:S10]  /*116970*/  LDL.LU.64 R6, [R1+0x2040] ;  /* 0x0020400001067983 */ /* 0x000eb40000300a00 */
[----:B---3--:R0:W-:Y:S01]  /*116980*/  @P3 STG.E.U8 desc[UR22][R4.64], R0 ;  /* 0x0000000004003986 */ /* 0x0081e2000c101116 */
[C---:B------:R-:W-:Y:S01]  /*116990*/  LOP3.LUT P3, RZ, R24.reuse, 0x8000, RZ, 0xc0, !PT ;  /* 0x0000800018ff7812 */ /* 0x040fe2000786c0ff */
[----:B------:R-:W-:Y:S01]  /*1169a0*/  IMAD.MOV.U32 R8, RZ, RZ, R9 ;  /* 0x000000ffff087224 */ /* 0x000fe200078e0009 */
[----:B0-----:R-:W-:Y:S01]  /*1169b0*/  PRMT R0, R25, 0x7772, RZ ;  /* 0x0000777219007816 */ /* 0x001fe200000000ff */
[----:B------:R-:W3:Y:S04]  /*1169c0*/  LDL.LU.64 R4, [R1+0x2030] ;  /* 0x0020300001047983 */ /* 0x000ee80000300a00 */
[----:B------:R-:W3:Y:S06]  /*1169d0*/  LDL.LU R9, [R1+0x4a0] ;  /* 0x0004a00001097983 */ /* 0x000eec0000300800 */
        /* <DEDUP_REMOVED lines=8> */
[----:B--2---:R-:W-:Y:S02]  /*116a60*/  PRMT R0, R3, 0x7770, RZ ;  /* 0x0000777003007816 */ /* 0x004fe400000000ff */
        /* <DEDUP_REMOVED lines=27> */
[----:B0-----:R-:W-:-:S05]  /*116c20*/  PRMT R0, R2, 0x7771, RZ ;  /* 0x0000777102007816 */ /* 0x001fca00000000ff */
[----:B---3--:R0:W-:Y:S01]  /*116c30*/  @P4 STG.E.U8 desc[UR22][R4.64], R0 ;  /* 0x0000000004004986 */ /* 0x0081e2000c101116 */
[----:B------:R-:W-:-:S03]  /*116c40*/  LOP3.LUT P6, RZ, R11, 0x80000000, RZ, 0xc0, !PT ;  /* 0x800000000bff7812 */ /* 0x000fc600078cc0ff */
[----:B0-----:R-:W2:Y:S04]  /*116c50*/  LDL.LU.64 R4, [R1+0x2020] ;  /* 0x0020200001047983 */ /* 0x001ea80000300a00 */
[----:B------:R-:W3:Y:S01]  /*116c60*/  LDL.LU.64 R10, [R1+0x2010] ;  /* 0x00201000010a7983 */ /* 0x000ee20000300a00 */
[----:B------:R-:W-:-:S03]  /*116c70*/  PRMT R0, R2, 0x7772, RZ ;  /* 0x0000777202007816 */ /* 0x000fc600000000ff */
        /* <DEDUP_REMOVED lines=80> */
[----:B------:R-:W-:Y:S02]  /*117180*/  LOP3.LUT P5, RZ, R9, 0x8000, RZ, 0xc0, !PT ;  /* 0x0000800009ff7812 */ /* 0x000fe400078ac0ff */
[----:B------:R-:W-:Y:S01]  /*117190*/  LOP3.LUT R25, R25, 0xfbffffff, RZ, 0xc0, !PT ;  /* 0xfbffffff19197812 */ /* 0x000fe200078ec0ff */
        /* <DEDUP_REMOVED lines=22> */
[C---:B------:R-:W-:Y:S02]  /*117300*/  LOP3.LUT P4, RZ, R9.reuse, 0x10000, RZ, 0xc0, !PT ;  /* 0x0001000009ff7812 */ /* 0x040fe4000788c0ff */
[----:B------:R-:W-:Y:S02]  /*117310*/  LOP3.LUT R24, R24, 0xfffffffe, RZ, 0xc0, !PT ;  /* 0xfffffffe18187812 */ /* 0x000fe400078ec0ff */
[----:B------:R-:W-:-:S02]  /*117320*/  LOP3.LUT P0, RZ, R9, 0x20000, RZ, 0xc0, !PT ;  /* 0x0002000009ff7812 */ /* 0x000fc4000780c0ff */
[----:B------:R-:W-:Y:S01]  /*117330*/  PRMT R0, R3, 0x7770, RZ ;  /* 0x0000777003007816 */ /* 0x000fe200000000ff */
[----:B------:R-:W4:Y:S04]  /*117340*/  LDL.LU.64 R28, [R1+0x1ee8] ;  /* 0x001ee800011c7983 */ /* 0x000f280000300a00 */
        /* <DEDUP_REMOVED lines=21> */
[----:B------:R-:W3:Y:S01]  /*1174a0*/  LDL.LU.64 R10, [R1+0x1ee0] ;  /* 0x001ee000010a7983 */ /* 0x000ee20000300a00 */
[----:B------:R-:W-:-:S03]  /*1174b0*/  LOP3.LUT R24, R24, 0xfffffffd, RZ, 0xc0, !PT ;  /* 0xfffffffd18187812 */ /* 0x000fc600078ec0ff */
[----:B------:R-:W3:Y:S04]  /*1174c0*/  LDL.LU.64 R12, [R1+0x1ed0] ;  /* 0x001ed000010c7983 */ /* 0x000ee80000300a00 */
[----:B------:R-:W3:Y:S04]  /*1174d0*/  LDL.LU.64 R26, [R1+0x1ec0] ;  /* 0x001ec000011a7983 */ /* 0x000ee80000300a00 */
[----:B------:R-:W3:Y:S01]  /*1174e0*/  LDL.LU R7, [R1+0x4a4] ;  /* 0x0004a40001077983 */ /* 0x000ee20000300800 */
[----:B------:R-:W-:Y:S01]  /*1174f0*/  IMAD.MOV.U32 R2, RZ, RZ, R8 ;  /* 0x000000ffff027224 */ /* 0x000fe200078e0008 */
[----:B------:R-:W-:-:S02]  /*117500*/  LOP3.LUT P6, RZ, R9, 0x40000, RZ, 0xc0, !PT ;  /* 0x0004000009ff7812 */ /* 0x000fc400078cc0ff */
[C---:B------:R-:W-:Y:S02]  /*117510*/  LOP3.LUT P5, RZ, R9.reuse, 0x80000, RZ, 0xc0, !PT ;  /* 0x0008000009ff7812 */ /* 0x040fe400078ac0ff */
[C---:B------:R-:W-:Y:S02]  /*117520*/  LOP3.LUT P4, RZ, R9.reuse, 0x100000, RZ, 0xc0, !PT ;  /* 0x0010000009ff7812 */ /* 0x040fe4000788c0ff */
[C---:B------:R-:W-:Y:S02]  /*117530*/  LOP3.LUT P2, RZ, R9.reuse, 0x40000000, RZ, 0xc0, !PT ;  /* 0x4000000009ff7812 */ /* 0x040fe4000784c0ff */
[C---:B------:R-:W-:Y:S02]  /*117540*/  LOP3.LUT P1, RZ, R9.reuse, 0x80000000, RZ, 0xc0, !PT ;  /* 0x8000000009ff7812 */ /* 0x040fe4000782c0ff */
[----:B------:R-:W-:Y:S02]  /*117550*/  @P3 LOP3.LUT R24, R24, 0x2, RZ, 0xfc, !PT ;  /* 0x0000000218183812 */ /* 0x000fe400078efcff */
[----:B------:R-:W-:Y:S01]  /*117560*/  LOP3.LUT P3, RZ, R9, 0x200000, RZ, 0xc0, !PT ;  /* 0x0020000009ff7812 */ /* 0x000fe2000786c0ff */
[----:B--2---:R0:W-:Y:S04]  /*117570*/  @P0 STG.E.U8 desc[UR22][R4.64], R0 ;  /* 0x0000000004000986 */ /* 0x0041e8000c101116 */
[----:B0-----:R-:W2:Y:S04]  /*117580*/  LDL.LU.64 R4, [R1+0x1eb0] ;  /* 0x001eb00001047983 */ /* 0x001ea80000300a00 */
[----:B------:R-:W2:Y:S04]  /*117590*/  LDL.LU.64 R8, [R1+0x1ea0] ;  /* 0x001ea00001087983 */ /* 0x000ea80000300a00 */
[----:B------:R-:W2:Y:S04]  /*1175a0*/  LDL.LU R6, [R1+0xb4] ;  /* 0x0000b40001067983 */ /* 0x000ea80000300800 */
[----:B------:R-:W3:Y:S01]  /*1175b0*/  LDL.LU.64 R22, [R1+0x1e80] ;  /* 0x001e800001167983 */ /* 0x000ee20000300a00 */
[----:B------:R-:W-:-:S05]  /*1175c0*/  PRMT R0, R3, 0x7772, RZ ;  /* 0x0000777203007816 */ /* 0x000fca00000000ff */
[----:B----4-:R0:W-:Y:S02]  /*1175d0*/  @P6 STG.E.U8 desc[UR22][R28.64], R0 ;  /* 0x000000001c006986 */ /* 0x0101e4000c101116 */
[----:B0-----:R-:W-:Y:S02]  /*1175e0*/  PRMT R0, R3, 0x7773, RZ ;  /* 0x0000777303007816 */ /* 0x001fe400000000ff */
[----:B---3--:R0:W-:Y:S04]  /*1175f0*/  STL.64 [R1+0x5660], R22 ;  /* 0x0056601601007387 */ /* 0x0081e80000100a00 */
[----:B0-----:R-:W3:Y:S04]  /*117600*/  LDL.LU.64 R22, [R1+0x1e90] ;  /* 0x001e900001167983 */ /* 0x001ee80000300a00 */
[----:B------:R0:W-:Y:S04]  /*117610*/  @P5 STG.E.U8 desc[UR22][R10.64], R0 ;  /* 0x000000000a005986 */ /* 0x0001e8000c101116 */
[----:B------:R-:W4:Y:S04]  /*117620*/  LDL.LU.64 R16, [R1+0x1e70] ;  /* 0x001e700001107983 */ /* 0x000f280000300a00 */
[----:B------:R-:W4:Y:S01]  /*117630*/  LDL.LU.64 R20, [R1+0x1e60] ;  /* 0x001e600001147983 */ /* 0x000f220000300a00 */
[----:B0-----:R-:W-:-:S03]  /*117640*/  PRMT R0, R2, 0x7770, RZ ;  /* 0x0000777002007816 */ /* 0x001fc600000000ff */
[----:B------:R-:W4:Y:S04]  /*117650*/  LDL.LU R10, [R1+0xe8] ;  /* 0x0000e800010a7983 */ /* 0x000f280000300800 */
[----:B------:R-:W4:Y:S04]  /*117660*/  LDL.LU.64 R18, [R1+0x1e50] ;  /* 0x001e500001127983 */ /* 0x000f280000300a00 */
[----:B------:R-:W4:Y:S04]  /*117670*/  LDL.LU.64 R14, [R1+0x1e40] ;  /* 0x001e4000010e7983 */ /* 0x000f280000300a00 */
[----:B------:R-:W4:Y:S04]  /*117680*/  LDL.LU R11, [R1+0xd8] ;  /* 0x0000d800010b7983 */ /* 0x000f280000300800 */
[----:B------:R0:W-:Y:S04]  /*117690*/  @P4 STG.E.U8 desc[UR22][R12.64], R0 ;  /* 0x000000000c004986 */ /* 0x0001e8000c101116 */
[----:B------:R-:W4:Y:S01]  /*1176a0*/  LDL.LU.64 R28, [R1+0x1e30] ;  /* 0x001e3000011c7983 */ /* 0x000f220000300a00 */
[----:B0-----:R-:W-:-:S03]  /*1176b0*/  PRMT R0, R2, 0x7771, RZ ;  /* 0x0000777102007816 */ /* 0x001fc600000000ff */
[----:B------:R-:W4:Y:S04]  /*1176c0*/  LDL.LU.64 R12, [R1+0x1e20] ;  /* 0x001e2000010c7983 */ /* 0x000f280000300a00 */
[----:B------:R0:W-:Y:S01]  /*1176d0*/  @P3 STG.E.U8 desc[UR22][R26.64], R0 ;  /* 0x000000001a003986 */ /* 0x0001e2000c101116 */
[----:B------:R-:W-:Y:S02]  /*1176e0*/  LOP3.LUT P3, RZ, R24, 0x2, RZ, 0xc0, !PT ;  /* 0x0000000218ff7812 */ /* 0x000fe4000786c0ff */
[----:B0-----:R-:W-:Y:S01]  /*1176f0*/  PRMT R0, R2, 0x7772, RZ ;  /* 0x0000777202007816 */ /* 0x001fe200000000ff */
[----:B------:R-:W4:Y:S10]  /*117700*/  LDL.LU.64 R26, [R1+0x1e10] ;  /* 0x001e1000011a7983 */ /* 0x000f340000300a00 */
[----:B--2---:R0:W-:Y:S01]  /*117710*/  @P3 STG.E.U8 desc[UR22][R4.64], R0 ;  /* 0x0000000004003986 */ /* 0x0041e2000c101116 */
[----:B------:R-:W-:Y:S01]  /*117720*/  LOP3.LUT P3, RZ, R24, 0x1, RZ, 0xc0, !PT ;  /* 0x0000000118ff7812 */ /* 0x000fe2000786c0ff */
[----:B0-----:R-:W-:-:S02]  /*117730*/  IMAD.MOV.U32 R0, RZ, RZ, R2 ;  /* 0x000000ffff007224 */ /* 0x001fc400078e0002 */
[----:B------:R-:W2:Y:S04]  /*117740*/  LDL.LU.64 R4, [R1+0x1e00] ;  /* 0x001e000001047983 */ /* 0x000ea80000300a00 */
[----:B------:R-:W2:Y:S01]  /*117750*/  LDL.LU.64 R2, [R1+0x1df0] ;  /* 0x001df00001027983 */ /* 0x000ea20000300a00 */
[----:B------:R-:W-:-:S05]  /*117760*/  PRMT R0, R0, 0x7773, RZ ;  /* 0x0000777300007816 */ /* 0x000fca00000000ff */
[----:B------:R0:W-:Y:S01]  /*117770*/  @P3 STG.E.U8 desc[UR22][R8.64], R0 ;  /* 0x0000000008003986 */ /* 0x0001e2000c101116 */
[C---:B------:R-:W-:Y:S02]  /*117780*/  LOP3.LUT P3, RZ, R25.reuse, 0x80000000, RZ, 0xc0, !PT ;  /* 0x8000000019ff7812 */ /* 0x040fe4000786c0ff */
        /* <DEDUP_REMOVED lines=9> */
[----:B------:R-:W-:-:S03]  /*117820*/  LOP3.LUT P4, RZ, R7, 0x8, RZ, 0xc0, !PT ;  /* 0x0000000807ff7812 */ /* 0x000fc6000788c0ff */
[----:B---3--:R0:W-:Y:S01]  /*117830*/  @P3 STG.E.U8 desc[UR22][R22.64], R0 ;  /* 0x0000000016003986 */ /* 0x0081e2000c101116 */
        /* <DEDUP_REMOVED lines=21> */
[----:B------:R0:W-:Y:S02]  /*117990*/  @P5 STG.E.U8 desc[UR22][R2.64], R0 ;  /* 0x0000000002005986 */ /* 0x0001e4000c101116 */
[----:B0-----:R-:W-:Y:S02]  /*1179a0*/  PRMT R0, R11, 0x7773, RZ ;  /* 0x000077730b007816 */ /* 0x001fe400000000ff */
[----:B------:R-:W2:Y:S04]  /*1179b0*/  LDL.LU.64 R2, [R1+0x1dd0] ;  /* 0x001dd00001027983 */ /* 0x000ea80000300a00 */
[----:B------:R-:W3:Y:S04]  /*1179c0*/  LDL.LU.64 R10, [R1+0x1dc0] ;  /* 0x001dc000010a7983 */ /* 0x000ee80000300a00 */
[----:B------:R-:W4:Y:S04]  /*1179d0*/  LDL.LU.64 R12, [R1+0x1db0] ;  /* 0x001db000010c7983 */ /* 0x000f280000300a00 */
[----:B------:R0:W-:Y:S04]  /*1179e0*/  @P4 STG.E.U8 desc[UR22][R8.64], R0 ;  /* 0x0000000008004986 */ /* 0x0001e8000c101116 */
[----:B0-----:R-:W2:Y:S01]  /*1179f0*/  LDL.LU R8, [R1+0xc8] ;  /* 0x0000c80001087983 */ /* 0x001ea20000300800 */
        /* <DEDUP_REMOVED lines=11> */
[----:B------:R-:W4:Y:S01]  /*117ab0*/  LDL.LU R17, [R1+0xec] ;  /* 0x0000ec0001117983 */ /* 0x000f220000300800 */
        /* <DEDUP_REMOVED lines=18> */
[----:B0-----:R-:W4:Y:S04]  /*117be0*/  LDL.LU.64 R16, [R1+0x1d60] ;  /* 0x001d600001107983 */ /* 0x001f280000300a00 */
[----:B------:R-:W4:Y:S02]  /*117bf0*/  LDL.LU.64 R22, [R1+0x1d40] ;  /* 0x001d400001167983 */ /* 0x000f240000300a00 */
        /* <DEDUP_REMOVED lines=24> */
[----:B----4-:R0:W-:Y:S10]  /*117d80*/  STL.64 [R1+0x5650], R22 ;  /* 0x0056501601007387 */ /* 0x0101f40000100a00 */
        /* <DEDUP_REMOVED lines=13> */
[----:B-1----:R-:W2:Y:S01]  /*117e60*/  LDL.LU R17, [R1+0x5658] ;  /* 0x0056580001117983 */ /* 0x002ea20000300800 */
[----:B------:R-:W-:-:S03]  /*117e70*/  LOP3.LUT P3, RZ, R25, 0x400000, RZ, 0xc0, !PT ;  /* 0x0040000019ff7812 */ /* 0x000fc6000786c0ff */
[----:B------:R-:W4:Y:S01]  /*117e80*/  LDL.LU R9, [R1+0x4a8] ;  /* 0x0004a80001097983 */ /* 0x000f220000300800 */
[----:B--2---:R-:W-:-:S09]  /*117e90*/  PRMT R0, R17, 0x7770, RZ ;  /* 0x0000777011007816 */ /* 0x004fd200000000ff */
        /* <DEDUP_REMOVED lines=47> */
[----:B------:R-:W4:Y:S01]  /*118190*/  LDL.LU.64 R22, [R1+0x1c30] ;  /* 0x001c300001167983 */ /* 0x000f220000300a00 */
        /* <DEDUP_REMOVED lines=31> */
[----:B------:R-:W4:Y:S04]  /*118390*/  LDL.LU R7, [R1+0x90] ;  /* 0x0000900001077983 */ /* 0x000f280000300800 */
[----:B------:R-:W4:Y:S04]  /*1183a0*/  LDL.LU.64 R16, [R1+0x1c20] ;  /* 0x001c200001107983 */ /* 0x000f280000300a00 */
[----:B------:R-:W4:Y:S01]  /*1183b0*/  LDL.LU.64 R20, [R1+0x1c10] ;  /* 0x001c100001147983 */ /* 0x000f220000300a00 */
[----:B0-----:R-:W-:-:S03]  /*1183c0*/  PRMT R0, R8, 0x7772, RZ ;  /* 0x0000777208007816 */ /* 0x001fc600000000ff */
[----:B------:R-:W4:Y:S04]  /*1183d0*/  LDL.LU.64 R18, [R1+0x1c00] ;  /* 0x001c000001127983 */ /* 0x000f280000300a00 */
[----:B------:R-:W4:Y:S04]  /*1183e0*/  LDL.LU R6, [R1+0x80] ;  /* 0x0000800001067983 */ /* 0x000f280000300800 */
[----:B------:R-:W4:Y:S04]  /*1183f0*/  LDL.LU.64 R14, [R1+0x1bf0] ;  /* 0x001bf000010e7983 */ /* 0x000f280000300a00 */
[----:B------:R-:W4:Y:S04]  /*118400*/  LDL.LU.64 R28, [R1+0x1be0] ;  /* 0x001be000011c7983 */ /* 0x000f280000300a00 */
[----:B------:R0:W-:Y:S04]  /*118410*/  @P4 STG.E.U8 desc[UR22][R26.64], R0 ;  /* 0x000000001a004986 */ /* 0x0001e8000c101116 */
        /* <DEDUP_REMOVED lines=51> */
[----:B0-----:R-:W2:Y:S04]  /*118750*/  LDL.LU.64 R10, [R1+0x1b80] ;  /* 0x001b8000010a7983 */ /* 0x001ea80000300a00 */
[----:B------:R-:W3:Y:S01]  /*118760*/  LDL.LU.64 R26, [R1+0x1b70] ;  /* 0x001b7000011a7983 */ /* 0x000ee20000300a00 */
[C---:B------:R-:W-:Y:S02]  /*118770*/  LOP3.LUT P0, RZ, R9.reuse, 0x400, RZ, 0xc0, !PT ;  /* 0x0000040009ff7812 */ /* 0x040fe4000780c0ff */
[----:B------:R-:W-:-:S02]  /*118780*/  LOP3.LUT P6, RZ, R9, 0x800, RZ, 0xc0, !PT ;  /* 0x0000080009ff7812 */ /* 0x000fc400078cc0ff */
        /* <DEDUP_REMOVED lines=40> */
[----:B----4-:R-:W-:Y:S02]  /*118a10*/  PRMT R0, R4, 0x7770, RZ ;  /* 0x0000777004007816 */ /* 0x010fe400000000ff */
[----:B------:R-:W-:-:S03]  /*118a20*/  LOP3.LUT R25, R25, 0xfffffdff, RZ, 0xc0, !PT ;  /* 0xfffffdff19197812 */ /* 0x000fc600078ec0ff */
[----:B------:R0:W-:Y:S04]  /*118a30*/  @P5 STG.E.U8 desc[UR22][R6.64], R0 ;  /* 0x0000000006005986 */ /* 0x0001e8000c101116 */
[----:B------:R-:W-:Y:S02]  /*118a40*/  @P3 LOP3.LUT R25, R25, 0x200, RZ, 0xfc, !PT ;  /* 0x0000020019193812 */ /* 0x000fe400078efcff */
[----:B------:R-:W-:Y:S02]  /*118a50*/  LOP3.LUT P3, RZ, R9, 0x4000, RZ, 0xc0, !PT ;  /* 0x0000400009ff7812 */ /* 0x000fe4000786c0ff */
[C---:B0-----:R-:W-:Y:S01]  /*118a60*/  PRMT R0, R4.reuse, 0x7771, RZ ;  /* 0x0000777104007816 */ /* 0x041fe200000000ff */
[----:B------:R-:W4:Y:S04]  /*118a70*/  LDL.LU R6, [R1+0x84] ;  /* 0x0000840001067983 */ /* 0x000f280000300800 */
[----:B------:R-:W4:Y:S04]  /*118a80*/  LDL.LU.64 R22, [R1+0x1af0] ;  /* 0x001af00001167983 */ /* 0x000f280000300a00 */
[----:B------:R-:W4:Y:S04]  /*118a90*/  LDL.LU.64 R16, [R1+0x1ae0] ;  /* 0x001ae00001107983 */ /* 0x000f280000300a00 */
[----:B------:R-:W4:Y:S04]  /*118aa0*/  LDL.LU.64 R20, [R1+0x1ad0] ;  /* 0x001ad00001147983 */ /* 0x000f280000300a00 */
[----:B------:R0:W-:Y:S04]  /*118ab0*/  @P4 STG.E.U8 desc[UR22][R14.64], R0 ;  /* 0x000000000e004986 */ /* 0x0001e8000c101116 */
[----:B------:R-:W4:Y:S04]  /*118ac0*/  LDL.LU R8, [R1+0x74] ;  /* 0x0000740001087983 */ /* 0x000f280000300800 */
[----:B------:R-:W4:Y:S01]  /*118ad0*/  LDL.LU.64 R18, [R1+0x1ac0] ;  /* 0x001ac00001127983 */ /* 0x000f220000300a00 */
[----:B0-----:R-:W-:-:S03]  /*118ae0*/  PRMT R0, R4, 0x7772, RZ ;  /* 0x0000777204007816 */ /* 0x001fc600000000ff */
[----:B------:R-:W4:Y:S04]  /*118af0*/  LDL.LU.64 R14, [R1+0x1ab0] ;  /* 0x001ab000010e7983 */ /* 0x000f280000300a00 */
[----:B------:R0:W-:Y:S01]  /*118b00*/  @P3 STG.E.U8 desc[UR22][R12.64], R0 ;  /* 0x000000000c003986 */ /* 0x0001e2000c101116 */
[C---:B------:R-:W-:Y:S02]  /*118b10*/  LOP3.LUT P3, RZ, R25.reuse, 0x200, RZ, 0xc0, !PT ;  /* 0x0000020019ff7812 */ /* 0x040fe4000786c0ff */
[----:B0-----:R-:W-:Y:S01]  /*118b20*/  PRMT R0, R4, 0x7773, RZ ;  /* 0x0000777304007816 */ /* 0x001fe200000000ff */
[----:B------:R-:W4:Y:S04]  /*118b30*/  LDL.LU.64 R12, [R1+0x1aa0] ;  /* 0x001aa000010c7983 */ /* 0x000f280000300a00 */
[----:B------:R-:W4:Y:S06]  /*118b40*/  LDL.LU.64 R4, [R1+0x1a90] ;  /* 0x001a900001047983 */ /* 0x000f2c0000300a00 */
        /* <DEDUP_REMOVED lines=25> */
[C---:B------:R-:W-:Y:S02]  /*118ce0*/  LOP3.LUT P3, RZ, R25.reuse, 0x10, RZ, 0xc0, !PT ;  /* 0x0000001019ff7812 */ /* 0x040fe4000786c0ff */
[----:B----4-:R-:W-:Y:S01]  /*118cf0*/  PRMT R0, R6, 0x7770, RZ ;  /* 0x0000777006007816 */ /* 0x010fe200000000ff */
        /* <DEDUP_REMOVED lines=18> */
[----:B0-----:R-:W-:-:S05]  /*118e20*/  PRMT R0, R8, 0x7773, RZ ;  /* 0x0000777308007816 */ /* 0x001fca00000000ff */
[----:B------:R2:W-:Y:S01]  /*118e30*/  @P5 STG.E.U8 desc[UR22][R2.64], R0 ;  /* 0x0000000002005986 */ /* 0x0005e2000c101116 */
[----:B------:R-:W-:-:S03]  /*118e40*/  LOP3.LUT P5, RZ, R9, 0x80000000, RZ, 0xc0, !PT ;  /* 0x8000000009ff7812 */ /* 0x000fc600078ac0ff */
[----:B------:R-:W4:Y:S04]  /*118e50*/  LDL.LU.64 R8, [R1+0x1a60] ;  /* 0x001a600001087983 */ /* 0x000f280000300a00 */
[----:B------:R-:W3:Y:S01]  /*118e60*/  LDL.LU.64 R14, [R1+0x1a50] ;  /* 0x001a5000010e7983 */ /* 0x000ee20000300a00 */
[----:B--2---:R-:W-:-:S05]  /*118e70*/  PRMT R0, R28, 0x7770, RZ ;  /* 0x000077701c007816 */ /* 0x004fca00000000ff */
[----:B------:R0:W-:Y:S02]  /*118e80*/  @P4 STG.E.U8 desc[UR22][R10.64], R0 ;  /* 0x000000000a004986 */ /* 0x0001e4000c101116 */
[----:B0-----:R-:W-:Y:S02]  /*118e90*/  PRMT R0, R28, 0x7771, RZ ;  /* 0x000077711c007816 */ /* 0x001fe400000000ff */
[----:B------:R-:W2:Y:S04]  /*118ea0*/  LDL.LU.64 R10, [R1+0x1a40] ;  /* 0x001a4000010a7983 */ /* 0x000ea80000300a00 */
[----:B------:R-:W2:Y:S04]  /*118eb0*/  LDL.LU.64 R12, [R1+0x1a30] ;  /* 0x001a3000010c7983 */ /* 0x000ea80000300a00 */
[----:B------:R-:W2:Y:S04]  /*118ec0*/  LDL.LU.64 R4, [R1+0x1a20] ;  /* 0x001a200001047983 */ /* 0x000ea80000300a00 */
[----:B------:R-:W2:Y:S04]  /*118ed0*/  LDL.LU.64 R2, [R1+0x1a10] ;  /* 0x001a100001027983 */ /* 0x000ea80000300a00 */
[----:B------:R-:W2:Y:S04]  /*118ee0*/  LDL.LU R27, [R1+0x98] ;  /* 0x00009800011b7983 */ /* 0x000ea80000300800 */
[----:B----4-:R0:W-:Y:S04]  /*118ef0*/  @P0 STG.E.U8 desc[UR22][R8.64], R0 ;  /* 0x0000000008000986 */ /* 0x0101e8000c101116 */
[----:B0-----:R-:W4:Y:S04]  /*118f00*/  LDL.LU.64 R8, [R1+0x1a00] ;  /* 0x001a000001087983 */ /* 0x001f280000300a00 */
[----:B------:R-:W4:Y:S04]  /*118f10*/  LDL.LU R6, [R1+0x88] ;  /* 0x0000880001067983 */ /* 0x000f280000300800 */
[----:B------:R-:W2:Y:S01]  /*118f20*/  LDL.LU.64 R22, [R1+0x19d0] ;  /* 0x0019d00001167983 */ /* 0x000ea20000300a00 */
[----:B------:R-:W-:-:S02]  /*118f30*/  LOP3.LUT P3, RZ, R7, 0x200, RZ, 0xc0, !PT ;  /* 0x0000020007ff7812 */ /* 0x000fc4000786c0ff */
[----:B---3--:R-:W-:-:S11]  /*118f40*/  LOP3.LUT R26, R26, 0xfbffffff, RZ, 0xc0, !PT ;  /* 0xfbffffff1a1a7812 */ /* 0x008fd600078ec0ff */
        /* <DEDUP_REMOVED lines=20> */
[----:B------:R-:W-:Y:S02]  /*119090*/  PRMT R0, R28, 0x7772, RZ ;  /* 0x000077721c007816 */ /* 0x000fe400000000ff */
[----:B------:R-:W-:Y:S01]  /*1190a0*/  LOP3.LUT P4, RZ, R7, 0x1, RZ, 0xc0, !PT ;  /* 0x0000000107ff7812 */ /* 0x000fe2000788c0ff */
[----:B------:R-:W3:Y:S06]  /*1190b0*/  LDL.LU.64 R16, [R1+0x19c0] ;  /* 0x0019c00001107983 */ /* 0x000eec0000300a00 */
[----:B------:R-:W-:-:S02]  /*1190c0*/  @P3 LOP3.LUT R25, R25, 0x1, RZ, 0xfc, !PT ;  /* 0x0000000119193812 */ /* 0x000fc400078efcff */
[----:B------:R-:W-:Y:S01]  /*1190d0*/  LOP3.LUT P3, RZ, R7, 0x4, RZ, 0xc0, !PT ;  /* 0x0000000407ff7812 */ /* 0x000fe2000786c0ff */
[----:B------:R0:W-:Y:S01]  /*1190e0*/  @P6 STG.E.U8 desc[UR22][R14.64], R0 ;  /* 0x000000000e006986 */ /* 0x0001e2000c101116 */
[----:B------:R-:W-:Y:S02]  /*1190f0*/  LOP3.LUT R25, R25, 0xfffffffd, RZ, 0xc0, !PT ;  /* 0xfffffffd19197812 */ /* 0x000fe400078ec0ff */
[----:B0-----:R-:W-:-:S09]  /*119100*/  PRMT R0, R28, 0x7773, RZ ;  /* 0x000077731c007816 */ /* 0x001fd200000000ff */
[----:B------:R-:W-:Y:S02]  /*119110*/  @P3 LOP3.LUT R25, R25, 0x2, RZ, 0xfc, !PT ;  /* 0x0000000219193812 */ /* 0x000fe400078efcff */
[----:B------:R-:W-:Y:S01]  /*119120*/  LOP3.LUT P3, RZ, R7, 0x2, RZ, 0xc0, !PT ;  /* 0x0000000207ff7812 */ /* 0x000fe2000786c0ff */
[----:B------:R0:W-:Y:S02]  /*119130*/  @P5 STG.E.U8 desc[UR22][R10.64], R0 ;  /* 0x000000000a005986 */ /* 0x0001e4000c101116 */
[C---:B0-----:R-:W-:Y:S02]  /*119140*/  PRMT R0, R27.reuse, 0x7770, RZ ;  /* 0x000077701b007816 */ /* 0x041fe400000000ff */
[----:B------:R-:W3:Y:S04]  /*119150*/  LDL.LU R10, [R1+0x78] ;  /* 0x00007800010a7983 */ /* 0x000ee80000300800 */
[----:B------:R-:W3:Y:S04]  /*119160*/  LDL.LU.64 R20, [R1+0x19b0] ;  /* 0x0019b00001147983 */ /* 0x000ee80000300a00 */
[----:B------:R-:W3:Y:S04]  /*119170*/  LDL.LU.64 R18, [R1+0x19a0] ;  /* 0x0019a00001127983 */ /* 0x000ee80000300a00 */
[----:B------:R-:W3:Y:S04]  /*119180*/  LDL.LU R11, [R1+0xac] ;  /* 0x0000ac00010b7983 */ /* 0x000ee80000300800 */
[----:B------:R0:W-:Y:S04]  /*119190*/  @P4 STG.E.U8 desc[UR22][R12.64], R0 ;  /* 0x000000000c004986 */ /* 0x0001e8000c101116 */
[----:B------:R-:W3:Y:S04]  /*1191a0*/  LDL.LU.64 R14, [R1+0x1990] ;  /* 0x00199000010e7983 */ /* 0x000ee80000300a00 */
[----:B------:R-:W3:Y:S01]  /*1191b0*/  LDL.LU.64 R28, [R1+0x1980] ;  /* 0x00198000011c7983 */ /* 0x000ee20000300a00 */
[----:B0-----:R-:W-:-:S03]  /*1191c0*/  PRMT R0, R27, 0x7771, RZ ;  /* 0x000077711b007816 */ /* 0x001fc600000000ff */
        /* <DEDUP_REMOVED lines=8> */
[----:B------:R-:W3:Y:S04]  /*119250*/  LDL.LU.64 R2, [R1+0x1950] ;  /* 0x0019500001027983 */ /* 0x000ee80000300a00 */
[----:B------:R-:W3:Y:S06]  /*119260*/  LDL.LU.64 R24, [R1+0x19e0] ;  /* 0x0019e00001187983 */ /* 0x000eec0000300a00 */
[----:B----4-:R0:W-:Y:S01]  /*119270*/  @P3 STG.E.U8 desc[UR22][R8.64], R0 ;  /* 0x0000000008003986 */ /* 0x0101e2000c101116 */
[----:B------:R-:W-:-:S02]  /*119280*/  LOP3.LUT P3, RZ, R26, 0x80000000, RZ, 0xc0, !PT ;  /* 0x800000001aff7812 */ /* 0x000fc4000786c0ff */
[----:B0-----:R-:W-:Y:S01]  /*119290*/  PRMT R0, R6, 0x7770, RZ ;  /* 0x0000777006007816 */ /* 0x001fe200000000ff */
[----:B------:R-:W4:Y:S10]  /*1192a0*/  LDL.LU.64 R8, [R1+0x1940] ;  /* 0x0019400001087983 */ /* 0x000f340000300a00 */
        /* <DEDUP_REMOVED lines=8> */
[----:B------:R-:W-:Y:S01]  /*119330*/  LOP3.LUT P5, RZ, R7, 0x4000, RZ, 0xc0, !PT ;  /* 0x0000400007ff7812 */ /* 0x000fe200078ac0ff */
[----:B---3--:R0:W-:Y:S01]  /*119340*/  @P3 STG.E.U8 desc[UR22][R24.64], R0 ;  /* 0x0000000018003986 */ /* 0x0081e2000c101116 */
[----:B------:R-:W-:-:S02]  /*119350*/  LOP3.LUT P3, RZ, R26, 0x20000000, RZ, 0xc0, !PT ;  /* 0x200000001aff7812 */ /* 0x000fc4000786c0ff */
[----:B0-----:R-:W-:-:S11]  /*119360*/  PRMT R0, R6, 0x7772, RZ ;  /* 0x0000777206007816 */ /* 0x001fd600000000ff */
        /* <DEDUP_REMOVED lines=22> */
[----:B------:R-:W3:Y:S04]  /*1194d0*/  LDL.LU.64 R10, [R1+0x1920] ;  /* 0x00192000010a7983 */ /* 0x000ee80000300a00 */
[----:B------:R-:W3:Y:S04]  /*1194e0*/  LDL.LU.64 R12, [R1+0x1918] ;  /* 0x00191800010c7983 */ /* 0x000ee80000300a00 */
[----:B------:R-:W2:Y:S01]  /*1194f0*/  LDL.LU R6, [R1+0x9c] ;  /* 0x00009c0001067983 */ /* 0x000ea20000300800 */
[----:B------:R-:W-:-:S02]  /*119500*/  LOP3.LUT P4, RZ, R7, 0x8000, RZ, 0xc0, !PT ;  /* 0x0000800007ff7812 */ /* 0x000fc4000788c0ff */
[C---:B------:R-:W-:Y:S02]  /*119510*/  LOP3.LUT P0, RZ, R7.reuse, 0x10000, RZ, 0xc0, !PT ;  /* 0x0001000007ff7812 */ /* 0x040fe4000780c0ff */
[----:B------:R-:W-:-:S09]  /*119520*/  LOP3.LUT P6, RZ, R7, 0x20000, RZ, 0xc0, !PT ;  /* 0x0002000007ff7812 */ /* 0x000fd200078cc0ff */
[----:B----4-:R0:W-:Y:S04]  /*119530*/  @P4 STG.E.U8 desc[UR22][R8.64], R0 ;  /* 0x0000000008004986 */ /* 0x0101e8000c101116 */
[----:B0-----:R-:W4:Y:S04]  /*119540*/  LDL.LU.64 R8, [R1+0x1910] ;  /* 0x0019100001087983 */ /* 0x001f280000300a00 */
        /* <DEDUP_REMOVED lines=48> */
[----:B------:R-:W4:Y:S04]  /*119850*/  LDL.LU R9, [R1+0x60] ;  /* 0x0000600001097983 */ /* 0x000f280000300800 */
[----:B------:R-:W4:Y:S04]  /*119860*/  LDL.LU.64 R18, [R1+0x1880] ;  /* 0x0018800001127983 */ /* 0x000f280000300a00 */
[----:B------:R-:W4:Y:S01]  /*119870*/  LDL.LU.64 R14, [R1+0x1870] ;  /* 0x00187000010e7983 */ /* 0x000f220000300a00 */
[----:B------:R-:W-:-:S03]  /*119880*/  LOP3.LUT P2, RZ, R7, 0x20000000, RZ, 0xc0, !PT ;  /* 0x2000000007ff7812 */ /* 0x000fc6000784c0ff */
[----:B------:R0:W-:Y:S01]  /*119890*/  @P3 STG.E.U8 desc[UR22][R4.64], R0 ;  /* 0x0000000004003986 */ /* 0x0001e2000c101116 */
[----:B------:R-:W-:Y:S02]  /*1198a0*/  LOP3.LUT P3, RZ, R26, 0x2000000, RZ, 0xc0, !PT ;  /* 0x020000001aff7812 */ /* 0x000fe4000786c0ff */
[C---:B------:R-:W-:Y:S02]  /*1198b0*/  LOP3.LUT P1, RZ, R7.reuse, 0x40000000, RZ, 0xc0, !PT ;  /* 0x4000000007ff7812 */ /* 0x040fe4000782c0ff */
[----:B------:R-:W-:Y:S01]  /*1198c0*/  LOP3.LUT P0, RZ, R7, 0x80000000, RZ, 0xc0, !PT ;  /* 0x8000000007ff7812 */ /* 0x000fe2000780c0ff */
[----:B------:R-:W4:Y:S04]  /*1198d0*/  LDL.LU.64 R12, [R1+0x1868] ;  /* 0x00186800010c7983 */ /* 0x000f280000300a00 */
[----:B------:R-:W4:Y:S04]  /*1198e0*/  LDL.LU.64 R6, [R1+0x1860] ;  /* 0x0018600001067983 */ /* 0x000f280000300a00 */
[----:B------:R-:W4:Y:S01]  /*1198f0*/  LDL.LU R8, [R1+0x50] ;  /* 0x0000500001087983 */ /* 0x000f220000300800 */
[----:B0-----:R-:W-:-:S03]  /*119900*/  PRMT R0, R28, 0x7771, RZ ;  /* 0x000077711c007816 */ /* 0x001fc600000000ff */
[----:B------:R-:W4:Y:S04]  /*119910*/  LDL.LU.64 R4, [R1+0x1858] ;  /* 0x0018580001047983 */ /* 0x000f280000300a00 */
[----:B--2---:R0:W-:Y:S01]  /*119920*/  @P3 STG.E.U8 desc[UR22][R2.64], R0 ;  /* 0x0000000002003986 */ /* 0x0041e2000c101116 */
[----:B------:R-:W-:Y:S02]  /*119930*/  LOP3.LUT P3, RZ, R26, 0x1000000, RZ, 0xc0, !PT ;  /* 0x010000001aff7812 */ /* 0x000fe4000786c0ff */
        /* <DEDUP_REMOVED lines=12> */
[----:B------:R-:W-:-:S05]  /*119a00*/  LOP3.LUT P4, RZ, R29, 0x4, RZ, 0xc0, !PT ;  /* 0x000000041dff7812 */ /* 0x000fca000788c0ff */
        /* <DEDUP_REMOVED lines=27> */
[----:B------:R-:W3:Y:S04]  /*119bc0*/  LDL.LU.64 R12, [R1+0x1830] ;  /* 0x00183000010c7983 */ /* 0x000ee80000300a00 */
[----:B------:R-:W3:Y:S04]  /*119bd0*/  LDL.LU.64 R6, [R1+0x1828] ;  /* 0x0018280001067983 */ /* 0x000ee80000300a00 */
[----:B------:R-:W2:Y:S01]  /*119be0*/  LDL.LU R9, [R1+0x40] ;  /* 0x0000400001097983 */ /* 0x000ea20000300800 */
[----:B------:R-:W-:-:S02]  /*119bf0*/  LOP3.LUT P0, RZ, R29, 0x8, RZ, 0xc0, !PT ;  /* 0x000000081dff7812 */ /* 0x000fc4000780c0ff */
[----:B------:R-:W-:Y:S02]  /*119c00*/  LOP3.LUT P6, RZ, R29, 0x10, RZ, 0xc0, !PT ;  /* 0x000000101dff7812 */ /* 0x000fe400078cc0ff */
[----:B------:R-:W-:Y:S01]  /*119c10*/  PRMT R0, R8, 0x7773, RZ ;  /* 0x0000777308007816 */ /* 0x000fe200000000ff */
[----:B------:R-:W3:Y:S04]  /*119c20*/  LDL.LU.64 R4, [R1+0x1820] ;  /* 0x0018200001047983 */ /* 0x000ee80000300a00 */
[----:B------:R-:W3:Y:S04]  /*119c30*/  LDL.LU.64 R2, [R1+0x1818] ;  /* 0x0018180001027983 */ /* 0x000ee80000300a00 */
[----:B------:R-:W3:Y:S04]  /*119c40*/  LDL.LU R27, [R1+0x30] ;  /* 0x00003000011b7983 */ /* 0x000ee80000300800 */
[----:B----4-:R2:W-:Y:S02]  /*119c50*/  @P0 STG.E.U8 desc[UR22][R14.64], R0 ;  /* 0x000000000e000986 */ /* 0x0105e4000c101116 */
[----:B--2---:R-:W-:-:S05]  /*119c60*/  PRMT R0, R9, 0x7770, RZ ;  /* 0x0000777009007816 */ /* 0x004fca00000000ff */
[----:B------:R0:W-:Y:S04]  /*119c70*/  @P6 STG.E.U8 desc[UR22][R10.64], R0 ;  /* 0x000000000a006986 */ /* 0x0001e8000c101116 */
[----:B0-----:R-:W2:Y:S04]  /*119c80*/  LDL.LU.64 R10, [R1+0x1810] ;  /* 0x00181000010a7983 */ /* 0x001ea80000300a00 */
        /* <DEDUP_REMOVED lines=37> */
[----:B---3--:R0:W-:Y:S10]  /*119ee0*/  @P5 STG.E.U8 desc[UR22][R12.64], R0 ;  /* 0x000000000c005986 */ /* 0x0081f4000c101116 */
        /* <DEDUP_REMOVED lines=14> */
[----:B------:R-:W3:Y:S04]  /*119fd0*/  LDL.LU.64 R2, [R1+0x17b8] ;  /* 0x0017b80001027983 */ /* 0x000ee80000300a00 */
[----:B------:R-:W3:Y:S06]  /*119fe0*/  LDL.LU R28, [R1+0x44] ;  /* 0x00004400011c7983 */ /* 0x000eec0000300800 */
        /* <DEDUP_REMOVED lines=11> */
[----:B0-----:R-:W4:Y:S01]  /*11a0a0*/  LDL.LU R17, [R1+0x5610] ;  /* 0x0056100001117983 */ /* 0x001f220000300800 */
        /* <DEDUP_REMOVED lines=21> */
[----:B---3--:R0:W-:Y:S02]  /*11a200*/  @P1 STG.E.U8 desc[UR22][R12.64], R0 ;  /* 0x000000000c001986 */ /* 0x0081e4000c101116 */
        /* <DEDUP_REMOVED lines=71> */
[----:B------:R-:W4:Y:S10]  /*11a680*/  LDL.LU.64 R6, [R1+0x1728] ;  /* 0x0017280001067983 */ /* 0x000f340000300a00 */
[----:B---3--:R0:W-:Y:S01]  /*11a690*/  @P3 STG.E.U8 desc[UR22][R2.64], R0 ;  /* 0x0000000002003986 */ /* 0x0081e2000c101116 */
        /* <DEDUP_REMOVED lines=42> */
[----:B---3--:R0:W-:Y:S02]  /*11a940*/  @P5 STG.E.U8 desc[UR22][R2.64], R0 ;  /* 0x0000000002005986 */ /* 0x0081e4000c101116 */
[----:B0-----:R-:W-:-:S05]  /*11a950*/  PRMT R0, R8, 0x7770, RZ ;  /* 0x0000777008007816 */ /* 0x001fca00000000ff */
[----:B--2---:R0:W-:Y:S04]  /*11a960*/  @P4 STG.E.U8 desc[UR22][R10.64], R0 ;  /* 0x000000000a004986 */ /* 0x0041e8000c101116 */
        /* <DEDUP_REMOVED lines=8> */
[----:B----4-:R0:W-:Y:S02]  /*11a9f0*/  @P0 STG.E.U8 desc[UR22][R4.64], R0 ;  /* 0x0000000004000986 */ /* 0x0101e4000c101116 */
[----:B0-----:R-:W-:-:S02]  /*11aa00*/  PRMT R0, R8, 0x7772, RZ ;  /* 0x0000777208007816 */ /* 0x001fc400000000ff */
        /* <DEDUP_REMOVED lines=45> */
[----:B------:R-:W3:Y:S04]  /*11ace0*/  LDL.LU R8, [R1+0x3c] ;  /* 0x00003c0001087983 */ /* 0x000ee80000300800 */
[----:B------:R0:W-:Y:S02]  /*11acf0*/  @P4 STG.E.U8 desc[UR22][R12.64], R0 ;  /* 0x000000000c004986 */ /* 0x0001e4000c101116 */
[----:B0-----:R-:W-:-:S02]  /*11ad00*/  PRMT R0, R3, 0x7771, RZ ;  /* 0x0000777103007816 */ /* 0x001fc400000000ff */
[----:B------:R-:W3:Y:S04]  /*11ad10*/  LDL.LU.64 R12, [R1+0x1698] ;  /* 0x00169800010c7983 */ /* 0x000ee80000300a00 */
        /* <DEDUP_REMOVED lines=44> */
[----:B------:R-:W3:Y:S04]  /*11afe0*/  LDL.LU R12, [R1+0x20] ;  /* 0x00002000010c7983 */ /* 0x000ee80000300800 */
[----:B------:R0:W-:Y:S02]  /*11aff0*/  @P6 STG.E.U8 desc[UR22][R6.64], R0 ;  /* 0x0000000006006986 */ /* 0x0001e4000c101116 */
[----:B0-----:R-:W-:-:S05]  /*11b000*/  PRMT R0, R8, 0x7772, RZ ;  /* 0x0000777208007816 */ /* 0x001fca00000000ff */
[----:B----4-:R0:W-:Y:S01]  /*11b010*/  @P5 STG.E.U8 desc[UR22][R4.64], R0 ;  /* 0x0000000004005986 */ /* 0x0101e2000c101116 */
[----:B------:R-:W-:Y:S02]  /*11b020*/  LOP3.LUT P0, RZ, R9, 0x10000000, RZ, 0xc0, !PT ;  /* 0x1000000009ff7812 */ /* 0x000fe4000780c0ff */
[----:B0-----:R-:W-:-:S05]  /*11b030*/  PRMT R0, R8, 0x7773, RZ ;  /* 0x0000777308007816 */ /* 0x001fca00000000ff */
[----:B--2---:R0:W-:Y:S01]  /*11b040*/  @P4 STG.E.U8 desc[UR22][R10.64], R0 ;  /* 0x000000000a004986 */ /* 0x0041e2000c101116 */
[C---:B------:R-:W-:Y:S02]  /*11b050*/  LOP3.LUT P6, RZ, R9.reuse, 0x20000000, RZ, 0xc0, !PT ;  /* 0x2000000009ff7812 */ /* 0x040fe400078cc0ff */
[C---:B------:R-:W-:Y:S02]  /*11b060*/  LOP3.LUT P5, RZ, R9.reuse, 0x40000000, RZ, 0xc0, !PT ;  /* 0x4000000009ff7812 */ /* 0x040fe400078ac0ff */
[----:B------:R-:W-:Y:S01]  /*11b070*/  LOP3.LUT P4, RZ, R9, 0x80000000, RZ, 0xc0, !PT ;  /* 0x8000000009ff7812 */ /* 0x000fe2000788c0ff */
[----:B0-----:R-:W2:Y:S04]  /*11b080*/  LDL.LU.64 R10, [R1+0x1678] ;  /* 0x00167800010a7983 */ /* 0x001ea80000300a00 */
[----:B------:R-:W4:Y:S04]  /*11b090*/  LDL.LU.64 R8, [R1+0x1670] ;  /* 0x0016700001087983 */ /* 0x000f280000300a00 */
[----:B------:R-:W4:Y:S04]  /*11b0a0*/  LDL.LU.64 R14, [R1+0x1668] ;  /* 0x00166800010e7983 */ /* 0x000f280000300a00 */
[----:B------:R-:W4:Y:S04]  /*11b0b0*/  LDL.LU.64 R28, [R1+0x1660] ;  /* 0x00166000011c7983 */ /* 0x000f280000300a00 */
[----:B------:R-:W4:Y:S04]  /*11b0c0*/  LDL.LU.64 R6, [R1+0x1658] ;  /* 0x0016580001067983 */ /* 0x000f280000300a00 */
[----:B------:R-:W4:Y:S04]  /*11b0d0*/  LDL.LU.64 R4, [R1+0x1650] ;  /* 0x0016500001047983 */ /* 0x000f280000300a00 */
[----:B------:R-:W4:Y:S01]  /*11b0e0*/  LDL.LU R13, [R1+0x10] ;  /* 0x00001000010d7983 */ /* 0x000f220000300800 */
[----:B---3--:R-:W-:-:S05]  /*11b0f0*/  PRMT R0, R12, 0x7770, RZ ;  /* 0x000077700c007816 */ /* 0x008fca00000000ff */
[----:B--2---:R0:W-:Y:S02]  /*11b100*/  @P0 STG.E.U8 desc[UR22][R10.64], R0 ;  /* 0x000000000a000986 */ /* 0x0041e4000c101116 */
[----:B0-----:R-:W-:Y:S02]  /*11b110*/  PRMT R0, R12, 0x7771, RZ ;  /* 0x000077710c007816 */ /* 0x001fe400000000ff */
[----:B------:R-:W2:Y:S04]  /*11b120*/  LDL.LU.64 R10, [R1+0x1648] ;  /* 0x00164800010a7983 */ /* 0x000ea80000300a00 */
[----:B------:R-:W3:Y:S04]  /*11b130*/  LDL.LU R2, [R1] ;  /* 0x0000000001027983 */ /* 0x000ee80000300800 */
        /* <DEDUP_REMOVED lines=23> */
[----:B------:R-:W-:Y:S01]  /*11b2b0*/  PRMT R0, R12, 0x7772, RZ ;  /* 0x000077720c007816 */ /* 0x000fe200000000ff */
[----:B------:R-:W3:Y:S01]  /*11b2c0*/  LDL.LU.64 R24, [R1+0x1630] ;  /* 0x0016300001187983 */ /* 0x000ee20000300a00 */
[----:B------:R-:W-:-:S03]  /*11b2d0*/  LOP3.LUT R27, R27, 0xfeffffff, RZ, 0xc0, !PT ;  /* 0xfeffffff1b1b7812 */ /* 0x000fc600078ec0ff */
[----:B------:R-:W3:Y:S04]  /*11b2e0*/  LDL.LU.64 R22, [R1+0x1628] ;  /* 0x0016280001167983 */ /* 0x000ee80000300a00 */
[----:B------:R-:W3:Y:S04]  /*11b2f0*/  LDL.LU.64 R16, [R1+0x1620] ;  /* 0x0016200001107983 */ /* 0x000ee80000300a00 */
[----:B------:R0:W-:Y:S04]  /*11b300*/  @P5 STG.E.U8 desc[UR22][R14.64], R0 ;  /* 0x000000000e005986 */ /* 0x0001e8000c101116 */
[----:B------:R-:W3:Y:S04]  /*11b310*/  LDL.LU.64 R20, [R1+0x1618] ;  /* 0x0016180001147983 */ /* 0x000ee80000300a00 */
[----:B------:R-:W3:Y:S01]  /*11b320*/  LDL.LU.64 R18, [R1+0x1610] ;  /* 0x0016100001127983 */ /* 0x000ee20000300a00 */
[----:B------:R-:W-:-:S02]  /*11b330*/  @P3 LOP3.LUT R27, R27, 0x1000000, RZ, 0xfc, !PT ;  /* 0x010000001b1b3812 */ /* 0x000fc400078efcff */
[----:B------:R-:W-:Y:S02]  /*11b340*/  LOP3.LUT P3, RZ, R3, 0x2, RZ, 0xc0, !PT ;  /* 0x0000000203ff7812 */ /* 0x000fe4000786c0ff */
[----:B------:R-:W-:Y:S02]  /*11b350*/  LOP3.LUT R27, R27, 0xfdffffff, RZ, 0xc0, !PT ;  /* 0xfdffffff1b1b7812 */ /* 0x000fe400078ec0ff */
[----:B0-----:R-:W-:Y:S01]  /*11b360*/  PRMT R0, R12, 0x7773, RZ ;  /* 0x000077730c007816 */ /* 0x001fe200000000ff */
[----:B------:R-:W3:Y:S08]  /*11b370*/  LDL.LU.64 R14, [R1+0x1608] ;  /* 0x00160800010e7983 */ /* 0x000ef00000300a00 */
[----:B------:R-:W-:-:S02]  /*11b380*/  @P3 LOP3.LUT R27, R27, 0x2000000, RZ, 0xfc, !PT ;  /* 0x020000001b1b3812 */ /* 0x000fc400078efcff */
[----:B------:R-:W-:Y:S01]  /*11b390*/  LOP3.LUT P3, RZ, R3, 0x1, RZ, 0xc0, !PT ;  /* 0x0000000103ff7812 */ /* 0x000fe2000786c0ff */
[----:B------:R0:W-:Y:S02]  /*11b3a0*/  @P4 STG.E.U8 desc[UR22][R28.64], R0 ;  /* 0x000000001c004986 */ /* 0x0001e4000c101116 */
[----:B0-----:R-:W-:Y:S02]  /*11b3b0*/  PRMT R0, R13, 0x7770, RZ ;  /* 0x000077700d007816 */ /* 0x001fe400000000ff */
[----:B------:R-:W3:Y:S04]  /*11b3c0*/  LDL.LU.64 R28, [R1+0x1600] ;  /* 0x00160000011c7983 */ /* 0x000ee80000300a00 */
[----:B------:R-:W3:Y:S04]  /*11b3d0*/  LDL.LU R12, [R1+0x24] ;  /* 0x00002400010c7983 */ /* 0x000ee80000300800 */
        /* <DEDUP_REMOVED lines=32> */
[----:B---3--:R-:W-:-:S05]  /*11b5e0*/  PRMT R0, R8, 0x7770, RZ ;  /* 0x0000777008007816 */ /* 0x008fca00000000ff */
[----:B------:R0:W-:Y:S02]  /*11b5f0*/  @P3 STG.E.U8 desc[UR22][R20.64], R0 ;  /* 0x0000000014003986 */ /* 0x0001e4000c101116 */
[----:B0-----:R-:W-:-:S05]  /*11b600*/  PRMT R0, R8, 0x7771, RZ ;  /* 0x0000777108007816 */ /* 0x001fca00000000ff */
[----:B------:R0:W-:Y:S04]  /*11b610*/  @P2 STG.E.U8 desc[UR22][R18.64], R0 ;  /* 0x0000000012002986 */ /* 0x0001e8000c101116 */
[----:B------:R-:W-:Y:S01]  /*11b620*/  STL [R1+0x55d0], R9 ;  /* 0x0055d00901007387 */ /* 0x000fe20000100800 */
[C---:B0-----:R-:W-:Y:S02]  /*11b630*/  PRMT R0, R8.reuse, 0x7772, RZ ;  /* 0x0000777208007816 */ /* 0x041fe400000000ff */
[----:B------:R-:W-:-:S03]  /*11b640*/  PRMT R8, R8, 0x7773, RZ ;  /* 0x0000777308087816 */ /* 0x000fc600000000ff */
[----:B------:R0:W-:Y:S04]  /*11b650*/  @P1 STG.E.U8 desc[UR22][R14.64], R0 ;  /* 0x000000000e001986 */ /* 0x0001e8000c101116 */
[----:B------:R-:W-:Y:S01]  /*11b660*/  @P0 STG.E.U8 desc[UR22][R28.64], R8 ;  /* 0x000000081c000986 */ /* 0x000fe2000c101116 */
[----:B0-----:R-:W-:-:S05]  /*11b670*/  PRMT R0, R12, 0x7770, RZ ;  /* 0x000077700c007816 */ /* 0x001fca00000000ff */
[----:B------:R0:W-:Y:S04]  /*11b680*/  @P6 STG.E.U8 desc[UR22][R6.64], R0 ;  /* 0x0000000006006986 */ /* 0x0001e8000c101116 */
[----:B0-----:R-:W3:Y:S01]  /*11b690*/  LDL.LU.64 R6, [R1+0x15e0] ;  /* 0x0015e00001067983 */ /* 0x001ee20000300a00 */
[C---:B------:R-:W-:Y:S02]  /*11b6a0*/  LOP3.LUT P5, RZ, R3.reuse, 0x2000, RZ, 0xc0, !PT ;  /* 0x0000200003ff7812 */ /* 0x040fe400078ac0ff */
[C---:B------:R-:W-:Y:S02]  /*11b6b0*/  LOP3.LUT P4, RZ, R3.reuse, 0x4000, RZ, 0xc0, !PT ;  /* 0x0000400003ff7812 */ /* 0x040fe4000788c0ff */
[C---:B------:R-:W-:Y:S02]  /*11b6c0*/  PRMT R0, R12.reuse, 0x7771, RZ ;  /* 0x000077710c007816 */ /* 0x040fe400000000ff */
[----:B------:R-:W-:Y:S01]  /*11b6d0*/  LOP3.LUT P0, RZ, R3, 0x8000, RZ, 0xc0, !PT ;  /* 0x0000800003ff7812 */ /* 0x000fe2000780c0ff */
[----:B------:R-:W4:Y:S06]  /*11b6e0*/  LDL.LU.64 R18, [R1+0x15d8] ;  /* 0x0015d80001127983 */ /* 0x000f2c0000300a00 */
[----:B------:R0:W-:Y:S02]  /*11b6f0*/  @P5 STG.E.U8 desc[UR22][R4.64], R0 ;  /* 0x0000000004005986 */ /* 0x0001e4000c101116 */
[----:B0-----:R-:W-:-:S05]  /*11b700*/  PRMT R0, R12, 0x7772, RZ ;  /* 0x000077720c007816 */ /* 0x001fca00000000ff */
[----:B--2---:R0:W-:Y:S04]  /*11b710*/  @P4 STG.E.U8 desc[UR22][R10.64], R0 ;  /* 0x000000000a004986 */ /* 0x0041e8000c101116 */
[----:B0-----:R-:W2:Y:S04]  /*11b720*/  LDL.LU.64 R10, [R1+0x15d0] ;  /* 0x0015d000010a7983 */ /* 0x001ea80000300a00 */
[----:B------:R-:W2:Y:S01]  /*11b730*/  LDL.LU.64 R14, [R1+0x15c8] ;  /* 0x0015c800010e7983 */ /* 0x000ea20000300a00 */
[----:B------:R-:W-:-:S03]  /*11b740*/  PRMT R0, R12, 0x7773, RZ ;  /* 0x000077730c007816 */ /* 0x000fc600000000ff */
[----:B------:R-:W4:Y:S04]  /*11b750*/  LDL.LU R2, [R1+0x14] ;  /* 0x0000140001027983 */ /* 0x000f280000300800 */
[----:B------:R-:W2:Y:S04]  /*11b760*/  LDL.LU.64 R28, [R1+0x15c0] ;  /* 0x0015c000011c7983 */ /* 0x000ea80000300a00 */
[----:B------:R-:W2:Y:S04]  /*11b770*/  LDL.LU R4, [R1+0x4] ;  /* 0x0000040001047983 */ /* 0x000ea80000300800 */
[----:B------:R-:W2:Y:S04]  /*11b780*/  LDL.LU R5, [R1+0x4c0] ;  /* 0x0004c00001057983 */ /* 0x000ea80000300800 */
        /* <DEDUP_REMOVED lines=36> */
[C---:B------:R-:W-:Y:S01]  /*11b9d0*/  LOP3.LUT P3, RZ, R3.reuse, 0x80000, RZ, 0xc0, !PT ;  /* 0x0008000003ff7812 */ /* 0x040fe2000786c0ff */
[----:B--2---:R0:W-:Y:S02]  /*11b9e0*/  @P5 STG.E.U8 desc[UR22][R10.64], R0 ;  /* 0x000000000a005986 */ /* 0x0041e4000c101116 */
[----:B0-----:R-:W-:Y:S02]  /*11b9f0*/  PRMT R0, R2, 0x7772, RZ ;  /* 0x0000777202007816 */ /* 0x001fe400000000ff */
[----:B------:R-:W2:Y:S04]  /*11ba00*/  LDL.LU.64 R10, [R1+0x1598] ;  /* 0x00159800010a7983 */ /* 0x000ea80000300a00 */
[----:B------:R-:W2:Y:S01]  /*11ba10*/  LDL.LU.64 R24, [R1+0x1590] ;  /* 0x0015900001187983 */ /* 0x000ea20000300a00 */
[----:B------:R-:W-:-:S02]  /*11ba20*/  LOP3.LUT P2, RZ, R3, 0x10000000, RZ, 0xc0, !PT ;  /* 0x1000000003ff7812 */ /* 0x000fc4000784c0ff */
[C---:B------:R-:W-:Y:S01]  /*11ba30*/  LOP3.LUT P1, RZ, R3.reuse, 0x20000000, RZ, 0xc0, !PT ;  /* 0x2000000003ff7812 */ /* 0x040fe2000782c0ff */
[----:B------:R0:W-:Y:S01]  /*11ba40*/  @P4 STG.E.U8 desc[UR22][R14.64], R0 ;  /* 0x000000000e004986 */ /* 0x0001e2000c101116 */
[C---:B------:R-:W-:Y:S02]  /*11ba50*/  LOP3.LUT P0, RZ, R3.reuse, 0x40000000, RZ, 0xc0, !PT ;  /* 0x4000000003ff7812 */ /* 0x040fe4000780c0ff */
[----:B------:R-:W-:Y:S01]  /*11ba60*/  LOP3.LUT P6, RZ, R3, 0x80000000, RZ, 0xc0, !PT ;  /* 0x8000000003ff7812 */ /* 0x000fe200078cc0ff */
[----:B------:R-:W2:Y:S04]  /*11ba70*/  LDL.LU.64 R22, [R1+0x1588] ;  /* 0x0015880001167983 */ /* 0x000ea80000300a00 */
[----:B------:R-:W2:Y:S04]  /*11ba80*/  LDL.LU R3, [R1+0x28] ;  /* 0x0000280001037983 */ /* 0x000ea80000300800 */
[----:B------:R-:W2:Y:S04]  /*11ba90*/  LDL.LU.64 R16, [R1+0x1580] ;  /* 0x0015800001107983 */ /* 0x000ea80000300a00 */
[----:B------:R-:W2:Y:S04]  /*11baa0*/  LDL.LU.64 R20, [R1+0x1578] ;  /* 0x0015780001147983 */ /* 0x000ea80000300a00 */
[----:B------:R-:W2:Y:S01]  /*11bab0*/  LDL.LU.64 R18, [R1+0x1570] ;  /* 0x0015700001127983 */ /* 0x000ea20000300a00 */
[----:B0-----:R-:W-:-:S03]  /*11bac0*/  PRMT R0, R2, 0x7773, RZ ;  /* 0x0000777302007816 */ /* 0x001fc600000000ff */
[----:B------:R-:W2:Y:S04]  /*11bad0*/  LDL.LU.64 R14, [R1+0x1568] ;  /* 0x00156800010e7983 */ /* 0x000ea80000300a00 */
[----:B------:R-:W2:Y:S04]  /*11bae0*/  LDL.LU R2, [R1+0x18] ;  /* 0x0000180001027983 */ /* 0x000ea80000300800 */
[----:B------:R0:W-:Y:S01]  /*11baf0*/  @P3 STG.E.U8 desc[UR22][R28.64], R0 ;  /* 0x000000001c003986 */ /* 0x0001e2000c101116 */
[C---:B------:R-:W-:Y:S02]  /*11bb00*/  LOP3.LUT P3, RZ, R27.reuse, 0x20000, RZ, 0xc0, !PT ;  /* 0x000200001bff7812 */ /* 0x040fe4000786c0ff */
[----:B0-----:R-:W-:Y:S01]  /*11bb10*/  PRMT R0, R4, 0x7770, RZ ;  /* 0x0000777004007816 */ /* 0x001fe200000000ff */
[----:B------:R-:W2:Y:S10]  /*11bb20*/  LDL.LU.64 R28, [R1+0x1560] ;  /* 0x00156000011c7983 */ /* 0x000eb40000300a00 */
[----:B------:R0:W-:Y:S01]  /*11bb30*/  @P3 STG.E.U8 desc[UR22][R12.64], R0 ;  /* 0x000000000c003986 */ /* 0x0001e2000c101116 */
        /* <DEDUP_REMOVED lines=14> */
[----:B------:R-:W-:Y:S02]  /*11bc20*/  LOP3.LUT P5, RZ, R5, 0x1, RZ, 0xc0, !PT ;  /* 0x0000000105ff7812 */ /* 0x000fe400078ac0ff */
[----:B----4-:R-:W-:-:S09]  /*11bc30*/  PRMT R0, R9, 0x7770, RZ ;  /* 0x0000777009007816 */ /* 0x010fd200000000ff */
[----:B--2---:R0:W-:Y:S01]  /*11bc40*/  @P3 STG.E.U8 desc[UR22][R10.64], R0 ;  /* 0x000000000a003986 */ /* 0x0041e2000c101116 */
[----:B------:R-:W-:Y:S02]  /*11bc50*/  LOP3.LUT P3, RZ, R27, 0x1000, RZ, 0xc0, !PT ;  /* 0x000010001bff7812 */ /* 0x000fe4000786c0ff */
[----:B0-----:R-:W-:Y:S01]  /*11bc60*/  PRMT R0, R9, 0x7771, RZ ;  /* 0x0000777109007816 */ /* 0x001fe200000000ff */
[----:B------:R-:W2:Y:S10]  /*11bc70*/  LDL.LU.64 R10, [R1+0x55c8] ;  /* 0x0055c800010a7983 */ /* 0x000eb40000300a00 */
[----:B------:R0:W-:Y:S01]  /*11bc80*/  @P3 STG.E.U8 desc[UR22][R24.64], R0 ;  /* 0x0000000018003986 */ /* 0x0001e2000c101116 */
[----:B------:R-:W-:-:S02]  /*11bc90*/  LOP3.LUT P3, RZ, R27, 0x800, RZ, 0xc0, !PT ;  /* 0x000008001bff7812 */ /* 0x000fc4000786c0ff */
[----:B0-----:R-:W-:-:S11]  /*11bca0*/  PRMT R0, R9, 0x7772, RZ ;  /* 0x0000777209007816 */ /* 0x001fd600000000ff */
[----:B------:R0:W-:Y:S01]  /*11bcb0*/  @P3 STG.E.U8 desc[UR22][R22.64], R0 ;  /* 0x0000000016003986 */ /* 0x0001e2000c101116 */
[----:B------:R-:W-:Y:S02]  /*11bcc0*/  LOP3.LUT P3, RZ, R27, 0x400, RZ, 0xc0, !PT ;  /* 0x000004001bff7812 */ /* 0x000fe4000786c0ff */
[----:B------:R-:W-:Y:S02]  /*11bcd0*/  PRMT R9, R9, 0x7773, RZ ;  /* 0x0000777309097816 */ /* 0x000fe400000000ff */
[----:B0-----:R-:W-:-:S09]  /*11bce0*/  PRMT R0, R3, 0x7770, RZ ;  /* 0x0000777003007816 */ /* 0x001fd200000000ff */
[----:B------:R-:W-:Y:S04]  /*11bcf0*/  @P3 STG.E.U8 desc[UR22][R16.64], R9 ;  /* 0x0000000910003986 */ /* 0x000fe8000c101116 */
[----:B------:R0:W-:Y:S02]  /*11bd00*/  @P2 STG.E.U8 desc[UR22][R20.64], R0 ;  /* 0x0000000014002986 */ /* 0x0001e4000c101116 */
[C---:B0-----:R-:W-:Y:S02]  /*11bd10*/  PRMT R0, R3.reuse, 0x7771, RZ ;  /* 0x0000777103007816 */ /* 0x041fe400000000ff */
[----:B------:R-:W4:Y:S04]  /*11bd20*/  LDL.LU.64 R20, [R1+0x1548] ;  /* 0x0015480001147983 */ /* 0x000f280000300a00 */
[----:B------:R0:W-:Y:S02]  /*11bd30*/  @P1 STG.E.U8 desc[UR22][R18.64], R0 ;  /* 0x0000000012001986 */ /* 0x0001e4000c101116 */
[----:B0-----:R-:W-:-:S02]  /*11bd40*/  PRMT R0, R3, 0x7772, RZ ;  /* 0x0000777203007816 */ /* 0x001fc400000000ff */
[----:B------:R-:W2:Y:S04]  /*11bd50*/  LDL.LU.64 R18, [R1+0x1540] ;  /* 0x0015400001127983 */ /* 0x000ea80000300a00 */
[----:B------:R0:W-:Y:S02]  /*11bd60*/  @P0 STG.E.U8 desc[UR22][R14.64], R0 ;  /* 0x000000000e000986 */ /* 0x0001e4000c101116 */
[----:B0-----:R-:W-:-:S05]  /*11bd70*/  PRMT R0, R3, 0x7773, RZ ;  /* 0x0000777303007816 */ /* 0x001fca00000000ff */
[----:B------:R0:W-:Y:S02]  /*11bd80*/  @P6 STG.E.U8 desc[UR22][R28.64], R0 ;  /* 0x000000001c006986 */ /* 0x0001e4000c101116 */
[----:B0-----:R-:W-:Y:S02]  /*11bd90*/  PRMT R0, R2, 0x7770, RZ ;  /* 0x0000777002007816 */ /* 0x001fe400000000ff */
[----:B------:R-:W2:Y:S04]  /*11bda0*/  LDL.LU.64 R28, [R1+0x1538] ;  /* 0x00153800011c7983 */ /* 0x000ea80000300a00 */
[----:B------:R-:W2:Y:S04]  /*11bdb0*/  LDL.LU.64 R14, [R1+0x1530] ;  /* 0x00153000010e7983 */ /* 0x000ea80000300a00 */
[----:B------:R0:W-:Y:S04]  /*11bdc0*/  @P5 STG.E.U8 desc[UR22][R12.64], R0 ;  /* 0x000000000c005986 */ /* 0x0001e8000c101116 */
[----:B0-----:R-:W2:Y:S04]  /*11bdd0*/  LDL.LU.64 R12, [R1+0x1528] ;  /* 0x00152800010c7983 */ /* 0x001ea80000300a00 */
[----:B------:R-:W2:Y:S01]  /*11bde0*/  LDL.LU R4, [R1+0x8] ;  /* 0x0000080001047983 */ /* 0x000ea20000300800 */
[----:B------:R-:W-:-:S02]  /*11bdf0*/  LOP3.LUT P4, RZ, R5, 0x2, RZ, 0xc0, !PT ;  /* 0x0000000205ff7812 */ /* 0x000fc4000788c0ff */
[C---:B------:R-:W-:Y:S02]  /*11be00*/  LOP3.LUT P0, RZ, R5.reuse, 0x4, RZ, 0xc0, !PT ;  /* 0x0000000405ff7812 */ /* 0x040fe4000780c0ff */
[----:B------:R-:W-:Y:S02]  /*11be10*/  PRMT R0, R2, 0x7771, RZ ;  /* 0x0000777102007816 */ /* 0x000fe400000000ff */
[C---:B------:R-:W-:Y:S02]  /*11be20*/  LOP3.LUT P6, RZ, R5.reuse, 0x8, RZ, 0xc0, !PT ;  /* 0x0000000805ff7812 */ /* 0x040fe400078cc0ff */
[----:B------:R-:W-:-:S05]  /*11be30*/  LOP3.LUT P5, RZ, R5, 0x10, RZ, 0xc0, !PT ;  /* 0x0000001005ff7812 */ /* 0x000fca00078ac0ff */
[----:B---3--:R0:W-:Y:S02]  /*11be40*/  @P4 STG.E.U8 desc[UR22][R6.64], R0 ;  /* 0x0000000006004986 */ /* 0x0081e4000c101116 */
[C---:B0-----:R-:W-:Y:S02]  /*11be50*/  PRMT R0, R2.reuse, 0x7772, RZ ;  /* 0x0000777202007816 */ /* 0x041fe400000000ff */
[----:B------:R-:W3:Y:S04]  /*11be60*/  LDL.LU.64 R6, [R1+0x1520] ;  /* 0x0015200001067983 */ /* 0x000ee80000300a00 */
[----:B----4-:R0:W-:Y:S02]  /*11be70*/  @P0 STG.E.U8 desc[UR22][R20.64], R0 ;  /* 0x0000000014000986 */ /* 0x0101e4000c101116 */
[----:B0-----:R-:W-:-:S02]  /*11be80*/  PRMT R0, R2, 0x7773, RZ ;  /* 0x0000777302007816 */ /* 0x001fc400000000ff */
[----:B------:R-:W4:Y:S04]  /*11be90*/  LDL.LU.64 R2, [R1+0x1518] ;  /* 0x0015180001027983 */ /* 0x000f280000300a00 */
[----:B--2---:R0:W-:Y:S02]  /*11bea0*/  @P6 STG.E.U8 desc[UR22][R18.64], R0 ;  /* 0x0000000012006986 */ /* 0x0041e4000c101116 */
[----:B0-----:R-:W-:-:S05]  /*11beb0*/  PRMT R0, R4, 0x7770, RZ ;  /* 0x0000777004007816 */ /* 0x001fca00000000ff */
[----:B------:R0:W-:Y:S04]  /*11bec0*/  @P5 STG.E.U8 desc[UR22][R28.64], R0 ;  /* 0x000000001c005986 */ /* 0x0001e8000c101116 */
[----:B0-----:R-:W2:Y:S04]  /*11bed0*/  LDL.LU R29, [R1+0x2c] ;  /* 0x00002c00011d7983 */ /* 0x001ea80000300800 */
[----:B------:R-:W3:Y:S04]  /*11bee0*/  LDL.LU.64 R16, [R1+0x14f8] ;  /* 0x0014f80001107983 */ /* 0x000ee80000300a00 */
        /* <DEDUP_REMOVED lines=28> */
[----:B------:R-:W2:Y:S04]  /*11c0b0*/  LDL.LU.64 R8, [R1+0x14f0] ;  /* 0x0014f00001087983 */ /* 0x000ea80000300a00 */
[----:B------:R-:W2:Y:S04]  /*11c0c0*/  LDL.LU R28, [R1+0x1c] ;  /* 0x00001c00011c7983 */ /* 0x000ea80000300800 */
[----:B------:R-:W2:Y:S04]  /*11c0d0*/  LDL.LU.64 R24, [R1+0x14e8] ;  /* 0x0014e80001187983 */ /* 0x000ea80000300a00 */
[----:B------:R-:W2:Y:S04]  /*11c0e0*/  LDL.LU.64 R22, [R1+0x14e0] ;  /* 0x0014e00001167983 */ /* 0x000ea80000300a00 */
        /* <DEDUP_REMOVED lines=13> */
[----:B------:R-:W2:Y:S10]  /*11c1c0*/  LDL.LU.64 R12, [R1+0x14c0] ;  /* 0x0014c000010c7983 */ /* 0x000eb40000300a00 */
[----:B------:R0:W-:Y:S01]  /*11c1d0*/  @P3 STG.E.U8 desc[UR22][R6.64], R0 ;  /* 0x0000000006003986 */ /* 0x0001e2000c101116 */
[----:B------:R-:W-:-:S02]  /*11c1e0*/  LOP3.LUT P3, RZ, R27, 0x100, RZ, 0xc0, !PT ;  /* 0x000001001bff7812 */ /* 0x000fc4000786c0ff */
[----:B0-----:R-:W-:Y:S01]  /*11c1f0*/  PRMT R0, R10, 0x7770, RZ ;  /* 0x000077700a007816 */ /* 0x001fe200000000ff */
[----:B------:R-:W2:Y:S10]  /*11c200*/  LDL.LU.64 R6, [R1+0x14b8] ;  /* 0x0014b80001067983 */ /* 0x000eb40000300a00 */
[----:B----4-:R0:W-:Y:S01]  /*11c210*/  @P3 STG.E.U8 desc[UR22][R2.64], R0 ;  /* 0x0000000002003986 */ /* 0x0101e2000c101116 */
[----:B------:R-:W-:-:S02]  /*11c220*/  LOP3.LUT P3, RZ, R27, 0x80, RZ, 0xc0, !PT ;  /* 0x000000801bff7812 */ /* 0x000fc4000786c0ff */
[----:B0-----:R-:W-:Y:S01]  /*11c230*/  PRMT R0, R10, 0x7771, RZ ;  /* 0x000077710a007816 */ /* 0x001fe200000000ff */
[----:B------:R-:W4:Y:S10]  /*11c240*/  LDL.LU R3, [R1+0xc] ;  /* 0x00000c0001037983 */ /* 0x000f340000300800 */
[----:B---3--:R0:W-:Y:S04]  /*11c250*/  @P3 STG.E.U8 desc[UR22][R16.64], R0 ;  /* 0x0000000010003986 */ /* 0x0081e8000c101116 */
[----:B0-----:R-:W3:Y:S01]  /*11c260*/  LDL.LU.64 R16, [R1+0x55c0] ;  /* 0x0055c00001107983 */ /* 0x001ee20000300a00 */
[----:B------:R-:W-:-:S02]  /*11c270*/  LOP3.LUT P3, RZ, R27, 0x40, RZ, 0xc0, !PT ;  /* 0x000000401bff7812 */ /* 0x000fc4000786c0ff */
[----:B------:R-:W-:Y:S01]  /*11c280*/  PRMT R0, R10, 0x7772, RZ ;  /* 0x000077720a007816 */ /* 0x000fe200000000ff */
[----:B------:R-:W4:Y:S04]  /*11c290*/  LDL.LU R4, [R1+0x4c4] ;  /* 0x0004c40001047983 */ /* 0x000f280000300800 */
[----:B------:R-:W4:Y:S06]  /*11c2a0*/  LDL.LU R2, [R1+0x4c8] ;  /* 0x0004c80001027983 */ /* 0x000f2c0000300800 */
[----:B---3--:R0:W-:Y:S04]  /*11c2b0*/  @P3 STG.E.U8 desc[UR22][R16.64], R0 ;  /* 0x0000000010003986 */ /* 0x0081e8000c101116 */
[----:B0-----:R-:W3:Y:S01]  /*11c2c0*/  LDL.LU.64 R16, [R1+0x55b8] ;  /* 0x0055b80001107983 */ /* 0x001ee20000300a00 */
[----:B------:R-:W-:-:S02]  /*11c2d0*/  LOP3.LUT P3, RZ, R27, 0x20, RZ, 0xc0, !PT ;  /* 0x000000201bff7812 */ /* 0x000fc4000786c0ff */
[----:B------:R-:W-:Y:S02]  /*11c2e0*/  PRMT R10, R10, 0x7773, RZ ;  /* 0x000077730a0a7816 */ /* 0x000fe400000000ff */
[----:B--2---:R-:W-:-:S09]  /*11c2f0*/  PRMT R0, R29, 0x7770, RZ ;  /* 0x000077701d007816 */ /* 0x004fd200000000ff */
[----:B---3--:R0:W-:Y:S04]  /*11c300*/  @P3 STG.E.U8 desc[UR22][R16.64], R10 ;  /* 0x0000000a10003986 */ /* 0x0081e8000c101116 */
[----:B0-----:R-:W2:Y:S01]  /*11c310*/  LDL.LU.64 R16, [R1+0x55b0] ;  /* 0x0055b00001107983 */ /* 0x001ea20000300a00 */
[----:B------:R-:W-:Y:S02]  /*11c320*/  LOP3.LUT P3, RZ, R27, 0x10, RZ, 0xc0, !PT ;  /* 0x000000101bff7812 */ /* 0x000fe4000786c0ff */
[C---:B------:R-:W-:Y:S02]  /*11c330*/  LOP3.LUT P2, RZ, R5.reuse, 0x8000, RZ, 0xc0, !PT ;  /* 0x0000800005ff7812 */ /* 0x040fe4000784c0ff */
[C---:B------:R-:W-:Y:S02]  /*11c340*/  LOP3.LUT P1, RZ, R5.reuse, 0x10000, RZ, 0xc0, !PT ;  /* 0x0001000005ff7812 */ /* 0x040fe4000782c0ff */
[----:B------:R-:W-:-:S02]  /*11c350*/  LOP3.LUT P0, RZ, R5, 0x20000, RZ, 0xc0, !PT ;  /* 0x0002000005ff7812 */ /* 0x000fc4000780c0ff */
        /* <DEDUP_REMOVED lines=21> */
[----:B----4-:R-:W-:-:S05]  /*11c4b0*/  PRMT R0, R3, 0x7770, RZ ;  /* 0x0000777003007816 */ /* 0x010fca00000000ff */
[----:B------:R0:W-:Y:S04]  /*11c4c0*/  @P4 STG.E.U8 desc[UR22][R6.64], R0 ;  /* 0x0000000006004986 */ /* 0x0001e8000c101116 */
[----:B0-----:R-:W3:Y:S01]  /*11c4d0*/  LDL.LU.64 R6, [R1+0x14b0] ;  /* 0x0014b00001067983 */ /* 0x001ee20000300a00 */
[----:B------:R-:W-:Y:S02]  /*11c4e0*/  LOP3.LUT P0, RZ, R5, 0x200000, RZ, 0xc0, !PT ;  /* 0x0020000005ff7812 */ /* 0x000fe4000780c0ff */
[----:B------:R-:W-:Y:S01]  /*11c4f0*/  PRMT R0, R3, 0x7771, RZ ;  /* 0x0000777103007816 */ /* 0x000fe200000000ff */
[----:B------:R-:W4:Y:S04]  /*11c500*/  LDL.LU.64 R20, [R1+0x14a8] ;  /* 0x0014a80001147983 */ /* 0x000f280000300a00 */
[----:B------:R-:W2:Y:S04]  /*11c510*/  LDL.LU.64 R18, [R1+0x14a0] ;  /* 0x0014a00001127983 */ /* 0x000ea80000300a00 */
[----:B------:R-:W2:Y:S04]  /*11c520*/  LDL.LU.64 R14, [R1+0x1498] ;  /* 0x00149800010e7983 */ /* 0x000ea80000300a00 */
[----:B------:R-:W2:Y:S04]  /*11c530*/  LDL.LU.64 R28, [R1+0x1490] ;  /* 0x00149000011c7983 */ /* 0x000ea80000300a00 */
        /* <DEDUP_REMOVED lines=22> */
[----:B------:R-:W-:Y:S01]  /*11c6a0*/  @P3 LOP3.LUT R2, R2, 0x80000000, RZ, 0xfc, !PT ;  /* 0x8000000002023812 */ /* 0x000fe200078efcff */
[----:B----4-:R0:W-:Y:S04]  /*11c6b0*/  STL.64 [R1+0x55a0], R8 ;  /* 0x0055a00801007387 */ /* 0x0101e80000100a00 */
[----:B0-----:R-:W4:Y:S01]  /*11c6c0*/  LDL.LU.64 R8, [R1+0x1478] ;  /* 0x0014780001087983 */ /* 0x001f220000300a00 */
[----:B------:R-:W-:Y:S02]  /*11c6d0*/  LOP3.LUT P3, RZ, R5, 0x8000000, RZ, 0xc0, !PT ;  /* 0x0800000005ff7812 */ /* 0x000fe4000786c0ff */
[----:B------:R-:W-:Y:S02]  /*11c6e0*/  LOP3.LUT R27, R27, 0xfffffffe, RZ, 0xc0, !PT ;  /* 0xfffffffe1b1b7812 */ /* 0x000fe400078ec0ff */
[----:B------:R-:W-:-:S02]  /*11c6f0*/  LOP3.LUT P6, RZ, R5, 0x400000, RZ, 0xc0, !PT ;  /* 0x0040000005ff7812 */ /* 0x000fc400078cc0ff */
        /* <DEDUP_REMOVED lines=9> */
[----:B------:R-:W-:Y:S02]  /*11c790*/  LOP3.LUT P3, RZ, R5, 0x2000000, RZ, 0xc0, !PT ;  /* 0x0200000005ff7812 */ /* 0x000fe4000786c0ff */
[----:B------:R-:W4:Y:S04]  /*11c7a0*/  LDL.LU R5, [R1+0x750] ;  /* 0x0007500001057983 */ /* 0x000f280000300800 */
[----:B--2---:R0:W-:Y:S04]  /*11c7b0*/  @P5 STG.E.U8 desc[UR22][R18.64], R0 ;  /* 0x0000000012005986 */ /* 0x0041e8000c101116 */
[----:B------:R-:W2:Y:S04]  /*11c7c0*/  LDL.LU.64 R24, [R1+0x1458] ;  /* 0x0014580001187983 */ /* 0x000ea80000300a00 */
[----:B------:R-:W2:Y:S04]  /*11c7d0*/  LDL.LU.64 R22, [R1+0x1450] ;  /* 0x0014500001167983 */ /* 0x000ea80000300a00 */
[----:B------:R-:W2:Y:S04]  /*11c7e0*/  LDL.LU R3, [R1+0x740] ;  /* 0x0007400001037983 */ /* 0x000ea80000300800 */
[----:B------:R-:W2:Y:S01]  /*11c7f0*/  LDL.LU.64 R20, [R1+0x1448] ;  /* 0x0014480001147983 */ /* 0x000ea20000300a00 */
[----:B0-----:R-:W-:-:S03]  /*11c800*/  PRMT R0, R11, 0x7770, RZ ;  /* 0x000077700b007816 */ /* 0x001fc600000000ff */
[----:B------:R-:W2:Y:S04]  /*11c810*/  LDL.LU.64 R18, [R1+0x1440] ;  /* 0x0014400001127983 */ /* 0x000ea80000300a00 */
[----:B------:R0:W-:Y:S02]  /*11c820*/  @P4 STG.E.U8 desc[UR22][R14.64], R0 ;  /* 0x000000000e004986 */ /* 0x0001e4000c101116 */
[----:B0-----:R-:W-:Y:S02]  /*11c830*/  PRMT R0, R11, 0x7771, RZ ;  /* 0x000077710b007816 */ /* 0x001fe400000000ff */
[----:B------:R-:W2:Y:S04]  /*11c840*/  LDL.LU.64 R14, [R1+0x1438] ;  /* 0x00143800010e7983 */ /* 0x000ea80000300a00 */
[----:B------:R0:W-:Y:S01]  /*11c850*/  @P3 STG.E.U8 desc[UR22][R28.64], R0 ;  /* 0x000000001c003986 */ /* 0x0001e2000c101116 */
[----:B------:R-:W-:-:S02]  /*11c860*/  LOP3.LUT P3, RZ, R27, 0x2, RZ, 0xc0, !PT ;  /* 0x000000021bff7812 */ /* 0x000fc4000786c0ff */
[----:B0-----:R-:W-:Y:S01]  /*11c870*/  PRMT R0, R11, 0x7772, RZ ;  /* 0x000077720b007816 */ /* 0x001fe200000000ff */
[----:B------:R-:W2:Y:S10]  /*11c880*/  LDL.LU.64 R28, [R1+0x1430] ;  /* 0x00143000011c7983 */ /* 0x000eb40000300a00 */
[----:B------:R0:W-:Y:S01]  /*11c890*/  @P3 STG.E.U8 desc[UR22][R12.64], R0 ;  /* 0x000000000c003986 */ /* 0x0001e2000c101116 */
[----:B------:R-:W-:-:S03]  /*11c8a0*/  LOP3.LUT P3, RZ, R27, 0x1, RZ, 0xc0, !PT ;  /* 0x000000011bff7812 */ /* 0x000fc6000786c0ff */
[----:B0-----:R-:W2:Y:S04]  /*11c8b0*/  LDL.LU.64 R12, [R1+0x1428] ;  /* 0x00142800010c7983 */ /* 0x001ea80000300a00 */
[----:B------:R-:W2:Y:S01]  /*11c8c0*/  LDL.LU.64 R26, [R1+0x1468] ;  /* 0x00146800011a7983 */ /* 0x000ea20000300a00 */
[----:B------:R-:W-:-:S03]  /*11c8d0*/  PRMT R0, R11, 0x7773, RZ ;  /* 0x000077730b007816 */ /* 0x000fc600000000ff */
[----:B------:R-:W2:Y:S04]  /*11c8e0*/  LDL.LU.64 R10, [R1+0x1470] ;  /* 0x00147000010a7983 */ /* 0x000ea80000300a00 */
[----:B---3--:R0:W-:Y:S01]  /*11c8f0*/  @P3 STG.E.U8 desc[UR22][R6.64], R0 ;  /* 0x0000000006003986 */ /* 0x0081e2000c101116 */
[C---:B------:R-:W-:Y:S02]  /*11c900*/  LOP3.LUT P3, RZ, R2.reuse, 0x80000000, RZ, 0xc0, !PT ;  /* 0x8000000002ff7812 */ /* 0x040fe4000786c0ff */
        /* <DEDUP_REMOVED lines=40> */
[----:B------:R-:W2:Y:S04]  /*11cb90*/  LDL.LU R3, [R1+0x770] ;  /* 0x0007700001037983 */ /* 0x000ea80000300800 */
[----:B------:R-:W4:Y:S04]  /*11cba0*/  LDL.LU.64 R20, [R1+0x1400] ;  /* 0x0014000001147983 */ /* 0x000f280000300a00 */
[----:B------:R-:W4:Y:S04]  /*11cbb0*/  LDL.LU.64 R18, [R1+0x13f8] ;  /* 0x0013f80001127983 */ /* 0x000f280000300a00 */
[----:B------:R-:W4:Y:S04]  /*11cbc0*/  LDL.LU.64 R14, [R1+0x13f0] ;  /* 0x0013f000010e7983 */ /* 0x000f280000300a00 */
[----:B------:R-:W4:Y:S01]  /*11cbd0*/  LDL.LU R10, [R1+0x704] ;  /* 0x00070400010a7983 */ /* 0x000f220000300800 */
[----:B------:R-:W-:-:S03]  /*11cbe0*/  LOP3.LUT P1, RZ, R4, 0x100, RZ, 0xc0, !PT ;  /* 0x0000010004ff7812 */ /* 0x000fc6000782c0ff */
[----:B------:R-:W4:Y:S01]  /*11cbf0*/  LDL.LU.64 R28, [R1+0x13e8] ;  /* 0x0013e800011c7983 */ /* 0x000f220000300a00 */
[C---:B------:R-:W-:Y:S02]  /*11cc00*/  LOP3.LUT P0, RZ, R4.reuse, 0x200, RZ, 0xc0, !PT ;  /* 0x0000020004ff7812 */ /* 0x040fe4000780c0ff */
[C---:B------:R-:W-:Y:S02]  /*11cc10*/  LOP3.LUT P6, RZ, R4.reuse, 0x800, RZ, 0xc0, !PT ;  /* 0x0000080004ff7812 */ /* 0x040fe400078cc0ff */
[----:B------:R-:W-:Y:S02]  /*11cc20*/  LOP3.LUT P5, RZ, R4, 0x2000, RZ, 0xc0, !PT ;  /* 0x0000200004ff7812 */ /* 0x000fe400078ac0ff */
[----:B------:R-:W-:Y:S02]  /*11cc30*/  LOP3.LUT R2, R2, 0xfdffffff, RZ, 0xc0, !PT ;  /* 0xfdffffff02027812 */ /* 0x000fe400078ec0ff */
[----:B------:R-:W-:-:S07]  /*11cc40*/  LOP3.LUT P3, RZ, R4, 0x100000, RZ, 0xc0, !PT ;  /* 0x0010000004ff7812 */ /* 0x000fce000786c0ff */
[----:B------:R-:W-:-:S04]  /*11cc50*/  @P6 LOP3.LUT R2, R2, 0x2000000, RZ, 0xfc, !PT ;  /* 0x0200000002026812 */ /* 0x000fc800078efcff */
[----:B------:R-:W-:-:S04]  /*11cc60*/  LOP3.LUT R2, R2, 0xfeffffff, RZ, 0xc0, !PT ;  /* 0xfeffffff02027812 */ /* 0x000fc800078ec0ff */
[----:B------:R-:W-:-:S04]  /*11cc70*/  @P5 LOP3.LUT R2, R2, 0x1000000, RZ, 0xfc, !PT ;  /* 0x0100000002025812 */ /* 0x000fc800078efcff */
        /* <DEDUP_REMOVED lines=9> */
[----:B--2---:R-:W-:-:S05]  /*11cd10*/  PRMT R0, R3, 0x7770, RZ ;  /* 0x0000777003007816 */ /* 0x004fca00000000ff */
[----:B------:R0:W-:Y:S04]  /*11cd20*/  @P1 STG.E.U8 desc[UR22][R12.64], R0 ;  /* 0x000000000c001986 */ /* 0x0001e8000c101116 */
[----:B0-----:R-:W2:Y:S01]  /*11cd30*/  LDL.LU.64 R12, [R1+0x13e0] ;  /* 0x0013e000010c7983 */ /* 0x001ea20000300a00 */
[----:B------:R-:W-:-:S03]  /*11cd40*/  PRMT R0, R3, 0x7771, RZ ;  /* 0x0000777103007816 */ /* 0x000fc600000000ff */
[----:B------:R-:W2:Y:S04]  /*11cd50*/  LDL.LU R17, [R1+0x754] ;  /* 0x0007540001117983 */ /* 0x000ea80000300800 */
[----:B---3--:R0:W-:Y:S04]  /*11cd60*/  @P0 STG.E.U8 desc[UR22][R6.64], R0 ;  /* 0x0000000006000986 */ /* 0x0081e8000c101116 */
[----:B0-----:R-:W3:Y:S01]  /*11cd70*/  LDL.LU.64 R6, [R1+0x13d8] ;  /* 0x0013d80001067983 */ /* 0x001ee20000300a00 */
[----:B------:R-:W-:-:S03]  /*11cd80*/  LOP3.LUT R2, R2, 0xffbfffff, RZ, 0xc0, !PT ;  /* 0xffbfffff02027812 */ /* 0x000fc600078ec0ff */
[----:B------:R-:W3:Y:S01]  /*11cd90*/  LDL.LU.64 R26, [R1+0x13d0] ;  /* 0x0013d000011a7983 */ /* 0x000ee20000300a00 */
[----:B------:R-:W-:-:S03]  /*11cda0*/  LOP3.LUT P6, RZ, R4, 0x400, RZ, 0xc0, !PT ;  /* 0x0000040004ff7812 */ /* 0x000fc600078cc0ff */
[----:B------:R-:W3:Y:S01]  /*11cdb0*/  LDL.LU.64 R8, [R1+0x13c8] ;  /* 0x0013c80001087983 */ /* 0x000ee20000300a00 */
[----:B------:R-:W-:Y:S02]  /*11cdc0*/  @P3 LOP3.LUT R2, R2, 0x400000, RZ, 0xfc, !PT ;  /* 0x0040000002023812 */ /* 0x000fe400078efcff */
[C---:B------:R-:W-:Y:S02]  /*11cdd0*/  LOP3.LUT P3, RZ, R4.reuse, 0x10000, RZ, 0xc0, !PT ;  /* 0x0001000004ff7812 */ /* 0x040fe4000786c0ff */
[----:B------:R-:W-:Y:S02]  /*11cde0*/  PRMT R0, R3, 0x7772, RZ ;  /* 0x0000777203007816 */ /* 0x000fe400000000ff */
[----:B------:R-:W-:Y:S02]  /*11cdf0*/  LOP3.LUT P5, RZ, R4, 0x1000, RZ, 0xc0, !PT ;  /* 0x0000100004ff7812 */ /* 0x000fe400078ac0ff */
[----:B------:R-:W-:Y:S01]  /*11ce00*/  LOP3.LUT R2, R2, 0xff7fffff, RZ, 0xc0, !PT ;  /* 0xff7fffff02027812 */ /* 0x000fe200078ec0ff */
[----:B------:R-:W3:Y:S04]  /*11ce10*/  LDL.LU.64 R24, [R1+0x13c0] ;  /* 0x0013c00001187983 */ /* 0x000ee80000300a00 */
[----:B------:R-:W3:Y:S04]  /*11ce20*/  LDL.LU R5, [R1+0x744] ;  /* 0x0007440001057983 */ /* 0x000ee80000300800 */
[----:B----4-:R0:W-:Y:S01]  /*11ce30*/  @P6 STG.E.U8 desc[UR22][R22.64], R0 ;  /* 0x0000000016006986 */ /* 0x0101e2000c101116 */
[----:B------:R-:W-:-:S04]  /*11ce40*/  @P3 LOP3.LUT R2, R2, 0x800000, RZ, 0xfc, !PT ;  /* 0x0080000002023812 */ /* 0x000fc800078efcff */
[----:B------:R-:W-:Y:S02]  /*11ce50*/  LOP3.LUT P6, RZ, R2, 0x2000000, RZ, 0xc0, !PT ;  /* 0x0200000002ff7812 */ /* 0x000fe400078cc0ff */
[----:B0-----:R-:W-:Y:S01]  /*11ce60*/  PRMT R0, R3, 0x7773, RZ ;  /* 0x0000777303007816 */ /* 0x001fe200000000ff */
[----:B------:R-:W4:Y:S10]  /*11ce70*/  LDL.LU.64 R22, [R1+0x13b8] ;  /* 0x0013b80001167983 */ /* 0x000f340000300a00 */
[----:B------:R0:W-:Y:S02]  /*11ce80*/  @P6 STG.E.U8 desc[UR22][R20.64], R0 ;  /* 0x0000000014006986 */ /* 0x0001e4000c101116 */
[----:B0-----:R-:W-:-:S02]  /*11ce90*/  PRMT R0, R10, 0x7770, RZ ;  /* 0x000077700a007816 */ /* 0x001fc400000000ff */
[----:B------:R-:W-:Y:S01]  /*11cea0*/  LOP3.LUT P4, RZ, R4, 0x4000, RZ, 0xc0, !PT ;  /* 0x0000400004ff7812 */ /* 0x000fe2000788c0ff */
[----:B------:R-:W4:Y:S04]  /*11ceb0*/  LDL.LU.64 R20, [R1+0x13b0] ;  /* 0x0013b00001147983 */ /* 0x000f280000300a00 */
[----:B------:R0:W-:Y:S01]  /*11cec0*/  @P5 STG.E.U8 desc[UR22][R18.64], R0 ;  /* 0x0000000012005986 */ /* 0x0001e2000c101116 */
[----:B------:R-:W-:Y:S02]  /*11ced0*/  LOP3.LUT P5, RZ, R2, 0x1000000, RZ, 0xc0, !PT ;  /* 0x0100000002ff7812 */ /* 0x000fe400078ac0ff */
[----:B------:R-:W-:Y:S02]  /*11cee0*/  LOP3.LUT P3, RZ, R4, 0x8000, RZ, 0xc0, !PT ;  /* 0x0000800004ff7812 */ /* 0x000fe4000786c0ff */
[C---:B0-----:R-:W-:Y:S01]  /*11cef0*/  PRMT R0, R10.reuse, 0x7771, RZ ;  /* 0x000077710a007816 */ /* 0x041fe200000000ff */
[----:B------:R-:W4:Y:S08]  /*11cf00*/  LDL.LU.64 R18, [R1+0x13a8] ;  /* 0x0013a80001127983 */ /* 0x000f300000300a00 */
[----:B------:R0:W-:Y:S02]  /*11cf10*/  @P5 STG.E.U8 desc[UR22][R14.64], R0 ;  /* 0x000000000e005986 */ /* 0x0001e4000c101116 */
[----:B0-----:R-:W-:-:S02]  /*11cf20*/  PRMT R0, R10, 0x7772, RZ ;  /* 0x000077720a007816 */ /* 0x001fc400000000ff */
[----:B------:R-:W4:Y:S04]  /*11cf30*/  LDL.LU.64 R14, [R1+0x13a0] ;  /* 0x0013a000010e7983 */ /* 0x000f280000300a00 */
[----:B------:R-:W4:Y:S04]  /*11cf40*/  LDL.LU R3, [R1+0x774] ;  /* 0x0007740001037983 */ /* 0x000f280000300800 */
[----:B------:R0:W-:Y:S02]  /*11cf50*/  @P4 STG.E.U8 desc[UR22][R28.64], R0 ;  /* 0x000000001c004986 */ /* 0x0001e4000c101116 */
[----:B0-----:R-:W-:-:S02]  /*11cf60*/  PRMT R0, R10, 0x7773, RZ ;  /* 0x000077730a007816 */ /* 0x001fc400000000ff */
[----:B------:R-:W4:Y:S04]  /*11cf70*/  LDL.LU.64 R28, [R1+0x1398] ;  /* 0x00139800011c7983 */ /* 0x000f280000300a00 */
[----:B--2---:R0:W-:Y:S01]  /*11cf80*/  @P3 STG.E.U8 desc[UR22][R12.64], R0 ;  /* 0x000000000c003986 */ /* 0x0041e2000c101116 */
[----:B------:R-:W-:-:S03]  /*11cf90*/  LOP3.LUT P3, RZ, R2, 0x800000, RZ, 0xc0, !PT ;  /* 0x0080000002ff7812 */ /* 0x000fc6000786c0ff */
[----:B0-----:R-:W2:Y:S01]  /*11cfa0*/  LDL.LU.64 R12, [R1+0x1390] ;  /* 0x00139000010c7983 */ /* 0x001ea20000300a00 */
[----:B------:R-:W-:-:S09]  /*11cfb0*/  PRMT R0, R17, 0x7770, RZ ;  /* 0x0000777011007816 */ /* 0x000fd200000000ff */
        /* <DEDUP_REMOVED lines=15> */
[----:B----4-:R0:W-:Y:S01]  /*11d0b0*/  @P3 STG.E.U8 desc[UR22][R22.64], R0 ;  /* 0x0000000016003986 */ /* 0x0101e2000c101116 */
[----:B------:R-:W-:Y:S02]  /*11d0c0*/  LOP3.LUT P0, RZ, R4, 0x800000, RZ, 0xc0, !PT ;  /* 0x0080000004ff7812 */ /* 0x000fe4000780c0ff */
[----:B0-----:R-:W-:-:S05]  /*11d0d0*/  PRMT R0, R5, 0x7771, RZ ;  /* 0x0000777105007816 */ /* 0x001fca00000000ff */
[----:B------:R0:W-:Y:S01]  /*11d0e0*/  @P2 STG.E.U8 desc[UR22][R20.64], R0 ;  /* 0x0000000014002986 */ /* 0x0001e2000c101116 */
[----:B------:R-:W-:Y:S02]  /*11d0f0*/  LOP3.LUT P6, RZ, R4, 0x1000000, RZ, 0xc0, !PT ;  /* 0x0100000004ff7812 */ /* 0x000fe400078cc0ff */
[----:B0-----:R-:W-:-:S05]  /*11d100*/  PRMT R0, R5, 0x7772, RZ ;  /* 0x0000777205007816 */ /* 0x001fca00000000ff */
[----:B------:R0:W-:Y:S01]  /*11d110*/  @P1 STG.E.U8 desc[UR22][R18.64], R0 ;  /* 0x0000000012001986 */ /* 0x0001e2000c101116 */
[----:B------:R-:W-:-:S03]  /*11d120*/  LOP3.LUT P5, RZ, R4, 0x2000000, RZ, 0xc0, !PT ;  /* 0x0200000004ff7812 */ /* 0x000fc600078ac0ff */
[----:B0-----:R-:W4:Y:S01]  /*11d130*/  LDL.LU.64 R18, [R1+0x1380] ;  /* 0x0013800001127983 */ /* 0x001f220000300a00 */
[----:B------:R-:W-:-:S03]  /*11d140*/  PRMT R0, R5, 0x7773, RZ ;  /* 0x0000777305007816 */ /* 0x000fc600000000ff */
[----:B------:R-:W4:Y:S04]  /*11d150*/  LDL.LU R5, [R1+0x708] ;  /* 0x0007080001057983 */ /* 0x000f280000300800 */
[----:B------:R0:W-:Y:S01]  /*11d160*/  @P0 STG.E.U8 desc[UR22][R14.64], R0 ;  /* 0x000000000e000986 */ /* 0x0001e2000c101116 */
[----:B------:R-:W-:Y:S02]  /*11d170*/  LOP3.LUT P4, RZ, R4, 0x4000000, RZ, 0xc0, !PT ;  /* 0x0400000004ff7812 */ /* 0x000fe4000788c0ff */
[C---:B0-----:R-:W-:Y:S01]  /*11d180*/  PRMT R0, R3.reuse, 0x7770, RZ ;  /* 0x0000777003007816 */ /* 0x041fe200000000ff */
[----:B------:R-:W4:Y:S04]  /*11d190*/  LDL.LU.64 R14, [R1+0x1378] ;  /* 0x00137800010e7983 */ /* 0x000f280000300a00 */
[----:B------:R-:W4:Y:S04]  /*11d1a0*/  LDL.LU.64 R24, [R1+0x1370] ;  /* 0x0013700001187983 */ /* 0x000f280000300a00 */
[----:B------:R0:W-:Y:S02]  /*11d1b0*/  @P6 STG.E.U8 desc[UR22][R28.64], R0 ;  /* 0x000000001c006986 */ /* 0x0001e4000c101116 */
[----:B0-----:R-:W-:-:S05]  /*11d1c0*/  PRMT R0, R3, 0x7771, RZ ;  /* 0x0000777103007816 */ /* 0x001fca00000000ff */
[----:B--2---:R0:W-:Y:S02]  /*11d1d0*/  @P5 STG.E.U8 desc[UR22][R12.64], R0 ;  /* 0x000000000c005986 */ /* 0x0041e4000c101116 */
[----:B0-----:R-:W-:-:S05]  /*11d1e0*/  PRMT R0, R3, 0x7772, RZ ;  /* 0x0000777203007816 */ /* 0x001fca00000000ff */
[----:B---3--:R0:W-:Y:S04]  /*11d1f0*/  @P4 STG.E.U8 desc[UR22][R6.64], R0 ;  /* 0x0000000006004986 */ /* 0x0081e8000c101116 */
[----:B0-----:R-:W2:Y:S01]  /*11d200*/  LDL.LU.64 R6, [R1+0x1368] ;  /* 0x0013680001067983 */ /* 0x001ea20000300a00 */
[----:B------:R-:W-:Y:S02]  /*11d210*/  LOP3.LUT P0, RZ, R4, 0x10000000, RZ, 0xc0, !PT ;  /* 0x1000000004ff7812 */ /* 0x000fe4000780c0ff */
[----:B------:R-:W-:Y:S01]  /*11d220*/  LOP3.LUT R2, R2, 0xfffbffff, RZ, 0xc0, !PT ;  /* 0xfffbffff02027812 */ /* 0x000fe200078ec0ff */
[----:B------:R-:W3:Y:S04]  /*11d230*/  LDL.LU.64 R28, [R1+0x1360] ;  /* 0x00136000011c7983 */ /* 0x000ee80000300a00 */
[----:B------:R-:W3:Y:S01]  /*11d240*/  LDL.LU.64 R12, [R1+0x1358] ;  /* 0x00135800010c7983 */ /* 0x000ee20000300a00 */
[----:B------:R-:W-:-:S02]  /*11d250*/  LOP3.LUT P3, RZ, R4, 0x20000000, RZ, 0xc0, !PT ;  /* 0x2000000004ff7812 */ /* 0x000fc4000786c0ff */
[C---:B------:R-:W-:Y:S02]  /*11d260*/  LOP3.LUT P1, RZ, R4.reuse, 0x40000000, RZ, 0xc0, !PT ;  /* 0x4000000004ff7812 */ /* 0x040fe4000782c0ff */
[----:B------:R-:W-:Y:S01]  /*11d270*/  LOP3.LUT P2, RZ, R4, 0x80000000, RZ, 0xc0, !PT ;  /* 0x8000000004ff7812 */ /* 0x000fe2000784c0ff */
[----:B------:R-:W3:Y:S01]  /*11d280*/  LDL.LU.64 R22, [R1+0x1350] ;  /* 0x0013500001167983 */ /* 0x000ee20000300a00 */
[----:B------:R-:W-:-:S04]  /*11d290*/  @P0 LOP3.LUT R2, R2, 0x40000, RZ, 0xfc, !PT ;  /* 0x0004000002020812 */ /* 0x000fc800078efcff */
[C---:B------:R-:W-:Y:S02]  /*11d2a0*/  LOP3.LUT P4, RZ, R2.reuse, 0x80, RZ, 0xc0, !PT ;  /* 0x0000008002ff7812 */ /* 0x040fe4000788c0ff */
[C---:B------:R-:W-:Y:S02]  /*11d2b0*/  LOP3.LUT P6, RZ, R2.reuse, 0x1, RZ, 0xc0, !PT ;  /* 0x0000000102ff7812 */ /* 0x040fe400078cc0ff */
[C---:B------:R-:W-:Y:S02]  /*11d2c0*/  LOP3.LUT P5, RZ, R2.reuse, 0x2, RZ, 0xc0, !PT ;  /* 0x0000000202ff7812 */ /* 0x040fe400078ac0ff */
[----:B------:R-:W-:-:S07]  /*11d2d0*/  LOP3.LUT R2, R2, 0xffffdfff, RZ, 0xc0, !PT ;  /* 0xffffdfff02027812 */ /* 0x000fce00078ec0ff */
[----:B------:R-:W-:-:S04]  /*11d2e0*/  @P4 LOP3.LUT R2, R2, 0x2000, RZ, 0xfc, !PT ;  /* 0x0000200002024812 */ /* 0x000fc800078efcff */
[C---:B------:R-:W-:Y:S02]  /*11d2f0*/  LOP3.LUT P4, RZ, R2.reuse, 0x40, RZ, 0xc0, !PT ;  /* 0x0000004002ff7812 */ /* 0x040fe4000788c0ff */
[----:B------:R-:W-:-:S11]  /*11d300*/  LOP3.LUT R2, R2, 0xffffbfff, RZ, 0xc0, !PT ;  /* 0xffffbfff02027812 */ /* 0x000fd600078ec0ff */
[----:B------:R-:W-:-:S04]  /*11d310*/  @P4 LOP3.LUT R2, R2, 0x4000, RZ, 0xfc, !PT ;  /* 0x0000400002024812 */ /* 0x000fc800078efcff */
[C---:B------:R-:W-:Y:S02]  /*11d320*/  LOP3.LUT P4, RZ, R2.reuse, 0x20, RZ, 0xc0, !PT ;  /* 0x0000002002ff7812 */ /* 0x040fe4000788c0ff */
[----:B------:R-:W-:Y:S02]  /*11d330*/  LOP3.LUT R2, R2, 0xffff7fff, RZ, 0xc0, !PT ;  /* 0xffff7fff02027812 */ /* 0x000fe400078ec0ff */
[----:B------:R-:W-:Y:S02]  /*11d340*/  LOP3.LUT P0, RZ, R4, 0x8000000, RZ, 0xc0, !PT ;  /* 0x0800000004ff7812 */ /* 0x000fe4000780c0ff */
[----:B------:R-:W3:Y:S04]  /*11d350*/  LDL.LU R4, [R1+0x758] ;  /* 0x0007580001047983 */ /* 0x000ee80000300800 */
[----:B------:R-:W3:Y:S03]  /*11d360*/  LDL.LU.64 R20, [R1+0x1348] ;  /* 0x0013480001147983 */ /* 0x000ee60000300a00 */
[----:B------:R-:W-:-:S04]  /*11d370*/  @P4 LOP3.LUT R2, R2, 0x8000, RZ, 0xfc, !PT ;  /* 0x0000800002024812 */ /* 0x000fc800078efcff */
[C---:B------:R-:W-:Y:S02]  /*11d380*/  LOP3.LUT P4, RZ, R2.reuse, 0x10, RZ, 0xc0, !PT ;  /* 0x0000001002ff7812 */ /* 0x040fe4000788c0ff */
[----:B------:R-:W-:-:S11]  /*11d390*/  LOP3.LUT R2, R2, 0xfffeffff, RZ, 0xc0, !PT ;  /* 0xfffeffff02027812 */ /* 0x000fd600078ec0ff */
[----:B------:R-:W-:-:S04]  /*11d3a0*/  @P4 LOP3.LUT R2, R2, 0x10000, RZ, 0xfc, !PT ;  /* 0x0001000002024812 */ /* 0x000fc800078efcff */
[C---:B------:R-:W-:Y:S02]  /*11d3b0*/  LOP3.LUT P4, RZ, R2.reuse, 0x8, RZ, 0xc0, !PT ;  /* 0x0000000802ff7812 */ /* 0x040fe4000788c0ff */
[----:B------:R-:W-:Y:S02]  /*11d3c0*/  LOP3.LUT R2, R2, 0xfffdffff, RZ, 0xc0, !PT ;  /* 0xfffdffff02027812 */ /* 0x000fe400078ec0ff */
[----:B------:R-:W-:-:S09]  /*11d3d0*/  PRMT R0, R3, 0x7773, RZ ;  /* 0x0000777303007816 */ /* 0x000fd200000000ff */
[----:B------:R-:W-:Y:S01]  /*11d3e0*/  @P4 LOP3.LUT R2, R2, 0x20000, RZ, 0xfc, !PT ;  /* 0x0002000002024812 */ /* 0x000fe200078efcff */
[----:B----4-:R0:W-:Y:S03]  /*11d3f0*/  @P0 STG.E.U8 desc[UR22][R18.64], R0 ;  /* 0x0000000012000986 */ /* 0x0101e6000c101116 */
[----:B------:R-:W-:Y:S01]  /*11d400*/  LOP3.LUT P0, RZ, R2, 0x40000, RZ, 0xc0, !PT ;  /* 0x0004000002ff7812 */ /* 0x000fe2000780c0ff */
[----:B0-----:R-:W4:Y:S01]  /*11d410*/  LDL.LU.64 R18, [R1+0x1340] ;  /* 0x0013400001127983 */ /* 0x001f220000300a00 */
[----:B------:R-:W-:-:S03]  /*11d420*/  PRMT R0, R5, 0x7770, RZ ;  /* 0x0000777005007816 */ /* 0x000fc600000000ff */
[----:B------:R-:W4:Y:S08]  /*11d430*/  LDL.LU R3, [R1+0x748] ;  /* 0x0007480001037983 */ /* 0x000f300000300800 */
[----:B------:R0:W-:Y:S04]  /*11d440*/  @P0 STG.E.U8 desc[UR22][R14.64], R0 ;  /* 0x000000000e000986 */ /* 0x0001e8000c101116 */
[----:B0-----:R-:W4:Y:S01]  /*11d450*/  LDL.LU.64 R14, [R1+0x1338] ;  /* 0x00133800010e7983 */ /* 0x001f220000300a00 */
[----:B------:R-:W-:-:S05]  /*11d460*/  PRMT R0, R5, 0x7771, RZ ;  /* 0x0000777105007816 */ /* 0x000fca00000000ff */
[----:B------:R0:W-:Y:S02]  /*11d470*/  @P3 STG.E.U8 desc[UR22][R24.64], R0 ;  /* 0x0000000018003986 */ /* 0x0001e4000c101116 */
[----:B0-----:R-:W-:-:S05]  /*11d480*/  PRMT R0, R5, 0x7772, RZ ;  /* 0x0000777205007816 */ /* 0x001fca00000000ff */
[----:B--2---:R0:W-:Y:S04]  /*11d490*/  @P1 STG.E.U8 desc[UR22][R6.64], R0 ;  /* 0x0000000006001986 */ /* 0x0041e8000c101116 */
[----:B0-----:R-:W2:Y:S01]  /*11d4a0*/  LDL.LU.64 R6, [R1+0x1330] ;  /* 0x0013300001067983 */ /* 0x001ea20000300a00 */
[----:B------:R-:W-:-:S05]  /*11d4b0*/  PRMT R0, R5, 0x7773, RZ ;  /* 0x0000777305007816 */ /* 0x000fca00000000ff */
[----:B---3--:R0:W-:Y:S01]  /*11d4c0*/  @P2 STG.E.U8 desc[UR22][R28.64], R0 ;  /* 0x000000001c002986 */ /* 0x0081e2000c101116 */
[----:B------:R-:W-:-:S03]  /*11d4d0*/  LOP3.LUT P4, RZ, R2, 0x4, RZ, 0xc0, !PT ;  /* 0x0000000402ff7812 */ /* 0x000fc6000788c0ff */
[----:B0-----:R-:W3:Y:S04]  /*11d4e0*/  LDL.LU.64 R28, [R1+0x1328] ;  /* 0x00132800011c7983 */ /* 0x001ee80000300a00 */
[----:B------:R-:W3:Y:S01]  /*11d4f0*/  LDL.LU R17, [R1+0x21d0] ;  /* 0x0021d00001117983 */ /* 0x000ee20000300800 */
[----:B------:R-:W-:-:S05]  /*11d500*/  PRMT R0, R4, 0x7770, RZ ;  /* 0x0000777004007816 */ /* 0x000fca00000000ff */
[----:B------:R0:W-:Y:S02]  /*11d510*/  @P6 STG.E.U8 desc[UR22][R12.64], R0 ;  /* 0x000000000c006986 */ /* 0x0001e4000c101116 */
[C---:B0-----:R-:W-:Y:S02]  /*11d520*/  PRMT R0, R4.reuse, 0x7771, RZ ;  /* 0x0000777104007816 */ /* 0x041fe400000000ff */
[----:B------:R-:W3:Y:S04]  /*11d530*/  LDL.LU.64 R12, [R1+0x1318] ;  /* 0x00131800010c7983 */ /* 0x000ee80000300a00 */
[----:B------:R-:W3:Y:S04]  /*11d540*/  LDL.LU R5, [R1+0x778] ;  /* 0x0007780001057983 */ /* 0x000ee80000300800 */
[----:B------:R-:W3:Y:S04]  /*11d550*/  LDL.LU.64 R8, [R1+0x1310] ;  /* 0x0013100001087983 */ /* 0x000ee80000300a00 */
[----:B------:R0:W-:Y:S02]  /*11d560*/  @P5 STG.E.U8 desc[UR22][R22.64], R0 ;  /* 0x0000000016005986 */ /* 0x0001e4000c101116 */
[----:B0-----:R-:W-:-:S05]  /*11d570*/  PRMT R0, R4, 0x7772, RZ ;  /* 0x0000777204007816 */ /* 0x001fca00000000ff */
[----:B------:R0:W-:Y:S01]  /*11d580*/  @P4 STG.E.U8 desc[UR22][R20.64], R0 ;  /* 0x0000000014004986 */ /* 0x0001e2000c101116 */
[----:B------:R-:W-:Y:S02]  /*11d590*/  LOP3.LUT P4, RZ, R2, 0x20000, RZ, 0xc0, !PT ;  /* 0x0002000002ff7812 */ /* 0x000fe4000788c0ff */
[----:B0-----:R-:W-:-:S11]  /*11d5a0*/  PRMT R0, R4, 0x7773, RZ ;  /* 0x0000777304007816 */ /* 0x001fd600000000ff */
[----:B----4-:R0:W-:Y:S01]  /*11d5b0*/  @P4 STG.E.U8 desc[UR22][R18.64], R0 ;  /* 0x0000000012004986 */ /* 0x0101e2000c101116 */
[C---:B------:R-:W-:Y:S02]  /*11d5c0*/  LOP3.LUT P4, RZ, R2.reuse, 0x10000, RZ, 0xc0, !PT ;  /* 0x0001000002ff7812 */ /* 0x040fe4000788c0ff */
[----:B0-----:R-:W-:Y:S01]  /*11d5d0*/  PRMT R0, R3, 0x7770, RZ ;  /* 0x0000777003007816 */ /* 0x001fe200000000ff */
[----:B------:R-:W4:Y:S10]  /*11d5e0*/  LDL.LU.64 R18, [R1+0x1320] ;  /* 0x0013200001127983 */ /* 0x000f340000300a00 */
[----:B------:R0:W-:Y:S01]  /*11d5f0*/  @P4 STG.E.U8 desc[UR22][R14.64], R0 ;  /* 0x000000000e004986 */ /* 0x0001e2000c101116 */
[----:B------:R-:W-:-:S02]  /*11d600*/  LOP3.LUT P4, RZ, R2, 0x8000, RZ, 0xc0, !PT ;  /* 0x0000800002ff7812 */ /* 0x000fc4000788c0ff */
[----:B0-----:R-:W-:Y:S01]  /*11d610*/  PRMT R0, R3, 0x7771, RZ ;  /* 0x0000777103007816 */ /* 0x001fe200000000ff */
[----:B------:R-:W4:Y:S04]  /*11d620*/  LDL.LU.64 R14, [R1+0x1308] ;  /* 0x00130800010e7983 */ /* 0x000f280000300a00 */
[----:B------:R-:W4:Y:S04]  /*11d630*/  LDL.LU R4, [R1+0x70c] ;  /* 0x00070c0001047983 */ /* 0x000f280000300800 */
[----:B------:R-:W4:Y:S04]  /*11d640*/  LDL.LU R23, [R1+0x21ec] ;  /* 0x0021ec0001177983 */ /* 0x000f280000300800 */
[----:B--2---:R0:W-:Y:S04]  /*11d650*/  @P4 STG.E.U8 desc[UR22][R6.64], R0 ;  /* 0x0000000006004986 */ /* 0x0041e8000c101116 */
[----:B0-----:R-:W2:Y:S04]  /*11d660*/  LDL.LU.64 R6, [R1+0x1300] ;  /* 0x0013000001067983 */ /* 0x001ea80000300a00 */
[----:B------:R-:W2:Y:S04]  /*11d670*/  LDL.LU.64 R26, [R1+0x12f0] ;  /* 0x0012f000011a7983 */ /* 0x000ea80000300a00 */
[----:B------:R-:W2:Y:S04]  /*11d680*/  LDL.LU.64 R24, [R1+0x12d0] ;  /* 0x0012d00001187983 */ /* 0x000ea80000300a00 */
[----:B------:R-:W2:Y:S01]  /*11d690*/  LDL.LU R21, [R1+0x21e8] ;  /* 0x0021e80001157983 */ /* 0x000ea20000300800 */
[----:B------:R-:W-:-:S02]  /*11d6a0*/  LOP3.LUT P4, RZ, R2, 0x4000, RZ, 0xc0, !PT ;  /* 0x0000400002ff7812 */ /* 0x000fc4000788c0ff */
[----:B------:R-:W-:Y:S02]  /*11d6b0*/  PRMT R0, R3, 0x7772, RZ ;  /* 0x0000777203007816 */ /* 0x000fe400000000ff */
[----:B------:R-:W-:-:S09]  /*11d6c0*/  LOP3.LUT P0, RZ, R2, 0x100, RZ, 0xc0, !PT ;  /* 0x0000010002ff7812 */ /* 0x000fd2000780c0ff */
[----:B---3--:R0:W-:Y:S01]  /*11d6d0*/  @P4 STG.E.U8 desc[UR22][R28.64], R0 ;  /* 0x000000001c004986 */ /* 0x0081e2000c101116 */
[C---:B------:R-:W-:Y:S02]  /*11d6e0*/  LOP3.LUT P4, RZ, R2.reuse, 0x2000, RZ, 0xc0, !PT ;  /* 0x0000200002ff7812 */ /* 0x040fe4000788c0ff */
[C---:B------:R-:W-:Y:S02]  /*11d6f0*/  LOP3.LUT P1, RZ, R2.reuse, 0x200, RZ, 0xc0, !PT ;  /* 0x0000020002ff7812 */ /* 0x040fe4000782c0ff */
[C---:B------:R-:W-:Y:S02]  /*11d700*/  LOP3.LUT P3, RZ, R2.reuse, 0x400, RZ, 0xc0, !PT ;  /* 0x0000040002ff7812 */ /* 0x040fe4000786c0ff */
[----:B------:R-:W-:Y:S02]  /*11d710*/  LOP3.LUT P2, RZ, R2, 0x800, RZ, 0xc0, !PT ;  /* 0x0000080002ff7812 */ /* 0x000fe4000784c0ff */
[----:B0-----:R-:W-:Y:S02]  /*11d720*/  PRMT R0, R3, 0x7773, RZ ;  /* 0x0000777303007816 */ /* 0x001fe400000000ff */
[----:B------:R-:W-:-:S02]  /*11d730*/  LOP3.LUT P6, RZ, R16, 0x2000000, RZ, 0xc0, !PT ;  /* 0x0200000010ff7812 */ /* 0x000fc400078cc0ff */
[----:B------:R-:W-:Y:S01]  /*11d740*/  LOP3.LUT P5, RZ, R16, 0x4000000, RZ, 0xc0, !PT ;  /* 0x0400000010ff7812 */ /* 0x000fe200078ac0ff */
[----:B------:R-:W3:Y:S04]  /*11d750*/  LDL.LU R29, [R1+0x21e4] ;  /* 0x0021e400011d7983 */ /* 0x000ee80000300800 */
[----:B------:R0:W-:Y:S01]  /*11d760*/  @P4 STG.E.U8 desc[UR22][R12.64], R0 ;  /* 0x000000000c004986 */ /* 0x0001e2000c101116 */
[----:B------:R-:W-:Y:S01]  /*11d770*/  LOP3.LUT P4, RZ, R2, 0x1000, RZ, 0xc0, !PT ;  /* 0x0000100002ff7812 */ /* 0x000fe2000788c0ff */
[----:B------:R-:W-:Y:S01]  /*11d780*/  VIADD R2, R17, 0xf5 ;  /* 0x000000f511027836 */ /* 0x000fe20000000000 */
[----:B0-----:R-:W-:Y:S01]  /*11d790*/  PRMT R0, R5, 0x7770, RZ ;  /* 0x0000777005007816 */ /* 0x001fe200000000ff */
[----:B------:R-:W3:Y:S04]  /*11d7a0*/  LDL.LU R13, [R1+0x21e0] ;  /* 0x0021e000010d7983 */ /* 0x000ee80000300800 */
[----:B------:R0:W-:Y:S01]  /*11d7b0*/  @P0 STG.E.U8 desc[UR22][R8.64], R0 ;  /* 0x0000000008000986 */ /* 0x0001e2000c101116 */
[----:B------:R-:W-:-:S02]  /*11d7c0*/  ISETP.GE.AND P0, PT, R2, UR7, PT ;  /* 0x0000000702007c0c */ /* 0x000fc4000bf06270 */
[C---:B------:R-:W-:Y:S02]  /*11d7d0*/  PRMT R2, R5.reuse, 0x7771, RZ ;  /* 0x0000777105027816 */ /* 0x040fe400000000ff */
[C---:B0-----:R-:W-:Y:S01]  /*11d7e0*/  PRMT R0, R5.reuse, 0x7772, RZ ;  /* 0x0000777205007816 */ /* 0x041fe200000000ff */
[----:B------:R-:W3:Y:S04]  /*11d7f0*/  LDL.LU.64 R8, [R1+0x12e8] ;  /* 0x0012e80001087983 */ /* 0x000ee80000300a00 */
[----:B------:R-:W3:Y:S04]  /*11d800*/  LDL.LU R28, [R1+0x21dc] ;  /* 0x0021dc00011c7983 */ /* 0x000ee80000300800 */
[----:B------:R-:W3:Y:S04]  /*11d810*/  LDL R22, [R1+0x21d8] ;  /* 0x0021d80001167983 */ /* 0x000ee80000100800 */
[----:B----4-:R0:W-:Y:S02]  /*11d820*/  @P1 STG.E.U8 desc[UR22][R18.64], R2 ;  /* 0x0000000212001986 */ /* 0x0101e4000c101116 */
[----:B0-----:R-:W-:-:S02]  /*11d830*/  PRMT R2, R5, 0x7773, RZ ;  /* 0x0000777305027816 */ /* 0x001fc400000000ff */
[----:B------:R-:W4:Y:S04]  /*11d840*/  LDL.LU R5, [R1+0x75c] ;  /* 0x00075c0001057983 */ /* 0x000f280000300800 */
[----:B------:R-:W4:Y:S04]  /*11d850*/  LDL.LU R12, [R1+0x21d4] ;  /* 0x0021d400010c7983 */ /* 0x000f280000300800 */
[----:B------:R-:W4:Y:S04]  /*11d860*/  LDL.LU.64 R18, [R1+0x12f8] ;  /* 0x0012f80001127983 */ /* 0x000f280000300a00 */
[----:B------:R0:W-:Y:S01]  /*11d870*/  @P3 STG.E.U8 desc[UR22][R14.64], R0 ;  /* 0x000000000e003986 */ /* 0x0001e2000c101116 */
[----:B------:R-:W-:Y:S01]  /*11d880*/  ISETP.LT.AND P3, PT, R23, UR6, !P4 ;  /* 0x0000000617007c0c */ /* 0x000fe2000e761270 */
[----:B------:R-:W-:Y:S01]  /*11d890*/  ULDC.64 UR6, c[0x0][0x228] ;  /* 0x00008a0000067ab9 */ /* 0x000fe20000000a00 */
[C---:B0-----:R-:W-:Y:S01]  /*11d8a0*/  PRMT R0, R4.reuse, 0x7770, RZ ;  /* 0x0000777004007816 */ /* 0x041fe200000000ff */
[----:B------:R-:W4:Y:S04]  /*11d8b0*/  LDL.LU.64 R14, [R1+0x12e0] ;  /* 0x0012e000010e7983 */ /* 0x000f280000300a00 */
[----:B--2---:R0:W-:Y:S04]  /*11d8c0*/  @P2 STG.E.U8 desc[UR22][R6.64], R2 ;  /* 0x0000000206002986 */ /* 0x0041e8000c101116 */
[----:B------:R-:W-:Y:S01]  /*11d8d0*/  @P6 STG.E.U8 desc[UR22][R26.64], R0 ;  /* 0x000000001a006986 */ /* 0x000fe2000c101116 */
[----:B------:R-:W-:Y:S01]  /*11d8e0*/  ISETP.LT.AND P6, PT, R21, UR6, !P4 ;  /* 0x0000000615007c0c */ /* 0x000fe2000e7c1270 */
[----:B------:R-:W-:Y:S01]  /*11d8f0*/  VIADD R3, R17, 0xd7 ;  /* 0x000000d711037836 */ /* 0x000fe20000000000 */
[----:B------:R-:W-:Y:S01]  /*11d900*/  ULDC UR6, c[0x0][0x228] ;  /* 0x00008a0000067ab9 */ /* 0x000fe20000000800 */
[C---:B0-----:R-:W-:Y:S01]  /*11d910*/  PRMT R2, R4.reuse, 0x7771, RZ ;  /* 0x0000777104027816 */ /* 0x041fe200000000ff */
[----:B------:R-:W2:Y:S04]  /*11d920*/  LDL R7, [R1+0x21f0] ;  /* 0x0021f00001077983 */ /* 0x000ea80000100800 */
[----:B------:R0:W-:Y:S04]  /*11d930*/  @P5 STG.E.U8 desc[UR22][R24.64], R2 ;  /* 0x0000000218005986 */ /* 0x0001e8000c101116 */
[----:B0-----:R-:W2:Y:S04]  /*11d940*/  LDL.LU.64 R24, [R1+0x12c0] ;  /* 0x0012c00001187983 */ /* 0x001ea80000300a00 */
[----:B------:R-:W-:Y:S04]  /*11d950*/  STL [R1+0x5580], R17 ;  /* 0x0055801101007387 */ /* 0x000fe80000100800 */
[----:B------:R0:W-:Y:S04]  /*11d960*/  STL [R1+0x5590], R21 ;  /* 0x0055901501007387 */ /* 0x0001e80000100800 */
[----:B------:R-:W2:Y:S04]  /*11d970*/  LDL.LU R6, [R1+0x74c] ;  /* 0x00074c0001067983 */ /* 0x000ea80000300800 */
[----:B0-----:R-:W2:Y:S01]  /*11d980*/  LDL.LU.64 R20, [R1+0x12c8] ;  /* 0x0012c80001147983 */ /* 0x001ea20000300a00 */
[----:B------:R-:W-:-:S02]  /*11d990*/  PRMT R0, R4, 0x7772, RZ ;  /* 0x0000777204007816 */ /* 0x000fc400000000ff */
[----:B------:R-:W-:Y:S01]  /*11d9a0*/  ISETP.GE.AND P1, PT, R3, UR4, PT ;  /* 0x0000000403007c0c */ /* 0x000fe2000bf26270 */
[----:B------:R-:W-:Y:S01]  /*11d9b0*/  ULDC.64 UR4, c[0x0][0x228] ;  /* 0x00008a0000047ab9 */ /* 0x000fe20000000a00 */
[----:B------:R-:W-:Y:S01]  /*11d9c0*/  VIADD R2, R17, 0xd8 ;  /* 0x000000d811027836 */ /* 0x000fe20000000000 */
[----:B---3--:R-:W-:Y:S01]  /*11d9d0*/  ISETP.LT.AND P5, PT, R29, UR4, !P4 ;  /* 0x000000041d007c0c */ /* 0x008fe2000e7a1270 */
[----:B------:R-:W-:-:S03]  /*11d9e0*/  ULDC UR4, c[0x0][0x228] ;  /* 0x00008a0000047ab9 */ /* 0x000fc60000000800 */
[----:B------:R-:W-:Y:S02]  /*11d9f0*/  ISETP.GE.AND P2, PT, R2, UR8, PT ;  /* 0x0000000802007c0c */ /* 0x000fe4000bf46270 */
[----:B------:R-:W-:Y:S01]  /*11da00*/  PRMT R2, R4, 0x7773, RZ ;  /* 0x0000777304027816 */ /* 0x000fe200000000ff */
[----:B------:R-:W-:Y:S01]  /*11da10*/  ULDC.64 UR8, c[0x0][0x228] ;  /* 0x00008a0000087ab9 */ /* 0x000fe20000000a00 */
[----:B------:R-:W-:Y:S01]  /*11da20*/  @P3 STG.E.U8 desc[UR22][R8.64], R0 ;  /* 0x0000000008003986 */ /* 0x000fe2000c101116 */
[----:B------:R-:W-:Y:S02]  /*11da30*/  ISETP.LT.AND P3, PT, R13, UR24, !P4 ;  /* 0x000000180d007c0c */ /* 0x000fe4000e761270 */
[C---:B----4-:R-:W-:Y:S02]  /*11da40*/  PRMT R3, R5.reuse, 0x7770, RZ ;  /* 0x0000777005037816 */ /* 0x050fe400000000ff */
[----:B------:R-:W-:Y:S01]  /*11da50*/  PRMT R4, R5, 0x7771, RZ ;  /* 0x0000777105047816 */ /* 0x000fe200000000ff */
[----:B------:R-:W-:Y:S04]  /*11da60*/  @P6 STG.E.U8 desc[UR22][R18.64], R2 ;  /* 0x0000000212006986 */ /* 0x000fe8000c101116 */
[----:B------:R-:W-:Y:S04]  /*11da70*/  @P5 STG.E.U8 desc[UR22][R14.64], R3 ;  /* 0x000000030e005986 */ /* 0x000fe8000c101116 */
[----:B--2---:R-:W-:Y:S04]  /*11da80*/  @P3 STG.E.U8 desc[UR22][R24.64], R4 ;  /* 0x0000000418003986 */ /* 0x004fe8000c101116 */
[----:B------:R0:W-:Y:S04]  /*11da90*/  STL.64 [R1+0x5598], R20 ;  /* 0x0055981401007387 */ /* 0x0001e80000100a00 */
[----:B0-----:R-:W2:Y:S04]  /*11daa0*/  LDL.LU.64 R20, [R1+0x12d8] ;  /* 0x0012d80001147983 */ /* 0x001ea80000300a00 */
[----:B------:R-:W3:Y:S04]  /*11dab0*/  LDL.LU.64 R10, [R1+0x12b8] ;  /* 0x0012b800010a7983 */ /* 0x000ee80000300a00 */
[----:B------:R-:W4:Y:S04]  /*11dac0*/  LDL.LU.64 R26, [R1+0x12b0] ;  /* 0x0012b000011a7983 */ /* 0x000f280000300a00 */
[----:B------:R-:W4:Y:S04]  /*11dad0*/  LDL.LU.64 R18, [R1+0x12a0] ;  /* 0x0012a00001127983 */ /* 0x000f280000300a00 */
[----:B------:R-:W4:Y:S04]  /*11dae0*/  LDL.LU R14, [R1+0x77c] ;  /* 0x00077c00010e7983 */ /* 0x000f280000300800 */
[----:B------:R-:W4:Y:S04]  /*11daf0*/  LDL.LU.64 R8, [R1+0x12a8] ;  /* 0x0012a80001087983 */ /* 0x000f280000300a00 */
[----:B------:R-:W3:Y:S01]  /*11db00*/  LDL.LU.64 R24, [R1+0x1290] ;  /* 0x0012900001187983 */ /* 0x000ee20000300a00 */
[----:B------:R-:W-:-:S02]  /*11db10*/  ISETP.LT.AND P5, PT, R28, UR20, !P4 ;  /* 0x000000141c007c0c */ /* 0x000fc4000e7a1270 */
[----:B------:R-:W-:Y:S02]  /*11db20*/  PRMT R0, R5, 0x7772, RZ ;  /* 0x0000777205007816 */ /* 0x000fe400000000ff */
[----:B------:R-:W-:-:S09]  /*11db30*/  ISETP.LT.AND P4, PT, R22, UR18, !P4 ;  /* 0x0000001216007c0c */ /* 0x000fd2000e781270 */
[----:B--2---:R-:W-:Y:S04]  /*11db40*/  @P5 STG.E.U8 desc[UR22][R20.64], R0 ;  /* 0x0000000014005986 */ /* 0x004fe8000c101116 */
[----:B---3--:R0:W-:Y:S04]  /*11db50*/  STL.64 [R1+0x5588], R24 ;  /* 0x0055881801007387 */ /* 0x0081e80000100a00 */
[----:B0-----:R-:W2:Y:S04]  /*11db60*/  LDL.LU.64 R24, [R1+0x1298] ;  /* 0x0012980001187983 */ /* 0x001ea80000300a00 */
[----:B------:R-:W3:Y:S04]  /*11db70*/  LDL.LU.64 R16, [R1+0x1288] ;  /* 0x0012880001107983 */ /* 0x000ee80000300a00 */
[----:B------:R-:W4:Y:S01]  /*11db80*/  LDL.LU.64 R20, [R1+0x5598] ;  /* 0x0055980001147983 */ /* 0x000f220000300a00 */
[----:B------:R-:W-:-:S02]  /*11db90*/  PRMT R5, R5, 0x7773, RZ ;  /* 0x0000777305057816 */ /* 0x000fc400000000ff */
[----:B------:R-:W-:Y:S02]  /*11dba0*/  ISETP.LT.AND P6, PT, R12, UR16, !P1 ;  /* 0x000000100c007c0c */ /* 0x000fe4000cfc1270 */
[----:B------:R-:W-:Y:S02]  /*11dbb0*/  ISETP.LT.AND P3, PT, R7, UR14, !P1 ;  /* 0x0000000e07007c0c */ /* 0x000fe4000cf61270 */
[C---:B------:R-:W-:Y:S02]  /*11dbc0*/  PRMT R2, R6.reuse, 0x7770, RZ ;  /* 0x0000777006027816 */ /* 0x040fe400000000ff */
[----:B------:R-:W-:Y:S01]  /*11dbd0*/  PRMT R3, R6, 0x7771, RZ ;  /* 0x0000777106037816 */ /* 0x000fe200000000ff */
[----:B----4-:R0:W-:Y:S04]  /*11dbe0*/  @P4 STG.E.U8 desc[UR22][R20.64], R5 ;  /* 0x0000000514004986 */ /* 0x0101e8000c101116 */
[----:B0-----:R-:W4:Y:S01]  /*11dbf0*/  LDL.LU R21, [R1+0x5590] ;  /* 0x0055900001157983 */ /* 0x001f220000300800 */
[----:B------:R-:W-:-:S03]  /*11dc00*/  ISETP.LT.AND P5, PT, R23, UR12, !P1 ;  /* 0x0000000c17007c0c */ /* 0x000fc6000cfa1270 */
[----:B------:R0:W-:Y:S04]  /*11dc10*/  @P6 STG.E.U8 desc[UR22][R10.64], R2 ;  /* 0x000000020a006986 */ /* 0x0001e8000c101116 */
[----:B------:R-:W-:Y:S01]  /*11dc20*/  @P3 STG.E.U8 desc[UR22][R26.64], R3 ;  /* 0x000000031a003986 */ /* 0x000fe2000c101116 */
[----:B------:R-:W-:Y:S02]  /*11dc30*/  ISETP.LT.AND P6, PT, R29, UR8, !P1 ;  /* 0x000000081d007c0c */ /* 0x000fe4000cfc1270 */
[C---:B------:R-:W-:Y:S02]  /*11dc40*/  PRMT R4, R6.reuse, 0x7772, RZ ;  /* 0x0000777206047816 */ /* 0x040fe400000000ff */
[----:B------:R-:W-:Y:S02]  /*11dc50*/  PRMT R6, R6, 0x7773, RZ ;  /* 0x0000777306067816 */ /* 0x000fe400000000ff */
[----:B------:R-:W-:-:S02]  /*11dc60*/  PRMT R0, R14, 0x7770, RZ ;  /* 0x000077700e007816 */ /* 0x000fc400000000ff */
[----:B------:R-:W-:Y:S01]  /*11dc70*/  ISETP.LT.AND P4, PT, R13, UR26, !P1 ;  /* 0x0000001a0d007c0c */ /* 0x000fe2000cf81270 */
[----:B------:R-:W-:Y:S01]  /*11dc80*/  ULDC UR8, c[0x0][0x228] ;  /* 0x00008a0000087ab9 */ /* 0x000fe20000000800 */
[----:B0-----:R-:W3:Y:S04]  /*11dc90*/  LDL.LU.64 R10, [R1+0x1280] ;  /* 0x00128000010a7983 */ /* 0x001ee80000300a00 */
[----:B------:R-:W3:Y:S04]  /*11dca0*/  LDL.LU R15, [R1+0x730] ;  /* 0x00073000010f7983 */ /* 0x000ee80000300800 */
[----:B------:R0:W-:Y:S04]  /*11dcb0*/  @P5 STG.E.U8 desc[UR22][R18.64], R4 ;  /* 0x0000000412005986 */ /* 0x0001e8000c101116 */
[----:B0-----:R-:W3:Y:S04]  /*11dcc0*/  LDL.LU.64 R18, [R1+0x1278] ;  /* 0x0012780001127983 */ /* 0x001ee80000300a00 */
[----:B------:R-:W3:Y:S01]  /*11dcd0*/  LDL.LU.64 R26, [R1+0x1270] ;  /* 0x00127000011a7983 */ /* 0x000ee20000300a00 */
[----:B----4-:R-:W-:-:S13]  /*11dce0*/  ISETP.LT.AND P3, PT, R21, UR10, !P1 ;  /* 0x0000000a15007c0c */ /* 0x010fda000cf61270 */
[----:B------:R0:W-:Y:S04]  /*11dcf0*/  @P3 STG.E.U8 desc[UR22][R8.64], R6 ;  /* 0x0000000608003986 */ /* 0x0001e8000c101116 */
[----:B--2---:R1:W-:Y:S04]  /*11dd00*/  @P6 STG.E.U8 desc[UR22][R24.64], R0 ;  /* 0x0000000018006986 */ /* 0x0043e8000c101116 */
[----:B0-----:R-:W2:Y:S04]  /*11dd10*/  LDL.LU.64 R8, [R1+0x1268] ;  /* 0x0012680001087983 */ /* 0x001ea80000300a00 */
[----:B-1----:R-:W4:Y:S01]  /*11dd20*/  LDL.LU.64 R24, [R1+0x5588] ;  /* 0x0055880001187983 */ /* 0x002f220000300a00 */
[----:B------:R-:W-:-:S02]  /*11dd30*/  ISETP.LT.AND P5, PT, R28, UR4, !P1 ;  /* 0x000000041c007c0c */ /* 0x000fc4000cfa1270 */
[C---:B------:R-:W-:Y:S02]  /*11dd40*/  PRMT R2, R14.reuse, 0x7771, RZ ;  /* 0x000077710e027816 */ /* 0x040fe400000000ff */
[C---:B------:R-:W-:Y:S02]  /*11dd50*/  PRMT R3, R14.reuse, 0x7772, RZ ;  /* 0x000077720e037816 */ /* 0x040fe400000000ff */
[----:B------:R-:W-:Y:S01]  /*11dd60*/  PRMT R4, R14, 0x7773, RZ ;  /* 0x000077730e047816 */ /* 0x000fe200000000ff */
[----:B------:R-:W-:Y:S02]  /*11dd70*/  ULDC UR4, c[0x0][0x228] ;  /* 0x00008a0000047ab9 */ /* 0x000fe40000000800 */
[----:B------:R-:W-:Y:S01]  /*11dd80*/  ISETP.LT.AND P1, PT, R22, UR4, !P1 ;  /* 0x0000000416007c0c */ /* 0x000fe2000cf21270 */
[----:B------:R-:W-:Y:S01]  /*11dd90*/  ULDC UR4, c[0x0][0x228] ;  /* 0x00008a0000047ab9 */ /* 0x000fe20000000800 */
[----:B----4-:R0:W-:Y:S04]  /*11dda0*/  @P4 STG.E.U8 desc[UR22][R24.64], R2 ;  /* 0x0000000218004986 */ /* 0x0101e8000c101116 */
[----:B---3--:R1:W-:Y:S04]  /*11ddb0*/  @P5 STG.E.U8 desc[UR22][R16.64], R3 ;  /* 0x0000000310005986 */ /* 0x0083e8000c101116 */
[----:B0-----:R-:W3:Y:S04]  /*11ddc0*/  LDL.LU.64 R24, [R1+0x1260] ;  /* 0x0012600001187983 */ /* 0x001ee80000300a00 */
[----:B-1----:R-:W4:Y:S04]  /*11ddd0*/  LDL.LU R17, [R1+0x5580] ;  /* 0x0055800001117983 */ /* 0x002f280000300800 */
[----:B------:R-:W3:Y:S01]  /*11dde0*/  LDL.LU R14, [R1+0x790] ;  /* 0x00079000010e7983 */ /* 0x000ee20000300800 */
[----:B------:R-:W-:-:S03]  /*11ddf0*/  ISETP.LT.AND P4, PT, R7, UR6, !P2 ;  /* 0x0000000607007c0c */ /* 0x000fc6000d781270 */
[----:B------:R0:W-:Y:S01]  /*11de00*/  STL [R1+0x557c], R7 ;  /* 0x00557c0701007387 */ /* 0x0001e20000100800 */
[----:B------:R-:W-:Y:S01]  /*11de10*/  ISETP.LT.AND P3, PT, R12, UR4, !P2 ;  /* 0x000000040c007c0c */ /* 0x000fe2000d761270 */
[----:B------:R-:W-:Y:S01]  /*11de20*/  ULDC UR6, c[0x0][0x228] ;  /* 0x00008a0000067ab9 */ /* 0x000fe20000000800 */
[----:B------:R-:W-:Y:S01]  /*11de30*/  PRMT R2, R15, 0x7770, RZ ;  /* 0x000077700f027816 */ /* 0x000fe200000000ff */
[----:B0-----:R-:W3:Y:S01]  /*11de40*/  LDL.LU.64 R6, [R1+0x1258] ;  /* 0x0012580001067983 */ /* 0x001ee20000300a00 */
[----:B------:R-:W-:Y:S02]  /*11de50*/  ISETP.LT.AND P6, PT, R23, UR6, !P2 ;  /* 0x0000000617007c0c */ /* 0x000fe4000d7c1270 */
[----:B------:R-:W-:Y:S02]  /*11de60*/  ISETP.LT.AND P5, PT, R21, UR8, !P2 ;  /* 0x0000000815007c0c */ /* 0x000fe4000d7a1270 */
[----:B------:R-:W-:Y:S01]  /*11de70*/  PRMT R3, R15, 0x7771, RZ ;  /* 0x000077710f037816 */ /* 0x000fe200000000ff */
[----:B------:R-:W-:Y:S01]  /*11de80*/  ULDC UR4, c[0x0][0x22c] ;  /* 0x00008b0000047ab9 */ /* 0x000fe20000000800 */
[----:B------:R0:W-:Y:S04]  /*11de90*/  @P1 STG.E.U8 desc[UR22][R10.64], R4 ;  /* 0x000000040a001986 */ /* 0x0001e8000c101116 */
[----:B------:R1:W-:Y:S04]  /*11dea0*/  @P3 STG.E.U8 desc[UR22][R18.64], R2 ;  /* 0x0000000212003986 */ /* 0x0003e8000c101116 */
[----:B------:R2:W-:Y:S01]  /*11deb0*/  @P4 STG.E.U8 desc[UR22][R26.64], R3 ;  /* 0x000000031a004986 */ /* 0x0005e2000c101116 */
[----:B------:R-:W-:Y:S01]  /*11dec0*/  ULDC UR6, c[0x0][0x228] ;  /* 0x00008a0000067ab9 */ /* 0x000fe20000000800 */
[----:B------:R-:W-:-:S02]  /*11ded0*/  ULDC UR8, c[0x0][0x228] ;  /* 0x00008a0000087ab9 */ /* 0x000fc40000000800 */
[----:B0-----:R-:W3:Y:S01]  /*11dee0*/  LDL.LU.64 R10, [R1+0x1250] ;  /* 0x00125000010a7983 */ /* 0x001ee20000300a00 */
[----:B-1----:R-:W-:-:S03]  /*11def0*/  PRMT R2, R15, 0x7773, RZ ;  /* 0x000077730f027816 */ /* 0x002fc600000000ff */
[----:B------:R-:W3:Y:S04]  /*11df00*/  LDL.LU.64 R18, [R1+0x1240] ;  /* 0x0012400001127983 */ /* 0x000ee80000300a00 */
[----:B------:R-:W3:Y:S04]  /*11df10*/  LDL.LU R16, [R1+0x780] ;  /* 0x0007800001107983 */ /* 0x000ee80000300800 */
[----:B--2---:R-:W2:Y:S01]  /*11df20*/  LDL.LU.64 R26, [R1+0x1248] ;  /* 0x00124800011a7983 */ /* 0x004ea20000300a00 */
[----:B----4-:R-:W-:-:S05]  /*11df30*/  VIADD R0, R17, 0xd9 ;  /* 0x000000d911007836 */ /* 0x010fca0000000000 */
[----:B------:R-:W-:Y:S01]  /*11df40*/  ISETP.GE.AND P1, PT, R0, UR4, PT ;  /* 0x0000000400007c0c */ /* 0x000fe2000bf26270 */
[----:B------:R-:W-:Y:S01]  /*11df50*/  ULDC UR4, c[0x0][0x228] ;  /* 0x00008a0000047ab9 */ /* 0x000fe20000000800 */
[----:B------:R-:W-:Y:S02]  /*11df60*/  PRMT R0, R15, 0x7772, RZ ;  /* 0x000077720f007816 */ /* 0x000fe400000000ff */
[----:B------:R-:W-:Y:S01]  /*11df70*/  ISETP.LT.AND P4, PT, R29, UR4, !P2 ;  /* 0x000000041d007c0c */ /* 0x000fe2000d781270 */
[----:B------:R-:W-:Y:S02]  /*11df80*/  ULDC UR4, c[0x0][0x228] ;  /* 0x00008a0000047ab9 */ /* 0x000fe40000000800 */
[----:B------:R0:W-:Y:S04]  /*11df90*/  @P6 STG.E.U8 desc[UR22][R8.64], R0 ;  /* 0x0000000008006986 */ /* 0x0001e8000c101116 */
[----:B---3--:R1:W-:Y:S04]  /*11dfa0*/  @P5 STG.E.U8 desc[UR22][R24.64], R2 ;  /* 0x0000000218005986 */ /* 0x0083e8000c101116 */
[----:B0-----:R-:W3:Y:S01]  /*11dfb0*/  LDL.LU.64 R8, [R1+0x1238] ;  /* 0x0012380001087983 */ /* 0x001ee20000300a00 */
[----:B-1----:R-:W-:-:S03]  /*11dfc0*/  PRMT R2, R14, 0x7770, RZ ;  /* 0x000077700e027816 */ /* 0x002fc600000000ff */
[----:B------:R-:W4:Y:S04]  /*11dfd0*/  LDL.LU.64 R4, [R1+0x1230] ;  /* 0x0012300001047983 */ /* 0x000f280000300a00 */
[----:B------:R-:W4:Y:S04]  /*11dfe0*/  LDL.LU.64 R24, [R1+0x1220] ;  /* 0x0012200001187983 */ /* 0x000f280000300a00 */
[----:B------:R0:W-:Y:S04]  /*11dff0*/  @P4 STG.E.U8 desc[UR22][R6.64], R2 ;  /* 0x0000000206004986 */ /* 0x0001e8000c101116 */
[----:B0-----:R-:W4:Y:S01]  /*11e000*/  LDL.LU R7, [R1+0x557c] ;  /* 0x00557c0001077983 */ /* 0x001f220000300800 */
[----:B------:R-:W-:Y:S01]  /*11e010*/  VIADD R0, R17, 0xda ;  /* 0x000000da11007836 */ /* 0x000fe20000000000 */
[----:B------:R-:W-:-:S02]  /*11e020*/  ISETP.LT.AND P5, PT, R13, UR4, !P2 ;  /* 0x000000040d007c0c */ /* 0x000fc4000d7a1270 */
[----:B------:R-:W-:Y:S01]  /*11e030*/  ISETP.LT.AND P6, PT, R28, UR6, !P2 ;  /* 0x000000061c007c0c */ /* 0x000fe2000d7c1270 */
[----:B------:R-:W-:Y:S01]  /*11e040*/  ULDC UR4, c[0x0][0x22c] ;  /* 0x00008b0000047ab9 */ /* 0x000fe20000000800 */
[----:B------:R-:W-:Y:S02]  /*11e050*/  PRMT R2, R14, 0x7772, RZ ;  /* 0x000077720e027816 */ /* 0x000fe400000000ff */
[----:B------:R-:W-:Y:S01]  /*11e060*/  ISETP.GE.AND P3, PT, R0, UR4, PT ;  /* 0x0000000400007c0c */ /* 0x000fe2000bf66270 */
[----:B------:R-:W-:Y:S01]  /*11e070*/  ULDC UR4, c[0x0][0x228] ;  /* 0x00008a0000047ab9 */ /* 0x000fe20000000800 */
[----:B------:R-:W-:Y:S02]  /*11e080*/  PRMT R0, R14, 0x7771, RZ ;  /* 0x000077710e007816 */ /* 0x000fe400000000ff */
[----:B------:R-:W-:Y:S01]  /*11e090*/  ISETP.LT.AND P2, PT, R22, UR4, !P2 ;  /* 0x0000000416007c0c */ /* 0x000fe2000d741270 */
[----:B------:R-:W-:Y:S01]  /*11e0a0*/  ULDC UR6, c[0x0][0x228] ;  /* 0x00008a0000067ab9 */ /* 0x000fe20000000800 */
[----:B------:R-:W4:Y:S01]  /*11e0b0*/  LDL.LU R15, [R1+0x7b0] ;  /* 0x0007b000010f7983 */ /* 0x000f220000300800 */
[----:B------:R-:W-:Y:S01]  /*11e0c0*/  ISETP.LT.AND P4, PT, R12, UR6, !P1 ;  /* 0x000000060c007c0c */ /* 0x000fe2000cf81270 */
[----:B------:R-:W-:Y:S01]  /*11e0d0*/  ULDC UR4, c[0x0][0x228] ;  /* 0x00008a0000047ab9 */ /* 0x000fe20000000800 */
[----:B------:R-:W-:Y:S01]  /*11e0e0*/  ULDC UR6, c[0x0][0x228] ;  /* 0x00008a0000067ab9 */ /* 0x000fe20000000800 */
[----:B------:R0:W-:Y:S04]  /*11e0f0*/  @P5 STG.E.U8 desc[UR22][R10.64], R0 ;  /* 0x000000000a005986 */ /* 0x0001e8000c101116 */
[----:B------:R1:W-:Y:S04]  /*11e100*/  @P6 STG.E.U8 desc[UR22][R18.64], R2 ;  /* 0x0000000212006986 */ /* 0x0003e8000c101116 */
[----:B0-----:R-:W4:Y:S01]  /*11e110*/  LDL.LU.64 R10, [R1+0x1228] ;  /* 0x00122800010a7983 */ /* 0x001f220000300a00 */
[----:B------:R-:W-:-:S03]  /*11e120*/  PRMT R0, R14, 0x7773, RZ ;  /* 0x000077730e007816 */ /* 0x000fc600000000ff */
[----:B-1----:R-:W4:Y:S01]  /*11e130*/  LDL.LU.64 R18, [R1+0x1218] ;  /* 0x0012180001127983 */ /* 0x002f220000300a00 */
[----:B------:R-:W-:-:S03]  /*11e140*/  PRMT R2, R16, 0x7770, RZ ;  /* 0x0000777010027816 */ /* 0x000fc600000000ff */
[----:B--2---:R0:W-:Y:S04]  /*11e150*/  @P2 STG.E.U8 desc[UR22][R26.64], R0 ;  /* 0x000000001a002986 */ /* 0x0041e8000c101116 */
[----:B0-----:R-:W2:Y:S01]  /*11e160*/  LDL.LU.64 R26, [R1+0x1210] ;  /* 0x00121000011a7983 */ /* 0x001ea20000300a00 */
[----:B------:R-:W-:-:S03]  /*11e170*/  PRMT R0, R16, 0x7771, RZ ;  /* 0x0000777110007816 */ /* 0x000fc600000000ff */
[----:B---3--:R0:W-:Y:S04]  /*11e180*/  @P4 STG.E.U8 desc[UR22][R8.64], R2 ;  /* 0x0000000208004986 */ /* 0x0081e8000c101116 */
[----:B0-----:R-:W3:Y:S01]  /*11e190*/  LDL.LU.64 R8, [R1+0x1200] ;  /* 0x0012000001087983 */ /* 0x001ee20000300a00 */
[----:B----4-:R-:W-:Y:S01]  /*11e1a0*/  ISETP.LT.AND P6, PT, R7, UR4, !P1 ;  /* 0x0000000407007c0c */ /* 0x010fe2000cfc1270 */
[----:B------:R-:W-:Y:S01]  /*11e1b0*/  ULDC UR4, c[0x0][0x228] ;  /* 0x00008a0000047ab9 */ /* 0x000fe20000000800 */
[----:B------:R-:W-:Y:S02]  /*11e1c0*/  PRMT R2, R16, 0x7772, RZ ;  /* 0x0000777210027816 */ /* 0x000fe400000000ff */
[----:B------:R-:W-:Y:S01]  /*11e1d0*/  ISETP.LT.AND P5, PT, R23, UR4, !P1 ;  /* 0x0000000417007c0c */ /* 0x000fe2000cfa1270 */
[----:B------:R-:W4:Y:S01]  /*11e1e0*/  LDL.LU R14, [R1+0x734] ;  /* 0x00073400010e7983 */ /* 0x000f220000300800 */
[----:B------:R-:W-:-:S07]  /*11e1f0*/  ULDC UR4, c[0x0][0x228] ;  /* 0x00008a0000047ab9 */ /* 0x000fce0000000800 */
[----:B------:R0:W-:Y:S04]  /*11e200*/  @P6 STG.E.U8 desc[UR22][R4.64], R0 ;  /* 0x0000000004006986 */ /* 0x0001e8000c101116 */
[----:B------:R1:W-:Y:S04]  /*11e210*/  @P5 STG.E.U8 desc[UR22][R24.64], R2 ;  /* 0x0000000218005986 */ /* 0x0003e8000c101116 */
[----:B0-----:R-:W4:Y:S04]  /*11e220*/  LDL.LU.64 R4, [R1+0x1208] ;  /* 0x0012080001047983 */ /* 0x001f280000300a00 */
[----:B-1----:R-:W4:Y:S01]  /*11e230*/  LDL.LU.64 R24, [R1+0x11f8] ;  /* 0x0011f80001187983 */ /* 0x002f220000300a00 */
[----:B------:R-:W-:-:S03]  /*11e240*/  VIADD R0, R17, 0xdb ;  /* 0x000000db11007836 */ /* 0x000fc60000000000 */
[----:B------:R0:W-:Y:S01]  /*11e250*/  STL [R1+0x5574], R17 ;  /* 0x0055741101007387 */ /* 0x0001e20000100800 */
[----:B------:R-:W-:-:S03]  /*11e260*/  PRMT R2, R16, 0x7773, RZ ;  /* 0x0000777310027816 */ /* 0x000fc600000000ff */
[----:B0-----:R-:W4:Y:S01]  /*11e270*/  LDL.LU.64 R16, [R1+0x11f0] ;  /* 0x0011f00001107983 */ /* 0x001f220000300a00 */
[----:B------:R-:W-:Y:S02]  /*11e280*/  ISETP.LT.AND P2, PT, R21, UR4, !P1 ;  /* 0x0000000415007c0c */ /* 0x000fe4000cf41270 */
[----:B------:R-:W-:Y:S01]  /*11e290*/  ISETP.LT.AND P4, PT, R29, UR6, !P1 ;  /* 0x000000061d007c0c */ /* 0x000fe2000cf81270 */
[----:B------:R-:W-:Y:S01]  /*11e2a0*/  ULDC UR6, c[0x0][0x228] ;  /* 0x00008a0000067ab9 */ /* 0x000fe20000000800 */
[----:B------:R-:W-:Y:S01]  /*11e2b0*/  ULDC UR4, c[0x0][0x22c] ;  /* 0x00008b0000047ab9 */ /* 0x000fe20000000800 */
[----:B------:R-:W-:Y:S02]  /*11e2c0*/  ISETP.LT.AND P5, PT, R13, UR6, !P1 ;  /* 0x000000060d007c0c */ /* 0x000fe4000cfa1270 */
[----:B------:R-:W-:Y:S02]  /*11e2d0*/  ISETP.LT.AND P6, PT, R28, UR8, !P1 ;  /* 0x000000081c007c0c */ /* 0x000fe4000cfc1270 */
[----:B------:R-:W-:Y:S01]  /*11e2e0*/  PRMT R3, R15, 0x7770, RZ ;  /* 0x000077700f037816 */ /* 0x000fe200000000ff */
[----:B------:R-:W-:Y:S01]  /*11e2f0*/  ULDC UR6, c[0x0][0x228] ;  /* 0x00008a0000067ab9 */ /* 0x000fe20000000800 */
[----:B------:R-:W-:-:S02]  /*11e300*/  ULDC UR8, c[0x0][0x228] ;  /* 0x00008a0000087ab9 */ /* 0x000fc40000000800 */
[----:B------:R0:W-:Y:S01]  /*11e310*/  @P2 STG.E.U8 desc[UR22][R10.64], R2 ;  /* 0x000000020a002986 */ /* 0x0001e2000c101116 */
[----:B------:R-:W-:Y:S01]  /*11e320*/  ISETP.GE.AND P2, PT, R0, UR4, PT ;  /* 0x0000000400007c0c */ /* 0x000fe2000bf46270 */
[----:B------:R-:W-:Y:S01]  /*11e330*/  ULDC UR4, c[0x0][0x228] ;  /* 0x00008a0000047ab9 */ /* 0x000fe20000000800 */
[----:B------:R-:W-:Y:S01]  /*11e340*/  PRMT R0, R15, 0x7771, RZ ;  /* 0x000077710f007816 */ /* 0x000fe200000000ff */
[----:B------:R1:W-:Y:S01]  /*11e350*/  @P4 STG.E.U8 desc[UR22][R18.64], R3 ;  /* 0x0000000312004986 */ /* 0x0003e2000c101116 */
[----:B------:R-:W-:Y:S02]  /*11e360*/  ISETP.LT.AND P1, PT, R22, UR4, !P1 ;  /* 0x0000000416007c0c */ /* 0x000fe4000cf21270 */
[----:B------:R-:W-:Y:S01]  /*11e370*/  ISETP.LT.AND P4, PT, R12, UR6, !P3 ;  /* 0x000000060c007c0c */ /* 0x000fe2000df81270 */
[----:B------:R-:W-:Y:S01]  /*11e380*/  ULDC UR4, c[0x0][0x228] ;  /* 0x00008a0000047ab9 */ /* 0x000fe20000000800 */
[----:B--2---:R2:W-:Y:S01]  /*11e390*/  @P5 STG.E.U8 desc[UR22][R26.64], R0 ;  /* 0x000000001a005986 */ /* 0x0045e2000c101116 */
[----:B------:R-:W-:-:S03]  /*11e3a0*/  ULDC UR6, c[0x0][0x228] ;  /* 0x00008a0000067ab9 */ /* 0x000fc60000000800 */
[----:B0-----:R-:W4:Y:S01]  /*11e3b0*/  LDL.LU.64 R10, [R1+0x11e8] ;  /* 0x0011e800010a7983 */ /* 0x001f220000300a00 */
[----:B------:R-:W-:-:S03]  /*11e3c0*/  PRMT R2, R15, 0x7772, RZ ;  /* 0x000077720f027816 */ /* 0x000fc600000000ff */
[----:B-1----:R-:W4:Y:S04]  /*11e3d0*/  LDL.LU R18, [R1+0x794] ;  /* 0x0007940001127983 */ /* 0x002f280000300800 */
[----:B--2---:R-:W2:Y:S01]  /*11e3e0*/  LDL.LU.64 R26, [R1+0x11e0] ;  /* 0x0011e000011a7983 */ /* 0x004ea20000300a00 */
[----:B------:R-:W-:-:S03]  /*11e3f0*/  PRMT R0, R15, 0x7773, RZ ;  /* 0x000077730f007816 */ /* 0x000fc600000000ff */
[----:B---3--:R4:W-:Y:S01]  /*11e400*/  @P6 STG.E.U8 desc[UR22][R8.64], R2 ;  /* 0x0000000208006986 */ /* 0x0089e2000c101116 */
[----:B------:R-:W-:Y:S01]  /*11e410*/  ISETP.LT.AND P6, PT, R7, UR4, !P3 ;  /* 0x0000000407007c0c */ /* 0x000fe2000dfc1270 */
[----:B------:R-:W-:Y:S01]  /*11e420*/  ULDC UR4, c[0x0][0x228] ;  /* 0x00008a0000047ab9 */ /* 0x000fe20000000800 */
[----:B----4-:R-:W-:Y:S01]  /*11e430*/  PRMT R2, R14, 0x7770, RZ ;  /* 0x000077700e027816 */ /* 0x010fe200000000ff */
[----:B------:R-:W3:Y:S04]  /*11e440*/  LDL.LU.64 R8, [R1+0x11d8] ;  /* 0x0011d80001087983 */ /* 0x000ee80000300a00 */
[----:B------:R-:W-:Y:S04]  /*11e450*/  @P1 STG.E.U8 desc[UR22][R4.64], R0 ;  /* 0x0000000004001986 */ /* 0x000fe8000c101116 */
[----:B------:R0:W-:Y:S01]  /*11e460*/  @P4 STG.E.U8 desc[UR22][R24.64], R2 ;  /* 0x0000000218004986 */ /* 0x0001e2000c101116 */
[----:B------:R-:W-:-:S02]  /*11e470*/  ISETP.LT.AND P4, PT, R21, UR4, !P3 ;  /* 0x0000000415007c0c */ /* 0x000fc4000df81270 */
[----:B------:R-:W-:Y:S01]  /*11e480*/  ISETP.LT.AND P5, PT, R23, UR6, !P3 ;  /* 0x0000000617007c0c */ /* 0x000fe2000dfa1270 */
[----:B------:R-:W-:Y:S01]  /*11e490*/  ULDC UR4, c[0x0][0x228] ;  /* 0x00008a0000047ab9 */ /* 0x000fe20000000800 */
[----:B------:R-:W-:Y:S01]  /*11e4a0*/  ULDC UR6, c[0x0][0x228] ;  /* 0x00008a0000067ab9 */ /* 0x000fe20000000800 */
[----:B0-----:R-:W4:Y:S04]  /*11e4b0*/  LDL.LU.64 R24, [R1+0x11d0] ;  /* 0x0011d00001187983 */ /* 0x001f280000300a00 */
[----:B------:R-:W4:Y:S01]  /*11e4c0*/  LDL.LU.64 R4, [R1+0x11c0] ;  /* 0x0011c00001047983 */ /* 0x000f220000300a00 */
[----:B------:R-:W-:-:S03]  /*11e4d0*/  PRMT R0, R14, 0x7771, RZ ;  /* 0x000077710e007816 */ /* 0x000fc600000000ff */
[----:B------:R-:W4:Y:S04]  /*11e4e0*/  LDL.LU R15, [R1+0x784] ;  /* 0x00078400010f7983 */ /* 0x000f280000300800 */
[----:B------:R0:W-:Y:S04]  /*11e4f0*/  STL [R1+0x5578], R21 ;  /* 0x0055781501007387 */ /* 0x0001e80000100800 */
[----:B------:R1:W-:Y:S04]  /*11e500*/  @P6 STG.E.U8 desc[UR22][R16.64], R0 ;  /* 0x0000000010006986 */ /* 0x0003e8000c101116 */
[----:B0-----:R-:W4:Y:S04]  /*11e510*/  LDL.LU.64 R20, [R1+0x11c8] ;  /* 0x0011c80001147983 */ /* 0x001f280000300a00 */
[----:B-1----:R-:W4:Y:S01]  /*11e520*/  LDL.LU.64 R16, [R1+0x11b8] ;  /* 0x0011b80001107983 */ /* 0x002f220000300a00 */
[----:B------:R-:W-:-:S02]  /*11e530*/  PRMT R2, R14, 0x7772, RZ ;  /* 0x000077720e027816 */ /* 0x000fc400000000ff */
[----:B------:R-:W-:Y:S02]  /*11e540*/  ISETP.LT.AND P1, PT, R29, UR4, !P3 ;  /* 0x000000041d007c0c */ /* 0x000fe4000df21270 */
[----:B------:R-:W-:Y:S01]  /*11e550*/  PRMT R0, R14, 0x7773, RZ ;  /* 0x000077730e007816 */ /* 0x000fe200000000ff */
[----:B------:R-:W-:Y:S01]  /*11e560*/  ULDC UR4, c[0x0][0x228] ;  /* 0x00008a0000047ab9 */ /* 0x000fe20000000800 */
[----:B------:R0:W-:Y:S01]  /*11e570*/  @P5 STG.E.U8 desc[UR22][R10.64], R2 ;  /* 0x000000020a005986 */ /* 0x0001e2000c101116 */
[----:B------:R-:W-:Y:S01]  /*11e580*/  ISETP.LT.AND P5, PT, R13, UR4, !P3 ;  /* 0x000000040d007c0c */ /* 0x000fe2000dfa1270 */
[----:B------:R-:W-:Y:S02]  /*11e590*/  ULDC UR4, c[0x0][0x228] ;  /* 0x00008a0000047ab9 */ /* 0x000fe40000000800 */
[----:B--2---:R1:W-:Y:S01]  /*11e5a0*/  @P4 STG.E.U8 desc[UR22][R26.64], R0 ;  /* 0x000000001a004986 */ /* 0x0043e2000c101116 */
[----:B------:R-:W-:Y:S02]  /*11e5b0*/  ISETP.LT.AND P4, PT, R28, UR6, !P3 ;  /* 0x000000061c007c0c */ /* 0x000fe4000df81270 */
[----:B------:R-:W-:Y:S01]  /*11e5c0*/  ISETP.LT.AND P3, PT, R22, UR4, !P3 ;  /* 0x0000000416007c0c */ /* 0x000fe2000df61270 */
[----:B------:R-:W-:Y:S01]  /*11e5d0*/  ULDC UR6, c[0x0][0x228] ;  /* 0x00008a0000067ab9 */ /* 0x000fe20000000800 */
[----:B0-----:R-:W-:-:S02]  /*11e5e0*/  PRMT R2, R18, 0x7770, RZ ;  /* 0x0000777012027816 */ /* 0x001fc400000000ff */
[----:B------:R-:W-:Y:S01]  /*11e5f0*/  ISETP.LT.AND P6, PT, R12, UR6, !P2 ;  /* 0x000000060c007c0c */ /* 0x000fe2000d7c1270 */
[----:B------:R-:W2:Y:S01]  /*11e600*/  LDL.LU.64 R10, [R1+0x11b0] ;  /* 0x0011b000010a7983 */ /* 0x000ea20000300a00 */
[----:B------:R-:W-:Y:S01]  /*11e610*/  ULDC UR4, c[0x0][0x228] ;  /* 0x00008a0000047ab9 */ /* 0x000fe20000000800 */
[----:B------:R-:W-:Y:S01]  /*11e620*/  ULDC UR6, c[0x0][0x228] ;  /* 0x00008a0000067ab9 */ /* 0x000fe20000000800 */
[C---:B-1----:R-:W-:Y:S01]  /*11e630*/  PRMT R0, R18.reuse, 0x7771, RZ ;  /* 0x0000777112007816 */ /* 0x042fe200000000ff */
[----:B------:R-:W2:Y:S04]  /*11e640*/  LDL.LU.64 R26, [R1+0x11a0] ;  /* 0x0011a000011a7983 */ /* 0x000ea80000300a00 */
[----:B---3--:R0:W-:Y:S02]  /*11e650*/  @P1 STG.E.U8 desc[UR22][R8.64], R2 ;  /* 0x0000000208001986 */ /* 0x0081e4000c101116 */
[----:B0-----:R-:W-:-:S02]  /*11e660*/  PRMT R2, R18, 0x7772, RZ ;  /* 0x0000777212027816 */ /* 0x001fc400000000ff */
[----:B------:R-:W3:Y:S04]  /*11e670*/  LDL.LU.64 R8, [R1+0x11a8] ;  /* 0x0011a80001087983 */ /* 0x000ee80000300a00 */
[----:B------:R-:W3:Y:S04]  /*11e680*/  LDL.LU R14, [R1+0x7b4] ;  /* 0x0007b400010e7983 */ /* 0x000ee80000300800 */
[----:B----4-:R0:W-:Y:S04]  /*11e690*/  @P5 STG.E.U8 desc[UR22][R24.64], R0 ;  /* 0x0000000018005986 */ /* 0x0101e8000c101116 */
[----:B------:R1:W-:Y:S01]  /*11e6a0*/  @P4 STG.E.U8 desc[UR22][R4.64], R2 ;  /* 0x0000000204004986 */ /* 0x0003e2000c101116 */
[----:B0-----:R-:W-:-:S03]  /*11e6b0*/  PRMT R0, R18, 0x7773, RZ ;  /* 0x0000777312007816 */ /* 0x001fc600000000ff */
[----:B------:R-:W4:Y:S01]  /*11e6c0*/  LDL.LU.64 R24, [R1+0x1198] ;  /* 0x0011980001187983 */ /* 0x000f220000300a00 */
[----:B-1----:R-:W-:-:S03]  /*11e6d0*/  PRMT R2, R15, 0x7770, RZ ;  /* 0x000077700f027816 */ /* 0x002fc600000000ff */
[----:B------:R-:W4:Y:S04]  /*11e6e0*/  LDL.LU.64 R4, [R1+0x1190] ;  /* 0x0011900001047983 */ /* 0x000f280000300a00 */
[----:B------:R-:W4:Y:S04]  /*11e6f0*/  LDL.LU.64 R18, [R1+0x1180] ;  /* 0x0011800001127983 */ /* 0x000f280000300a00 */
[----:B------:R0:W-:Y:S04]  /*11e700*/  @P3 STG.E.U8 desc[UR22][R20.64], R0 ;  /* 0x0000000014003986 */ /* 0x0001e8000c101116 */
[----:B------:R1:W-:Y:S04]  /*11e710*/  @P6 STG.E.U8 desc[UR22][R16.64], R2 ;  /* 0x0000000210006986 */ /* 0x0003e8000c101116 */
[----:B0-----:R-:W3:Y:S04]  /*11e720*/  LDL.LU R21, [R1+0x5578] ;  /* 0x0055780001157983 */ /* 0x001ee80000300800 */
[----:B-1----:R-:W4:Y:S01]  /*11e730*/  LDL.LU R17, [R1+0x5574] ;  /* 0x0055740001117983 */ /* 0x002f220000300800 */
[----:B------:R-:W-:-:S02]  /*11e740*/  ISETP.LT.AND P1, PT, R7, UR8, !P2 ;  /* 0x0000000807007c0c */ /* 0x000fc4000d721270 */
[----:B------:R-:W-:Y:S02]  /*11e750*/  ISETP.LT.AND P4, PT, R23, UR4, !P2 ;  /* 0x0000000417007c0c */ /* 0x000fe4000d781270 */
[C---:B------:R-:W-:Y:S02]  /*11e760*/  PRMT R3, R15.reuse, 0x7771, RZ ;  /* 0x000077710f037816 */ /* 0x040fe400000000ff */
[----:B------:R-:W-:Y:S01]  /*11e770*/  PRMT R0, R15, 0x7772, RZ ;  /* 0x000077720f007816 */ /* 0x000fe200000000ff */
[----:B------:R-:W-:Y:S01]  /*11e780*/  ULDC UR4, c[0x0][0x228] ;  /* 0x00008a0000047ab9 */ /* 0x000fe20000000800 */
[----:B------:R-:W-:Y:S01]  /*11e790*/  ISETP.LT.AND P5, PT, R29, UR6, !P2 ;  /* 0x000000061d007c0c */ /* 0x000fe2000d7a1270 */
[----:B------:R-:W-:Y:S01]  /*11e7a0*/  ULDC UR6, c[0x0][0x228] ;  /* 0x00008a0000067ab9 */ /* 0x000fe20000000800 */
[----:B------:R-:W-:Y:S02]  /*11e7b0*/  PRMT R2, R15, 0x7773, RZ ;  /* 0x000077730f027816 */ /* 0x000fe400000000ff */
[----:B------:R-:W-:Y:S01]  /*11e7c0*/  ISETP.LT.AND P6, PT, R13, UR6, !P2 ;  /* 0x000000060d007c0c */ /* 0x000fe2000d7c1270 */
[----:B------:R-:W-:Y:S01]  /*11e7d0*/  ULDC UR6, c[0x0][0x228] ;  /* 0x00008a0000067ab9 */ /* 0x000fe20000000800 */
[----:B------:R-:W-:Y:S01]  /*11e7e0*/  ULDC UR8, c[0x0][0x228] ;  /* 0x00008a0000087ab9 */ /* 0x000fe20000000800 */
[----:B--2---:R-:W-:Y:S04]  /*11e7f0*/  @P1 STG.E.U8 desc[UR22][R10.64], R3 ;  /* 0x000000030a001986 */ /* 0x004fe8000c101116 */
[----:B------:R0:W-:Y:S01]  /*11e800*/  @P4 STG.E.U8 desc[UR22][R26.64], R0 ;  /* 0x000000001a004986 */ /* 0x0001e2000c101116 */
[----:B------:R-:W-:Y:S01]  /*11e810*/  ISETP.LT.AND P4, PT, R28, UR6, !P2 ;  /* 0x000000061c007c0c */ /* 0x000fe2000d781270 */
[----:B------:R-:W-:-:S02]  /*11e820*/  ULDC UR6, c[0x0][0x228] ;  /* 0x00008a0000067ab9 */ /* 0x000fc40000000800 */
[----:B0-----:R-:W2:Y:S04]  /*11e830*/  LDL.LU.64 R26, [R1+0x1188] ;  /* 0x00118800011a7983 */ /* 0x001ea80000300a00 */
[----:B------:R-:W2:Y:S04]  /*11e840*/  LDL.LU R20, [R1+0x738] ;  /* 0x0007380001147983 */ /* 0x000ea80000300800 */
[----:B------:R-:W2:Y:S01]  /*11e850*/  LDL.LU.64 R10, [R1+0x1178] ;  /* 0x00117800010a7983 */ /* 0x000ea20000300a00 */
[----:B---3--:R-:W-:Y:S01]  /*11e860*/  ISETP.LT.AND P3, PT, R21, UR4, !P2 ;  /* 0x0000000415007c0c */ /* 0x008fe2000d761270 */
[----:B----4-:R-:W-:Y:S01]  /*11e870*/  VIADD R0, R17, 0xdc ;  /* 0x000000dc11007836 */ /* 0x010fe20000000000 */
[----:B------:R-:W-:-:S04]  /*11e880*/  ULDC UR4, c[0x0][0x22c] ;  /* 0x00008b0000047ab9 */ /* 0x000fc80000000800 */
[----:B------:R-:W-:Y:S02]  /*11e890*/  ISETP.GE.AND P1, PT, R0, UR4, PT ;  /* 0x0000000400007c0c */ /* 0x000fe4000bf26270 */
[----:B------:R-:W-:Y:S01]  /*11e8a0*/  PRMT R0, R14, 0x7770, RZ ;  /* 0x000077700e007816 */ /* 0x000fe200000000ff */
[----:B------:R-:W-:-:S04]  /*11e8b0*/  ULDC UR4, c[0x0][0x228] ;  /* 0x00008a0000047ab9 */ /* 0x000fc80000000800 */
[----:B------:R0:W-:Y:S04]  /*11e8c0*/  @P3 STG.E.U8 desc[UR22][R8.64], R2 ;  /* 0x0000000208003986 */ /* 0x0001e8000c101116 */
[----:B------:R1:W-:Y:S01]  /*11e8d0*/  @P5 STG.E.U8 desc[UR22][R24.64], R0 ;  /* 0x0000000018005986 */ /* 0x0003e2000c101116 */
[----:B0-----:R-:W-:-:S03]  /*11e8e0*/  PRMT R2, R14, 0x7771, RZ ;  /* 0x000077710e027816 */ /* 0x001fc600000000ff */
[----:B------:R-:W3:Y:S01]  /*11e8f0*/  LDL.LU.64 R8, [R1+0x1170] ;  /* 0x0011700001087983 */ /* 0x000ee20000300a00 */
[----:B-1----:R-:W-:-:S03]  /*11e900*/  PRMT R0, R14, 0x7772, RZ ;  /* 0x000077720e007816 */ /* 0x002fc600000000ff */
[----:B------:R-:W4:Y:S04]  /*11e910*/  LDL.LU.64 R24, [R1+0x1168] ;  /* 0x0011680001187983 */ /* 0x000f280000300a00 */
[----:B------:R-:W-:Y:S04]  /*11e920*/  @P6 STG.E.U8 desc[UR22][R4.64], R2 ;  /* 0x0000000204006986 */ /* 0x000fe8000c101116 */
[----:B------:R0:W-:Y:S04]  /*11e930*/  @P4 STG.E.U8 desc[UR22][R18.64], R0 ;  /* 0x0000000012004986 */ /* 0x0001e8000c101116 */
[----:B0-----:R-:W4:Y:S04]  /*11e940*/  LDL.LU.64 R18, [R1+0x1160] ;  /* 0x0011600001127983 */ /* 0x001f280000300a00 */
[----:B------:R-:W4:Y:S01]  /*11e950*/  LDL.LU R15, [R1+0x798] ;  /* 0x00079800010f7983 */ /* 0x000f220000300800 */
[----:B------:R-:W-:-:S03]  /*11e960*/  VIADD R0, R17, 0xdd ;  /* 0x000000dd11007836 */ /* 0x000fc60000000000 */
[----:B------:R0:W-:Y:S04]  /*11e970*/  STL [R1+0x5570], R17 ;  /* 0x0055701101007387 */ /* 0x0001e80000100800 */
[----:B0-----:R-:W4:Y:S04]  /*11e980*/  LDL.LU.64 R16, [R1+0x1158] ;  /* 0x0011580001107983 */ /* 0x001f280000300a00 */
[----:B------:R-:W4:Y:S01]  /*11e990*/  LDL.LU.64 R4, [R1+0x1150] ;  /* 0x0011500001047983 */ /* 0x000f220000300a00 */
[----:B------:R-:W-:Y:S01]  /*11e9a0*/  ISETP.LT.AND P3, PT, R22, UR4, !P2 ;  /* 0x0000000416007c0c */ /* 0x000fe2000d761270 */
[----:B------:R-:W-:Y:S01]  /*11e9b0*/  ULDC UR4, c[0x0][0x228] ;  /* 0x00008a0000047ab9 */ /* 0x000fe20000000800 */
[----:B------:R-:W-:-:S02]  /*11e9c0*/  ISETP.LT.AND P5, PT, R7, UR6, !P1 ;  /* 0x0000000607007c0c */ /* 0x000fc4000cfa1270 */
[----:B------:R-:W-:Y:S02]  /*11e9d0*/  ISETP.LT.AND P6, PT, R12, UR4, !P1 ;  /* 0x000000040c007c0c */ /* 0x000fe4000cfc1270 */
[----:B------:R-:W-:Y:S01]  /*11e9e0*/  PRMT R2, R14, 0x7773, RZ ;  /* 0x000077730e027816 */ /* 0x000fe200000000ff */
[----:B------:R-:W-:Y:S01]  /*11e9f0*/  ULDC UR4, c[0x0][0x22c] ;  /* 0x00008b0000047ab9 */ /* 0x000fe20000000800 */
[----:B------:R-:W-:Y:S02]  /*11ea00*/  ISETP.LT.AND P4, PT, R23, UR8, !P1 ;  /* 0x0000000817007c0c */ /* 0x000fe4000cf81270 */
[----:B------:R-:W-:Y:S01]  /*11ea10*/  ISETP.GE.AND P2, PT, R0, UR4, PT ;  /* 0x0000000400007c0c */ /* 0x000fe2000bf46270 */
[----:B------:R-:W-:Y:S01]  /*11ea20*/  ULDC UR4, c[0x0][0x228] ;  /* 0x00008a0000047ab9 */ /* 0x000fe20000000800 */
[C---:B--2---:R-:W-:Y:S01]  /*11ea30*/  PRMT R0, R20.reuse, 0x7770, RZ ;  /* 0x0000777014007816 */ /* 0x044fe200000000ff */
[----:B------:R-:W-:Y:S01]  /*11ea40*/  ULDC UR6, c[0x0][0x228] ;  /* 0x00008a0000067ab9 */ /* 0x000fe20000000800 */
[----:B------:R-:W-:Y:S01]  /*11ea50*/  PRMT R3, R20, 0x7772, RZ ;  /* 0x0000777214037816 */ /* 0x000fe200000000ff */
[----:B------:R-:W-:Y:S01]  /*11ea60*/  ULDC UR8, c[0x0][0x228] ;  /* 0x00008a0000087ab9 */ /* 0x000fe20000000800 */
[----:B------:R0:W-:Y:S01]  /*11ea70*/  @P3 STG.E.U8 desc[UR22][R26.64], R2 ;  /* 0x000000021a003986 */ /* 0x0001e2000c101116 */
[----:B------:R-:W-:Y:S01]  /*11ea80*/  ISETP.LT.AND P3, PT, R21, UR4, !P1 ;  /* 0x0000000415007c0c */ /* 0x000fe2000cf61270 */
[----:B------:R-:W-:-:S02]  /*11ea90*/  ULDC UR4, c[0x0][0x228] ;  /* 0x00008a0000047ab9 */ /* 0x000fc40000000800 */
[----:B------:R1:W-:Y:S01]  /*11eaa0*/  @P6 STG.E.U8 desc[UR22][R10.64], R0 ;  /* 0x000000000a006986 */ /* 0x0003e2000c101116 */
[----:B------:R-:W-:Y:S01]  /*11eab0*/  ISETP.LT.AND P6, PT, R29, UR4, !P1 ;  /* 0x000000041d007c0c */ /* 0x000fe2000cfc1270 */
[----:B------:R-:W-:Y:S01]  /*11eac0*/  ULDC UR4, c[0x0][0x228] ;  /* 0x00008a0000047ab9 */ /* 0x000fe20000000800 */
[C---:B0-----:R-:W-:Y:S01]  /*11ead0*/  PRMT R2, R20.reuse, 0x7771, RZ ;  /* 0x0000777114027816 */ /* 0x041fe200000000ff */
[----:B------:R-:W2:Y:S04]  /*11eae0*/  LDL.LU.64 R26, [R1+0x1148] ;  /* 0x00114800011a7983 */ /* 0x000ea80000300a00 */
[----:B------:R-:W2:Y:S01]  /*11eaf0*/  LDL.LU R14, [R1+0x788] ;  /* 0x00078800010e7983 */ /* 0x000ea20000300800 */
[----:B-1----:R-:W-:-:S03]  /*11eb00*/  PRMT R0, R20, 0x7773, RZ ;  /* 0x0000777314007816 */ /* 0x002fc600000000ff */
[----:B---3--:R0:W-:Y:S01]  /*11eb10*/  @P5 STG.E.U8 desc[UR22][R8.64], R2 ;  /* 0x0000000208005986 */ /* 0x0081e2000c101116 */
[----:B------:R-:W-:-:S03]  /*11eb20*/  ISETP.LT.AND P5, PT, R13, UR6, !P1 ;  /* 0x000000060d007c0c */ /* 0x000fc6000cfa1270 */
[----:B----4-:R1:W-:Y:S01]  /*11eb30*/  @P4 STG.E.U8 desc[UR22][R24.64], R3 ;  /* 0x0000000318004986 */ /* 0x0103e2000c101116 */
[----:B------:R-:W-:-:S03]  /*11eb40*/  ULDC UR6, c[0x0][0x228] ;  /* 0x00008a0000067ab9 */ /* 0x000fc60000000800 */
[----:B0-----:R-:W3:Y:S04]  /*11eb50*/  LDL.LU.64 R8, [R1+0x1140] ;  /* 0x0011400001087983 */ /* 0x001ee80000300a00 */
[----:B-1----:R-:W4:Y:S04]  /*11eb60*/  LDL.LU.64 R24, [R1+0x1130] ;  /* 0x0011300001187983 */ /* 0x002f280000300a00 */
[----:B------:R-:W4:Y:S04]  /*11eb70*/  LDL.LU.64 R10, [R1+0x1128] ;  /* 0x00112800010a7983 */ /* 0x000f280000300a00 */
[----:B------:R0:W-:Y:S01]  /*11eb80*/  @P3 STG.E.U8 desc[UR22][R18.64], R0 ;  /* 0x0000000012003986 */ /* 0x0001e2000c101116 */
[----:B------:R-:W-:-:S02]  /*11eb90*/  PRMT R2, R15, 0x7770, RZ ;  /* 0x000077700f027816 */ /* 0x000fc400000000ff */
[----:B0-----:R-:W-:Y:S01]  /*11eba0*/  PRMT R0, R15, 0x7771, RZ ;  /* 0x000077710f007816 */ /* 0x001fe200000000ff */
[----:B------:R-:W4:Y:S04]  /*11ebb0*/  LDL.LU R18, [R1+0x7b8] ;  /* 0x0007b80001127983 */ /* 0x000f280000300800 */
[----:B------:R0:W-:Y:S04]  /*11ebc0*/  @P6 STG.E.U8 desc[UR22][R16.64], R2 ;  /* 0x0000000210006986 */ /* 0x0001e8000c101116 */
[----:B------:R1:W-:Y:S04]  /*11ebd0*/  @P5 STG.E.U8 desc[UR22][R4.64], R0 ;  /* 0x0000000004005986 */ /* 0x0003e8000c101116 */
[----:B0-----:R-:W4:Y:S04]  /*11ebe0*/  LDL.LU R17, [R1+0x5570] ;  /* 0x0055700001117983 */ /* 0x001f280000300800 */
[----:B-1----:R-:W2:Y:S04]  /*11ebf0*/  LDL.LU.64 R4, [R1+0x1118] ;  /* 0x0011180001047983 */ /* 0x002ea80000300a00 */
[----:B--2---:R0:W-:Y:S04]  /*11ec00*/  STL.64 [R1+0x5560], R4 ;  /* 0x0055600401007387 */ /* 0x0041e80000100a00 */
[----:B0-----:R-:W2:Y:S01]  /*11ec10*/  LDL.LU.64 R4, [R1+0x1120] ;  /* 0x0011200001047983 */ /* 0x001ea20000300a00 */
[----:B------:R-:W-:Y:S01]  /*11ec20*/  ISETP.LT.AND P4, PT, R28, UR4, !P1 ;  /* 0x000000041c007c0c */ /* 0x000fe2000cf81270 */
[----:B------:R-:W-:-:S02]  /*11ec30*/  ULDC UR4, c[0x0][0x228] ;  /* 0x00008a0000047ab9 */ /* 0x000fc40000000800 */
[----:B------:R-:W-:Y:S02]  /*11ec40*/  ISETP.LT.AND P3, PT, R22, UR4, !P1 ;  /* 0x0000000416007c0c */ /* 0x000fe4000cf61270 */
[----:B------:R-:W-:Y:S02]  /*11ec50*/  ISETP.LT.AND P1, PT, R12, UR6, !P2 ;  /* 0x000000060c007c0c */ /* 0x000fe4000d721270 */
[C---:B------:R-:W-:Y:S02]  /*11ec60*/  PRMT R2, R15.reuse, 0x7772, RZ ;  /* 0x000077720f027816 */ /* 0x040fe400000000ff */
[----:B------:R-:W-:Y:S01]  /*11ec70*/  PRMT R0, R15, 0x7773, RZ ;  /* 0x000077730f007816 */ /* 0x000fe200000000ff */
[----:B------:R-:W-:Y:S01]  /*11ec80*/  ULDC UR4, c[0x0][0x228] ;  /* 0x00008a0000047ab9 */ /* 0x000fe20000000800 */
[----:B------:R-:W-:Y:S02]  /*11ec90*/  ULDC UR6, c[0x0][0x228] ;  /* 0x00008a0000067ab9 */ /* 0x000fe40000000800 */
[----:B------:R0:W-:Y:S01]  /*11eca0*/  @P4 STG.E.U8 desc[UR22][R26.64], R2 ;  /* 0x000000021a004986 */ /* 0x0001e2000c101116 */
[----:B------:R-:W-:-:S03]  /*11ecb0*/  ISETP.LT.AND P4, PT, R7, UR4, !P2 ;  /* 0x0000000407007c0c */ /* 0x000fc6000d781270 */
[----:B--2---:R1:W-:Y:S01]  /*11ecc0*/  STL.64 [R1+0x5568], R4 ;  /* 0x0055680401007387 */ /* 0x0043e20000100a00 */
[----:B0-----:R-:W-:-:S03]  /*11ecd0*/  PRMT R2, R14, 0x7770, RZ ;  /* 0x000077700e027816 */ /* 0x001fc600000000ff */
[----:B---3--:R0:W-:Y:S01]  /*11ece0*/  @P3 STG.E.U8 desc[UR22][R8.64], R0 ;  /* 0x0000000008003986 */ /* 0x0081e2000c101116 */
[----:B------:R-:W-:-:S03]  /*11ecf0*/  ULDC UR4, c[0x0][0x228] ;  /* 0x00008a0000047ab9 */ /* 0x000fc60000000800 */
[----:B-1----:R-:W2:Y:S04]  /*11ed00*/  LDL.LU.64 R4, [R1+0x1138] ;  /* 0x0011380001047983 */ /* 0x002ea80000300a00 */
[----:B----4-:R1:W-:Y:S01]  /*11ed10*/  @P1 STG.E.U8 desc[UR22][R24.64], R2 ;  /* 0x0000000218001986 */ /* 0x0103e2000c101116 */
[----:B------:R-:W-:Y:S01]  /*11ed20*/  ISETP.LT.AND P1, PT, R23, UR4, !P2 ;  /* 0x0000000417007c0c */ /* 0x000fe2000d721270 */
[----:B0-----:R-:W-:Y:S01]  /*11ed30*/  VIADD R0, R17, 0xde ;  /* 0x000000de11007836 */ /* 0x001fe20000000000 */
[----:B------:R-:W-:Y:S01]  /*11ed40*/  ULDC UR4, c[0x0][0x22c] ;  /* 0x00008b0000047ab9 */ /* 0x000fe20000000800 */
[----:B------:R-:W3:Y:S04]  /*11ed50*/  LDL.LU.64 R26, [R1+0x1100] ;  /* 0x00110000011a7983 */ /* 0x000ee80000300a00 */
[----:B------:R-:W4:Y:S01]  /*11ed60*/  LDL.LU.64 R8, [R1+0x1110] ;  /* 0x0011100001087983 */ /* 0x000f220000300a00 */
[----:B------:R-:W-:-:S02]  /*11ed70*/  ISETP.GE.AND P3, PT, R0, UR4, PT ;  /* 0x0000000400007c0c */ /* 0x000fc4000bf66270 */
[C---:B------:R-:W-:Y:S02]  /*11ed80*/  PRMT R0, R14.reuse, 0x7772, RZ ;  /* 0x000077720e007816 */ /* 0x040fe400000000ff */
[----:B------:R-:W-:Y:S02]  /*11ed90*/  ISETP.LT.AND P5, PT, R21, UR6, !P2 ;  /* 0x0000000615007c0c */ /* 0x000fe4000d7a1270 */
[----:B------:R-:W-:Y:S01]  /*11eda0*/  ISETP.LT.AND P6, PT, R29, UR8, !P2 ;  /* 0x000000081d007c0c */ /* 0x000fe2000d7c1270 */
[----:B------:R-:W-:Y:S01]  /*11edb0*/  ULDC UR4, c[0x0][0x228] ;  /* 0x00008a0000047ab9 */ /* 0x000fe20000000800 */
[----:B-1----:R-:W-:Y:S01]  /*11edc0*/  PRMT R2, R14, 0x7771, RZ ;  /* 0x000077710e027816 */ /* 0x002fe200000000ff */
[----:B------:R-:W4:Y:S04]  /*11edd0*/  LDL.LU.64 R24, [R1+0x1108] ;  /* 0x0011080001187983 */ /* 0x000f280000300a00 */
[----:B------:R-:W4:Y:S01]  /*11ede0*/  LDL.LU R16, [R1+0x73c] ;  /* 0x00073c0001107983 */ /* 0x000f220000300800 */
[----:B------:R-:W-:Y:S01]  /*11edf0*/  PRMT R3, R18, 0x7770, RZ ;  /* 0x0000777012037816 */ /* 0x000fe200000000ff */
[----:B------:R-:W-:-:S02]  /*11ee00*/  ULDC UR6, c[0x0][0x228] ;  /* 0x00008a0000067ab9 */ /* 0x000fc40000000800 */
[----:B------:R0:W-:Y:S01]  /*11ee10*/  @P4 STG.E.U8 desc[UR22][R10.64], R2 ;  /* 0x000000020a004986 */ /* 0x0001e2000c101116 */
[----:B------:R-:W-:-:S03]  /*11ee20*/  ULDC UR8, c[0x0][0x228] ;  /* 0x00008a0000087ab9 */ /* 0x000fc60000000800 */
[----:B0-----:R-:W4:Y:S01]  /*11ee30*/  LDL.LU.64 R10, [R1+0x10f0] ;  /* 0x0010f000010a7983 */ /* 0x001f220000300a00 */
[----:B------:R-:W-:-:S03]  /*11ee40*/  PRMT R2, R14, 0x7773, RZ ;  /* 0x000077730e027816 */ /* 0x000fc600000000ff */
[----:B------:R-:W4:Y:S04]  /*11ee50*/  LDL.LU.64 R14, [R1+0x10d0] ;  /* 0x0010d000010e7983 */ /* 0x000f280000300a00 */
[----:B--2---:R0:W-:Y:S04]  /*11ee60*/  @P1 STG.E.U8 desc[UR22][R4.64], R0 ;  /* 0x0000000004001986 */ /* 0x0041e8000c101116 */
[----:B0-----:R-:W2:Y:S01]  /*11ee70*/  LDL.LU.64 R4, [R1+0x5568] ;  /* 0x0055680001047983 */ /* 0x001ea20000300a00 */
[----:B------:R-:W-:Y:S01]  /*11ee80*/  ISETP.LT.AND P4, PT, R13, UR4, !P2 ;  /* 0x000000040d007c0c */ /* 0x000fe2000d781270 */
[----:B------:R-:W-:-:S02]  /*11ee90*/  ULDC UR4, c[0x0][0x228] ;  /* 0x00008a0000047ab9 */ /* 0x000fc40000000800 */
[----:B--2---:R0:W-:Y:S04]  /*11eea0*/  @P5 STG.E.U8 desc[UR22][R4.64], R2 ;  /* 0x0000000204005986 */ /* 0x0041e8000c101116 */
[----:B0-----:R-:W2:Y:S01]  /*11eeb0*/  LDL.LU.64 R4, [R1+0x5560] ;  /* 0x0055600001047983 */ /* 0x001ea20000300a00 */
[----:B------:R-:W-:Y:S02]  /*11eec0*/  ISETP.LT.AND P5, PT, R28, UR4, !P2 ;  /* 0x000000041c007c0c */ /* 0x000fe4000d7a1270 */
[----:B------:R-:W-:Y:S02]  /*11eed0*/  PRMT R0, R18, 0x7771, RZ ;  /* 0x0000777112007816 */ /* 0x000fe400000000ff */
[----:B------:R-:W-:Y:S01]  /*11eee0*/  ISETP.LT.AND P1, PT, R22, UR6, !P2 ;  /* 0x0000000616007c0c */ /* 0x000fe2000d721270 */
[----:B------:R-:W-:Y:S01]  /*11eef0*/  ULDC UR6, c[0x0][0x228] ;  /* 0x00008a0000067ab9 */ /* 0x000fe20000000800 */
[----:B------:R-:W-:Y:S01]  /*11ef00*/  VIADD R2, R17, 0xdf ;  /* 0x000000df11027836 */ /* 0x000fe20000000000 */
[----:B------:R-:W-:-:S04]  /*11ef10*/  ULDC UR4, c[0x0][0x22c] ;  /* 0x00008b0000047ab9 */ /* 0x000fc80000000800 */
[----:B------:R-:W-:Y:S02]  /*11ef20*/  ISETP.GE.AND P2, PT, R2, UR4, PT ;  /* 0x0000000402007c0c */ /* 0x000fe4000bf46270 */
[----:B------:R-:W-:Y:S01]  /*11ef30*/  PRMT R2, R18, 0x7773, RZ ;  /* 0x0000777312027816 */ /* 0x000fe200000000ff */
[----:B------:R-:W-:Y:S01]  /*11ef40*/  ULDC UR4, c[0x0][0x228] ;  /* 0x00008a0000047ab9 */ /* 0x000fe20000000800 */
[----:B--2---:R-:W-:Y:S01]  /*11ef50*/  @P6 STG.E.U8 desc[UR22][R4.64], R3 ;  /* 0x0000000304006986 */ /* 0x004fe2000c101116 */
[----:B------:R-:W-:Y:S01]  /*11ef60*/  ISETP.LT.AND P6, PT, R12, UR6, !P3 ;  /* 0x000000060c007c0c */ /* 0x000fe2000dfc1270 */
[----:B------:R-:W-:Y:S02]  /*11ef70*/  ULDC UR6, c[0x0][0x228] ;  /* 0x00008a0000067ab9 */ /* 0x000fe40000000800 */
[----:B---3--:R0:W-:Y:S01]  /*11ef80*/  @P4 STG.E.U8 desc[UR22][R26.64], R0 ;  /* 0x000000001a004986 */ /* 0x0081e2000c101116 */
[----:B------:R-:W-:Y:S01]  /*11ef90*/  ISETP.LT.AND P4, PT, R7, UR6, !P3 ;  /* 0x0000000607007c0c */ /* 0x000fe2000df81270 */
[----:B------:R-:W-:Y:S01]  /*11efa0*/  ULDC UR6, c[0x0][0x228] ;  /* 0x00008a0000067ab9 */ /* 0x000fe20000000800 */
[----:B0-----:R-:W-:Y:S01]  /*11efb0*/  PRMT R0, R18, 0x7772, RZ ;  /* 0x0000777212007816 */ /* 0x001fe200000000ff */
[----:B------:R-:W2:Y:S04]  /*11efc0*/  LDL.LU.64 R26, [R1+0x10e8] ;  /* 0x0010e800011a7983 */ /* 0x000ea80000300a00 */
[----:B------:R-:W3:Y:S04]  /*11efd0*/  LDL.LU R19, [R1+0x79c] ;  /* 0x00079c0001137983 */ /* 0x000ee80000300800 */
[----:B----4-:R0:W-:Y:S04]  /*11efe0*/  @P5 STG.E.U8 desc[UR22][R8.64], R0 ;  /* 0x0000000008005986 */ /* 0x0101e8000c101116 */
[----:B------:R1:W-:Y:S01]  /*11eff0*/  @P1 STG.E.U8 desc[UR22][R24.64], R2 ;  /* 0x0000000218001986 */ /* 0x0003e2000c101116 */
[----:B------:R-:W-:Y:S01]  /*11f000*/  ISETP.LT.AND P5, PT, R23, UR4, !P3 ;  /* 0x0000000417007c0c */ /* 0x000fe2000dfa1270 */
[----:B------:R-:W-:Y:S01]  /*11f010*/  ULDC UR4, c[0x0][0x22c] ;  /* 0x00008b0000047ab9 */ /* 0x000fe20000000800 */
[----:B0-----:R-:W-:-:S02]  /*11f020*/  PRMT R0, R16, 0x7770, RZ ;  /* 0x0000777010007816 */ /* 0x001fc400000000ff */
[----:B-1----:R-:W-:Y:S01]  /*11f030*/  PRMT R2, R16, 0x7771, RZ ;  /* 0x0000777110027816 */ /* 0x002fe200000000ff */
[----:B------:R-:W4:Y:S04]  /*11f040*/  LDL.LU.64 R8, [R1+0x10f8] ;  /* 0x0010f80001087983 */ /* 0x000f280000300a00 */
[----:B------:R-:W-:Y:S04]  /*11f050*/  @P6 STG.E.U8 desc[UR22][R10.64], R0 ;  /* 0x000000000a006986 */ /* 0x000fe8000c101116 */
[----:B------:R0:W-:Y:S04]  /*11f060*/  @P4 STG.E.U8 desc[UR22][R14.64], R2 ;  /* 0x000000020e004986 */ /* 0x0001e8000c101116 */
[----:B------:R-:W4:Y:S01]  /*11f070*/  LDL.LU.64 R24, [R1+0x10e0] ;  /* 0x0010e00001187983 */ /* 0x000f220000300a00 */
[----:B0-----:R-:W-:-:S03]  /*11f080*/  VIADD R2, R17, 0xe0 ;  /* 0x000000e011027836 */ /* 0x001fc60000000000 */
[----:B------:R-:W4:Y:S04]  /*11f090*/  LDL.LU.64 R14, [R1+0x10c0] ;  /* 0x0010c000010e7983 */ /* 0x000f280000300a00 */
[----:B------:R-:W4:Y:S04]  /*11f0a0*/  LDL.LU R18, [R1+0x78c] ;  /* 0x00078c0001127983 */ /* 0x000f280000300800 */
[----:B------:R0:W-:Y:S01]  /*11f0b0*/  STL [R1+0x5550], R17 ;  /* 0x0055501101007387 */ /* 0x0001e20000100800 */
[----:B------:R-:W-:Y:S02]  /*11f0c0*/  PRMT R0, R16, 0x7772, RZ ;  /* 0x0000777210007816 */ /* 0x000fe400000000ff */
[----:B------:R-:W-:-:S02]  /*11f0d0*/  ISETP.GE.AND P1, PT, R2, UR4, PT ;  /* 0x0000000402007c0c */ /* 0x000fc4000bf26270 */
[----:B------:R-:W-:Y:S02]  /*11f0e0*/  PRMT R2, R16, 0x7773, RZ ;  /* 0x0000777310027816 */ /* 0x000fe400000000ff */
[----:B------:R-:W-:Y:S01]  /*11f0f0*/  ISETP.LT.AND P4, PT, R21, UR6, !P3 ;  /* 0x0000000615007c0c */ /* 0x000fe2000df81270 */
[----:B------:R-:W-:Y:S01]  /*11f100*/  ULDC UR4, c[0x0][0x228] ;  /* 0x00008a0000047ab9 */ /* 0x000fe20000000800 */
[----:B------:R-:W-:Y:S01]  /*11f110*/  ISETP.LT.AND P6, PT, R29, UR8, !P3 ;  /* 0x000000081d007c0c */ /* 0x000fe2000dfc1270 */
[----:B------:R-:W-:Y:S01]  /*11f120*/  ULDC UR6, c[0x0][0x228] ;  /* 0x00008a0000067ab9 */ /* 0x000fe20000000800 */
[----:B------:R-:W-:Y:S01]  /*11f130*/  ULDC UR8, c[0x0][0x228] ;  /* 0x00008a0000087ab9 */ /* 0x000fe20000000800 */
[----:B0-----:R-:W4:Y:S04]  /*11f140*/  LDL.LU.64 R16, [R1+0x10c8] ;  /* 0x0010c80001107983 */ /* 0x001f280000300a00 */
[----:B--2---:R-:W-:Y:S01]  /*11f150*/  @P5 STG.E.U8 desc[UR22][R26.64], R0 ;  /* 0x000000001a005986 */ /* 0x004fe2000c101116 */
[----:B------:R-:W-:-:S02]  /*11f160*/  ISETP.LT.AND P5, PT, R13, UR4, !P3 ;  /* 0x000000040d007c0c */ /* 0x000fc4000dfa1270 */
[C---:B---3--:R-:W-:Y:S02]  /*11f170*/  PRMT R3, R19.reuse, 0x7770, RZ ;  /* 0x0000777013037816 */ /* 0x048fe400000000ff */
[----:B------:R-:W-:Y:S01]  /*11f180*/  PRMT R4, R19, 0x7771, RZ ;  /* 0x0000777113047816 */ /* 0x000fe200000000ff */
[----:B------:R-:W-:Y:S01]  /*11f190*/  ULDC UR4, c[0x0][0x228] ;  /* 0x00008a0000047ab9 */ /* 0x000fe20000000800 */
[----:B----4-:R-:W-:Y:S04]  /*11f1a0*/  @P4 STG.E.U8 desc[UR22][R8.64], R2 ;  /* 0x0000000208004986 */ /* 0x010fe8000c101116 */
[----:B------:R-:W-:Y:S04]  /*11f1b0*/  @P6 STG.E.U8 desc[UR22][R24.64], R3 ;  /* 0x0000000318006986 */ /* 0x000fe8000c101116 */
[----:B------:R-:W-:Y:S04]  /*11f1c0*/  @P5 STG.E.U8 desc[UR22][R14.64], R4 ;  /* 0x000000040e005986 */ /* 0x000fe8000c101116 */
[----:B------:R0:W-:Y:S04]  /*11f1d0*/  STL.64 [R1+0x5558], R16 ;  /* 0x0055581001007387 */ /* 0x0001e80000100a00 */
[----:B0-----:R-:W2:Y:S04]  /*11f1e0*/  LDL.LU.64 R16, [R1+0x10d8] ;  /* 0x0010d80001107983 */ /* 0x001ea80000300a00 */
[----:B------:R-:W3:Y:S04]  /*11f1f0*/  LDL.LU.64 R10, [R1+0x10b8] ;  /* 0x0010b800010a7983 */ /* 0x000ee80000300a00 */
[----:B------:R-:W4:Y:S04]  /*11f200*/  LDL.LU.64 R26, [R1+0x10b0] ;  /* 0x0010b000011a7983 */ /* 0x000f280000300a00 */
[----:B------:R-:W4:Y:S04]  /*11f210*/  LDL.LU.64 R8, [R1+0x10a0] ;  /* 0x0010a00001087983 */ /* 0x000f280000300a00 */
[----:B------:R-:W3:Y:S04]  /*11f220*/  LDL.LU R20, [R1+0x7bc] ;  /* 0x0007bc0001147983 */ /* 0x000ee80000300800 */
[----:B------:R-:W4:Y:S04]  /*11f230*/  LDL.LU.64 R24, [R1+0x10a8] ;  /* 0x0010a80001187983 */ /* 0x000f280000300a00 */
[----:B------:R-:W3:Y:S01]  /*11f240*/  LDL.LU.64 R14, [R1+0x1090] ;  /* 0x00109000010e7983 */ /* 0x000ee20000300a00 */
[----:B------:R-:W-:-:S02]  /*11f250*/  ISETP.LT.AND P6, PT, R28, UR4, !P3 ;  /* 0x000000041c007c0c */ /* 0x000fc4000dfc1270 */
[C---:B------:R-:W-:Y:S02]  /*11f260*/  PRMT R0, R19.reuse, 0x7772, RZ ;  /* 0x0000777213007816 */ /* 0x040fe400000000ff */
[----:B------:R-:W-:Y:S02]  /*11f270*/  PRMT R5, R19, 0x7773, RZ ;  /* 0x0000777313057816 */ /* 0x000fe400000000ff */
[C---:B------:R-:W-:Y:S02]  /*11f280*/  PRMT R2, R18.reuse, 0x7770, RZ ;  /* 0x0000777012027816 */ /* 0x040fe400000000ff */
[C---:B------:R-:W-:Y:S02]  /*11f290*/  PRMT R3, R18.reuse, 0x7771, RZ ;  /* 0x0000777112037816 */ /* 0x040fe400000000ff */
[C---:B------:R-:W-:Y:S02]  /*11f2a0*/  PRMT R4, R18.reuse, 0x7772, RZ ;  /* 0x0000777212047816 */ /* 0x040fe400000000ff */
[----:B------:R-:W-:Y:S01]  /*11f2b0*/  PRMT R6, R18, 0x7773, RZ ;  /* 0x0000777312067816 */ /* 0x000fe200000000ff */
[----:B------:R-:W-:Y:S01]  /*11f2c0*/  ULDC UR4, c[0x0][0x228] ;  /* 0x00008a0000047ab9 */ /* 0x000fe20000000800 */
[----:B--2---:R-:W-:Y:S04]  /*11f2d0*/  @P6 STG.E.U8 desc[UR22][R16.64], R0 ;  /* 0x0000000010006986 */ /* 0x004fe8000c101116 */
[----:B---3--:R0:W-:Y:S04]  /*11f2e0*/  STL.64 [R1+0x5548], R14 ;  /* 0x0055480e01007387 */ /* 0x0081e80000100a00 */
[----:B0-----:R-:W2:Y:S04]  /*11f2f0*/  LDL.LU.64 R14, [R1+0x1098] ;  /* 0x00109800010e7983 */ /* 0x001ea80000300a00 */
[----:B------:R-:W3:Y:S04]  /*11f300*/  LDL.LU.64 R18, [R1+0x1088] ;  /* 0x0010880001127983 */ /* 0x000ee80000300a00 */
[----:B------:R-:W4:Y:S01]  /*11f310*/  LDL.LU.64 R16, [R1+0x5558] ;  /* 0x0055580001107983 */ /* 0x000f220000300a00 */
[----:B------:R-:W-:-:S02]  /*11f320*/  ISETP.LT.AND P3, PT, R22, UR6, !P3 ;  /* 0x0000000616007c0c */ /* 0x000fc4000df61270 */
[----:B------:R-:W-:Y:S01]  /*11f330*/  ISETP.LT.AND P4, PT, R12, UR4, !P2 ;  /* 0x000000040c007c0c */ /* 0x000fe2000d781270 */
[----:B------:R-:W-:Y:S01]  /*11f340*/  ULDC UR4, c[0x0][0x228] ;  /* 0x00008a0000047ab9 */ /* 0x000fe20000000800 */
[----:B------:R-:W-:Y:S02]  /*11f350*/  ISETP.LT.AND P5, PT, R7, UR8, !P2 ;  /* 0x0000000807007c0c */ /* 0x000fe4000d7a1270 */
[----:B------:R-:W-:Y:S01]  /*11f360*/  ISETP.LT.AND P6, PT, R23, UR4, !P2 ;  /* 0x0000000417007c0c */ /* 0x000fe2000d7c1270 */
[----:B------:R-:W-:Y:S01]  /*11f370*/  ULDC UR4, c[0x0][0x228] ;  /* 0x00008a0000047ab9 */ /* 0x000fe20000000800 */
[----:B------:R-:W-:Y:S01]  /*11f380*/  ULDC UR6, c[0x0][0x228] ;  /* 0x00008a0000067ab9 */ /* 0x000fe20000000800 */
[----:B------:R-:W-:Y:S01]  /*11f390*/  PRMT R0, R20, 0x7770, RZ ;  /* 0x0000777014007816 */ /* 0x000fe200000000ff */
[----:B------:R-:W-:-:S03]  /*11f3a0*/  ULDC UR8, c[0x0][0x228] ;  /* 0x00008a0000087ab9 */ /* 0x000fc60000000800 */
[----:B----4-:R0:W-:Y:S04]  /*11f3b0*/  @P3 STG.E.U8 desc[UR22][R16.64], R5 ;  /* 0x0000000510003986 */ /* 0x0101e8000c101116 */
[----:B------:R1:W-:Y:S01]  /*11f3c0*/  @P4 STG.E.U8 desc[UR22][R10.64], R2 ;  /* 0x000000020a004986 */ /* 0x0003e2000c101116 */
[----:B------:R-:W-:Y:S02]  /*11f3d0*/  ISETP.LT.AND P3, PT, R21, UR4, !P2 ;  /* 0x0000000415007c0c */ /* 0x000fe4000d761270 */
[----:B------:R-:W-:Y:S01]  /*11f3e0*/  ISETP.LT.AND P4, PT, R29, UR6, !P2 ;  /* 0x000000061d007c0c */ /* 0x000fe2000d781270 */
[----:B------:R4:W-:Y:S04]  /*11f3f0*/  @P5 STG.E.U8 desc[UR22][R26.64], R3 ;  /* 0x000000031a005986 */ /* 0x0009e8000c101116 */
[----:B------:R2:W-:Y:S01]  /*11f400*/  @P6 STG.E.U8 desc[UR22][R8.64], R4 ;  /* 0x0000000408006986 */ /* 0x0005e2000c101116 */
[----:B------:R-:W-:Y:S01]  /*11f410*/  ULDC UR4, c[0x0][0x228] ;  /* 0x00008a0000047ab9 */ /* 0x000fe20000000800 */
[----:B------:R-:W-:-:S02]  /*11f420*/  ULDC UR6, c[0x0][0x228] ;  /* 0x00008a0000067ab9 */ /* 0x000fc40000000800 */
[----:B0-----:R-:W3:Y:S04]  /*11f430*/  LDL.LU R17, [R1+0x5550] ;  /* 0x0055500001117983 */ /* 0x001ee80000300800 */
[----:B-1----:R-:W3:Y:S04]  /*11f440*/  LDL.LU.64 R10, [R1+0x1080] ;  /* 0x00108000010a7983 */ /* 0x002ee80000300a00 */
[----:B------:R-:W3:Y:S04]  /*11f450*/  LDL.LU R16, [R1+0x720] ;  /* 0x0007200001107983 */ /* 0x000ee80000300800 */
[----:B------:R0:W-:Y:S04]  /*11f460*/  @P3 STG.E.U8 desc[UR22][R24.64], R6 ;  /* 0x0000000618003986 */ /* 0x0001e8000c101116 */
[----:B----4-:R-:W4:Y:S04]  /*11f470*/  LDL.LU.64 R26, [R1+0x1078] ;  /* 0x00107800011a7983 */ /* 0x010f280000300a00 */
[----:B--2---:R-:W2:Y:S04]  /*11f480*/  LDL.LU.64 R8, [R1+0x1070] ;  /* 0x0010700001087983 */ /* 0x004ea80000300a00 */
[----:B------:R1:W-:Y:S04]  /*11f490*/  @P4 STG.E.U8 desc[UR22][R14.64], R0 ;  /* 0x000000000e004986 */ /* 0x0003e8000c101116 */
[----:B0-----:R-:W2:Y:S04]  /*11f4a0*/  LDL.LU.64 R24, [R1+0x1068] ;  /* 0x0010680001187983 */ /* 0x001ea80000300a00 */
[----:B-1----:R-:W3:Y:S01]  /*11f4b0*/  LDL.LU.64 R14, [R1+0x5548] ;  /* 0x00554800010e7983 */ /* 0x002ee20000300a00 */
[----:B------:R-:W-:-:S02]  /*11f4c0*/  ISETP.LT.AND P5, PT, R13, UR8, !P2 ;  /* 0x000000080d007c0c */ /* 0x000fc4000d7a1270 */
[----:B------:R-:W-:Y:S02]  /*11f4d0*/  ISETP.LT.AND P6, PT, R28, UR4, !P2 ;  /* 0x000000041c007c0c */ /* 0x000fe4000d7c1270 */
[C---:B------:R-:W-:Y:S02]  /*11f4e0*/  PRMT R2, R20.reuse, 0x7771, RZ ;  /* 0x0000777114027816 */ /* 0x040fe400000000ff */
[C---:B------:R-:W-:Y:S02]  /*11f4f0*/  PRMT R3, R20.reuse, 0x7772, RZ ;  /* 0x0000777214037816 */ /* 0x040fe400000000ff */
[----:B------:R-:W-:Y:S01]  /*11f500*/  ISETP.LT.AND P4, PT, R7, UR6, !P1 ;  /* 0x0000000607007c0c */ /* 0x000fe2000cf81270 */
[----:B------:R-:W-:Y:S01]  /*11f510*/  ULDC UR4, c[0x0][0x228] ;  /* 0x00008a0000047ab9 */ /* 0x000fe20000000800 */
[----:B------:R-:W-:Y:S02]  /*11f520*/  PRMT R4, R20, 0x7773, RZ ;  /* 0x0000777314047816 */ /* 0x000fe400000000ff */
[----:B------:R-:W-:Y:S01]  /*11f530*/  ISETP.LT.AND P2, PT, R22, UR4, !P2 ;  /* 0x0000000416007c0c */ /* 0x000fe2000d741270 */
[----:B------:R-:W-:Y:S01]  /*11f540*/  ULDC UR4, c[0x0][0x228] ;  /* 0x00008a0000047ab9 */ /* 0x000fe20000000800 */
[----:B------:R-:W-:Y:S01]  /*11f550*/  ULDC UR6, c[0x0][0x228] ;  /* 0x00008a0000067ab9 */ /* 0x000fe20000000800 */
[----:B------:R-:W-:Y:S01]  /*11f560*/  ISETP.LT.AND P3, PT, R12, UR4, !P1 ;  /* 0x000000040c007c0c */ /* 0x000fe2000cf61270 */
[----:B------:R-:W-:Y:S01]  /*11f570*/  ULDC UR8, c[0x0][0x228] ;  /* 0x00008a0000087ab9 */ /* 0x000fe20000000800 */
[----:B------:R-:W-:Y:S01]  /*11f580*/  ULDC UR4, c[0x0][0x22c] ;  /* 0x00008b0000047ab9 */ /* 0x000fe20000000800 */
[----:B---3--:R0:W-:Y:S04]  /*11f590*/  @P5 STG.E.U8 desc[UR22][R14.64], R2 ;  /* 0x000000020e005986 */ /* 0x0081e8000c101116 */
[----:B------:R1:W-:Y:S04]  /*11f5a0*/  @P6 STG.E.U8 desc[UR22][R18.64], R3 ;  /* 0x0000000312006986 */ /* 0x0003e8000c101116 */
[----:B0-----:R-:W3:Y:S04]  /*11f5b0*/  LDL.LU.64 R14, [R1+0x1060] ;  /* 0x00106000010e7983 */ /* 0x001ee80000300a00 */
[----:B-1----:R-:W3:Y:S04]  /*11f5c0*/  LDL.LU R18, [R1+0x7e0] ;  /* 0x0007e00001127983 */ /* 0x002ee80000300800 */
[----:B------:R0:W-:Y:S04]  /*11f5d0*/  STL [R1+0x5544], R7 ;  /* 0x0055440701007387 */ /* 0x0001e80000100800 */
[----:B0-----:R-:W3:Y:S01]  /*11f5e0*/  LDL.LU.64 R6, [R1+0x1058] ;  /* 0x0010580001067983 */ /* 0x001ee20000300a00 */
[----:B------:R-:W-:-:S03]  /*11f5f0*/  PRMT R2, R16, 0x7770, RZ ;  /* 0x0000777010027816 */ /* 0x000fc600000000ff */
[----:B------:R0:W-:Y:S04]  /*11f600*/  @P2 STG.E.U8 desc[UR22][R10.64], R4 ;  /* 0x000000040a002986 */ /* 0x0001e8000c101116 */
[----:B----4-:R1:W-:Y:S04]  /*11f610*/  @P3 STG.E.U8 desc[UR22][R26.64], R2 ;  /* 0x000000021a003986 */ /* 0x0103e8000c101116 */
[----:B0-----:R-:W4:Y:S04]  /*11f620*/  LDL.LU.64 R4, [R1+0x1050] ;  /* 0x0010500001047983 */ /* 0x001f280000300a00 */
[----:B-1----:R-:W4:Y:S01]  /*11f630*/  LDL.LU.64 R26, [R1+0x1040] ;  /* 0x00104000011a7983 */ /* 0x002f220000300a00 */
[----:B------:R-:W-:Y:S01]  /*11f640*/  VIADD R0, R17, 0xe1 ;  /* 0x000000e111007836 */ /* 0x000fe20000000000 */
[----:B------:R-:W-:-:S02]  /*11f650*/  ISETP.LT.AND P6, PT, R23, UR6, !P1 ;  /* 0x0000000617007c0c */ /* 0x000fc4000cfc1270 */
[----:B------:R-:W-:Y:S02]  /*11f660*/  ISETP.LT.AND P5, PT, R21, UR8, !P1 ;  /* 0x0000000815007c0c */ /* 0x000fe4000cfa1270 */
[C---:B------:R-:W-:Y:S02]  /*11f670*/  PRMT R3, R16.reuse, 0x7771, RZ ;  /* 0x0000777110037816 */ /* 0x040fe400000000ff */
[----:B------:R-:W-:Y:S02]  /*11f680*/  PRMT R2, R16, 0x7773, RZ ;  /* 0x0000777310027816 */ /* 0x000fe400000000ff */
[----:B------:R-:W-:Y:S01]  /*11f690*/  ISETP.GE.AND P2, PT, R0, UR4, PT ;  /* 0x0000000400007c0c */ /* 0x000fe2000bf46270 */
[----:B------:R-:W-:Y:S01]  /*11f6a0*/  ULDC UR4, c[0x0][0x228] ;  /* 0x00008a0000047ab9 */ /* 0x000fe20000000800 */
[----:B------:R-:W4:Y:S04]  /*11f6b0*/  LDL.LU R19, [R1+0x7d0] ;  /* 0x0007d00001137983 */ /* 0x000f280000300800 */
[----:B--2---:R0:W-:Y:S01]  /*11f6c0*/  @P4 STG.E.U8 desc[UR22][R8.64], R3 ;  /* 0x0000000308004986 */ /* 0x0041e2000c101116 */
[----:B------:R-:W-:-:S02]  /*11f6d0*/  ISETP.LT.AND P4, PT, R29, UR4, !P1 ;  /* 0x000000041d007c0c */ /* 0x000fc4000cf81270 */
[----:B------:R-:W-:Y:S01]  /*11f6e0*/  PRMT R0, R16, 0x7772, RZ ;  /* 0x0000777210007816 */ /* 0x000fe200000000ff */
[----:B------:R-:W2:Y:S01]  /*11f6f0*/  LDL.LU.64 R10, [R1+0x1048] ;  /* 0x00104800010a7983 */ /* 0x000ea20000300a00 */
[----:B------:R-:W-:Y:S01]  /*11f700*/  ULDC UR4, c[0x0][0x228] ;  /* 0x00008a0000047ab9 */ /* 0x000fe20000000800 */
[----:B------:R-:W-:Y:S01]  /*11f710*/  ULDC UR6, c[0x0][0x228] ;  /* 0x00008a0000067ab9 */ /* 0x000fe20000000800 */
[----:B------:R-:W-:Y:S01]  /*11f720*/  ULDC UR8, c[0x0][0x228] ;  /* 0x00008a0000087ab9 */ /* 0x000fe20000000800 */
[----:B------:R1:W-:Y:S04]  /*11f730*/  @P6 STG.E.U8 desc[UR22][R24.64], R0 ;  /* 0x0000000018006986 */ /* 0x0003e8000c101116 */
[----:B0-----:R-:W2:Y:S04]  /*11f740*/  LDL.LU.64 R8, [R1+0x1038] ;  /* 0x0010380001087983 */ /* 0x001ea80000300a00 */
[----:B-1----:R-:W2:Y:S01]  /*11f750*/  LDL.LU.64 R24, [R1+0x1030] ;  /* 0x0010300001187983 */ /* 0x002ea20000300a00 */
[----:B------:R-:W-:Y:S01]  /*11f760*/  ISETP.LT.AND P6, PT, R28, UR6, !P1 ;  /* 0x000000061c007c0c */ /* 0x000fe2000cfc1270 */
[----:B------:R-:W-:Y:S01]  /*11f770*/  VIADD R0, R17, 0xe2 ;  /* 0x000000e211007836 */ /* 0x000fe20000000000 */
[----:B------:R-:W-:Y:S01]  /*11f780*/  ULDC UR6, c[0x0][0x228] ;  /* 0x00008a0000067ab9 */ /* 0x000fe20000000800 */
[----:B---3--:R0:W-:Y:S02]  /*11f790*/  @P5 STG.E.U8 desc[UR22][R14.64], R2 ;  /* 0x000000020e005986 */ /* 0x0081e4000c101116 */
[----:B0-----:R-:W-:-:S02]  /*11f7a0*/  PRMT R2, R18, 0x7770, RZ ;  /* 0x0000777012027816 */ /* 0x001fc400000000ff */
[----:B------:R-:W3:Y:S04]  /*11f7b0*/  LDL.LU.64 R14, [R1+0x1020] ;  /* 0x00102000010e7983 */ /* 0x000ee80000300a00 */
[----:B------:R0:W-:Y:S01]  /*11f7c0*/  @P4 STG.E.U8 desc[UR22][R6.64], R2 ;  /* 0x0000000206004986 */ /* 0x0001e2000c101116 */
[----:B------:R-:W-:Y:S01]  /*11f7d0*/  ISETP.LT.AND P5, PT, R13, UR4, !P1 ;  /* 0x000000040d007c0c */ /* 0x000fe2000cfa1270 */
[----:B------:R-:W-:Y:S02]  /*11f7e0*/  ULDC UR4, c[0x0][0x22c] ;  /* 0x00008b0000047ab9 */ /* 0x000fe40000000800 */
[----:B0-----:R-:W3:Y:S01]  /*11f7f0*/  LDL.LU R7, [R1+0x5544] ;  /* 0x0055440001077983 */ /* 0x001ee20000300800 */
[----:B------:R-:W-:Y:S02]  /*11f800*/  ISETP.GE.AND P3, PT, R0, UR4, PT ;  /* 0x0000000400007c0c */ /* 0x000fe4000bf66270 */
[----:B------:R-:W-:-:S02]  /*11f810*/  PRMT R0, R18, 0x7771, RZ ;  /* 0x0000777112007816 */ /* 0x000fc400000000ff */
[----:B------:R-:W-:Y:S01]  /*11f820*/  PRMT R2, R18, 0x7772, RZ ;  /* 0x0000777212027816 */ /* 0x000fe200000000ff */
[----:B------:R-:W3:Y:S04]  /*11f830*/  LDL.LU R16, [R1+0x7c0] ;  /* 0x0007c00001107983 */ /* 0x000ee80000300800 */
[----:B----4-:R0:W-:Y:S04]  /*11f840*/  @P5 STG.E.U8 desc[UR22][R4.64], R0 ;  /* 0x0000000004005986 */ /* 0x0101e8000c101116 */
[----:B------:R1:W-:Y:S01]  /*11f850*/  @P6 STG.E.U8 desc[UR22][R26.64], R2 ;  /* 0x000000021a006986 */ /* 0x0003e2000c101116 */
[----:B------:R-:W-:-:S03]  /*11f860*/  ULDC UR4, c[0x0][0x228] ;  /* 0x00008a0000047ab9 */ /* 0x000fc60000000800 */
[----:B0-----:R-:W4:Y:S04]  /*11f870*/  LDL.LU.64 R4, [R1+0x1028] ;  /* 0x0010280001047983 */ /* 0x001f280000300a00 */
[----:B-1----:R-:W4:Y:S01]  /*11f880*/  LDL.LU.64 R26, [R1+0x1018] ;  /* 0x00101800011a7983 */ /* 0x002f220000300a00 */
[----:B------:R-:W-:Y:S02]  /*11f890*/  ISETP.LT.AND P1, PT, R22, UR4, !P1 ;  /* 0x0000000416007c0c */ /* 0x000fe4000cf21270 */
[----:B------:R-:W-:Y:S01]  /*11f8a0*/  ISETP.LT.AND P4, PT, R12, UR6, !P2 ;  /* 0x000000060c007c0c */ /* 0x000fe2000d781270 */
[----:B------:R-:W-:Y:S01]  /*11f8b0*/  ULDC UR4, c[0x0][0x228] ;  /* 0x00008a0000047ab9 */ /* 0x000fe20000000800 */
[----:B------:R-:W-:Y:S02]  /*11f8c0*/  PRMT R0, R18, 0x7773, RZ ;  /* 0x0000777312007816 */ /* 0x000fe400000000ff */
[----:B------:R-:W-:Y:S01]  /*11f8d0*/  PRMT R2, R19, 0x7770, RZ ;  /* 0x0000777013027816 */ /* 0x000fe200000000ff */
[----:B------:R-:W-:-:S06]  /*11f8e0*/  ULDC UR6, c[0x0][0x228] ;  /* 0x00008a0000067ab9 */ /* 0x000fcc0000000800 */
[----:B--2---:R-:W-:Y:S04]  /*11f8f0*/  @P1 STG.E.U8 desc[UR22][R10.64], R0 ;  /* 0x000000000a001986 */ /* 0x004fe8000c101116 */
[----:B------:R0:W-:Y:S01]  /*11f900*/  @P4 STG.E.U8 desc[UR22][R8.64], R2 ;  /* 0x0000000208004986 */ /* 0x0001e2000c101116 */
[----:B------:R-:W-:Y:S01]  /*11f910*/  ISETP.LT.AND P4, PT, R29, UR6, !P2 ;  /* 0x000000061d007c0c */ /* 0x000fe2000d781270 */
[----:B------:R-:W-:Y:S02]  /*11f920*/  ULDC UR6, c[0x0][0x228] ;  /* 0x00008a0000067ab9 */ /* 0x000fe40000000800 */
[----:B0-----:R-:W2:Y:S04]  /*11f930*/  LDL.LU.64 R8, [R1+0x1010] ;  /* 0x0010100001087983 */ /* 0x001ea80000300a00 */
[----:B------:R-:W2:Y:S01]  /*11f940*/  LDL.LU.64 R10, [R1+0x1000] ;  /* 0x00100000010a7983 */ /* 0x000ea20000300a00 */
[----:B------:R-:W-:-:S02]  /*11f950*/  PRMT R0, R19, 0x7771, RZ ;  /* 0x0000777113007816 */ /* 0x000fc400000000ff */
[----:B------:R-:W-:Y:S01]  /*11f960*/  PRMT R2, R19, 0x7772, RZ ;  /* 0x0000777213027816 */ /* 0x000fe200000000ff */
[----:B------:R-:W2:Y:S01]  /*11f970*/  LDL.LU R18, [R1+0x724] ;  /* 0x0007240001127983 */ /* 0x000ea20000300800 */
[----:B---3--:R-:W-:Y:S01]  /*11f980*/  ISETP.LT.AND P6, PT, R7, UR4, !P2 ;  /* 0x0000000407007c0c */ /* 0x008fe2000d7c1270 */
[----:B------:R-:W-:Y:S02]  /*11f990*/  ULDC UR4, c[0x0][0x228] ;  /* 0x00008a0000047ab9 */ /* 0x000fe40000000800 */
[----:B------:R-:W-:Y:S01]  /*11f9a0*/  ISETP.LT.AND P5, PT, R23, UR4, !P2 ;  /* 0x0000000417007c0c */ /* 0x000fe2000d7a1270 */
[----:B------:R-:W-:Y:S02]  /*11f9b0*/  ULDC UR4, c[0x0][0x228] ;  /* 0x00008a0000047ab9 */ /* 0x000fe40000000800 */
[----:B------:R-:W-:Y:S02]  /*11f9c0*/  ISETP.LT.AND P1, PT, R21, UR4, !P2 ;  /* 0x0000000415007c0c */ /* 0x000fe4000d721270 */
[----:B------:R-:W-:Y:S01]  /*11f9d0*/  PRMT R3, R16, 0x7770, RZ ;  /* 0x0000777010037816 */ /* 0x000fe200000000ff */
[----:B------:R-:W-:-:S04]  /*11f9e0*/  ULDC UR4, c[0x0][0x22c] ;  /* 0x00008b0000047ab9 */ /* 0x000fc80000000800 */
[----:B------:R0:W-:Y:S04]  /*11f9f0*/  @P6 STG.E.U8 desc[UR22][R24.64], R0 ;  /* 0x0000000018006986 */ /* 0x0001e8000c101116 */
[----:B------:R1:W-:Y:S04]  /*11fa00*/  @P5 STG.E.U8 desc[UR22][R14.64], R2 ;  /* 0x000000020e005986 */ /* 0x0003e8000c101116 */
[----:B0-----:R-:W3:Y:S01]  /*11fa10*/  LDL.LU.64 R24, [R1+0x1008] ;  /* 0x0010080001187983 */ /* 0x001ee20000300a00 */
[----:B-1----:R-:W-:-:S03]  /*11fa20*/  PRMT R2, R19, 0x7773, RZ ;  /* 0x0000777313027816 */ /* 0x002fc600000000ff */
[----:B------:R-:W3:Y:S04]  /*11fa30*/  LDL.LU.64 R14, [R1+0xff8] ;  /* 0x000ff800010e7983 */ /* 0x000ee80000300a00 */
[----:B----4-:R0:W-:Y:S04]  /*11fa40*/  @P1 STG.E.U8 desc[UR22][R4.64], R2 ;  /* 0x0000000204001986 */ /* 0x0101e8000c101116 */
[----:B------:R1:W-:Y:S04]  /*11fa50*/  @P4 STG.E.U8 desc[UR22][R26.64], R3 ;  /* 0x000000031a004986 */ /* 0x0003e8000c101116 */
[----:B0-----:R-:W4:Y:S04]  /*11fa60*/  LDL.LU.64 R4, [R1+0xff0] ;  /* 0x000ff00001047983 */ /* 0x001f280000300a00 */
[----:B-1----:R-:W4:Y:S01]  /*11fa70*/  LDL.LU.64 R26, [R1+0xfe8] ;  /* 0x000fe800011a7983 */ /* 0x002f220000300a00 */
[----:B------:R-:W-:Y:S01]  /*11fa80*/  ISETP.LT.AND P5, PT, R13, UR6, !P2 ;  /* 0x000000060d007c0c */ /* 0x000fe2000d7a1270 */
[----:B------:R-:W-:Y:S01]  /*11fa90*/  VIADD R0, R17, 0xe3 ;  /* 0x000000e311007836 */ /* 0x000fe20000000000 */
[----:B------:R-:W-:Y:S01]  /*11faa0*/  ISETP.LT.AND P6, PT, R28, UR8, !P2 ;  /* 0x000000081c007c0c */ /* 0x000fe2000d7c1270 */
[----:B------:R-:W-:Y:S01]  /*11fab0*/  ULDC UR6, c[0x0][0x228] ;  /* 0x00008a0000067ab9 */ /* 0x000fe20000000800 */
[----:B------:R-:W-:Y:S01]  /*11fac0*/  PRMT R2, R16, 0x7772, RZ ;  /* 0x0000777210027816 */ /* 0x000fe200000000ff */
[----:B------:R-:W4:Y:S01]  /*11fad0*/  LDL.LU R19, [R1+0x7e4] ;  /* 0x0007e40001137983 */ /* 0x000f220000300800 */
[----:B------:R-:W-:-:S02]  /*11fae0*/  ISETP.GE.AND P1, PT, R0, UR4, PT ;  /* 0x0000000400007c0c */ /* 0x000fc4000bf26270 */
[----:B------:R-:W-:Y:S01]  /*11faf0*/  PRMT R0, R16, 0x7771, RZ ;  /* 0x0000777110007816 */ /* 0x000fe200000000ff */
[----:B------:R-:W-:Y:S01]  /*11fb00*/  ULDC UR4, c[0x0][0x228] ;  /* 0x00008a0000047ab9 */ /* 0x000fe20000000800 */
[----:B------:R-:W-:Y:S02]  /*11fb10*/  ISETP.LT.AND P4, PT, R12, UR6, !P3 ;  /* 0x000000060c007c0c */ /* 0x000fe4000df81270 */
[----:B------:R-:W-:Y:S01]  /*11fb20*/  ISETP.LT.AND P2, PT, R22, UR4, !P2 ;  /* 0x0000000416007c0c */ /* 0x000fe2000d741270 */
[----:B------:R-:W-:Y:S01]  /*11fb30*/  ULDC UR4, c[0x0][0x228] ;  /* 0x00008a0000047ab9 */ /* 0x000fe20000000800 */
[----:B------:R-:W-:Y:S01]  /*11fb40*/  ULDC UR6, c[0x0][0x228] ;  /* 0x00008a0000067ab9 */ /* 0x000fe20000000800 */
[----:B--2---:R0:W-:Y:S04]  /*11fb50*/  @P5 STG.E.U8 desc[UR22][R8.64], R0 ;  /* 0x0000000008005986 */ /* 0x0041e8000c101116 */
[----:B------:R1:W-:Y:S01]  /*11fb60*/  @P6 STG.E.U8 desc[UR22][R10.64], R2 ;  /* 0x000000020a006986 */ /* 0x0003e2000c101116 */
[----:B------:R-:W-:-:S02]  /*11fb70*/  ISETP.LT.AND P6, PT, R7, UR4, !P3 ;  /* 0x0000000407007c0c */ /* 0x000fc4000dfc1270 */
[----:B------:R-:W-:Y:S01]  /*11fb80*/  ISETP.LT.AND P5, PT, R23, UR6, !P3 ;  /* 0x0000000617007c0c */ /* 0x000fe2000dfa1270 */
[----:B------:R-:W-:Y:S01]  /*11fb90*/  ULDC UR4, c[0x0][0x228] ;  /* 0x00008a0000047ab9 */ /* 0x000fe20000000800 */
[----:B------:R-:W-:Y:S01]  /*11fba0*/  ULDC UR6, c[0x0][0x228] ;  /* 0x00008a0000067ab9 */ /* 0x000fe20000000800 */
[----:B------:R-:W-:Y:S01]  /*11fbb0*/  ULDC UR8, c[0x0][0x228] ;  /* 0x00008a0000087ab9 */ /* 0x000fe20000000800 */
[----:B0-----:R-:W2:Y:S01]  /*11fbc0*/  LDL.LU.64 R8, [R1+0xfe0] ;  /* 0x000fe00001087983 */ /* 0x001ea20000300a00 */
[----:B------:R-:W-:Y:S02]  /*11fbd0*/  PRMT R0, R16, 0x7773, RZ ;  /* 0x0000777310007816 */ /* 0x000fe400000000ff */
[C---:B-1----:R-:W-:Y:S01]  /*11fbe0*/  PRMT R2, R18.reuse, 0x7770, RZ ;  /* 0x0000777012027816 */ /* 0x042fe200000000ff */
[----:B------:R-:W2:Y:S04]  /*11fbf0*/  LDL.LU.64 R10, [R1+0xfd8] ;  /* 0x000fd800010a7983 */ /* 0x000ea80000300a00 */
[----:B---3--:R0:W-:Y:S04]  /*11fc00*/  @P2 STG.E.U8 desc[UR22][R24.64], R0 ;  /* 0x0000000018002986 */ /* 0x0081e8000c101116 */
[----:B------:R1:W-:Y:S01]  /*11fc10*/  @P4 STG.E.U8 desc[UR22][R14.64], R2 ;  /* 0x000000020e004986 */ /* 0x0003e2000c101116 */
[----:B------:R-:W-:Y:S01]  /*11fc20*/  ISETP.LT.AND P4, PT, R21, UR4, !P3 ;  /* 0x0000000415007c0c */ /* 0x000fe2000df81270 */
[----:B------:R-:W-:Y:S01]  /*11fc30*/  ULDC UR4, c[0x0][0x228] ;  /* 0x00008a0000047ab9 */ /* 0x000fe20000000800 */
[C---:B0-----:R-:W-:Y:S01]  /*11fc40*/  PRMT R0, R18.reuse, 0x7771, RZ ;  /* 0x0000777112007816 */ /* 0x041fe200000000ff */
[----:B------:R-:W3:Y:S01]  /*11fc50*/  LDL.LU.64 R24, [R1+0xfd0] ;  /* 0x000fd00001187983 */ /* 0x000ee20000300a00 */
[----:B-1----:R-:W-:-:S03]  /*11fc60*/  PRMT R2, R18, 0x7772, RZ ;  /* 0x0000777212027816 */ /* 0x002fc600000000ff */
[----:B------:R-:W3:Y:S04]  /*11fc70*/  LDL.LU.64 R14, [R1+0xfc0] ;  /* 0x000fc000010e7983 */ /* 0x000ee80000300a00 */
[----:B------:R-:W3:Y:S04]  /*11fc80*/  LDL.LU R16, [R1+0x7d4] ;  /* 0x0007d40001107983 */ /* 0x000ee80000300800 */
[----:B------:R-:W-:Y:S04]  /*11fc90*/  STL [R1+0x5540], R21 ;  /* 0x0055401501007387 */ /* 0x000fe80000100800 */
[----:B----4-:R-:W-:Y:S04]  /*11fca0*/  @P6 STG.E.U8 desc[UR22][R4.64], R0 ;  /* 0x0000000004006986 */ /* 0x010fe8000c101116 */
[----:B------:R0:W-:Y:S04]  /*11fcb0*/  @P5 STG.E.U8 desc[UR22][R26.64], R2 ;  /* 0x000000021a005986 */ /* 0x0001e8000c101116 */
[----:B0-----:R-:W4:Y:S04]  /*11fcc0*/  LDL.LU.64 R26, [R1+0xfc8] ;  /* 0x000fc800011a7983 */ /* 0x001f280000300a00 */
[----:B------:R-:W4:Y:S01]  /*11fcd0*/  LDL.LU.64 R20, [R1+0xfb8] ;  /* 0x000fb80001147983 */ /* 0x000f220000300a00 */
[----:B------:R-:W-:-:S02]  /*11fce0*/  ISETP.LT.AND P2, PT, R29, UR4, !P3 ;  /* 0x000000041d007c0c */ /* 0x000fc4000df41270 */
[----:B------:R-:W-:Y:S01]  /*11fcf0*/  PRMT R0, R18, 0x7773, RZ ;  /* 0x0000777312007816 */ /* 0x000fe200000000ff */
[----:B------:R-:W-:Y:S01]  /*11fd00*/  ULDC UR4, c[0x0][0x228] ;  /* 0x00008a0000047ab9 */ /* 0x000fe20000000800 */
[----:B------:R-:W-:Y:S02]  /*11fd10*/  PRMT R2, R19, 0x7770, RZ ;  /* 0x0000777013027816 */ /* 0x000fe400000000ff */
[----:B------:R-:W-:Y:S01]  /*11fd20*/  ISETP.LT.AND P5, PT, R13, UR4, !P3 ;  /* 0x000000040d007c0c */ /* 0x000fe2000dfa1270 */
[----:B------:R-:W-:Y:S01]  /*11fd30*/  ULDC UR4, c[0x0][0x228] ;  /* 0x00008a0000047ab9 */ /* 0x000fe20000000800 */
[----:B------:R-:W4:Y:S04]  /*11fd40*/  LDL.LU.64 R4, [R1+0xfb0] ;  /* 0x000fb00001047983 */ /* 0x000f280000300a00 */
[----:B--2---:R0:W-:Y:S01]  /*11fd50*/  @P4 STG.E.U8 desc[UR22][R8.64], R0 ;  /* 0x0000000008004986 */ /* 0x0041e2000c101116 */
[----:B------:R-:W-:Y:S01]  /*11fd60*/  ISETP.LT.AND P4, PT, R28, UR6, !P3 ;  /* 0x000000061c007c0c */ /* 0x000fe2000df81270 */
[----:B------:R-:W-:Y:S01]  /*11fd70*/  ULDC UR6, c[0x0][0x228] ;  /* 0x00008a0000067ab9 */ /* 0x000fe20000000800 */
[----:B------:R-:W-:-:S02]  /*11fd80*/  ISETP.LT.AND P3, PT, R22, UR4, !P3 ;  /* 0x0000000416007c0c */ /* 0x000fc4000df61270 */
[----:B------:R-:W-:Y:S01]  /*11fd90*/  ISETP.LT.AND P6, PT, R12, UR6, !P1 ;  /* 0x000000060c007c0c */ /* 0x000fe2000cfc1270 */
[----:B------:R1:W-:Y:S01]  /*11fda0*/  @P2 STG.E.U8 desc[UR22][R10.64], R2 ;  /* 0x000000020a002986 */ /* 0x0003e2000c101116 */
[----:B------:R-:W-:Y:S01]  /*11fdb0*/  ULDC UR4, c[0x0][0x228] ;  /* 0x00008a0000047ab9 */ /* 0x000fe20000000800 */
[----:B------:R-:W-:Y:S01]  /*11fdc0*/  ULDC UR6, c[0x0][0x228] ;  /* 0x00008a0000067ab9 */ /* 0x000fe20000000800 */
[C---:B0-----:R-:W-:Y:S01]  /*11fdd0*/  PRMT R0, R19.reuse, 0x7771, RZ ;  /* 0x0000777113007816 */ /* 0x041fe200000000ff */
[----:B------:R-:W2:Y:S04]  /*11fde0*/  LDL.LU.64 R8, [R1+0xfa0] ;  /* 0x000fa00001087983 */ /* 0x000ea80000300a00 */
[----:B------:R-:W2:Y:S01]  /*11fdf0*/  LDL.LU R18, [R1+0x7c4] ;  /* 0x0007c40001127983 */ /* 0x000ea20000300800 */
[----:B-1----:R-:W-:-:S03]  /*11fe00*/  PRMT R2, R19, 0x7772, RZ ;  /* 0x0000777213027816 */ /* 0x002fc600000000ff */
[----:B---3--:R0:W-:Y:S04]  /*11fe10*/  @P5 STG.E.U8 desc[UR22][R24.64], R0 ;  /* 0x0000000018005986 */ /* 0x0081e8000c101116 */
[----:B------:R1:W-:Y:S01]  /*11fe20*/  @P4 STG.E.U8 desc[UR22][R14.64], R2 ;  /* 0x000000020e004986 */ /* 0x0003e2000c101116 */
[----:B0-----:R-:W-:Y:S02]  /*11fe30*/  PRMT R0, R19, 0x7773, RZ ;  /* 0x0000777313007816 */ /* 0x001fe400000000ff */
[----:B-1----:R-:W-:Y:S01]  /*11fe40*/  PRMT R2, R16, 0x7770, RZ ;  /* 0x0000777010027816 */ /* 0x002fe200000000ff */
[----:B------:R-:W3:Y:S04]  /*11fe50*/  LDL.LU.64 R24, [R1+0xfa8] ;  /* 0x000fa80001187983 */ /* 0x000ee80000300a00 */
[----:B------:R-:W3:Y:S04]  /*11fe60*/  LDL.LU.64 R14, [R1+0xf98] ;  /* 0x000f9800010e7983 */ /* 0x000ee80000300a00 */
[----:B------:R-:W3:Y:S04]  /*11fe70*/  LDL.LU.64 R10, [R1+0xf90] ;  /* 0x000f9000010a7983 */ /* 0x000ee80000300a00 */
[----:B----4-:R0:W-:Y:S04]  /*11fe80*/  @P3 STG.E.U8 desc[UR22][R26.64], R0 ;  /* 0x000000001a003986 */ /* 0x0101e8000c101116 */
[----:B------:R1:W-:Y:S04]  /*11fe90*/  @P6 STG.E.U8 desc[UR22][R20.64], R2 ;  /* 0x0000000214006986 */ /* 0x0003e8000c101116 */
[----:B0-----:R-:W4:Y:S04]  /*11fea0*/  LDL.LU.64 R26, [R1+0xf88] ;  /* 0x000f8800011a7983 */ /* 0x001f280000300a00 */
[----:B-1----:R-:W3:Y:S01]  /*11feb0*/  LDL.LU R21, [R1+0x5540] ;  /* 0x0055400001157983 */ /* 0x002ee20000300800 */
[----:B------:R-:W-:-:S02]  /*11fec0*/  ISETP.LT.AND P2, PT, R7, UR8, !P1 ;  /* 0x0000000807007c0c */ /* 0x000fc4000cf41270 */
[----:B------:R-:W-:Y:S01]  /*11fed0*/  ISETP.LT.AND P4, PT, R23, UR4, !P1 ;  /* 0x0000000417007c0c */ /* 0x000fe2000cf81270 */
[----:B------:R-:W-:Y:S01]  /*11fee0*/  ULDC UR4, c[0x0][0x228] ;  /* 0x00008a0000047ab9 */ /* 0x000fe20000000800 */
[C---:B------:R-:W-:Y:S02]  /*11fef0*/  PRMT R3, R16.reuse, 0x7771, RZ ;  /* 0x0000777110037816 */ /* 0x040fe400000000ff */
[----:B------:R-:W-:Y:S02]  /*11ff00*/  PRMT R0, R16, 0x7772, RZ ;  /* 0x0000777210007816 */ /* 0x000fe400000000ff */
[----:B------:R-:W-:Y:S01]  /*11ff10*/  ISETP.LT.AND P3, PT, R29, UR6, !P1 ;  /* 0x000000061d007c0c */ /* 0x000fe2000cf61270 */
[----:B------:R-:W-:Y:S01]  /*11ff20*/  ULDC UR6, c[0x0][0x228] ;  /* 0x00008a0000067ab9 */ /* 0x000fe20000000800 */
[----:B------:R-:W-:Y:S01]  /*11ff30*/  VIADD R2, R17, 0xe4 ;  /* 0x000000e411027836 */ /* 0x000fe20000000000 */
[----:B------:R-:W-:Y:S01]  /*11ff40*/  ISETP.LT.AND P6, PT, R13, UR6, !P1 ;  /* 0x000000060d007c0c */ /* 0x000fe2000cfc1270 */
[----:B------:R-:W-:Y:S01]  /*11ff50*/  ULDC UR6, c[0x0][0x228] ;  /* 0x00008a0000067ab9 */ /* 0x000fe20000000800 */
[----:B------:R-:W-:Y:S01]  /*11ff60*/  ULDC UR8, c[0x0][0x228] ;  /* 0x00008a0000087ab9 */ /* 0x000fe20000000800 */
[----:B------:R-:W-:Y:S04]  /*11ff70*/  @P2 STG.E.U8 desc[UR22][R4.64], R3 ;  /* 0x0000000304002986 */ /* 0x000fe8000c101116 */
[----:B--2---:R0:W-:Y:S01]  /*11ff80*/  @P4 STG.E.U8 desc[UR22][R8.64], R0 ;  /* 0x0000000008004986 */ /* 0x0041e2000c101116 */
[----:B------:R-:W-:Y:S01]  /*11ff90*/  ISETP.LT.AND P4, PT, R28, UR6, !P1 ;  /* 0x000000061c007c0c */ /* 0x000fe2000cf81270 */
[----:B------:R-:W-:-:S02]  /*11ffa0*/  ULDC UR6, c[0x0][0x228] ;  /* 0x00008a0000067ab9 */ /* 0x000fc40000000800 */
[----:B0-----:R-:W2:Y:S01]  /*11ffb0*/  LDL.LU.64 R8, [R1+0xf80] ;  /* 0x000f800001087983 */ /* 0x001ea20000300a00 */
[----:B------:R-:W-:-:S03]  /*11ffc0*/  PRMT R0, R16, 0x7773, RZ ;  /* 0x0000777310007816 */ /* 0x000fc600000000ff */
[----:B------:R-:W4:Y:S04]  /*11ffd0*/  LDL.LU R19, [R1+0x728] ;  /* 0x0007280001137983 */ /* 0x000f280000300800 */
[----:B------:R-:W-:Y:S01]  /*11ffe0*/  STL.64 [R1+0x5538], R28 ;  /* 0x0055381c01007387 */ /* 0x000fe20000100a00 */
[----:B---3--:R-:W-:Y:S01]  /*11fff0*/  ISETP.LT.AND P5, PT, R21, UR4, !P1 ;  /* 0x0000000415007c0c */ /* 0x008fe2000cfa1270 */
[----:B------:R-:W-:-:S12]  /*120000*/  ULDC UR4, c[0x0][0x22c] ;  /* 0x00008b0000047ab9 */ /* 0x000fd80000000800 */
[----:B------:R0:W-:Y:S04]  /*120010*/  @P5 STG.E.U8 desc[UR22][R24.64], R0 ;  /* 0x0000000018005986 */ /* 0x0001e8000c101116 */
[----:B0-----:R-:W3:Y:S04]  /*120020*/  LDL.LU.64 R24, [R1+0xf78] ;  /* 0x000f780001187983 */ /* 0x001ee80000300a00 */
[----:B------:R-:W3:Y:S01]  /*120030*/  LDL.LU.64 R28, [R1+0xf70] ;  /* 0x000f7000011c7983 */ /* 0x000ee20000300a00 */
[----:B------:R-:W-:Y:S02]  /*120040*/  ISETP.GE.AND P2, PT, R2, UR4, PT ;  /* 0x0000000402007c0c */ /* 0x000fe4000bf46270 */
[C---:B------:R-:W-:Y:S01]  /*120050*/  PRMT R2, R18.reuse, 0x7770, RZ ;  /* 0x0000777012027816 */ /* 0x040fe200000000ff */
[----:B------:R-:W-:Y:S01]  /*120060*/  ULDC UR4, c[0x0][0x228] ;  /* 0x00008a0000047ab9 */ /* 0x000fe20000000800 */
[----:B------:R-:W-:-:S03]  /*120070*/  PRMT R0, R18, 0x7771, RZ ;  /* 0x0000777112007816 */ /* 0x000fc600000000ff */
[----:B------:R0:W-:Y:S01]  /*120080*/  @P3 STG.E.U8 desc[UR22][R14.64], R2 ;  /* 0x000000020e003986 */ /* 0x0001e2000c101116 */
[----:B------:R-:W-:Y:S01]  /*120090*/  ISETP.LT.AND P3, PT, R22, UR4, !P1 ;  /* 0x0000000416007c0c */ /* 0x000fe2000cf61270 */
[----:B------:R-:W-:Y:S02]  /*1200a0*/  ULDC UR4, c[0x0][0x228] ;  /* 0x00008a0000047ab9 */ /* 0x000fe40000000800 */
[----:B------:R1:W-:Y:S01]  /*1200b0*/  @P6 STG.E.U8 desc[UR22][R10.64], R0 ;  /* 0x000000000a006986 */ /* 0x0003e2000c101116 */
[----:B------:R-:W-:Y:S02]  /*1200c0*/  ISETP.LT.AND P6, PT, R12, UR4, !P2 ;  /* 0x000000040c007c0c */ /* 0x000fe4000d7c1270 */
[----:B------:R-:W-:Y:S01]  /*1200d0*/  ISETP.LT.AND P5, PT, R7, UR6, !P2 ;  /* 0x0000000607007c0c */ /* 0x000fe2000d7a1270 */
[----:B------:R-:W-:Y:S01]  /*1200e0*/  ULDC UR4, c[0x0][0x22c] ;  /* 0x00008b0000047ab9 */ /* 0x000fe20000000800 */
[----:B----4-:R-:W-:Y:S01]  /*1200f0*/  PRMT R3, R19, 0x7772, RZ ;  /* 0x0000777213037816 */ /* 0x010fe200000000ff */
[----:B------:R-:W-:Y:S01]  /*120100*/  ULDC UR6, c[0x0][0x228] ;  /* 0x00008a0000067ab9 */ /* 0x000fe20000000800 */
[----:B0-----:R-:W-:Y:S01]  /*120110*/  PRMT R2, R18, 0x7772, RZ ;  /* 0x0000777212027816 */ /* 0x001fe200000000ff */
[----:B------:R-:W4:Y:S04]  /*120120*/  LDL.LU.64 R14, [R1+0xf68] ;  /* 0x000f6800010e7983 */ /* 0x000f280000300a00 */
[----:B-1----:R-:W4:Y:S01]  /*120130*/  LDL.LU.64 R10, [R1+0xf60] ;  /* 0x000f6000010a7983 */ /* 0x002f220000300a00 */
[----:B------:R-:W-:-:S03]  /*120140*/  VIADD R0, R17, 0xe5 ;  /* 0x000000e511007836 */ /* 0x000fc60000000000 */
[----:B------:R-:W4:Y:S04]  /*120150*/  LDL.LU R16, [R1+0x7e8] ;  /* 0x0007e80001107983 */ /* 0x000f280000300800 */
[----:B------:R0:W-:Y:S04]  /*120160*/  @P4 STG.E.U8 desc[UR22][R26.64], R2 ;  /* 0x000000021a004986 */ /* 0x0001e8000c101116 */
[----:B------:R-:W4:Y:S01]  /*120170*/  LDL.LU.64 R4, [R1+0xf58] ;  /* 0x000f580001047983 */ /* 0x000f220000300a00 */
[----:B------:R-:W-:Y:S02]  /*120180*/  ISETP.GE.AND P1, PT, R0, UR4, PT ;  /* 0x0000000400007c0c */ /* 0x000fe4000bf26270 */
[C---:B------:R-:W-:Y:S01]  /*120190*/  PRMT R0, R19.reuse, 0x7770, RZ ;  /* 0x0000777013007816 */ /* 0x040fe200000000ff */
[----:B------:R-:W-:Y:S01]  /*1201a0*/  ULDC UR4, c[0x0][0x228] ;  /* 0x00008a0000047ab9 */ /* 0x000fe20000000800 */
[----:B0-----:R-:W-:Y:S01]  /*1201b0*/  PRMT R2, R18, 0x7773, RZ ;  /* 0x0000777312027816 */ /* 0x001fe200000000ff */
[----:B------:R-:W4:Y:S04]  /*1201c0*/  LDL.LU.64 R26, [R1+0xf50] ;  /* 0x000f5000011a7983 */ /* 0x000f280000300a00 */
[----:B--2---:R0:W-:Y:S02]  /*1201d0*/  @P3 STG.E.U8 desc[UR22][R8.64], R2 ;  /* 0x0000000208003986 */ /* 0x0041e4000c101116 */
[----:B0-----:R-:W-:-:S02]  /*1201e0*/  PRMT R2, R19, 0x7771, RZ ;  /* 0x0000777113027816 */ /* 0x001fc400000000ff */
[----:B------:R-:W2:Y:S04]  /*1201f0*/  LDL.LU.64 R8, [R1+0xf48] ;  /* 0x000f480001087983 */ /* 0x000ea80000300a00 */
[----:B------:R-:W2:Y:S04]  /*120200*/  LDL.LU R18, [R1+0x7d8] ;  /* 0x0007d80001127983 */ /* 0x000ea80000300800 */
[----:B---3--:R0:W-:Y:S04]  /*120210*/  @P6 STG.E.U8 desc[UR22][R24.64], R0 ;  /* 0x0000000018006986 */ /* 0x0081e8000c101116 */
[----:B------:R1:W-:Y:S04]  /*120220*/  @P5 STG.E.U8 desc[UR22][R28.64], R2 ;  /* 0x000000021c005986 */ /* 0x0003e8000c101116 */
[----:B0-----:R-:W3:Y:S04]  /*120230*/  LDL.LU.64 R24, [R1+0xf40] ;  /* 0x000f400001187983 */ /* 0x001ee80000300a00 */
[----:B-1----:R-:W2:Y:S01]  /*120240*/  LDL.LU.64 R28, [R1+0x5538] ;  /* 0x00553800011c7983 */ /* 0x002ea20000300a00 */
[----:B------:R-:W-:-:S02]  /*120250*/  ISETP.LT.AND P4, PT, R23, UR8, !P2 ;  /* 0x0000000817007c0c */ /* 0x000fc4000d781270 */
[----:B------:R-:W-:Y:S01]  /*120260*/  ISETP.LT.AND P3, PT, R21, UR4, !P2 ;  /* 0x0000000415007c0c */ /* 0x000fe2000d761270 */
[----:B------:R-:W-:Y:S01]  /*120270*/  ULDC UR4, c[0x0][0x228] ;  /* 0x00008a0000047ab9 */ /* 0x000fe20000000800 */
[----:B------:R-:W-:Y:S02]  /*120280*/  PRMT R0, R19, 0x7773, RZ ;  /* 0x0000777313007816 */ /* 0x000fe400000000ff */
[----:B----4-:R-:W-:Y:S02]  /*120290*/  PRMT R2, R16, 0x7770, RZ ;  /* 0x0000777010027816 */ /* 0x010fe400000000ff */
[----:B------:R-:W-:Y:S01]  /*1202a0*/  ISETP.LT.AND P5, PT, R13, UR6, !P2 ;  /* 0x000000060d007c0c */ /* 0x000fe2000d7a1270 */
[----:B------:R-:W-:-:S04]  /*1202b0*/  ULDC UR6, c[0x0][0x228] ;  /* 0x00008a0000067ab9 */ /* 0x000fc80000000800 */
[----:B------:R0:W-:Y:S04]  /*1202c0*/  @P4 STG.E.U8 desc[UR22][R14.64], R3 ;  /* 0x000000030e004986 */ /* 0x0001e8000c101116 */
[----:B------:R1:W-:Y:S01]  /*1202d0*/  @P3 STG.E.U8 desc[UR22][R10.64], R0 ;  /* 0x000000000a003986 */ /* 0x0003e2000c101116 */
[----:B------:R-:W-:-:S03]  /*1202e0*/  ULDC UR8, c[0x0][0x228] ;  /* 0x00008a0000087ab9 */ /* 0x000fc60000000800 */
[----:B0-----:R-:W4:Y:S04]  /*1202f0*/  LDL.LU.64 R14, [R1+0xf38] ;  /* 0x000f3800010e7983 */ /* 0x001f280000300a00 */
[----:B-1----:R-:W4:Y:S04]  /*120300*/  LDL.LU.64 R10, [R1+0xf28] ;  /* 0x000f2800010a7983 */ /* 0x002f280000300a00 */
[----:B------:R-:W4:Y:S01]  /*120310*/  LDL.LU R20, [R1+0x7c8] ;  /* 0x0007c80001147983 */ /* 0x000f220000300800 */
[----:B--2---:R-:W-:Y:S01]  /*120320*/  ISETP.LT.AND P6, PT, R29, UR4, !P2 ;  /* 0x000000041d007c0c */ /* 0x004fe2000d7c1270 */
[----:B------:R-:W-:-:S12]  /*120330*/  ULDC UR4, c[0x0][0x228] ;  /* 0x00008a0000047ab9 */ /* 0x000fd80000000800 */
[----:B------:R0:W-:Y:S04]  /*120340*/  @P6 STG.E.U8 desc[UR22][R4.64], R2 ;  /* 0x0000000204006986 */ /* 0x0001e8000c101116 */
[----:B0-----:R-:W2:Y:S01]  /*120350*/  LDL.LU.64 R4, [R1+0xf20] ;  /* 0x000f200001047983 */ /* 0x001ea20000300a00 */
[----:B------:R-:W-:Y:S01]  /*120360*/  ISETP.LT.AND P4, PT, R28, UR4, !P2 ;  /* 0x000000041c007c0c */ /* 0x000fe2000d781270 */
[----:B------:R-:W-:Y:S02]  /*120370*/  ULDC UR4, c[0x0][0x228] ;  /* 0x00008a0000047ab9 */ /* 0x000fe40000000800 */
[----:B------:R-:W-:Y:S02]  /*120380*/  ISETP.LT.AND P2, PT, R22, UR4, !P2 ;  /* 0x0000000416007c0c */ /* 0x000fe4000d741270 */
[----:B------:R-:W-:-:S02]  /*120390*/  PRMT R0, R16, 0x7771, RZ ;  /* 0x0000777110007816 */ /* 0x000fc400000000ff */
[----:B------:R-:W-:Y:S02]  /*1203a0*/  PRMT R2, R16, 0x7772, RZ ;  /* 0x0000777210027816 */ /* 0x000fe400000000ff */
[----:B------:R-:W-:Y:S01]  /*1203b0*/  ISETP.LT.AND P3, PT, R12, UR6, !P1 ;  /* 0x000000060c007c0c */ /* 0x000fe2000cf61270 */
[----:B------:R-:W-:Y:S01]  /*1203c0*/  ULDC UR4, c[0x0][0x228] ;  /* 0x00008a0000047ab9 */ /* 0x000fe20000000800 */
[----:B------:R-:W-:Y:S01]  /*1203d0*/  ULDC UR6, c[0x0][0x228] ;  /* 0x00008a0000067ab9 */ /* 0x000fe20000000800 */
[----:B------:R-:W-:Y:S04]  /*1203e0*/  @P5 STG.E.U8 desc[UR22][R26.64], R0 ;  /* 0x000000001a005986 */ /* 0x000fe8000c101116 */
[----:B------:R-:W-:Y:S04]  /*1203f0*/  @P4 STG.E.U8 desc[UR22][R8.64], R2 ;  /* 0x0000000208004986 */ /* 0x000fe8000c101116 */
[----:B--2---:R0:W-:Y:S04]  /*120400*/  STL.64 [R1+0x5530], R4 ;  /* 0x0055300401007387 */ /* 0x0041e80000100a00 */
[----:B0-----:R-:W2:Y:S01]  /*120410*/  LDL.LU.64 R4, [R1+0xf30] ;  /* 0x000f300001047983 */ /* 0x001ea20000300a00 */
[----:B------:R-:W-:-:S02]  /*120420*/  PRMT R0, R16, 0x7773, RZ ;  /* 0x0000777310007816 */ /* 0x000fc400000000ff */
[----:B------:R-:W-:Y:S01]  /*120430*/  PRMT R2, R18, 0x7770, RZ ;  /* 0x0000777012027816 */ /* 0x000fe200000000ff */
[----:B------:R-:W2:Y:S04]  /*120440*/  LDL.LU.64 R26, [R1+0xf10] ;  /* 0x000f1000011a7983 */ /* 0x000ea80000300a00 */
[----:B------:R-:W2:Y:S04]  /*120450*/  LDL.LU.64 R8, [R1+0xf00] ;  /* 0x000f000001087983 */ /* 0x000ea80000300a00 */
[----:B---3--:R0:W-:Y:S01]  /*120460*/  @P2 STG.E.U8 desc[UR22][R24.64], R0 ;  /* 0x0000000018002986 */ /* 0x0081e2000c101116 */
[----:B------:R-:W-:Y:S01]  /*120470*/  ISETP.LT.AND P2, PT, R7, UR4, !P1 ;  /* 0x0000000407007c0c */ /* 0x000fe2000cf41270 */
[----:B------:R-:W-:-:S02]  /*120480*/  ULDC UR4, c[0x0][0x228] ;  /* 0x00008a0000047ab9 */ /* 0x000fc40000000800 */
[----:B------:R-:W-:Y:S01]  /*120490*/  ISETP.LT.AND P4, PT, R23, UR4, !P1 ;  /* 0x0000000417007c0c */ /* 0x000fe2000cf81270 */
[----:B----4-:R1:W-:Y:S01]  /*1204a0*/  @P3 STG.E.U8 desc[UR22][R14.64], R2 ;  /* 0x000000020e003986 */ /* 0x0103e2000c101116 */
[----:B------:R-:W-:Y:S01]  /*1204b0*/  ULDC UR4, c[0x0][0x22c] ;  /* 0x00008b0000047ab9 */ /* 0x000fe20000000800 */
[----:B0-----:R-:W-:Y:S01]  /*1204c0*/  VIADD R0, R17, 0xe6 ;  /* 0x000000e611007836 */ /* 0x001fe20000000000 */
[----:B-1----:R-:W-:-:S04]  /*1204d0*/  PRMT R2, R18, 0x7771, RZ ;  /* 0x0000777112027816 */ /* 0x002fc800000000ff */
[----:B------:R-:W-:Y:S02]  /*1204e0*/  ISETP.GE.AND P3, PT, R0, UR4, PT ;  /* 0x0000000400007c0c */ /* 0x000fe4000bf66270 */
[C---:B------:R-:W-:Y:S01]  /*1204f0*/  PRMT R0, R18.reuse, 0x7772, RZ ;  /* 0x0000777212007816 */ /* 0x040fe200000000ff */
[----:B------:R-:W3:Y:S04]  /*120500*/  LDL.LU.64 R14, [R1+0xf18] ;  /* 0x000f1800010e7983 */ /* 0x000ee80000300a00 */
[----:B------:R-:W4:Y:S04]  /*120510*/  LDL.LU.64 R24, [R1+0xf08] ;  /* 0x000f080001187983 */ /* 0x000f280000300a00 */
[----:B------:R-:W4:Y:S04]  /*120520*/  LDL.LU R16, [R1+0x72c] ;  /* 0x00072c0001107983 */ /* 0x000f280000300800 */
[----:B------:R0:W-:Y:S01]  /*120530*/  @P2 STG.E.U8 desc[UR22][R10.64], R2 ;  /* 0x000000020a002986 */ /* 0x0001e2000c101116 */
[----:B------:R-:W-:Y:S01]  /*120540*/  ISETP.LT.AND P5, PT, R21, UR6, !P1 ;  /* 0x0000000615007c0c */ /* 0x000fe2000cfa1270 */
[----:B------:R-:W-:Y:S01]  /*120550*/  ULDC UR4, c[0x0][0x228] ;  /* 0x00008a0000047ab9 */ /* 0x000fe20000000800 */
[----:B------:R-:W-:Y:S01]  /*120560*/  ISETP.LT.AND P6, PT, R29, UR8, !P1 ;  /* 0x000000081d007c0c */ /* 0x000fe2000cfc1270 */
[----:B0-----:R-:W4:Y:S01]  /*120570*/  LDL.LU.64 R10, [R1+0xef0] ;  /* 0x000ef000010a7983 */ /* 0x001f220000300a00 */
[----:B------:R-:W-:-:S03]  /*120580*/  PRMT R2, R18, 0x7773, RZ ;  /* 0x0000777312027816 */ /* 0x000fc600000000ff */
[----:B------:R-:W4:Y:S04]  /*120590*/  LDL.LU.64 R18, [R1+0xee8] ;  /* 0x000ee80001127983 */ /* 0x000f280000300a00 */
[----:B--2---:R0:W-:Y:S01]  /*1205a0*/  @P4 STG.E.U8 desc[UR22][R4.64], R0 ;  /* 0x0000000004004986 */ /* 0x0041e2000c101116 */
[----:B------:R-:W-:Y:S01]  /*1205b0*/  ISETP.LT.AND P2, PT, R13, UR4, !P1 ;  /* 0x000000040d007c0c */ /* 0x000fe2000cf41270 */
[----:B------:R-:W-:Y:S01]  /*1205c0*/  ULDC UR4, c[0x0][0x228] ;  /* 0x00008a0000047ab9 */ /* 0x000fe20000000800 */
[----:B------:R-:W-:Y:S01]  /*1205d0*/  ULDC UR6, c[0x0][0x228] ;  /* 0x00008a0000067ab9 */ /* 0x000fe20000000800 */
[----:B------:R-:W-:Y:S01]  /*1205e0*/  PRMT R3, R20, 0x7770, RZ ;  /* 0x0000777014037816 */ /* 0x000fe200000000ff */
[----:B------:R-:W-:Y:S01]  /*1205f0*/  ULDC UR8, c[0x0][0x228] ;  /* 0x00008a0000087ab9 */ /* 0x000fe20000000800 */
[----:B0-----:R-:W2:Y:S01]  /*120600*/  LDL.LU.64 R4, [R1+0x5530] ;  /* 0x0055300001047983 */ /* 0x001ea20000300a00 */
[----:B------:R-:W-:-:S02]  /*120610*/  ISETP.LT.AND P4, PT, R28, UR4, !P1 ;  /* 0x000000041c007c0c */ /* 0x000fc4000cf81270 */
[----:B------:R-:W-:Y:S02]  /*120620*/  ISETP.LT.AND P1, PT, R22, UR6, !P1 ;  /* 0x0000000616007c0c */ /* 0x000fe4000cf21270 */
[----:B------:R-:W-:Y:S01]  /*120630*/  PRMT R0, R20, 0x7771, RZ ;  /* 0x0000777114007816 */ /* 0x000fe200000000ff */
[----:B------:R-:W-:Y:S01]  /*120640*/  ULDC UR6, c[0x0][0x228] ;  /* 0x00008a0000067ab9 */ /* 0x000fe20000000800 */
[----:B------:R-:W-:Y:S01]  /*120650*/  ULDC UR4, c[0x0][0x22c] ;  /* 0x00008b0000047ab9 */ /* 0x000fe20000000800 */
[----:B--2---:R0:W-:Y:S01]  /*120660*/  @P5 STG.E.U8 desc[UR22][R4.64], R2 ;  /* 0x0000000204005986 */ /* 0x0041e2000c101116 */
[----:B------:R-:W-:Y:S01]  /*120670*/  ISETP.LT.AND P5, PT, R12, UR6, !P3 ;  /* 0x000000060c007c0c */ /* 0x000fe2000dfa1270 */
[----:B------:R-:W-:Y:S02]  /*120680*/  ULDC UR6, c[0x0][0x228] ;  /* 0x00008a0000067ab9 */ /* 0x000fe40000000800 */
[----:B------:R1:W-:Y:S04]  /*120690*/  @P6 STG.E.U8 desc[UR22][R26.64], R3 ;  /* 0x000000031a006986 */ /* 0x0003e8000c101116 */
[----:B------:R2:W-:Y:S01]  /*1206a0*/  @P2 STG.E.U8 desc[UR22][R8.64], R0 ;  /* 0x0000000008002986 */ /* 0x0005e2000c101116 */
[----:B------:R-:W-:Y:S01]  /*1206b0*/  ISETP.LT.AND P6, PT, R7, UR6, !P3 ;  /* 0x0000000607007c0c */ /* 0x000fe2000dfc1270 */
[----:B------:R-:W-:Y:S01]  /*1206c0*/  ULDC UR6, c[0x0][0x228] ;  /* 0x00008a0000067ab9 */ /* 0x000fe20000000800 */
[----:B0-----:R-:W-:Y:S01]  /*1206d0*/  VIADD R2, R17, 0xe7 ;  /* 0x000000e711027836 */ /* 0x001fe20000000000 */
[----:B-1----:R-:W4:Y:S01]  /*1206e0*/  LDL.LU.64 R26, [R1+0xee0] ;  /* 0x000ee000011a7983 */ /* 0x002f220000300a00 */
[----:B--2---:R-:W-:-:S03]  /*1206f0*/  PRMT R0, R20, 0x7772, RZ ;  /* 0x0000777214007816 */ /* 0x004fc600000000ff */
[----:B------:R-:W-:Y:S02]  /*120700*/  ISETP.GE.AND P2, PT, R2, UR4, PT ;  /* 0x0000000402007c0c */ /* 0x000fe4000bf46270 */
[----:B------:R-:W-:Y:S01]  /*120710*/  PRMT R2, R20, 0x7773, RZ ;  /* 0x0000777314027816 */ /* 0x000fe200000000ff */
[----:B------:R-:W-:Y:S01]  /*120720*/  ULDC UR4, c[0x0][0x228] ;  /* 0x00008a0000047ab9 */ /* 0x000fe20000000800 */
[----:B---3--:R0:W-:Y:S04]  /*120730*/  @P4 STG.E.U8 desc[UR22][R14.64], R0 ;  /* 0x000000000e004986 */ /* 0x0081e8000c101116 */
[----:B----4-:R1:W-:Y:S01]  /*120740*/  @P1 STG.E.U8 desc[UR22][R24.64], R2 ;  /* 0x0000000218001986 */ /* 0x0103e2000c101116 */
[----:B------:R-:W-:Y:S01]  /*120750*/  ISETP.LT.AND P4, PT, R21, UR6, !P3 ;  /* 0x0000000615007c0c */ /* 0x000fe2000df81270 */
[----:B------:R-:W-:Y:S01]  /*120760*/  ULDC UR6, c[0x0][0x228] ;  /* 0x00008a0000067ab9 */ /* 0x000fe20000000800 */
[----:B0-----:R-:W-:-:S02]  /*120770*/  PRMT R0, R16, 0x7770, RZ ;  /* 0x0000777010007816 */ /* 0x001fc400000000ff */
[C---:B-1----:R-:W-:Y:S01]  /*120780*/  PRMT R2, R16.reuse, 0x7771, RZ ;  /* 0x0000777110027816 */ /* 0x042fe200000000ff */
[----:B------:R-:W2:Y:S04]  /*120790*/  LDL.LU R14, [R1+0x7ec] ;  /* 0x0007ec00010e7983 */ /* 0x000ea80000300800 */
[----:B------:R-:W3:Y:S04]  /*1207a0*/  LDL.LU.64 R8, [R1+0xef8] ;  /* 0x000ef80001087983 */ /* 0x000ee80000300a00 */
[----:B------:R-:W-:Y:S04]  /*1207b0*/  @P5 STG.E.U8 desc[UR22][R10.64], R0 ;  /* 0x000000000a005986 */ /* 0x000fe8000c101116 */
[----:B------:R-:W4:Y:S04]  /*1207c0*/  LDL.LU.64 R24, [R1+0xed0] ;  /* 0x000ed00001187983 */ /* 0x000f280000300a00 */
[----:B------:R0:W-:Y:S04]  /*1207d0*/  @P6 STG.E.U8 desc[UR22][R18.64], R2 ;  /* 0x0000000212006986 */ /* 0x0001e8000c101116 */
[----:B0-----:R-:W4:Y:S04]  /*1207e0*/  LDL.LU.64 R18, [R1+0xec8] ;  /* 0x000ec80001127983 */ /* 0x001f280000300a00 */
[----:B------:R-:W4:Y:S04]  /*1207f0*/  LDL.LU R15, [R1+0x7dc] ;  /* 0x0007dc00010f7983 */ /* 0x000f280000300800 */
[----:B------:R-:W-:Y:S04]  /*120800*/  STL [R1+0x5510], R17 ;  /* 0x0055101101007387 */ /* 0x000fe80000100800 */
[----:B------:R0:W-:Y:S04]  /*120810*/  STL [R1+0x5520], R21 ;  /* 0x0055201501007387 */ /* 0x0001e80000100800 */
[----:B0-----:R-:W4:Y:S01]  /*120820*/  LDL.LU.64 R20, [R1+0xec0] ;  /* 0x000ec00001147983 */ /* 0x001f220000300a00 */
[----:B------:R-:W-:Y:S01]  /*120830*/  ISETP.LT.AND P5, PT, R23, UR4, !P3 ;  /* 0x0000000417007c0c */ /* 0x000fe2000dfa1270 */
[----:B------:R-:W-:Y:S01]  /*120840*/  VIADD R2, R17, 0xe8 ;  /* 0x000000e811027836 */ /* 0x000fe20000000000 */
[----:B------:R-:W-:Y:S01]  /*120850*/  PRMT R0, R16, 0x7772, RZ ;  /* 0x0000777210007816 */ /* 0x000fe200000000ff */
[----:B------:R-:W-:Y:S01]  /*120860*/  ULDC UR4, c[0x0][0x22c] ;  /* 0x00008b0000047ab9 */ /* 0x000fe20000000800 */
[----:B------:R-:W-:Y:S01]  /*120870*/  ISETP.LT.AND P6, PT, R29, UR8, !P3 ;  /* 0x000000081d007c0c */ /* 0x000fe2000dfc1270 */
[----:B------:R-:W-:Y:S01]  /*120880*/  ULDC UR8, c[0x0][0x228] ;  /* 0x00008a0000087ab9 */ /* 0x000fe20000000800 */
[----:B------:R-:W-:Y:S01]  /*120890*/  ISETP.GE.AND P1, PT, R2, UR4, PT ;  /* 0x0000000402007c0c */ /* 0x000fe2000bf26270 */
[----:B------:R-:W-:Y:S01]  /*1208a0*/  ULDC UR4, c[0x0][0x228] ;  /* 0x00008a0000047ab9 */ /* 0x000fe20000000800 */
[----:B------:R-:W-:-:S05]  /*1208b0*/  PRMT R2, R16, 0x7773, RZ ;  /* 0x0000777310027816 */ /* 0x000fca00000000ff */
[----:B------:R0:W-:Y:S01]  /*1208c0*/  @P5 STG.E.U8 desc[UR22][R26.64], R0 ;  /* 0x000000001a005986 */ /* 0x0001e2000c101116 */
[----:B------:R-:W-:Y:S01]  /*1208d0*/  ISETP.LT.AND P5, PT, R13, UR4, !P3 ;  /* 0x000000040d007c0c */ /* 0x000fe2000dfa1270 */
[----:B------:R-:W-:Y:S01]  /*1208e0*/  ULDC UR4, c[0x0][0x228] ;  /* 0x00008a0000047ab9 */ /* 0x000fe20000000800 */
[C---:B--2---:R-:W-:Y:S02]  /*1208f0*/  PRMT R3, R14.reuse, 0x7770, RZ ;  /* 0x000077700e037816 */ /* 0x044fe400000000ff */
[C---:B------:R-:W-:Y:S01]  /*120900*/  PRMT R4, R14.reuse, 0x7771, RZ ;  /* 0x000077710e047816 */ /* 0x040fe200000000ff */
[----:B---3--:R-:W-:Y:S01]  /*120910*/  @P4 STG.E.U8 desc[UR22][R8.64], R2 ;  /* 0x0000000208004986 */ /* 0x008fe2000c101116 */
[C---:B0-----:R-:W-:Y:S02]  /*120920*/  PRMT R0, R14.reuse, 0x7772, RZ ;  /* 0x000077720e007816 */ /* 0x041fe400000000ff */
[----:B------:R-:W-:Y:S01]  /*120930*/  PRMT R5, R14, 0x7773, RZ ;  /* 0x000077730e057816 */ /* 0x000fe200000000ff */
[----:B----4-:R-:W-:Y:S04]  /*120940*/  @P6 STG.E.U8 desc[UR22][R24.64], R3 ;  /* 0x0000000318006986 */ /* 0x010fe8000c101116 */
        /* <DEDUP_REMOVED lines=10> */
[----:B------:R-:W-:Y:S01]  /*1209f0*/  ISETP.LT.AND P3, PT, R22, UR6, !P3 ;  /* 0x0000000616007c0c */ /* 0x000fe2000df61270 */
[----:B------:R-:W-:Y:S01]  /*120a00*/  ULDC UR4, c[0x0][0x228] ;  /* 0x00008a0000047ab9 */ /* 0x000fe20000000800 */
[----:B------:R-:W-:-:S09]  /*120a10*/  PRMT R2, R15, 0x7770, RZ ;  /* 0x000077700f027816 */ /* 0x000fd200000000ff */
[----:B--2---:R-:W-:Y:S04]  /*120a20*/  @P6 STG.E.U8 desc[UR22][R20.64], R0 ;  /* 0x0000000014006986 */ /* 0x004fe8000c101116 */
[----:B---3--:R0:W-:Y:S01]  /*120a30*/  STL.64 [R1+0x5518], R18 ;  /* 0x0055181201007387 */ /* 0x0081e20000100a00 */
[----:B------:R-:W-:Y:S02]  /*120a40*/  ISETP.LT.AND P5, PT, R7, UR8, !P2 ;  /* 0x0000000807007c0c */ /* 0x000fe4000d7a1270 */
[----:B------:R-:W-:Y:S01]  /*120a50*/  ISETP.LT.AND P4, PT, R12, UR4, !P2 ;  /* 0x000000040c007c0c */ /* 0x000fe2000d781270 */
[----:B------:R-:W-:Y:S01]  /*120a60*/  ULDC UR4, c[0x0][0x228] ;  /* 0x00008a0000047ab9 */ /* 0x000fe20000000800 */
[----:B------:R-:W-:Y:S01]  /*120a70*/  ULDC UR6, c[0x0][0x228] ;  /* 0x00008a0000067ab9 */ /* 0x000fe20000000800 */
[----:B0-----:R-:W2:Y:S04]  /*120a80*/  LDL.LU.64 R18, [R1+0xe98] ;  /* 0x000e980001127983 */ /* 0x001ea80000300a00 */
[----:B------:R-:W3:Y:S04]  /*120a90*/  LDL.LU.64 R16, [R1+0xe88] ;  /* 0x000e880001107983 */ /* 0x000ee80000300a00 */
[----:B------:R-:W4:Y:S01]  /*120aa0*/  LDL.LU.64 R20, [R1+0x5528] ;  /* 0x0055280001147983 */ /* 0x000f220000300a00 */
[----:B------:R-:W-:Y:S01]  /*120ab0*/  ISETP.LT.AND P6, PT, R23, UR4, !P2 ;  /* 0x0000000417007c0c */ /* 0x000fe2000d7c1270 */
[----:B------:R-:W-:Y:S01]  /*120ac0*/  ULDC UR4, c[0x0][0x228] ;  /* 0x00008a0000047ab9 */ /* 0x000fe20000000800 */
[----:B------:R-:W-:-:S02]  /*120ad0*/  PRMT R3, R15, 0x7771, RZ ;  /* 0x000077710f037816 */ /* 0x000fc400000000ff */
[C---:B------:R-:W-:Y:S02]  /*120ae0*/  PRMT R4, R15.reuse, 0x7772, RZ ;  /* 0x000077720f047816 */ /* 0x040fe400000000ff */
[----:B------:R-:W-:Y:S02]  /*120af0*/  PRMT R6, R15, 0x7773, RZ ;  /* 0x000077730f067816 */ /* 0x000fe400000000ff */
[----:B------:R-:W-:Y:S01]  /*120b00*/  PRMT R0, R14, 0x7770, RZ ;  /* 0x000077700e007816 */ /* 0x000fe200000000ff */
[----:B------:R-:W-:Y:S01]  /*120b10*/  ULDC UR8, c[0x0][0x228] ;  /* 0x00008a0000087ab9 */ /* 0x000fe20000000800 */
[----:B----4-:R0:W-:Y:S04]  /*120b20*/  @P3 STG.E.U8 desc[UR22][R20.64], R5 ;  /* 0x0000000514003986 */ /* 0x0101e8000c101116 */
[----:B0-----:R-:W4:Y:S04]  /*120b30*/  LDL.LU R21, [R1+0x5520] ;  /* 0x0055200001157983 */ /* 0x001f280000300800 */
[----:B------:R0:W-:Y:S01]  /*120b40*/  @P4 STG.E.U8 desc[UR22][R10.64], R2 ;  /* 0x000000020a004986 */ /* 0x0001e2000c101116 */
[----:B------:R-:W-:-:S03]  /*120b50*/  ISETP.LT.AND P4, PT, R29, UR6, !P2 ;  /* 0x000000061d007c0c */ /* 0x000fc6000d781270 */
[----:B------:R1:W-:Y:S04]  /*120b60*/  @P5 STG.E.U8 desc[UR22][R26.64], R3 ;  /* 0x000000031a005986 */ /* 0x0003e8000c101116 */
[----:B------:R2:W-:Y:S04]  /*120b70*/  @P6 STG.E.U8 desc[UR22][R8.64], R4 ;  /* 0x0000000408006986 */ /* 0x0005e8000c101116 */
[----:B0-----:R-:W3:Y:S04]  /*120b80*/  LDL.LU.64 R10, [R1+0xe80] ;  /* 0x000e8000010a7983 */ /* 0x001ee80000300a00 */
[----:B------:R-:W3:Y:S04]  /*120b90*/  LDL.LU R15, [R1+0x710] ;  /* 0x00071000010f7983 */ /* 0x000ee80000300800 */
[----:B-1----:R-:W3:Y:S04]  /*120ba0*/  LDL.LU.64 R26, [R1+0xe78] ;  /* 0x000e7800011a7983 */ /* 0x002ee80000300a00 */
[----:B--2---:R-:W2:Y:S01]  /*120bb0*/  LDL.LU.64 R8, [R1+0xe70] ;  /* 0x000e700001087983 */ /* 0x004ea20000300a00 */
[----:B----4-:R-:W-:Y:S01]  /*120bc0*/  ISETP.LT.AND P3, PT, R21, UR4, !P2 ;  /* 0x0000000415007c0c */ /* 0x010fe2000d761270 */
[----:B------:R-:W-:Y:S01]  /*120bd0*/  ULDC UR4, c[0x0][0x228] ;  /* 0x00008a0000047ab9 */ /* 0x000fe20000000800 */
[----:B------:R-:W-:Y:S01]  /*120be0*/  PRMT R2, R14, 0x7771, RZ ;  /* 0x000077710e027816 */ /* 0x000fe200000000ff */
[----:B------:R-:W-:-:S10]  /*120bf0*/  ULDC UR6, c[0x0][0x228] ;  /* 0x00008a0000067ab9 */ /* 0x000fd40000000800 */
[----:B------:R0:W-:Y:S04]  /*120c00*/  @P3 STG.E.U8 desc[UR22][R24.64], R6 ;  /* 0x0000000618003986 */ /* 0x0001e8000c101116 */
[----:B------:R1:W-:Y:S04]  /*120c10*/  @P4 STG.E.U8 desc[UR22][R18.64], R0 ;  /* 0x0000000012004986 */ /* 0x0003e8000c101116 */
[----:B0-----:R-:W4:Y:S04]  /*120c20*/  LDL.LU.64 R24, [R1+0xe68] ;  /* 0x000e680001187983 */ /* 0x001f280000300a00 */
[----:B-1----:R-:W3:Y:S01]  /*120c30*/  LDL.LU.64 R18, [R1+0x5518] ;  /* 0x0055180001127983 */ /* 0x002ee20000300a00 */
[----:B------:R-:W-:-:S02]  /*120c40*/  ISETP.LT.AND P5, PT, R13, UR8, !P2 ;  /* 0x000000080d007c0c */ /* 0x000fc4000d7a1270 */
[----:B------:R-:W-:Y:S02]  /*120c50*/  ISETP.LT.AND P6, PT, R28, UR4, !P2 ;  /* 0x000000041c007c0c */ /* 0x000fe4000d7c1270 */
        /* <DEDUP_REMOVED lines=13> */
[----:B-1----:R-:W4:Y:S04]  /*120d30*/  LDL.LU R17, [R1+0x5510] ;  /* 0x0055100001117983 */ /* 0x002f280000300800 */
[----:B------:R-:W3:Y:S04]  /*120d40*/  LDL.LU R16, [R1+0x820] ;  /* 0x0008200001107983 */ /* 0x000ee80000300800 */
[----:B------:R0:W-:Y:S04]  /*120d50*/  STL [R1+0x550c], R7 ;  /* 0x00550c0701007387 */ /* 0x0001e80000100800 */
[----:B0-----:R-:W3:Y:S01]  /*120d60*/  LDL.LU.64 R6, [R1+0xe58] ;  /* 0x000e580001067983 */ /* 0x001ee20000300a00 */
[----:B------:R-:W-:-:S02]  /*120d70*/  PRMT R2, R15, 0x7770, RZ ;  /* 0x000077700f027816 */ /* 0x000fc400000000ff */
[----:B------:R-:W-:Y:S01]  /*120d80*/  PRMT R3, R15, 0x7771, RZ ;  /* 0x000077710f037816 */ /* 0x000fe200000000ff */
[----:B------:R0:W-:Y:S04]  /*120d90*/  @P2 STG.E.U8 desc[UR22][R10.64], R4 ;  /* 0x000000040a002986 */ /* 0x0001e8000c101116 */
[----:B------:R-:W-:Y:S04]  /*120da0*/  @P3 STG.E.U8 desc[UR22][R26.64], R2 ;  /* 0x000000021a003986 */ /* 0x000fe8000c101116 */
[----:B--2---:R1:W-:Y:S04]  /*120db0*/  @P4 STG.E.U8 desc[UR22][R8.64], R3 ;  /* 0x0000000308004986 */ /* 0x0043e8000c101116 */
[----:B0-----:R-:W2:Y:S04]  /*120dc0*/  LDL.LU.64 R4, [R1+0xe50] ;  /* 0x000e500001047983 */ /* 0x001ea80000300a00 */
[----:B-1----:R-:W2:Y:S04]  /*120dd0*/  LDL.LU.64 R8, [R1+0xe40] ;  /* 0x000e400001087983 */ /* 0x002ea80000300a00 */
[----:B------:R-:W2:Y:S04]  /*120de0*/  LDL.LU R14, [R1+0x810] ;  /* 0x00081000010e7983 */ /* 0x000ea80000300800 */
[----:B------:R-:W2:Y:S04]  /*120df0*/  LDL.LU.64 R10, [R1+0xe48] ;  /* 0x000e4800010a7983 */ /* 0x000ea80000300a00 */
[----:B------:R-:W2:Y:S01]  /*120e00*/  LDL.LU.64 R26, [R1+0xe38] ;  /* 0x000e3800011a7983 */ /* 0x000ea20000300a00 */
[----:B------:R-:W-:-:S02]  /*120e10*/  ISETP.LT.AND P6, PT, R23, UR6, !P1 ;  /* 0x0000000617007c0c */ /* 0x000fc4000cfc1270 */
[----:B------:R-:W-:Y:S02]  /*120e20*/  ISETP.LT.AND P5, PT, R21, UR8, !P1 ;  /* 0x0000000815007c0c */ /* 0x000fe4000cfa1270 */
[----:B------:R-:W-:Y:S01]  /*120e30*/  PRMT R2, R15, 0x7773, RZ ;  /* 0x000077730f027816 */ /* 0x000fe200000000ff */
[----:B------:R-:W-:Y:S01]  /*120e40*/  ULDC UR6, c[0x0][0x228] ;  /* 0x00008a0000067ab9 */ /* 0x000fe20000000800 */
[----:B------:R-:W-:Y:S01]  /*120e50*/  ULDC UR8, c[0x0][0x228] ;  /* 0x00008a0000087ab9 */ /* 0x000fe20000000800 */
        /* <DEDUP_REMOVED lines=11> */
[----:B------:R0:W-:Y:S01]  /*120f10*/  @P4 STG.E.U8 desc[UR22][R6.64], R2 ;  /* 0x0000000206004986 */ /* 0x0001e2000c101116 */
[----:B------:R-:W-:Y:S02]  /*120f20*/  ISETP.LT.AND P5, PT, R13, UR4, !P1 ;  /* 0x000000040d007c0c */ /* 0x000fe4000cfa1270 */
[----:B------:R-:W-:Y:S01]  /*120f30*/  ISETP.LT.AND P6, PT, R28, UR6, !P1 ;  /* 0x000000061c007c0c */ /* 0x000fe2000cfc1270 */
[----:B------:R-:W-:Y:S01]  /*120f40*/  VIADD R0, R17, 0xea ;  /* 0x000000ea11007836 */ /* 0x000fe20000000000 */
[----:B------:R-:W-:Y:S01]  /*120f50*/  ULDC UR4, c[0x0][0x22c] ;  /* 0x00008b0000047ab9 */ /* 0x000fe20000000800 */
[----:B------:R-:W-:Y:S01]  /*120f60*/  ULDC UR6, c[0x0][0x228] ;  /* 0x00008a0000067ab9 */ /* 0x000fe20000000800 */
[----:B0-----:R-:W3:Y:S02]  /*120f70*/  LDL.LU R7, [R1+0x550c] ;  /* 0x00550c0001077983 */ /* 0x001ee40000300800 */
[----:B------:R-:W-:-:S02]  /*120f80*/  ISETP.GE.AND P3, PT, R0, UR4, PT ;  /* 0x0000000400007c0c */ /* 0x000fc4000bf66270 */
[C---:B------:R-:W-:Y:S02]  /*120f90*/  PRMT R0, R16.reuse, 0x7771, RZ ;  /* 0x0000777110007816 */ /* 0x040fe400000000ff */
[----:B------:R-:W-:Y:S01]  /*120fa0*/  PRMT R2, R16, 0x7772, RZ ;  /* 0x0000777210027816 */ /* 0x000fe200000000ff */
[----:B------:R-:W4:Y:S04]  /*120fb0*/  LDL.LU R15, [R1+0x7f0] ;  /* 0x0007f000010f7983 */ /* 0x000f280000300800 */
[----:B--2---:R0:W-:Y:S04]  /*120fc0*/  @P5 STG.E.U8 desc[UR22][R4.64], R0 ;  /* 0x0000000004005986 */ /* 0x0041e8000c101116 */
[----:B------:R1:W-:Y:S01]  /*120fd0*/  @P6 STG.E.U8 desc[UR22][R8.64], R2 ;  /* 0x0000000208006986 */ /* 0x0003e2000c101116 */
[----:B------:R-:W-:-:S03]  /*120fe0*/  ULDC UR4, c[0x0][0x228] ;  /* 0x00008a0000047ab9 */ /* 0x000fc60000000800 */
[----:B0-----:R-:W2:Y:S04]  /*120ff0*/  LDL.LU.64 R4, [R1+0xe20] ;  /* 0x000e200001047983 */ /* 0x001ea80000300a00 */
[----:B-1----:R-:W2:Y:S01]  /*121000*/  LDL.LU.64 R8, [R1+0xe18] ;  /* 0x000e180001087983 */ /* 0x002ea20000300a00 */
[----:B------:R-:W-:Y:S02]  /*121010*/  ISETP.LT.AND P1, PT, R22, UR4, !P1 ;  /* 0x0000000416007c0c */ /* 0x000fe4000cf21270 */
[----:B------:R-:W-:Y:S02]  /*121020*/  ISETP.LT.AND P4, PT, R12, UR6, !P2 ;  /* 0x000000060c007c0c */ /* 0x000fe4000d781270 */
[----:B------:R-:W-:Y:S02]  /*121030*/  PRMT R0, R16, 0x7773, RZ ;  /* 0x0000777310007816 */ /* 0x000fe400000000ff */
[----:B------:R-:W-:Y:S01]  /*121040*/  PRMT R2, R14, 0x7770, RZ ;  /* 0x000077700e027816 */ /* 0x000fe200000000ff */
[----:B------:R-:W-:Y:S01]  /*121050*/  ULDC UR4, c[0x0][0x228] ;  /* 0x00008a0000047ab9 */ /* 0x000fe20000000800 */
[----:B------:R-:W-:-:S05]  /*121060*/  ULDC UR6, c[0x0][0x228] ;  /* 0x00008a0000067ab9 */ /* 0x000fca0000000800 */
[----:B------:R-:W-:Y:S04]  /*121070*/  @P1 STG.E.U8 desc[UR22][R10.64], R0 ;  /* 0x000000000a001986 */ /* 0x000fe8000c101116 */
[----:B------:R0:W-:Y:S04]  /*121080*/  @P4 STG.E.U8 desc[UR22][R26.64], R2 ;  /* 0x000000021a004986 */ /* 0x0001e8000c101116 */
[----:B0-----:R-:W2:Y:S04]  /*121090*/  LDL.LU.64 R26, [R1+0xe08] ;  /* 0x000e0800011a7983 */ /* 0x001ea80000300a00 */
[----:B------:R-:W2:Y:S01]  /*1210a0*/  LDL.LU.64 R10, [R1+0xe00] ;  /* 0x000e0000010a7983 */ /* 0x000ea20000300a00 */
[----:B------:R-:W-:-:S02]  /*1210b0*/  PRMT R0, R14, 0x7771, RZ ;  /* 0x000077710e007816 */ /* 0x000fc400000000ff */
[----:B------:R-:W-:Y:S02]  /*1210c0*/  ISETP.LT.AND P4, PT, R29, UR6, !P2 ;  /* 0x000000061d007c0c */ /* 0x000fe4000d781270 */
[----:B------:R-:W-:Y:S01]  /*1210d0*/  PRMT R2, R14, 0x7772, RZ ;  /* 0x000077720e027816 */ /* 0x000fe200000000ff */
[----:B------:R-:W2:Y:S01]  /*1210e0*/  LDL.LU R16, [R1+0x714] ;  /* 0x0007140001107983 */ /* 0x000ea20000300800 */
[----:B------:R-:W-:Y:S01]  /*1210f0*/  ULDC UR6, c[0x0][0x228] ;  /* 0x00008a0000067ab9 */ /* 0x000fe20000000800 */
[----:B---3--:R-:W-:Y:S01]  /*121100*/  ISETP.LT.AND P6, PT, R7, UR4, !P2 ;  /* 0x0000000407007c0c */ /* 0x008fe2000d7c1270 */
[----:B------:R-:W-:Y:S02]  /*121110*/  ULDC UR4, c[0x0][0x228] ;  /* 0x00008a0000047ab9 */ /* 0x000fe40000000800 */
[----:B------:R-:W-:Y:S01]  /*121120*/  ISETP.LT.AND P5, PT, R23, UR4, !P2 ;  /* 0x0000000417007c0c */ /* 0x000fe2000d7a1270 */
[----:B------:R-:W-:Y:S02]  /*121130*/  ULDC UR4, c[0x0][0x228] ;  /* 0x00008a0000047ab9 */ /* 0x000fe40000000800 */
[----:B------:R-:W-:-:S02]  /*121140*/  ISETP.LT.AND P1, PT, R21, UR4, !P2 ;  /* 0x0000000415007c0c */ /* 0x000fc4000d721270 */
[----:B----4-:R-:W-:Y:S01]  /*121150*/  PRMT R3, R15, 0x7770, RZ ;  /* 0x000077700f037816 */ /* 0x010fe200000000ff */
[----:B------:R-:W-:-:S04]  /*121160*/  ULDC UR4, c[0x0][0x22c] ;  /* 0x00008b0000047ab9 */ /* 0x000fc80000000800 */
[----:B------:R0:W-:Y:S04]  /*121170*/  @P6 STG.E.U8 desc[UR22][R24.64], R0 ;  /* 0x0000000018006986 */ /* 0x0001e8000c101116 */
[----:B------:R1:W-:Y:S04]  /*121180*/  @P5 STG.E.U8 desc[UR22][R18.64], R2 ;  /* 0x0000000212005986 */ /* 0x0003e8000c101116 */
[----:B0-----:R-:W3:Y:S01]  /*121190*/  LDL.LU.64 R24, [R1+0xe10] ;  /* 0x000e100001187983 */ /* 0x001ee20000300a00 */
[----:B-1----:R-:W-:-:S03]  /*1211a0*/  PRMT R2, R14, 0x7773, RZ ;  /* 0x000077730e027816 */ /* 0x002fc600000000ff */
[----:B------:R-:W4:Y:S04]  /*1211b0*/  LDL.LU.64 R18, [R1+0xdf8] ;  /* 0x000df80001127983 */ /* 0x000f280000300a00 */
[----:B--2---:R0:W-:Y:S04]  /*1211c0*/  @P1 STG.E.U8 desc[UR22][R4.64], R2 ;  /* 0x0000000204001986 */ /* 0x0041e8000c101116 */
[----:B------:R1:W-:Y:S04]  /*1211d0*/  @P4 STG.E.U8 desc[UR22][R8.64], R3 ;  /* 0x0000000308004986 */ /* 0x0003e8000c101116 */
[----:B0-----:R-:W2:Y:S04]  /*1211e0*/  LDL.LU.64 R4, [R1+0xdf0] ;  /* 0x000df00001047983 */ /* 0x001ea80000300a00 */
[----:B-1----:R-:W2:Y:S01]  /*1211f0*/  LDL.LU.64 R8, [R1+0xde8] ;  /* 0x000de80001087983 */ /* 0x002ea20000300a00 */
[----:B------:R-:W-:Y:S01]  /*121200*/  ISETP.LT.AND P5, PT, R13, UR6, !P2 ;  /* 0x000000060d007c0c */ /* 0x000fe2000d7a1270 */
[----:B------:R-:W-:-:S02]  /*121210*/  VIADD R0, R17, 0xeb ;  /* 0x000000eb11007836 */ /* 0x000fc40000000000 */
[----:B------:R-:W2:Y:S01]  /*121220*/  LDL.LU R14, [R1+0x824] ;  /* 0x00082400010e7983 */ /* 0x000ea20000300800 */
[----:B------:R-:W-:Y:S01]  /*121230*/  ISETP.LT.AND P6, PT, R28, UR8, !P2 ;  /* 0x000000081c007c0c */ /* 0x000fe2000d7c1270 */
[----:B------:R-:W-:Y:S01]  /*121240*/  ULDC UR6, c[0x0][0x228] ;  /* 0x00008a0000067ab9 */ /* 0x000fe20000000800 */
[C---:B------:R-:W-:Y:S02]  /*121250*/  PRMT R2, R15.reuse, 0x7772, RZ ;  /* 0x000077720f027816 */ /* 0x040fe400000000ff */
[----:B------:R-:W-:Y:S02]  /*121260*/  ISETP.GE.AND P1, PT, R0, UR4, PT ;  /* 0x0000000400007c0c */ /* 0x000fe4000bf26270 */
[----:B------:R-:W-:Y:S01]  /*121270*/  PRMT R0, R15, 0x7771, RZ ;  /* 0x000077710f007816 */ /* 0x000fe200000000ff */
[----:B------:R-:W-:Y:S01]  /*121280*/  ULDC UR4, c[0x0][0x228] ;  /* 0x00008a0000047ab9 */ /* 0x000fe20000000800 */
[----:B------:R-:W-:-:S03]  /*121290*/  ULDC UR8, c[0x0][0x228] ;  /* 0x00008a0000087ab9 */ /* 0x000fc60000000800 */
[----:B------:R0:W-:Y:S04]  /*1212a0*/  @P5 STG.E.U8 desc[UR22][R26.64], R0 ;  /* 0x000000001a005986 */ /* 0x0001e8000c101116 */
[----:B0-----:R-:W2:Y:S01]  /*1212b0*/  LDL.LU.64 R26, [R1+0xde0] ;  /* 0x000de000011a7983 */ /* 0x001ea20000300a00 */
[----:B------:R-:W-:Y:S02]  /*1212c0*/  ISETP.LT.AND P2, PT, R22, UR4, !P2 ;  /* 0x0000000416007c0c */ /* 0x000fe4000d741270 */
[----:B------:R-:W-:Y:S01]  /*1212d0*/  ISETP.LT.AND P4, PT, R12, UR6, !P3 ;  /* 0x000000060c007c0c */ /* 0x000fe2000df81270 */
[----:B------:R-:W-:Y:S01]  /*1212e0*/  ULDC UR4, c[0x0][0x228] ;  /* 0x00008a0000047ab9 */ /* 0x000fe20000000800 */
[----:B------:R0:W-:Y:S01]  /*1212f0*/  @P6 STG.E.U8 desc[UR22][R10.64], R2 ;  /* 0x000000020a006986 */ /* 0x0001e2000c101116 */
[----:B------:R-:W-:Y:S01]  /*121300*/  ULDC UR6, c[0x0][0x228] ;  /* 0x00008a0000067ab9 */ /* 0x000fe20000000800 */
[----:B------:R-:W-:-:S02]  /*121310*/  ISETP.LT.AND P6, PT, R7, UR4, !P3 ;  /* 0x0000000407007c0c */ /* 0x000fc4000dfc1270 */
[----:B------:R-:W-:Y:S02]  /*121320*/  ISETP.LT.AND P5, PT, R23, UR6, !P3 ;  /* 0x0000000617007c0c */ /* 0x000fe4000dfa1270 */
[----:B------:R-:W-:Y:S01]  /*121330*/  PRMT R0, R15, 0x7773, RZ ;  /* 0x000077730f007816 */ /* 0x000fe200000000ff */
[----:B------:R-:W-:Y:S01]  /*121340*/  ULDC UR4, c[0x0][0x228] ;  /* 0x00008a0000047ab9 */ /* 0x000fe20000000800 */
[----:B------:R-:W-:Y:S01]  /*121350*/  ULDC UR6, c[0x0][0x228] ;  /* 0x00008a0000067ab9 */ /* 0x000fe20000000800 */
[C---:B0-----:R-:W-:Y:S01]  /*121360*/  PRMT R2, R16.reuse, 0x7770, RZ ;  /* 0x0000777010027816 */ /* 0x041fe200000000ff */
[----:B------:R-:W2:Y:S04]  /*121370*/  LDL.LU.64 R10, [R1+0xdd8] ;  /* 0x000dd800010a7983 */ /* 0x000ea80000300a00 */
[----:B---3--:R0:W-:Y:S04]  /*121380*/  @P2 STG.E.U8 desc[UR22][R24.64], R0 ;  /* 0x0000000018002986 */ /* 0x0081e8000c101116 */
[----:B----4-:R1:W-:Y:S01]  /*121390*/  @P4 STG.E.U8 desc[UR22][R18.64], R2 ;  /* 0x0000000212004986 */ /* 0x0103e2000c101116 */
[----:B------:R-:W-:Y:S01]  /*1213a0*/  ISETP.LT.AND P4, PT, R21, UR4, !P3 ;  /* 0x0000000415007c0c */ /* 0x000fe2000df81270 */
[----:B------:R-:W-:Y:S01]  /*1213b0*/  ULDC UR4, c[0x0][0x228] ;  /* 0x00008a0000047ab9 */ /* 0x000fe20000000800 */
[C---:B0-----:R-:W-:Y:S01]  /*1213c0*/  PRMT R0, R16.reuse, 0x7771, RZ ;  /* 0x0000777110007816 */ /* 0x041fe200000000ff */
[----:B------:R-:W3:Y:S01]  /*1213d0*/  LDL.LU.64 R24, [R1+0xdd0] ;  /* 0x000dd00001187983 */ /* 0x000ee20000300a00 */
[----:B-1----:R-:W-:-:S03]  /*1213e0*/  PRMT R2, R16, 0x7772, RZ ;  /* 0x0000777210027816 */ /* 0x002fc600000000ff */
[----:B------:R-:W4:Y:S04]  /*1213f0*/  LDL.LU.64 R18, [R1+0xdc0] ;  /* 0x000dc00001127983 */ /* 0x000f280000300a00 */
[----:B------:R-:W4:Y:S04]  /*121400*/  LDL.LU R15, [R1+0x814] ;  /* 0x00081400010f7983 */ /* 0x000f280000300800 */
[----:B------:R-:W-:Y:S04]  /*121410*/  STL [R1+0x5508], R21 ;  /* 0x0055081501007387 */ /* 0x000fe80000100800 */
[----:B--2---:R-:W-:Y:S04]  /*121420*/  @P6 STG.E.U8 desc[UR22][R4.64], R0 ;  /* 0x0000000004006986 */ /* 0x004fe8000c101116 */
[----:B------:R0:W-:Y:S04]  /*121430*/  @P5 STG.E.U8 desc[UR22][R8.64], R2 ;  /* 0x0000000208005986 */ /* 0x0001e8000c101116 */
[----:B0-----:R-:W2:Y:S04]  /*121440*/  LDL.LU.64 R8, [R1+0xdc8] ;  /* 0x000dc80001087983 */ /* 0x001ea80000300a00 */
[----:B------:R-:W2:Y:S01]  /*121450*/  LDL.LU.64 R20, [R1+0xdb8] ;  /* 0x000db80001147983 */ /* 0x000ea20000300a00 */
[----:B------:R-:W-:-:S03]  /*121460*/  PRMT R0, R16, 0x7773, RZ ;  /* 0x0000777310007816 */ /* 0x000fc600000000ff */
[----:B------:R-:W2:Y:S04]  /*121470*/  LDL.LU.64 R4, [R1+0xdb0] ;  /* 0x000db00001047983 */ /* 0x000ea80000300a00 */
[----:B------:R0:W-:Y:S04]  /*121480*/  @P4 STG.E.U8 desc[UR22][R26.64], R0 ;  /* 0x000000001a004986 */ /* 0x0001e8000c101116 */
[----:B0-----:R-:W2:Y:S01]  /*121490*/  LDL.LU.64 R26, [R1+0xda8] ;  /* 0x000da800011a7983 */ /* 0x001ea20000300a00 */
[----:B------:R-:W-:Y:S01]  /*1214a0*/  ISETP.LT.AND P2, PT, R29, UR4, !P3 ;  /* 0x000000041d007c0c */ /* 0x000fe2000df41270 */
[----:B------:R-:W-:Y:S01]  /*1214b0*/  ULDC UR4, c[0x0][0x228] ;  /* 0x00008a0000047ab9 */ /* 0x000fe20000000800 */
[----:B------:R-:W-:-:S02]  /*1214c0*/  ISETP.LT.AND P4, PT, R28, UR6, !P3 ;  /* 0x000000061c007c0c */ /* 0x000fc4000df81270 */
[----:B------:R-:W-:Y:S02]  /*1214d0*/  ISETP.LT.AND P5, PT, R13, UR4, !P3 ;  /* 0x000000040d007c0c */ /* 0x000fe4000dfa1270 */
[----:B------:R-:W-:Y:S01]  /*1214e0*/  PRMT R2, R14, 0x7770, RZ ;  /* 0x000077700e027816 */ /* 0x000fe200000000ff */
[----:B------:R-:W-:Y:S01]  /*1214f0*/  ULDC UR4, c[0x0][0x228] ;  /* 0x00008a0000047ab9 */ /* 0x000fe20000000800 */
[----:B------:R-:W-:Y:S01]  /*121500*/  ULDC UR6, c[0x0][0x228] ;  /* 0x00008a0000067ab9 */ /* 0x000fe20000000800 */
[----:B------:R-:W-:Y:S02]  /*121510*/  ISETP.LT.AND P3, PT, R22, UR4, !P3 ;  /* 0x0000000416007c0c */ /* 0x000fe4000df61270 */
[----:B------:R-:W-:Y:S02]  /*121520*/  ISETP.LT.AND P6, PT, R12, UR6, !P1 ;  /* 0x000000060c007c0c */ /* 0x000fe4000cfc1270 */
[C---:B------:R-:W-:Y:S01]  /*121530*/  PRMT R0, R14.reuse, 0x7771, RZ ;  /* 0x000077710e007816 */ /* 0x040fe200000000ff */
[----:B------:R-:W2:Y:S04]  /*121540*/  LDL.LU R16, [R1+0x7f4] ;  /* 0x0007f40001107983 */ /* 0x000ea80000300800 */
[----:B------:R0:W-:Y:S01]  /*121550*/  @P2 STG.E.U8 desc[UR22][R10.64], R2 ;  /* 0x000000020a002986 */ /* 0x0001e2000c101116 */
[----:B------:R-:W-:Y:S01]  /*121560*/  ULDC UR4, c[0x0][0x228] ;  /* 0x00008a0000047ab9 */ /* 0x000fe20000000800 */
[----:B------:R-:W-:Y:S01]  /*121570*/  ULDC UR6, c[0x0][0x228] ;  /* 0x00008a0000067ab9 */ /* 0x000fe20000000800 */
[----:B0-----:R-:W-:-:S02]  /*121580*/  PRMT R2, R14, 0x7772, RZ ;  /* 0x000077720e027816 */ /* 0x001fc400000000ff */
[----:B------:R-:W-:Y:S01]  /*121590*/  ISETP.LT.AND P2, PT, R7, UR8, !P1 ;  /* 0x0000000807007c0c */ /* 0x000fe2000cf41270 */
[----:B------:R-:W-:Y:S01]  /*1215a0*/  ULDC UR8, c[0x0][0x228] ;  /* 0x00008a0000087ab9 */ /* 0x000fe20000000800 */
[----:B---3--:R0:W-:Y:S04]  /*1215b0*/  @P5 STG.E.U8 desc[UR22][R24.64], R0 ;  /* 0x0000000018005986 */ /* 0x0081e8000c101116 */
[----:B----4-:R1:W-:Y:S01]  /*1215c0*/  @P4 STG.E.U8 desc[UR22][R18.64], R2 ;  /* 0x0000000212004986 */ /* 0x0103e2000c101116 */
[----:B0-----:R-:W-:Y:S02]  /*1215d0*/  PRMT R0, R14, 0x7773, RZ ;  /* 0x000077730e007816 */ /* 0x001fe400000000ff */
[----:B-1----:R-:W-:Y:S01]  /*1215e0*/  PRMT R2, R15, 0x7770, RZ ;  /* 0x000077700f027816 */ /* 0x002fe200000000ff */
[----:B------:R-:W3:Y:S04]  /*1215f0*/  LDL.LU.64 R24, [R1+0xda0] ;  /* 0x000da00001187983 */ /* 0x000ee80000300a00 */
[----:B------:R-:W4:Y:S04]  /*121600*/  LDL.LU.64 R18, [R1+0xd98] ;  /* 0x000d980001127983 */ /* 0x000f280000300a00 */
[----:B------:R-:W4:Y:S04]  /*121610*/  LDL.LU.64 R10, [R1+0xd90] ;  /* 0x000d9000010a7983 */ /* 0x000f280000300a00 */
[----:B--2---:R0:W-:Y:S04]  /*121620*/  @P3 STG.E.U8 desc[UR22][R8.64], R0 ;  /* 0x0000000008003986 */ /* 0x0041e8000c101116 */
[----:B------:R1:W-:Y:S04]  /*121630*/  @P6 STG.E.U8 desc[UR22][R20.64], R2 ;  /* 0x0000000214006986 */ /* 0x0003e8000c101116 */
[----:B0-----:R-:W2:Y:S04]  /*121640*/  LDL.LU.64 R8, [R1+0xd80] ;  /* 0x000d800001087983 */ /* 0x001ea80000300a00 */
[----:B-1----:R-:W3:Y:S01]  /*121650*/  LDL.LU R21, [R1+0x5508] ;  /* 0x0055080001157983 */ /* 0x002ee20000300800 */
[----:B------:R-:W-:-:S02]  /*121660*/  ISETP.LT.AND P4, PT, R23, UR4, !P1 ;  /* 0x0000000417007c0c */ /* 0x000fc4000cf81270 */
[C---:B------:R-:W-:Y:S02]  /*121670*/  PRMT R3, R15.reuse, 0x7771, RZ ;  /* 0x000077710f037816 */ /* 0x040fe400000000ff */
[----:B------:R-:W-:Y:S02]  /*121680*/  PRMT R0, R15, 0x7772, RZ ;  /* 0x000077720f007816 */ /* 0x000fe400000000ff */
[----:B------:R-:W-:Y:S01]  /*121690*/  ISETP.LT.AND P5, PT, R29, UR6, !P1 ;  /* 0x000000061d007c0c */ /* 0x000fe2000cfa1270 */
[----:B------:R-:W-:Y:S01]  /*1216a0*/  ULDC UR6, c[0x0][0x228] ;  /* 0x00008a0000067ab9 */ /* 0x000fe20000000800 */
[----:B------:R-:W-:Y:S01]  /*1216b0*/  ULDC UR4, c[0x0][0x228] ;  /* 0x00008a0000047ab9 */ /* 0x000fe20000000800 */
[----:B------:R-:W-:Y:S01]  /*1216c0*/  @P2 STG.E.U8 desc[UR22][R4.64], R3 ;  /* 0x0000000304002986 */ /* 0x000fe2000c101116 */
[----:B------:R-:W-:Y:S01]  /*1216d0*/  ISETP.LT.AND P6, PT, R13, UR6, !P1 ;  /* 0x000000060d007c0c */ /* 0x000fe2000cfc1270 */
[----:B------:R-:W-:Y:S02]  /*1216e0*/  ULDC UR6, c[0x0][0x228] ;  /* 0x00008a0000067ab9 */ /* 0x000fe40000000800 */
[----:B------:R0:W-:Y:S01]  /*1216f0*/  @P4 STG.E.U8 desc[UR22][R26.64], R0 ;  /* 0x000000001a004986 */ /* 0x0001e2000c101116 */
[----:B------:R-:W-:Y:S01]  /*121700*/  ISETP.LT.AND P4, PT, R28, UR6, !P1 ;  /* 0x000000061c007c0c */ /* 0x000fe2000cf81270 */
[----:B------:R-:W-:Y:S01]  /*121710*/  VIADD R2, R17, 0xec ;  /* 0x000000ec11027836 */ /* 0x000fe20000000000 */
[----:B------:R-:W-:Y:S01]  /*121720*/  ULDC UR6, c[0x0][0x228] ;  /* 0x00008a0000067ab9 */ /* 0x000fe20000000800 */
[----:B0-----:R-:W2:Y:S04]  /*121730*/  LDL.LU.64 R26, [R1+0xd88] ;  /* 0x000d8800011a7983 */ /* 0x001ea80000300a00 */
[----:B------:R-:W2:Y:S04]  /*121740*/  LDL.LU R14, [R1+0x718] ;  /* 0x00071800010e7983 */ /* 0x000ea80000300800 */
[----:B------:R0:W-:Y:S04]  /*121750*/  STL.64 [R1+0x5500], R28 ;  /* 0x0055001c01007387 */ /* 0x0001e80000100a00 */
[----:B0-----:R-:W2:Y:S01]  /*121760*/  LDL.LU.64 R28, [R1+0xd78] ;  /* 0x000d7800011c7983 */ /* 0x001ea20000300a00 */
[----:B------:R-:W-:-:S02]  /*121770*/  PRMT R0, R15, 0x7773, RZ ;  /* 0x000077730f007816 */ /* 0x000fc400000000ff */
[----:B---3--:R-:W-:Y:S01]  /*121780*/  ISETP.LT.AND P3, PT, R21, UR4, !P1 ;  /* 0x0000000415007c0c */ /* 0x008fe2000cf61270 */
[----:B------:R-:W-:Y:S02]  /*121790*/  ULDC UR4, c[0x0][0x22c] ;  /* 0x00008b0000047ab9 */ /* 0x000fe40000000800 */
[----:B------:R-:W-:Y:S02]  /*1217a0*/  ISETP.GE.AND P2, PT, R2, UR4, PT ;  /* 0x0000000402007c0c */ /* 0x000fe4000bf46270 */
[----:B------:R-:W-:Y:S01]  /*1217b0*/  PRMT R2, R16, 0x7770, RZ ;  /* 0x0000777010027816 */ /* 0x000fe200000000ff */
[----:B------:R-:W-:-:S07]  /*1217c0*/  ULDC UR4, c[0x0][0x228] ;  /* 0x00008a0000047ab9 */ /* 0x000fce0000000800 */
[----:B------:R0:W-:Y:S01]  /*1217d0*/  @P3 STG.E.U8 desc[UR22][R24.64], R0 ;  /* 0x0000000018003986 */ /* 0x0001e2000c101116 */
[----:B------:R-:W-:-:S03]  /*1217e0*/  ISETP.LT.AND P3, PT, R22, UR4, !P1 ;  /* 0x0000000416007c0c */ /* 0x000fc6000cf61270 */
[----:B----4-:R1:W-:Y:S01]  /*1217f0*/  @P5 STG.E.U8 desc[UR22][R18.64], R2 ;  /* 0x0000000212005986 */ /* 0x0103e2000c101116 */
[----:B------:R-:W-:Y:S01]  /*121800*/  ULDC UR4, c[0x0][0x228] ;  /* 0x00008a0000047ab9 */ /* 0x000fe20000000800 */
[C---:B0-----:R-:W-:Y:S02]  /*121810*/  PRMT R0, R16.reuse, 0x7771, RZ ;  /* 0x0000777110007816 */ /* 0x041fe400000000ff */
[----:B------:R-:W3:Y:S01]  /*121820*/  LDL.LU.64 R24, [R1+0xd70] ;  /* 0x000d700001187983 */ /* 0x000ee20000300a00 */
[----:B-1----:R-:W-:-:S03]  /*121830*/  PRMT R2, R16, 0x7772, RZ ;  /* 0x0000777210027816 */ /* 0x002fc600000000ff */
[----:B------:R-:W4:Y:S04]  /*121840*/  LDL.LU.64 R18, [R1+0xd68] ;  /* 0x000d680001127983 */ /* 0x000f280000300a00 */
[----:B------:R0:W-:Y:S01]  /*121850*/  @P6 STG.E.U8 desc[UR22][R10.64], R0 ;  /* 0x000000000a006986 */ /* 0x0001e2000c101116 */
[----:B------:R-:W-:-:S03]  /*121860*/  ISETP.LT.AND P6, PT, R12, UR4, !P2 ;  /* 0x000000040c007c0c */ /* 0x000fc6000d7c1270 */
[----:B--2---:R1:W-:Y:S01]  /*121870*/  @P4 STG.E.U8 desc[UR22][R8.64], R2 ;  /* 0x0000000208004986 */ /* 0x0043e2000c101116 */
[----:B------:R-:W-:Y:S01]  /*121880*/  ULDC UR4, c[0x0][0x22c] ;  /* 0x00008b0000047ab9 */ /* 0x000fe20000000800 */
[----:B0-----:R-:W-:Y:S01]  /*121890*/  VIADD R0, R17, 0xed ;  /* 0x000000ed11007836 */ /* 0x001fe20000000000 */
[----:B-1----:R-:W-:Y:S01]  /*1218a0*/  PRMT R2, R16, 0x7773, RZ ;  /* 0x0000777310027816 */ /* 0x002fe200000000ff */
[----:B------:R-:W2:Y:S04]  /*1218b0*/  LDL.LU.64 R8, [R1+0xd60] ;  /* 0x000d600001087983 */ /* 0x000ea80000300a00 */
[----:B------:R-:W2:Y:S01]  /*1218c0*/  LDL.LU R15, [R1+0x828] ;  /* 0x00082800010f7983 */ /* 0x000ea20000300800 */
[----:B------:R-:W-:Y:S02]  /*1218d0*/  ISETP.GE.AND P1, PT, R0, UR4, PT ;  /* 0x0000000400007c0c */ /* 0x000fe4000bf26270 */
[C---:B------:R-:W-:Y:S01]  /*1218e0*/  PRMT R0, R14.reuse, 0x7770, RZ ;  /* 0x000077700e007816 */ /* 0x040fe200000000ff */
[----:B------:R-:W2:Y:S04]  /*1218f0*/  LDL.LU.64 R4, [R1+0xd58] ;  /* 0x000d580001047983 */ /* 0x000ea80000300a00 */
[----:B------:R0:W-:Y:S04]  /*121900*/  @P3 STG.E.U8 desc[UR22][R26.64], R2 ;  /* 0x000000021a003986 */ /* 0x0001e8000c101116 */
[----:B------:R-:W2:Y:S04]  /*121910*/  LDL.LU.64 R10, [R1+0xd50] ;  /* 0x000d5000010a7983 */ /* 0x000ea80000300a00 */
[----:B------:R1:W-:Y:S01]  /*121920*/  @P6 STG.E.U8 desc[UR22][R28.64], R0 ;  /* 0x000000001c006986 */ /* 0x0003e2000c101116 */
[----:B------:R-:W-:Y:S01]  /*121930*/  ISETP.LT.AND P5, PT, R7, UR6, !P2 ;  /* 0x0000000607007c0c */ /* 0x000fe2000d7a1270 */
[----:B------:R-:W-:Y:S01]  /*121940*/  ULDC UR4, c[0x0][0x228] ;  /* 0x00008a0000047ab9 */ /* 0x000fe20000000800 */
[----:B------:R-:W-:Y:S01]  /*121950*/  ISETP.LT.AND P4, PT, R23, UR8, !P2 ;  /* 0x0000000817007c0c */ /* 0x000fe2000d781270 */
[----:B0-----:R-:W2:Y:S04]  /*121960*/  LDL.LU.64 R26, [R1+0xd48] ;  /* 0x000d4800011a7983 */ /* 0x001ea80000300a00 */
[----:B------:R-:W2:Y:S04]  /*121970*/  LDL.LU R16, [R1+0x818] ;  /* 0x0008180001107983 */ /* 0x000ea80000300800 */
[----:B-1----:R-:W2:Y:S01]  /*121980*/  LDL.LU.64 R28, [R1+0x5500] ;  /* 0x00550000011c7983 */ /* 0x002ea20000300a00 */
[----:B------:R-:W-:Y:S01]  /*121990*/  ISETP.LT.AND P3, PT, R21, UR4, !P2 ;  /* 0x0000000415007c0c */ /* 0x000fe2000d761270 */
[----:B------:R-:W-:Y:S01]  /*1219a0*/  ULDC UR4, c[0x0][0x228] ;  /* 0x00008a0000047ab9 */ /* 0x000fe20000000800 */
[----:B------:R-:W-:-:S02]  /*1219b0*/  PRMT R2, R14, 0x7771, RZ ;  /* 0x000077710e027816 */ /* 0x000fc400000000ff */
[C---:B------:R-:W-:Y:S02]  /*1219c0*/  PRMT R3, R14.reuse, 0x7772, RZ ;  /* 0x000077720e037816 */ /* 0x040fe400000000ff */
[----:B------:R-:W-:Y:S01]  /*1219d0*/  PRMT R0, R14, 0x7773, RZ ;  /* 0x000077730e007816 */ /* 0x000fe200000000ff */
[----:B------:R-:W-:Y:S01]  /*1219e0*/  ULDC UR6, c[0x0][0x228] ;  /* 0x00008a0000067ab9 */ /* 0x000fe20000000800 */
[----:B------:R-:W-:Y:S01]  /*1219f0*/  ULDC UR8, c[0x0][0x228] ;  /* 0x00008a0000087ab9 */ /* 0x000fe20000000800 */
[----:B---3--:R0:W-:Y:S04]  /*121a00*/  @P5 STG.E.U8 desc[UR22][R24.64], R2 ;  /* 0x0000000218005986 */ /* 0x0081e8000c101116 */
[----:B----4-:R1:W-:Y:S04]  /*121a10*/  @P4 STG.E.U8 desc[UR22][R18.64], R3 ;  /* 0x0000000312004986 */ /* 0x0103e8000c101116 */
[----:B0-----:R-:W3:Y:S04]  /*121a20*/  LDL.LU.64 R24, [R1+0xd40] ;  /* 0x000d400001187983 */ /* 0x001ee80000300a00 */
[----:B-1----:R-:W4:Y:S01]  /*121a30*/  LDL.LU.64 R18, [R1+0xd30] ;  /* 0x000d300001127983 */ /* 0x002f220000300a00 */
[----:B--2---:R-:W-:-:S03]  /*121a40*/  PRMT R2, R15, 0x7770, RZ ;  /* 0x000077700f027816 */ /* 0x004fc600000000ff */
[----:B------:R0:W-:Y:S04]  /*121a50*/  @P3 STG.E.U8 desc[UR22][R8.64], R0 ;  /* 0x0000000008003986 */ /* 0x0001e8000c101116 */
[----:B0-----:R-:W2:Y:S04]  /*121a60*/  LDL.LU.64 R8, [R1+0xd28] ;  /* 0x000d280001087983 */ /* 0x001ea80000300a00 */
[----:B------:R-:W2:Y:S01]  /*121a70*/  LDL.LU R14, [R1+0x7f8] ;  /* 0x0007f800010e7983 */ /* 0x000ea20000300800 */
[----:B------:R-:W-:Y:S02]  /*121a80*/  ISETP.LT.AND P6, PT, R29, UR4, !P2 ;  /* 0x000000041d007c0c */ /* 0x000fe4000d7c1270 */
[----:B------:R-:W-:Y:S01]  /*121a90*/  ISETP.LT.AND P5, PT, R13, UR6, !P2 ;  /* 0x000000060d007c0c */ /* 0x000fe2000d7a1270 */
[----:B------:R-:W-:Y:S01]  /*121aa0*/  ULDC UR4, c[0x0][0x228] ;  /* 0x00008a0000047ab9 */ /* 0x000fe20000000800 */
[----:B------:R-:W-:-:S09]  /*121ab0*/  PRMT R0, R15, 0x7771, RZ ;  /* 0x000077710f007816 */ /* 0x000fd200000000ff */
[----:B------:R0:W-:Y:S01]  /*121ac0*/  @P6 STG.E.U8 desc[UR22][R4.64], R2 ;  /* 0x0000000204006986 */ /* 0x0001e2000c101116 */
[----:B------:R-:W-:-:S03]  /*121ad0*/  ULDC UR6, c[0x0][0x228] ;  /* 0x00008a0000067ab9 */ /* 0x000fc60000000800 */
[----:B0-----:R-:W3:Y:S04]  /*121ae0*/  LDL.LU.64 R4, [R1+0xd00] ;  /* 0x000d000001047983 */ /* 0x001ee80000300a00 */
[----:B---3--:R0:W-:Y:S04]  /*121af0*/  STL.64 [R1+0x54f0], R4 ;  /* 0x0054f00401007387 */ /* 0x0081e80000100a00 */
[----:B0-----:R-:W3:Y:S01]  /*121b00*/  LDL.LU.64 R4, [R1+0xd20] ;  /* 0x000d200001047983 */ /* 0x001ee20000300a00 */
[----:B------:R-:W-:Y:S01]  /*121b10*/  ISETP.LT.AND P4, PT, R28, UR4, !P2 ;  /* 0x000000041c007c0c */ /* 0x000fe2000d781270 */
[----:B------:R-:W-:-:S02]  /*121b20*/  ULDC UR4, c[0x0][0x228] ;  /* 0x00008a0000047ab9 */ /* 0x000fc40000000800 */
[----:B------:R-:W-:Y:S02]  /*121b30*/  ISETP.LT.AND P3, PT, R22, UR4, !P2 ;  /* 0x0000000416007c0c */ /* 0x000fe4000d761270 */
[----:B------:R-:W-:Y:S01]  /*121b40*/  PRMT R2, R15, 0x7772, RZ ;  /* 0x000077720f027816 */ /* 0x000fe200000000ff */
[----:B------:R0:W-:Y:S01]  /*121b50*/  @P5 STG.E.U8 desc[UR22][R10.64], R0 ;  /* 0x000000000a005986 */ /* 0x0001e2000c101116 */
[----:B------:R-:W-:Y:S01]  /*121b60*/  ISETP.LT.AND P2, PT, R12, UR6, !P1 ;  /* 0x000000060c007c0c */ /* 0x000fe2000cf41270 */
[----:B------:R-:W-:Y:S01]  /*121b70*/  ULDC UR4, c[0x0][0x228] ;  /* 0x00008a0000047ab9 */ /* 0x000fe20000000800 */
[----:B------:R-:W-:-:S04]  /*121b80*/  ULDC UR6, c[0x0][0x228] ;  /* 0x00008a0000067ab9 */ /* 0x000fc80000000800 */
[----:B------:R-:W-:Y:S01]  /*121b90*/  @P4 STG.E.U8 desc[UR22][R26.64], R2 ;  /* 0x000000021a004986 */ /* 0x000fe2000c101116 */
[----:B0-----:R-:W-:-:S03]  /*121ba0*/  PRMT R0, R15, 0x7773, RZ ;  /* 0x000077730f007816 */ /* 0x001fc600000000ff */
[----:B---3--:R0:W-:Y:S04]  /*121bb0*/  STL.64 [R1+0x54f8], R4 ;  /* 0x0054f80401007387 */ /* 0x0081e80000100a00 */
[----:B0-----:R-:W3:Y:S04]  /*121bc0*/  LDL.LU.64 R4, [R1+0xd38] ;  /* 0x000d380001047983 */ /* 0x001ee80000300a00 */
[----:B------:R0:W-:Y:S01]  /*121bd0*/  @P3 STG.E.U8 desc[UR22][R24.64], R0 ;  /* 0x0000000018003986 */ /* 0x0001e2000c101116 */
[----:B------:R-:W-:Y:S01]  /*121be0*/  ISETP.LT.AND P3, PT, R7, UR4, !P1 ;  /* 0x0000000407007c0c */ /* 0x000fe2000cf61270 */
[----:B------:R-:W-:Y:S01]  /*121bf0*/  ULDC UR4, c[0x0][0x228] ;  /* 0x00008a0000047ab9 */ /* 0x000fe20000000800 */
[----:B------:R-:W-:-:S02]  /*121c00*/  PRMT R2, R16, 0x7770, RZ ;  /* 0x0000777010027816 */ /* 0x000fc400000000ff */
[----:B------:R-:W-:Y:S01]  /*121c10*/  ISETP.LT.AND P4, PT, R23, UR4, !P1 ;  /* 0x0000000417007c0c */ /* 0x000fe2000cf81270 */
[----:B------:R-:W-:Y:S02]  /*121c20*/  ULDC UR4, c[0x0][0x22c] ;  /* 0x00008b0000047ab9 */ /* 0x000fe40000000800 */
[----:B----4-:R1:W-:Y:S01]  /*121c30*/  @P2 STG.E.U8 desc[UR22][R18.64], R2 ;  /* 0x0000000212002986 */ /* 0x0103e2000c101116 */
[----:B0-----:R-:W-:-:S03]  /*121c40*/  VIADD R0, R17, 0xee ;  /* 0x000000ee11007836 */ /* 0x001fc60000000000 */
[----:B------:R-:W4:Y:S04]  /*121c50*/  LDL.LU.64 R24, [R1+0xd18] ;  /* 0x000d180001187983 */ /* 0x000f280000300a00 */
[----:B------:R-:W4:Y:S01]  /*121c60*/  LDL.LU.64 R10, [R1+0xd10] ;  /* 0x000d1000010a7983 */ /* 0x000f220000300a00 */
[----:B------:R-:W-:Y:S02]  /*121c70*/  ISETP.GE.AND P2, PT, R0, UR4, PT ;  /* 0x0000000400007c0c */ /* 0x000fe4000bf46270 */
[C---:B------:R-:W-:Y:S02]  /*121c80*/  PRMT R0, R16.reuse, 0x7772, RZ ;  /* 0x0000777210007816 */ /* 0x040fe400000000ff */
[----:B------:R-:W-:Y:S02]  /*121c90*/  ISETP.LT.AND P5, PT, R21, UR6, !P1 ;  /* 0x0000000615007c0c */ /* 0x000fe4000cfa1270 */
[----:B-1----:R-:W-:Y:S01]  /*121ca0*/  PRMT R2, R16, 0x7771, RZ ;  /* 0x0000777110027816 */ /* 0x002fe200000000ff */
[----:B------:R-:W4:Y:S04]  /*121cb0*/  LDL.LU.64 R18, [R1+0xd08] ;  /* 0x000d080001127983 */ /* 0x000f280000300a00 */
[----:B------:R-:W4:Y:S04]  /*121cc0*/  LDL.LU R15, [R1+0x71c] ;  /* 0x00071c00010f7983 */ /* 0x000f280000300800 */
[----:B------:R-:W4:Y:S01]  /*121cd0*/  LDL.LU.64 R26, [R1+0xcf8] ;  /* 0x000cf800011a7983 */ /* 0x000f220000300a00 */
[----:B------:R-:W-:-:S03]  /*121ce0*/  ULDC UR4, c[0x0][0x228] ;  /* 0x00008a0000047ab9 */ /* 0x000fc60000000800 */
[----:B--2---:R0:W-:Y:S01]  /*121cf0*/  @P3 STG.E.U8 desc[UR22][R8.64], R2 ;  /* 0x0000000208003986 */ /* 0x0041e2000c101116 */
[----:B------:R-:W-:Y:S01]  /*121d00*/  ISETP.LT.AND P6, PT, R29, UR8, !P1 ;  /* 0x000000081d007c0c */ /* 0x000fe2000cfc1270 */
[----:B------:R-:W-:Y:S02]  /*121d10*/  ULDC UR6, c[0x0][0x228] ;  /* 0x00008a0000067ab9 */ /* 0x000fe40000000800 */
[----:B0-----:R-:W2:Y:S01]  /*121d20*/  LDL.LU.64 R8, [R1+0xcd0] ;  /* 0x000cd00001087983 */ /* 0x001ea20000300a00 */
[----:B------:R-:W-:Y:S02]  /*121d30*/  PRMT R2, R16, 0x7773, RZ ;  /* 0x0000777310027816 */ /* 0x000fe400000000ff */
[----:B------:R-:W-:Y:S01]  /*121d40*/  ISETP.LT.AND P3, PT, R13, UR4, !P1 ;  /* 0x000000040d007c0c */ /* 0x000fe2000cf61270 */
[----:B------:R-:W-:Y:S01]  /*121d50*/  ULDC UR4, c[0x0][0x228] ;  /* 0x00008a0000047ab9 */ /* 0x000fe20000000800 */
[----:B------:R-:W-:Y:S01]  /*121d60*/  PRMT R3, R14, 0x7770, RZ ;  /* 0x000077700e037816 */ /* 0x000fe200000000ff */
[----:B------:R-:W-:Y:S01]  /*121d70*/  ULDC UR8, c[0x0][0x228] ;  /* 0x00008a0000087ab9 */ /* 0x000fe20000000800 */
[----:B---3--:R0:W-:Y:S04]  /*121d80*/  @P4 STG.E.U8 desc[UR22][R4.64], R0 ;  /* 0x0000000004004986 */ /* 0x0081e8000c101116 */
[----:B0-----:R-:W3:Y:S01]  /*121d90*/  LDL.LU.64 R4, [R1+0x54f8] ;  /* 0x0054f80001047983 */ /* 0x001ee20000300a00 */
[----:B------:R-:W-:-:S02]  /*121da0*/  ISETP.LT.AND P4, PT, R28, UR4, !P1 ;  /* 0x000000041c007c0c */ /* 0x000fc4000cf81270 */
[----:B------:R-:W-:Y:S02]  /*121db0*/  ISETP.LT.AND P1, PT, R22, UR6, !P1 ;  /* 0x0000000616007c0c */ /* 0x000fe4000cf21270 */
[----:B------:R-:W-:Y:S01]  /*121dc0*/  PRMT R0, R14, 0x7771, RZ ;  /* 0x000077710e007816 */ /* 0x000fe200000000ff */
[----:B------:R-:W-:Y:S01]  /*121dd0*/  ULDC UR6, c[0x0][0x228] ;  /* 0x00008a0000067ab9 */ /* 0x000fe20000000800 */
[----:B------:R-:W-:Y:S01]  /*121de0*/  ULDC UR4, c[0x0][0x22c] ;  /* 0x00008b0000047ab9 */ /* 0x000fe20000000800 */
[----:B---3--:R0:W-:Y:S04]  /*121df0*/  @P5 STG.E.U8 desc[UR22][R4.64], R2 ;  /* 0x0000000204005986 */ /* 0x0081e8000c101116 */
[----:B0-----:R-:W3:Y:S01]  /*121e00*/  LDL.LU.64 R4, [R1+0x54f0] ;  /* 0x0054f00001047983 */ /* 0x001ee20000300a00 */
[----:B------:R-:W-:Y:S01]  /*121e10*/  VIADD R2, R17, 0xef ;  /* 0x000000ef11027836 */ /* 0x000fe20000000000 */
[----:B------:R-:W-:Y:S01]  /*121e20*/  ISETP.LT.AND P5, PT, R12, UR6, !P2 ;  /* 0x000000060c007c0c */ /* 0x000fe2000d7a1270 */
[----:B------:R-:W-:Y:S01]  /*121e30*/  ULDC UR6, c[0x0][0x228] ;  /* 0x00008a0000067ab9 */ /* 0x000fe20000000800 */
[----:B---3--:R-:W-:Y:S04]  /*121e40*/  @P6 STG.E.U8 desc[UR22][R4.64], R3 ;  /* 0x0000000304006986 */ /* 0x008fe8000c101116 */
[----:B----4-:R0:W-:Y:S01]  /*121e50*/  @P3 STG.E.U8 desc[UR22][R24.64], R0 ;  /* 0x0000000018003986 */ /* 0x0101e2000c101116 */
[----:B------:R-:W-:-:S02]  /*121e60*/  ISETP.LT.AND P6, PT, R7, UR6, !P2 ;  /* 0x0000000607007c0c */ /* 0x000fc4000d7c1270 */
[----:B------:R-:W-:Y:S02]  /*121e70*/  ISETP.GE.AND P3, PT, R2, UR4, PT ;  /* 0x0000000402007c0c */ /* 0x000fe4000bf66270 */
[C---:B------:R-:W-:Y:S01]  /*121e80*/  PRMT R2, R14.reuse, 0x7773, RZ ;  /* 0x000077730e027816 */ /* 0x040fe200000000ff */
[----:B------:R-:W-:Y:S01]  /*121e90*/  ULDC UR4, c[0x0][0x228] ;  /* 0x00008a0000047ab9 */ /* 0x000fe20000000800 */
[----:B------:R-:W-:Y:S01]  /*121ea0*/  ULDC UR6, c[0x0][0x228] ;  /* 0x00008a0000067ab9 */ /* 0x000fe20000000800 */
[----:B0-----:R-:W-:Y:S01]  /*121eb0*/  PRMT R0, R14, 0x7772, RZ ;  /* 0x000077720e007816 */ /* 0x001fe200000000ff */
[----:B------:R-:W3:Y:S04]  /*121ec0*/  LDL.LU.64 R24, [R1+0xce0] ;  /* 0x000ce00001187983 */ /* 0x000ee80000300a00 */
[----:B------:R-:W4:Y:S04]  /*121ed0*/  LDL.LU R14, [R1+0x82c] ;  /* 0x00082c00010e7983 */ /* 0x000f280000300800 */
[----:B------:R0:W-:Y:S04]  /*121ee0*/  @P4 STG.E.U8 desc[UR22][R10.64], R0 ;  /* 0x000000000a004986 */ /* 0x0001e8000c101116 */
[----:B------:R1:W-:Y:S01]  /*121ef0*/  @P1 STG.E.U8 desc[UR22][R18.64], R2 ;  /* 0x0000000212001986 */ /* 0x0003e2000c101116 */
[----:B0-----:R-:W-:-:S02]  /*121f00*/  PRMT R0, R15, 0x7770, RZ ;  /* 0x000077700f007816 */ /* 0x001fc400000000ff */
[----:B-1----:R-:W-:Y:S01]  /*121f10*/  PRMT R2, R15, 0x7771, RZ ;  /* 0x000077710f027816 */ /* 0x002fe200000000ff */
[----:B------:R-:W3:Y:S04]  /*121f20*/  LDL.LU.64 R18, [R1+0xce8] ;  /* 0x000ce80001127983 */ /* 0x000ee80000300a00 */
[----:B------:R-:W-:Y:S04]  /*121f30*/  @P5 STG.E.U8 desc[UR22][R26.64], R0 ;  /* 0x000000001a005986 */ /* 0x000fe8000c101116 */
[----:B--2---:R0:W-:Y:S04]  /*121f40*/  @P6 STG.E.U8 desc[UR22][R8.64], R2 ;  /* 0x0000000208006986 */ /* 0x0041e8000c101116 */
[----:B------:R-:W2:Y:S04]  /*121f50*/  LDL.LU.64 R10, [R1+0xcc0] ;  /* 0x000cc000010a7983 */ /* 0x000ea80000300a00 */
[----:B------:R1:W-:Y:S01]  /*121f60*/  STL [R1+0x54d0], R17 ;  /* 0x0054d01101007387 */ /* 0x0003e20000100800 */
[----:B0-----:R-:W-:-:S03]  /*121f70*/  VIADD R2, R17, 0xf0 ;  /* 0x000000f011027836 */ /* 0x001fc60000000000 */
[----:B-1----:R-:W2:Y:S01]  /*121f80*/  LDL.LU.64 R16, [R1+0xcf0] ;  /* 0x000cf00001107983 */ /* 0x002ea20000300a00 */
[----:B------:R-:W-:Y:S02]  /*121f90*/  ISETP.LT.AND P5, PT, R23, UR4, !P2 ;  /* 0x0000000417007c0c */ /* 0x000fe4000d7a1270 */
[----:B------:R-:W-:Y:S02]  /*121fa0*/  ISETP.LT.AND P4, PT, R21, UR6, !P2 ;  /* 0x0000000615007c0c */ /* 0x000fe4000d781270 */
[----:B------:R-:W-:Y:S01]  /*121fb0*/  ISETP.LT.AND P6, PT, R29, UR8, !P2 ;  /* 0x000000081d007c0c */ /* 0x000fe2000d7c1270 */
[----:B------:R-:W-:Y:S01]  /*121fc0*/  ULDC UR4, c[0x0][0x22c] ;  /* 0x00008b0000047ab9 */ /* 0x000fe20000000800 */
[C---:B------:R-:W-:Y:S02]  /*121fd0*/  PRMT R0, R15.reuse, 0x7772, RZ ;  /* 0x000077720f007816 */ /* 0x040fe400000000ff */
[----:B------:R-:W-:Y:S02]  /*121fe0*/  ISETP.GE.AND P1, PT, R2, UR4, PT ;  /* 0x0000000402007c0c */ /* 0x000fe4000bf26270 */
[----:B------:R-:W-:Y:S01]  /*121ff0*/  PRMT R2, R15, 0x7773, RZ ;  /* 0x000077730f027816 */ /* 0x000fe200000000ff */
[----:B------:R0:W-:Y:S04]  /*122000*/  STL [R1+0x54e8], R21 ;  /* 0x0054e81501007387 */ /* 0x0001e80000100800 */
[----:B------:R-:W2:Y:S01]  /*122010*/  LDL.LU R15, [R1+0x81c] ;  /* 0x00081c00010f7983 */ /* 0x000ea20000300800 */
[----:B------:R-:W-:Y:S01]  /*122020*/  ULDC UR4, c[0x0][0x228] ;  /* 0x00008a0000047ab9 */ /* 0x000fe20000000800 */
[----:B------:R-:W-:Y:S01]  /*122030*/  ULDC UR6, c[0x0][0x228] ;  /* 0x00008a0000067ab9 */ /* 0x000fe20000000800 */
[----:B------:R-:W-:Y:S01]  /*122040*/  ULDC UR8, c[0x0][0x228] ;  /* 0x00008a0000087ab9 */ /* 0x000fe20000000800 */
[----:B0-----:R-:W2:Y:S04]  /*122050*/  LDL.LU.64 R20, [R1+0xcd8] ;  /* 0x000cd80001147983 */ /* 0x001ea80000300a00 */
[----:B------:R-:W2:Y:S04]  /*122060*/  LDL.LU.64 R8, [R1+0xcc8] ;  /* 0x000cc80001087983 */ /* 0x000ea80000300a00 */
[----:B------:R-:W2:Y:S01]  /*122070*/  LDL.LU.64 R26, [R1+0xcb8] ;  /* 0x000cb800011a7983 */ /* 0x000ea20000300a00 */
[----:B----4-:R-:W-:-:S03]  /*122080*/  PRMT R3, R14, 0x7770, RZ ;  /* 0x000077700e037816 */ /* 0x010fc600000000ff */
[----:B---3--:R0:W-:Y:S01]  /*122090*/  @P5 STG.E.U8 desc[UR22][R24.64], R0 ;  /* 0x0000000018005986 */ /* 0x0081e2000c101116 */
[C---:B------:R-:W-:Y:S02]  /*1220a0*/  PRMT R4, R14.reuse, 0x7771, RZ ;  /* 0x000077710e047816 */ /* 0x040fe400000000ff */
[C---:B------:R-:W-:Y:S01]  /*1220b0*/  PRMT R5, R14.reuse, 0x7773, RZ ;  /* 0x000077730e057816 */ /* 0x040fe200000000ff */
[----:B0-----:R-:W3:Y:S01]  /*1220c0*/  LDL.LU.64 R24, [R1+0xcb0] ;  /* 0x000cb00001187983 */ /* 0x001ee20000300a00 */
[----:B------:R-:W-:-:S03]  /*1220d0*/  PRMT R0, R14, 0x7772, RZ ;  /* 0x000077720e007816 */ /* 0x000fc600000000ff */
[----:B--2---:R-:W-:Y:S04]  /*1220e0*/  @P4 STG.E.U8 desc[UR22][R16.64], R2 ;  /* 0x0000000210004986 */ /* 0x004fe8000c101116 */
[----:B------:R0:W-:Y:S04]  /*1220f0*/  @P6 STG.E.U8 desc[UR22][R18.64], R3 ;  /* 0x0000000312006986 */ /* 0x0001e8000c101116 */
[----:B0-----:R-:W2:Y:S04]  /*122100*/  LDL.LU.64 R18, [R1+0xc98] ;  /* 0x000c980001127983 */ /* 0x001ea80000300a00 */
[----:B------:R-:W4:Y:S04]  /*122110*/  LDL.LU R14, [R1+0x7fc] ;  /* 0x0007fc00010e7983 */ /* 0x000f280000300800 */
[----:B------:R-:W3:Y:S01]  /*122120*/  LDL.LU.64 R16, [R1+0xc90] ;  /* 0x000c900001107983 */ /* 0x000ee20000300a00 */
[----:B------:R-:W-:Y:S01]  /*122130*/  ISETP.LT.AND P5, PT, R13, UR4, !P2 ;  /* 0x000000040d007c0c */ /* 0x000fe2000d7a1270 */
[----:B------:R-:W-:-:S02]  /*122140*/  ULDC UR4, c[0x0][0x228] ;  /* 0x00008a0000047ab9 */ /* 0x000fc40000000800 */
[----:B------:R-:W-:Y:S01]  /*122150*/  ISETP.LT.AND P6, PT, R28, UR4, !P2 ;  /* 0x000000041c007c0c */ /* 0x000fe2000d7c1270 */
[----:B---3--:R0:W-:Y:S09]  /*122160*/  STL.64 [R1+0x54d8], R16 ;  /* 0x0054d81001007387 */ /* 0x0081f20000100a00 */
[----:B------:R1:W-:Y:S01]  /*122170*/  @P5 STG.E.U8 desc[UR22][R10.64], R4 ;  /* 0x000000040a005986 */ /* 0x0003e2000c101116 */
[----:B------:R-:W-:-:S03]  /*122180*/  ULDC UR4, c[0x0][0x228] ;  /* 0x00008a0000047ab9 */ /* 0x000fc60000000800 */
[----:B0-----:R-:W3:Y:S04]  /*122190*/  LDL.LU.64 R16, [R1+0xca0] ;  /* 0x000ca00001107983 */ /* 0x001ee80000300a00 */
[----:B------:R4:W-:Y:S01]  /*1221a0*/  @P6 STG.E.U8 desc[UR22][R20.64], R0 ;  /* 0x0000000014006986 */ /* 0x0009e2000c101116 */
[----:B------:R-:W-:Y:S02]  /*1221b0*/  ISETP.LT.AND P2, PT, R22, UR6, !P2 ;  /* 0x0000000616007c0c */ /* 0x000fe4000d741270 */
[----:B------:R-:W-:Y:S01]  /*1221c0*/  ISETP.LT.AND P4, PT, R12, UR4, !P3 ;  /* 0x000000040c007c0c */ /* 0x000fe2000df81270 */
[----:B------:R-:W-:Y:S01]  /*1221d0*/  ULDC UR4, c[0x0][0x228] ;  /* 0x00008a0000047ab9 */ /* 0x000fe20000000800 */
[----:B------:R-:W-:Y:S01]  /*1221e0*/  ISETP.LT.AND P5, PT, R7, UR8, !P3 ;  /* 0x0000000807007c0c */ /* 0x000fe2000dfa1270 */
[----:B---3--:R0:W-:Y:S01]  /*1221f0*/  STL.64 [R1+0x54e0], R16 ;  /* 0x0054e01001007387 */ /* 0x0081e20000100a00 */
[----:B------:R-:W-:Y:S01]  /*122200*/  ISETP.LT.AND P6, PT, R23, UR4, !P3 ;  /* 0x0000000417007c0c */ /* 0x000fe2000dfc1270 */
[----:B------:R-:W-:-:S06]  /*122210*/  ULDC UR4, c[0x0][0x228] ;  /* 0x00008a0000047ab9 */ /* 0x000fcc0000000800 */
[----:B------:R3:W-:Y:S01]  /*122220*/  @P2 STG.E.U8 desc[UR22][R8.64], R5 ;  /* 0x0000000508002986 */ /* 0x0007e2000c101116 */
[C---:B------:R-:W-:Y:S02]  /*122230*/  PRMT R2, R15.reuse, 0x7770, RZ ;  /* 0x000077700f027816 */ /* 0x040fe400000000ff */
[C---:B------:R-:W-:Y:S02]  /*122240*/  PRMT R3, R15.reuse, 0x7771, RZ ;  /* 0x000077710f037816 */ /* 0x040fe400000000ff */
[C---:B-1----:R-:W-:Y:S02]  /*122250*/  PRMT R4, R15.reuse, 0x7772, RZ ;  /* 0x000077720f047816 */ /* 0x042fe400000000ff */
[----:B------:R-:W-:Y:S01]  /*122260*/  PRMT R6, R15, 0x7773, RZ ;  /* 0x000077730f067816 */ /* 0x000fe200000000ff */
[----:B------:R-:W-:Y:S01]  /*122270*/  ULDC UR6, c[0x0][0x228] ;  /* 0x00008a0000067ab9 */ /* 0x000fe20000000800 */
[----:B----4-:R-:W-:Y:S01]  /*122280*/  PRMT R0, R14, 0x7770, RZ ;  /* 0x000077700e007816 */ /* 0x010fe200000000ff */
[----:B------:R-:W-:Y:S01]  /*122290*/  ULDC UR8, c[0x0][0x228] ;  /* 0x00008a0000087ab9 */ /* 0x000fe20000000800 */
[----:B0-----:R-:W4:Y:S04]  /*1222a0*/  LDL.LU.64 R16, [R1+0xca8] ;  /* 0x000ca80001107983 */ /* 0x001f280000300a00 */
[----:B------:R-:W4:Y:S04]  /*1222b0*/  LDL.LU.64 R10, [R1+0xc88] ;  /* 0x000c8800010a7983 */ /* 0x000f280000300a00 */
[----:B------:R-:W4:Y:S04]  /*1222c0*/  LDL.LU R21, [R1+0x54e8] ;  /* 0x0054e80001157983 */ /* 0x000f280000300800 */
[----:B------:R-:W-:Y:S04]  /*1222d0*/  @P4 STG.E.U8 desc[UR22][R26.64], R2 ;  /* 0x000000021a004986 */ /* 0x000fe8000c101116 */
[----:B---3--:R-:W3:Y:S04]  /*1222e0*/  LDL.LU.64 R8, [R1+0xc80] ;  /* 0x000c800001087983 */ /* 0x008ee80000300a00 */
[----:B------:R-:W-:Y:S04]  /*1222f0*/  @P5 STG.E.U8 desc[UR22][R24.64], R3 ;  /* 0x0000000318005986 */ /* 0x000fe8000c101116 */
[----:B------:R-:W3:Y:S04]  /*122300*/  LDL.LU R15, [R1+0x860] ;  /* 0x00086000010f7983 */ /* 0x000ee80000300800 */
[----:B--2---:R0:W-:Y:S04]  /*122310*/  @P6 STG.E.U8 desc[UR22][R18.64], R4 ;  /* 0x0000000412006986 */ /* 0x0041e8000c101116 */
[----:B0-----:R-:W2:Y:S04]  /*122320*/  LDL.LU.64 R18, [R1+0xc78] ;  /* 0x000c780001127983 */ /* 0x001ea80000300a00 */
[----:B------:R-:W2:Y:S04]  /*122330*/  LDL.LU.64 R26, [R1+0xc70] ;  /* 0x000c7000011a7983 */ /* 0x000ea80000300a00 */
[----:B------:R-:W2:Y:S01]  /*122340*/  LDL.LU.64 R24, [R1+0xc68] ;  /* 0x000c680001187983 */ /* 0x000ea20000300a00 */
[----:B----4-:R-:W-:-:S02]  /*122350*/  ISETP.LT.AND P2, PT, R21, UR4, !P3 ;  /* 0x0000000415007c0c */ /* 0x010fc4000df41270 */
[----:B------:R-:W-:Y:S02]  /*122360*/  ISETP.LT.AND P4, PT, R29, UR6, !P3 ;  /* 0x000000061d007c0c */ /* 0x000fe4000df81270 */
[----:B------:R-:W-:Y:S02]  /*122370*/  ISETP.LT.AND P5, PT, R13, UR8, !P3 ;  /* 0x000000080d007c0c */ /* 0x000fe4000dfa1270 */
[C---:B------:R-:W-:Y:S01]  /*122380*/  PRMT R2, R14.reuse, 0x7771, RZ ;  /* 0x000077710e027816 */ /* 0x040fe200000000ff */
[----:B------:R-:W-:Y:S01]  /*122390*/  ULDC UR4, c[0x0][0x228] ;  /* 0x00008a0000047ab9 */ /* 0x000fe20000000800 */
[----:B------:R-:W-:-:S05]  /*1223a0*/  PRMT R3, R14, 0x7772, RZ ;  /* 0x000077720e037816 */ /* 0x000fca00000000ff */
[----:B------:R0:W-:Y:S01]  /*1223b0*/  @P2 STG.E.U8 desc[UR22][R16.64], R6 ;  /* 0x0000000610002986 */ /* 0x0001e2000c101116 */
[----:B------:R-:W-:Y:S01]  /*1223c0*/  PRMT R4, R14, 0x7773, RZ ;  /* 0x000077730e047816 */ /* 0x000fe200000000ff */
[----:B------:R-:W-:Y:S01]  /*1223d0*/  ULDC UR6, c[0x0][0x228] ;  /* 0x00008a0000067ab9 */ /* 0x000fe20000000800 */
[----:B------:R-:W-:Y:S01]  /*1223e0*/  ULDC UR8, c[0x0][0x228] ;  /* 0x00008a0000087ab9 */ /* 0x000fe20000000800 */
[----:B0-----:R-:W4:Y:S04]  /*1223f0*/  LDL.LU.64 R16, [R1+0x54e0] ;  /* 0x0054e00001107983 */ /* 0x001f280000300a00 */
[----:B----4-:R0:W-:Y:S04]  /*122400*/  @P4 STG.E.U8 desc[UR22][R16.64], R0 ;  /* 0x0000000010004986 */ /* 0x0101e8000c101116 */
[----:B0-----:R-:W4:Y:S01]  /*122410*/  LDL.LU.64 R16, [R1+0x54d8] ;  /* 0x0054d80001107983 */ /* 0x001f220000300a00 */
[----:B------:R-:W-:Y:S01]  /*122420*/  ISETP.LT.AND P6, PT, R28, UR4, !P3 ;  /* 0x000000041c007c0c */ /* 0x000fe2000dfc1270 */
[----:B------:R-:W-:-:S02]  /*122430*/  ULDC UR4, c[0x0][0x228] ;  /* 0x00008a0000047ab9 */ /* 0x000fc40000000800 */
[----:B------:R-:W-:Y:S01]  /*122440*/  ISETP.LT.AND P3, PT, R22, UR4, !P3 ;  /* 0x0000000416007c0c */ /* 0x000fe2000df61270 */
[----:B------:R-:W-:Y:S02]  /*122450*/  ULDC UR4, c[0x0][0x228] ;  /* 0x00008a0000047ab9 */ /* 0x000fe40000000800 */
[----:B------:R-:W-:Y:S02]  /*122460*/  ISETP.LT.AND P2, PT, R12, UR4, !P1 ;  /* 0x000000040c007c0c */ /* 0x000fe4000cf41270 */
[----:B------:R-:W-:Y:S01]  /*122470*/  ISETP.LT.AND P4, PT, R21, UR8, !P1 ;  /* 0x0000000815007c0c */ /* 0x000fe2000cf81270 */
[----:B------:R-:W-:Y:S01]  /*122480*/  ULDC UR4, c[0x0][0x22c] ;  /* 0x00008b0000047ab9 */ /* 0x000fe20000000800 */
[----:B------:R-:W-:Y:S01]  /*122490*/  ULDC UR8, c[0x0][0x228] ;  /* 0x00008a0000087ab9 */ /* 0x000fe20000000800 */
[----:B----4-:R0:W-:Y:S04]  /*1224a0*/  @P5 STG.E.U8 desc[UR22][R16.64], R2 ;  /* 0x0000000210005986 */ /* 0x0101e8000c101116 */
[----:B0-----:R-:W4:Y:S04]  /*1224b0*/  LDL.LU R17, [R1+0x54d0] ;  /* 0x0054d00001117983 */ /* 0x001f280000300800 */
[----:B------:R-:W-:Y:S04]  /*1224c0*/  @P6 STG.E.U8 desc[UR22][R10.64], R3 ;  /* 0x000000030a006986 */ /* 0x000fe8000c101116 */
[----:B------:R-:W4:Y:S04]  /*1224d0*/  LDL.LU R14, [R1+0x850] ;  /* 0x00085000010e7983 */ /* 0x000f280000300800 */
[----:B---3--:R0:W-:Y:S04]  /*1224e0*/  @P3 STG.E.U8 desc[UR22][R8.64], R4 ;  /* 0x0000000408003986 */ /* 0x0081e8000c101116 */
[----:B0-----:R-:W3:Y:S04]  /*1224f0*/  LDL.LU.64 R4, [R1+0xc60] ;  /* 0x000c600001047983 */ /* 0x001ee80000300a00 */
[----:B------:R-:W3:Y:S01]  /*122500*/  LDL.LU.64 R8, [R1+0xc50] ;  /* 0x000c500001087983 */ /* 0x000ee20000300a00 */
[----:B------:R-:W-:Y:S01]  /*122510*/  ISETP.LT.AND P6, PT, R7, UR6, !P1 ;  /* 0x0000000607007c0c */ /* 0x000fe2000cfc1270 */
[----:B------:R-:W-:Y:S01]  /*122520*/  ULDC UR6, c[0x0][0x228] ;  /* 0x00008a0000067ab9 */ /* 0x000fe20000000800 */
[----:B------:R-:W-:-:S02]  /*122530*/  PRMT R2, R15, 0x7770, RZ ;  /* 0x000077700f027816 */ /* 0x000fc400000000ff */
[----:B------:R-:W-:Y:S01]  /*122540*/  ISETP.LT.AND P3, PT, R23, UR6, !P1 ;  /* 0x0000000617007c0c */ /* 0x000fe2000cf61270 */
[----:B------:R-:W3:Y:S04]  /*122550*/  LDL.LU.64 R10, [R1+0xc58] ;  /* 0x000c5800010a7983 */ /* 0x000ee80000300a00 */
[----:B--2---:R0:W-:Y:S01]  /*122560*/  @P2 STG.E.U8 desc[UR22][R18.64], R2 ;  /* 0x0000000212002986 */ /* 0x0041e2000c101116 */
[C---:B------:R-:W-:Y:S01]  /*122570*/  PRMT R3, R15.reuse, 0x7771, RZ ;  /* 0x000077710f037816 */ /* 0x040fe200000000ff */
[----:B------:R-:W-:Y:S02]  /*122580*/  ULDC UR6, c[0x0][0x228] ;  /* 0x00008a0000067ab9 */ /* 0x000fe40000000800 */
[----:B0-----:R-:W2:Y:S01]  /*122590*/  LDL.LU.64 R18, [R1+0xc48] ;  /* 0x000c480001127983 */ /* 0x001ea20000300a00 */
[----:B------:R-:W-:-:S03]  /*1225a0*/  PRMT R2, R15, 0x7773, RZ ;  /* 0x000077730f027816 */ /* 0x000fc600000000ff */
[----:B------:R-:W2:Y:S04]  /*1225b0*/  LDL.LU R16, [R1+0x830] ;  /* 0x0008300001107983 */ /* 0x000ea80000300800 */
[----:B------:R0:W-:Y:S04]  /*1225c0*/  @P6 STG.E.U8 desc[UR22][R26.64], R3 ;  /* 0x000000031a006986 */ /* 0x0001e8000c101116 */
[----:B0-----:R-:W2:Y:S01]  /*1225d0*/  LDL.LU.64 R26, [R1+0xc40] ;  /* 0x000c4000011a7983 */ /* 0x001ea20000300a00 */
        /* <DEDUP_REMOVED lines=11> */
[----:B------:R0:W-:Y:S04]  /*122690*/  @P2 STG.E.U8 desc[UR22][R8.64], R2 ;  /* 0x0000000208002986 */ /* 0x0001e8000c101116 */
[----:B0-----:R-:W4:Y:S01]  /*1226a0*/  LDL.LU.64 R8, [R1+0xbb8] ;  /* 0x000bb80001087983 */ /* 0x001f220000300a00 */
[----:B------:R-:W-:Y:S02]  /*1226b0*/  ISETP.LT.AND P4, PT, R13, UR4, !P1 ;  /* 0x000000040d007c0c */ /* 0x000fe4000cf81270 */
[----:B------:R-:W-:Y:S01]  /*1226c0*/  ISETP.LT.AND P6, PT, R28, UR6, !P1 ;  /* 0x000000061c007c0c */ /* 0x000fe2000cfc1270 */
[----:B------:R-:W-:Y:S01]  /*1226d0*/  VIADD R0, R17, 0xf2 ;  /* 0x000000f211007836 */ /* 0x000fe20000000000 */
[----:B------:R-:W-:Y:S01]  /*1226e0*/  ULDC UR4, c[0x0][0x22c] ;  /* 0x00008b0000047ab9 */ /* 0x000fe20000000800 */
[----:B------:R-:W-:Y:S01]  /*1226f0*/  PRMT R2, R14, 0x7772, RZ ;  /* 0x000077720e027816 */ /* 0x000fe200000000ff */
[----:B------:R-:W-:Y:S01]  /*122700*/  ULDC UR6, c[0x0][0x228] ;  /* 0x00008a0000067ab9 */ /* 0x000fe20000000800 */
[----:B------:R-:W4:Y:S01]  /*122710*/  LDL.LU R15, [R1+0x840] ;  /* 0x00084000010f7983 */ /* 0x000f220000300800 */
[----:B------:R-:W-:-:S02]  /*122720*/  ISETP.GE.AND P3, PT, R0, UR4, PT ;  /* 0x0000000400007c0c */ /* 0x000fc4000bf66270 */
[----:B------:R-:W-:Y:S01]  /*122730*/  PRMT R0, R14, 0x7771, RZ ;  /* 0x000077710e007816 */ /* 0x000fe200000000ff */
[----:B------:R-:W-:Y:S01]  /*122740*/  ULDC UR4, c[0x0][0x228] ;  /* 0x00008a0000047ab9 */ /* 0x000fe20000000800 */
[----:B------:R-:W-:Y:S02]  /*122750*/  ISETP.LT.AND P2, PT, R12, UR6, !P5 ;  /* 0x000000060c007c0c */ /* 0x000fe4000ef41270 */
[----:B------:R-:W-:Y:S01]  /*122760*/  ISETP.LT.AND P1, PT, R22, UR4, !P1 ;  /* 0x0000000416007c0c */ /* 0x000fe2000cf21270 */
[----:B------:R-:W-:Y:S01]  /*122770*/  ULDC UR4, c[0x0][0x228] ;  /* 0x00008a0000047ab9 */ /* 0x000fe20000000800 */
[----:B------:R0:W-:Y:S04]  /*122780*/  @P4 STG.E.U8 desc[UR22][R10.64], R0 ;  /* 0x000000000a004986 */ /* 0x0001e8000c101116 */
[----:B--2---:R1:W-:Y:S01]  /*122790*/  @P6 STG.E.U8 desc[UR22][R18.64], R2 ;  /* 0x0000000212006986 */ /* 0x0043e2000c101116 */
[----:B------:R-:W-:Y:S01]  /*1227a0*/  ISETP.LT.AND P6, PT, R7, UR4, !P5 ;  /* 0x0000000407007c0c */ /* 0x000fe2000efc1270 */
[----:B------:R-:W-:Y:S01]  /*1227b0*/  ULDC UR4, c[0x0][0x228] ;  /* 0x00008a0000047ab9 */ /* 0x000fe20000000800 */
[----:B------:R-:W-:Y:S01]  /*1227c0*/  ULDC UR6, c[0x0][0x228] ;  /* 0x00008a0000067ab9 */ /* 0x000fe20000000800 */
[----:B------:R-:W-:Y:S01]  /*1227d0*/  ISETP.LT.AND P4, PT, R23, UR4, !P5 ;  /* 0x0000000417007c0c */ /* 0x000fe2000ef81270 */
[----:B------:R-:W-:Y:S01]  /*1227e0*/  ULDC UR4, c[0x0][0x228] ;  /* 0x00008a0000047ab9 */ /* 0x000fe20000000800 */
[----:B0-----:R-:W2:Y:S04]  /*1227f0*/  LDL.LU.64 R10, [R1+0xbf8] ;  /* 0x000bf800010a7983 */ /* 0x001ea80000300a00 */
[----:B-1----:R-:W2:Y:S01]  /*122800*/  LDL.LU.64 R18, [R1+0xbb0] ;  /* 0x000bb00001127983 */ /* 0x002ea20000300a00 */
[----:B------:R-:W-:-:S02]  /*122810*/  PRMT R0, R14, 0x7773, RZ ;  /* 0x000077730e007816 */ /* 0x000fc400000000ff */
[----:B------:R-:W-:-:S03]  /*122820*/  PRMT R2, R16, 0x7770, RZ ;  /* 0x0000777010027816 */ /* 0x000fc600000000ff */
[----:B------:R0:W-:Y:S02]  /*122830*/  @P1 STG.E.U8 desc[UR22][R26.64], R0 ;  /* 0x000000001a001986 */ /* 0x0001e4000c101116 */
[----:B0-----:R-:W-:Y:S02]  /*122840*/  PRMT R0, R16, 0x7771, RZ ;  /* 0x0000777110007816 */ /* 0x001fe400000000ff */
[----:B------:R-:W2:Y:S04]  /*122850*/  LDL.LU.64 R26, [R1+0xba0] ;  /* 0x000ba000011a7983 */ /* 0x000ea80000300a00 */
[----:B---3--:R0:W-:Y:S04]  /*122860*/  @P2 STG.E.U8 desc[UR22][R24.64], R2 ;  /* 0x0000000218002986 */ /* 0x0081e8000c101116 */
[----:B----4-:R1:W-:Y:S01]  /*122870*/  @P6 STG.E.U8 desc[UR22][R4.64], R0 ;  /* 0x0000000004006986 */ /* 0x0103e2000c101116 */
[----:B------:R-:W-:-:S02]  /*122880*/  ISETP.LT.AND P2, PT, R21, UR4, !P5 ;  /* 0x0000000415007c0c */ /* 0x000fc4000ef41270 */
[----:B0-----:R-:W-:Y:S01]  /*122890*/  PRMT R2, R16, 0x7772, RZ ;  /* 0x0000777210027816 */ /* 0x001fe200000000ff */
[----:B------:R-:W3:Y:S04]  /*1228a0*/  LDL.LU.64 R24, [R1+0xb98] ;  /* 0x000b980001187983 */ /* 0x000ee80000300a00 */
[----:B------:R-:W4:Y:S04]  /*1228b0*/  LDL.LU R14, [R1+0x864] ;  /* 0x00086400010e7983 */ /* 0x000f280000300800 */
[----:B------:R-:W-:Y:S01]  /*1228c0*/  STL [R1+0x54cc], R21 ;  /* 0x0054cc1501007387 */ /* 0x000fe20000100800 */
[----:B------:R-:W-:Y:S01]  /*1228d0*/  ISETP.LT.AND P6, PT, R29, UR6, !P5 ;  /* 0x000000061d007c0c */ /* 0x000fe2000efc1270 */
[----:B-1----:R-:W-:-:S02]  /*1228e0*/  VIADD R0, R17, 0xf3 ;  /* 0x000000f311007836 */ /* 0x002fc40000000000 */
[----:B------:R0:W-:Y:S01]  /*1228f0*/  @P4 STG.E.U8 desc[UR22][R8.64], R2 ;  /* 0x0000000208004986 */ /* 0x0001e2000c101116 */
[----:B------:R-:W-:Y:S01]  /*122900*/  ULDC UR6, c[0x0][0x228] ;  /* 0x00008a0000067ab9 */ /* 0x000fe20000000800 */
[----:B------:R-:W-:Y:S02]  /*122910*/  ULDC UR4, c[0x0][0x22c] ;  /* 0x00008b0000047ab9 */ /* 0x000fe40000000800 */
[----:B0-----:R-:W4:Y:S04]  /*122920*/  LDL.LU.64 R8, [R1+0xb90] ;  /* 0x000b900001087983 */ /* 0x001f280000300a00 */
[----:B------:R-:W4:Y:S01]  /*122930*/  LDL.LU.64 R20, [R1+0xb50] ;  /* 0x000b500001147983 */ /* 0x000f220000300a00 */
[----:B------:R-:W-:Y:S02]  /*122940*/  PRMT R2, R16, 0x7773, RZ ;  /* 0x0000777310027816 */ /* 0x000fe400000000ff */
[----:B------:R-:W-:-:S02]  /*122950*/  ISETP.LT.AND P1, PT, R13, UR6, !P5 ;  /* 0x000000060d007c0c */ /* 0x000fc4000ef21270 */
[----:B------:R-:W-:Y:S02]  /*122960*/  ISETP.LT.AND P4, PT, R28, UR8, !P5 ;  /* 0x000000081c007c0c */ /* 0x000fe4000ef81270 */
[----:B------:R-:W-:Y:S01]  /*122970*/  PRMT R3, R15, 0x7770, RZ ;  /* 0x000077700f037816 */ /* 0x000fe200000000ff */
[----:B------:R-:W-:Y:S01]  /*122980*/  ULDC UR6, c[0x0][0x228] ;  /* 0x00008a0000067ab9 */ /* 0x000fe20000000800 */
[----:B--2---:R0:W-:Y:S01]  /*122990*/  @P2 STG.E.U8 desc[UR22][R10.64], R2 ;  /* 0x000000020a002986 */ /* 0x0041e2000c101116 */
[----:B------:R-:W-:Y:S01]  /*1229a0*/  ISETP.GE.AND P2, PT, R0, UR4, PT ;  /* 0x0000000400007c0c */ /* 0x000fe2000bf46270 */
[----:B------:R-:W-:Y:S02]  /*1229b0*/  ULDC UR4, c[0x0][0x228] ;  /* 0x00008a0000047ab9 */ /* 0x000fe40000000800 */
[----:B------:R1:W-:Y:S01]  /*1229c0*/  @P6 STG.E.U8 desc[UR22][R18.64], R3 ;  /* 0x0000000312006986 */ /* 0x0003e2000c101116 */
[----:B------:R-:W-:Y:S02]  /*1229d0*/  ISETP.LT.AND P5, PT, R22, UR4, !P5 ;  /* 0x0000000416007c0c */ /* 0x000fe4000efa1270 */
[----:B------:R-:W-:-:S02]  /*1229e0*/  ISETP.LT.AND P6, PT, R12, UR6, !P3 ;  /* 0x000000060c007c0c */ /* 0x000fc4000dfc1270 */
[C---:B------:R-:W-:Y:S01]  /*1229f0*/  PRMT R0, R15.reuse, 0x7771, RZ ;  /* 0x000077710f007816 */ /* 0x040fe200000000ff */
[----:B------:R-:W-:Y:S01]  /*122a00*/  ULDC UR4, c[0x0][0x228] ;  /* 0x00008a0000047ab9 */ /* 0x000fe20000000800 */
[----:B------:R-:W-:Y:S01]  /*122a10*/  ULDC UR6, c[0x0][0x228] ;  /* 0x00008a0000067ab9 */ /* 0x000fe20000000800 */
[C---:B0-----:R-:W-:Y:S01]  /*122a20*/  PRMT R2, R15.reuse, 0x7772, RZ ;  /* 0x000077720f027816 */ /* 0x041fe200000000ff */
[----:B------:R-:W2:Y:S04]  /*122a30*/  LDL.LU.64 R10, [R1+0xb18] ;  /* 0x000b1800010a7983 */ /* 0x000ea80000300a00 */
[----:B-1----:R-:W2:Y:S04]  /*122a40*/  LDL.LU R19, [R1+0x854] ;  /* 0x0008540001137983 */ /* 0x002ea80000300800 */
[----:B------:R0:W-:Y:S02]  /*122a50*/  @P1 STG.E.U8 desc[UR22][R26.64], R0 ;  /* 0x000000001a001986 */ /* 0x0001e4000c101116 */
[----:B0-----:R-:W-:-:S02]  /*122a60*/  PRMT R0, R15, 0x7773, RZ ;  /* 0x000077730f007816 */ /* 0x001fc400000000ff */
[----:B---3--:R4:W-:Y:S02]  /*122a70*/  @P4 STG.E.U8 desc[UR22][R24.64], R2 ;  /* 0x0000000218004986 */ /* 0x0089e4000c101116 */
[----:B----4-:R-:W-:Y:S02]  /*122a80*/  PRMT R2, R14, 0x7770, RZ ;  /* 0x000077700e027816 */ /* 0x010fe400000000ff */
[----:B------:R-:W3:Y:S04]  /*122a90*/  LDL.LU.64 R24, [R1+0xb38] ;  /* 0x000b380001187983 */ /* 0x000ee80000300a00 */
[----:B------:R-:W4:Y:S04]  /*122aa0*/  LDL.LU.64 R4, [R1+0xae8] ;  /* 0x000ae80001047983 */ /* 0x000f280000300a00 */
[----:B------:R-:W4:Y:S04]  /*122ab0*/  LDL.LU.64 R26, [R1+0xaf0] ;  /* 0x000af000011a7983 */ /* 0x000f280000300a00 */
[----:B------:R0:W-:Y:S04]  /*122ac0*/  @P5 STG.E.U8 desc[UR22][R8.64], R0 ;  /* 0x0000000008005986 */ /* 0x0001e8000c101116 */
[----:B------:R1:W-:Y:S04]  /*122ad0*/  @P6 STG.E.U8 desc[UR22][R20.64], R2 ;  /* 0x0000000214006986 */ /* 0x0003e8000c101116 */
[----:B0-----:R-:W4:Y:S04]  /*122ae0*/  LDL.LU.64 R8, [R1+0xac8] ;  /* 0x000ac80001087983 */ /* 0x001f280000300a00 */
[----:B-1----:R-:W2:Y:S01]  /*122af0*/  LDL.LU R21, [R1+0x54cc] ;  /* 0x0054cc0001157983 */ /* 0x002ea20000300800 */
[----:B------:R-:W-:Y:S01]  /*122b00*/  ISETP.LT.AND P1, PT, R7, UR4, !P3 ;  /* 0x0000000407007c0c */ /* 0x000fe2000df21270 */
[----:B------:R-:W-:-:S02]  /*122b10*/  ULDC UR4, c[0x0][0x228] ;  /* 0x00008a0000047ab9 */ /* 0x000fc40000000800 */
[----:B------:R-:W4:Y:S01]  /*122b20*/  LDL.LU R18, [R1+0x834] ;  /* 0x0008340001127983 */ /* 0x000f220000300800 */
[C---:B------:R-:W-:Y:S02]  /*122b30*/  PRMT R0, R14.reuse, 0x7771, RZ ;  /* 0x000077710e007816 */ /* 0x040fe400000000ff */
[----:B--2---:R-:W-:Y:S01]  /*122b40*/  ISETP.LT.AND P5, PT, R21, UR4, !P3 ;  /* 0x0000000415007c0c */ /* 0x004fe2000dfa1270 */
[----:B------:R0:W-:Y:S01]  /*122b50*/  STL [R1+0x54c8], R21 ;  /* 0x0054c81501007387 */ /* 0x0001e20000100800 */
[----:B------:R-:W-:Y:S02]  /*122b60*/  ISETP.LT.AND P4, PT, R23, UR6, !P3 ;  /* 0x0000000617007c0c */ /* 0x000fe4000df81270 */
[----:B------:R-:W-:Y:S01]  /*122b70*/  PRMT R2, R14, 0x7772, RZ ;  /* 0x000077720e027816 */ /* 0x000fe200000000ff */
[----:B------:R-:W-:Y:S01]  /*122b80*/  ULDC UR6, c[0x0][0x228] ;  /* 0x00008a0000067ab9 */ /* 0x000fe20000000800 */
[----:B------:R-:W-:Y:S01]  /*122b90*/  ULDC UR4, c[0x0][0x228] ;  /* 0x00008a0000047ab9 */ /* 0x000fe20000000800 */
[----:B0-----:R-:W2:Y:S01]  /*122ba0*/  LDL.LU.64 R20, [R1+0xb48] ;  /* 0x000b480001147983 */ /* 0x001ea20000300a00 */
[----:B------:R-:W-:Y:S01]  /*122bb0*/  ISETP.LT.AND P6, PT, R29, UR6, !P3 ;  /* 0x000000061d007c0c */ /* 0x000fe2000dfc1270 */
[----:B------:R-:W-:-:S02]  /*122bc0*/  ULDC UR6, c[0x0][0x228] ;  /* 0x00008a0000067ab9 */ /* 0x000fc40000000800 */
[----:B--2---:R0:W-:Y:S04]  /*122bd0*/  @P1 STG.E.U8 desc[UR22][R20.64], R0 ;  /* 0x0000000014001986 */ /* 0x0041e8000c101116 */
[----:B0-----:R-:W2:Y:S04]  /*122be0*/  LDL.LU.64 R20, [R1+0xb10] ;  /* 0x000b100001147983 */ /* 0x001ea80000300a00 */
[----:B------:R0:W-:Y:S01]  /*122bf0*/  @P4 STG.E.U8 desc[UR22][R10.64], R2 ;  /* 0x000000020a004986 */ /* 0x0001e2000c101116 */
[----:B------:R-:W-:-:S05]  /*122c00*/  PRMT R0, R14, 0x7773, RZ ;  /* 0x000077730e007816 */ /* 0x000fca00000000ff */
[----:B---3--:R1:W-:Y:S04]  /*122c10*/  @P5 STG.E.U8 desc[UR22][R24.64], R0 ;  /* 0x0000000018005986 */ /* 0x0083e8000c101116 */
[----:B0-----:R-:W3:Y:S04]  /*122c20*/  LDL.LU.64 R10, [R1+0xaa8] ;  /* 0x000aa800010a7983 */ /* 0x001ee80000300a00 */
[----:B------:R-:W3:Y:S04]  /*122c30*/  LDL.LU.64 R14, [R1+0xaa0] ;  /* 0x000aa000010e7983 */ /* 0x000ee80000300a00 */
[----:B-1----:R-:W3:Y:S01]  /*122c40*/  LDL.LU.64 R24, [R1+0xa98] ;  /* 0x000a980001187983 */ /* 0x002ee20000300a00 */
[----:B------:R-:W-:Y:S01]  /*122c50*/  ISETP.LT.AND P4, PT, R13, UR4, !P3 ;  /* 0x000000040d007c0c */ /* 0x000fe2000df81270 */
[----:B------:R-:W-:-:S02]  /*122c60*/  ULDC UR4, c[0x0][0x228] ;  /* 0x00008a0000047ab9 */ /* 0x000fc40000000800 */
[----:B------:R-:W-:Y:S02]  /*122c70*/  ISETP.LT.AND P1, PT, R28, UR4, !P3 ;  /* 0x000000041c007c0c */ /* 0x000fe4000df21270 */
[C---:B------:R-:W-:Y:S01]  /*122c80*/  PRMT R2, R19.reuse, 0x7770, RZ ;  /* 0x0000777013027816 */ /* 0x040fe200000000ff */
[----:B------:R-:W-:Y:S01]  /*122c90*/  ULDC UR4, c[0x0][0x228] ;  /* 0x00008a0000047ab9 */ /* 0x000fe20000000800 */
[C---:B------:R-:W-:Y:S02]  /*122ca0*/  PRMT R0, R19.reuse, 0x7771, RZ ;  /* 0x0000777113007816 */ /* 0x040fe400000000ff */
[----:B------:R-:W-:Y:S01]  /*122cb0*/  ISETP.LT.AND P3, PT, R22, UR4, !P3 ;  /* 0x0000000416007c0c */ /* 0x000fe2000df61270 */
[----:B------:R-:W-:Y:S01]  /*122cc0*/  ULDC UR4, c[0x0][0x228] ;  /* 0x00008a0000047ab9 */ /* 0x000fe20000000800 */
[----:B----4-:R0:W-:Y:S04]  /*122cd0*/  @P6 STG.E.U8 desc[UR22][R4.64], R2 ;  /* 0x0000000204006986 */ /* 0x0101e8000c101116 */
[----:B------:R1:W-:Y:S01]  /*122ce0*/  @P4 STG.E.U8 desc[UR22][R26.64], R0 ;  /* 0x000000001a004986 */ /* 0x0003e2000c101116 */
[----:B0-----:R-:W-:-:S03]  /*122cf0*/  PRMT R2, R19, 0x7772, RZ ;  /* 0x0000777213027816 */ /* 0x001fc600000000ff */
[----:B------:R-:W4:Y:S04]  /*122d00*/  LDL.LU.64 R4, [R1+0xa68] ;  /* 0x000a680001047983 */ /* 0x000f280000300a00 */
[----:B------:R-:W4:Y:S04]  /*122d10*/  LDL.LU R16, [R1+0x844] ;  /* 0x0008440001107983 */ /* 0x000f280000300800 */
[----:B-1----:R-:W4:Y:S04]  /*122d20*/  LDL.LU.64 R26, [R1+0xa78] ;  /* 0x000a7800011a7983 */ /* 0x002f280000300a00 */
[----:B------:R0:W-:Y:S02]  /*122d30*/  @P1 STG.E.U8 desc[UR22][R8.64], R2 ;  /* 0x0000000208001986 */ /* 0x0001e4000c101116 */
[----:B0-----:R-:W-:-:S02]  /*122d40*/  PRMT R2, R19, 0x7773, RZ ;  /* 0x0000777313027816 */ /* 0x001fc400000000ff */
[----:B------:R-:W4:Y:S01]  /*122d50*/  LDL.LU.64 R8, [R1+0xa48] ;  /* 0x000a480001087983 */ /* 0x000f220000300a00 */
[----:B------:R-:W-:Y:S02]  /*122d60*/  ISETP.LT.AND P6, PT, R12, UR6, !P2 ;  /* 0x000000060c007c0c */ /* 0x000fe4000d7c1270 */
[----:B------:R-:W-:Y:S01]  /*122d70*/  ISETP.LT.AND P4, PT, R7, UR4, !P2 ;  /* 0x0000000407007c0c */ /* 0x000fe2000d781270 */
[----:B------:R-:W-:Y:S01]  /*122d80*/  VIADD R0, R17, 0xf6 ;  /* 0x000000f611007836 */ /* 0x000fe20000000000 */
[----:B------:R-:W-:Y:S01]  /*122d90*/  ULDC UR6, c[0x0][0x228] ;  /* 0x00008a0000067ab9 */ /* 0x000fe20000000800 */
[----:B------:R-:W-:Y:S02]  /*122da0*/  PRMT R3, R18, 0x7770, RZ ;  /* 0x0000777012037816 */ /* 0x000fe400000000ff */
[----:B------:R-:W-:Y:S01]  /*122db0*/  ISETP.LT.AND P5, PT, R23, UR6, !P2 ;  /* 0x0000000617007c0c */ /* 0x000fe2000d7a1270 */
[----:B------:R-:W-:Y:S01]  /*122dc0*/  ULDC UR4, c[0x0][0x228] ;  /* 0x00008a0000047ab9 */ /* 0x000fe20000000800 */
[----:B------:R-:W-:-:S02]  /*122dd0*/  ISETP.GE.AND P1, PT, R0, UR7, PT ;  /* 0x0000000700007c0c */ /* 0x000fc4000bf26270 */
[C---:B------:R-:W-:Y:S01]  /*122de0*/  PRMT R0, R18.reuse, 0x7771, RZ ;  /* 0x0000777112007816 */ /* 0x040fe200000000ff */
[----:B------:R-:W-:Y:S01]  /*122df0*/  ULDC UR6, c[0x0][0x228] ;  /* 0x00008a0000067ab9 */ /* 0x000fe20000000800 */
[----:B--2---:R0:W-:Y:S04]  /*122e00*/  @P3 STG.E.U8 desc[UR22][R20.64], R2 ;  /* 0x0000000214003986 */ /* 0x0041e8000c101116 */
[----:B0-----:R-:W2:Y:S04]  /*122e10*/  LDL.LU R21, [R1+0x54c8] ;  /* 0x0054c80001157983 */ /* 0x001ea80000300800 */
[----:B---3--:R0:W-:Y:S04]  /*122e20*/  @P6 STG.E.U8 desc[UR22][R10.64], R3 ;  /* 0x000000030a006986 */ /* 0x0081e8000c101116 */
[----:B------:R1:W-:Y:S01]  /*122e30*/  @P4 STG.E.U8 desc[UR22][R14.64], R0 ;  /* 0x000000000e004986 */ /* 0x0003e2000c101116 */
[----:B------:R-:W-:-:S03]  /*122e40*/  PRMT R2, R18, 0x7772, RZ ;  /* 0x0000777212027816 */ /* 0x000fc600000000ff */
[----:B0-----:R-:W3:Y:S04]  /*122e50*/  LDL.LU.64 R10, [R1+0xa60] ;  /* 0x000a6000010a7983 */ /* 0x001ee80000300a00 */
[----:B-1----:R-:W3:Y:S04]  /*122e60*/  LDL.LU.64 R14, [R1+0xa40] ;  /* 0x000a4000010e7983 */ /* 0x002ee80000300a00 */
[----:B------:R-:W3:Y:S04]  /*122e70*/  LDL.LU R20, [R1+0x868] ;  /* 0x0008680001147983 */ /* 0x000ee80000300800 */
[----:B------:R0:W-:Y:S02]  /*122e80*/  @P5 STG.E.U8 desc[UR22][R24.64], R2 ;  /* 0x0000000218005986 */ /* 0x0001e4000c101116 */
[----:B0-----:R-:W-:-:S02]  /*122e90*/  PRMT R2, R18, 0x7773, RZ ;  /* 0x0000777312027816 */ /* 0x001fc400000000ff */
[----:B------:R-:W3:Y:S04]  /*122ea0*/  LDL.LU.64 R24, [R1+0xa08] ;  /* 0x000a080001187983 */ /* 0x000ee80000300a00 */
[----:B------:R-:W3:Y:S01]  /*122eb0*/  LDL.LU.64 R18, [R1+0xa00] ;  /* 0x000a000001127983 */ /* 0x000ee20000300a00 */
[----:B------:R-:W-:Y:S01]  /*122ec0*/  VIADD R0, R17, 0xf4 ;  /* 0x000000f411007836 */ /* 0x000fe20000000000 */
[----:B------:R-:W-:Y:S01]  /*122ed0*/  ISETP.LT.AND P5, PT, R13, UR6, !P2 ;  /* 0x000000060d007c0c */ /* 0x000fe2000d7a1270 */
[----:B------:R-:W-:Y:S01]  /*122ee0*/  ULDC UR6, c[0x0][0x228] ;  /* 0x00008a0000067ab9 */ /* 0x000fe20000000800 */
[----:B--2---:R-:W-:Y:S01]  /*122ef0*/  ISETP.LT.AND P6, PT, R21, UR4, !P2 ;  /* 0x0000000415007c0c */ /* 0x004fe2000d7c1270 */
[----:B------:R-:W-:Y:S02]  /*122f00*/  ULDC UR4, c[0x0][0x228] ;  /* 0x00008a0000047ab9 */ /* 0x000fe40000000800 */
[----:B------:R-:W-:Y:S01]  /*122f10*/  ISETP.LT.AND P4, PT, R29, UR4, !P2 ;  /* 0x000000041d007c0c */ /* 0x000fe2000d781270 */
[----:B------:R-:W-:-:S02]  /*122f20*/  ULDC UR4, c[0x0][0x22c] ;  /* 0x00008b0000047ab9 */ /* 0x000fc40000000800 */
[----:B------:R-:W-:Y:S01]  /*122f30*/  ISETP.GE.AND P3, PT, R0, UR4, PT ;  /* 0x0000000400007c0c */ /* 0x000fe2000bf66270 */
[----:B------:R-:W-:Y:S01]  /*122f40*/  ULDC UR4, c[0x0][0x228] ;  /* 0x00008a0000047ab9 */ /* 0x000fe20000000800 */
[----:B----4-:R-:W-:-:S05]  /*122f50*/  PRMT R0, R16, 0x7770, RZ ;  /* 0x0000777010007816 */ /* 0x010fca00000000ff */
[----:B------:R0:W-:Y:S01]  /*122f60*/  @P6 STG.E.U8 desc[UR22][R4.64], R2 ;  /* 0x0000000204006986 */ /* 0x0001e2000c101116 */
[----:B------:R-:W-:Y:S02]  /*122f70*/  ISETP.LT.AND P6, PT, R28, UR4, !P2 ;  /* 0x000000041c007c0c */ /* 0x000fe4000d7c1270 */
[----:B------:R-:W-:Y:S01]  /*122f80*/  ISETP.LT.AND P2, PT, R22, UR6, !P2 ;  /* 0x0000000616007c0c */ /* 0x000fe2000d741270 */
[----:B------:R-:W-:Y:S01]  /*122f90*/  ULDC UR4, c[0x0][0x228] ;  /* 0x00008a0000047ab9 */ /* 0x000fe20000000800 */
[----:B------:R1:W-:Y:S01]  /*122fa0*/  @P4 STG.E.U8 desc[UR22][R26.64], R0 ;  /* 0x000000001a004986 */ /* 0x0003e2000c101116 */
[----:B------:R-:W-:Y:S01]  /*122fb0*/  ISETP.LT.AND P4, PT, R12, UR4, !P3 ;  /* 0x000000040c007c0c */ /* 0x000fe2000df81270 */
[----:B------:R-:W-:Y:S01]  /*122fc0*/  ULDC UR4, c[0x0][0x228] ;  /* 0x00008a0000047ab9 */ /* 0x000fe20000000800 */
[----:B------:R-:W-:Y:S01]  /*122fd0*/  ULDC UR6, c[0x0][0x228] ;  /* 0x00008a0000067ab9 */ /* 0x000fe20000000800 */
[C---:B0-----:R-:W-:Y:S02]  /*122fe0*/  PRMT R2, R16.reuse, 0x7771, RZ ;  /* 0x0000777110027816 */ /* 0x041fe400000000ff */
[----:B-1----:R-:W-:-:S03]  /*122ff0*/  PRMT R0, R16, 0x7772, RZ ;  /* 0x0000777210007816 */ /* 0x002fc600000000ff */
[----:B------:R0:W-:Y:S01]  /*123000*/  @P5 STG.E.U8 desc[UR22][R8.64], R2 ;  /* 0x0000000208005986 */ /* 0x0001e2000c101116 */
[----:B------:R-:W-:-:S03]  /*123010*/  ISETP.LT.AND P5, PT, R7, UR4, !P3 ;  /* 0x0000000407007c0c */ /* 0x000fc6000dfa1270 */
[----:B------:R-:W2:Y:S04]  /*123020*/  LDL.LU.64 R26, [R1+0x9d0] ;  /* 0x0009d000011a7983 */ /* 0x000ea80000300a00 */
[----:B---3--:R1:W-:Y:S01]  /*123030*/  @P6 STG.E.U8 desc[UR22][R10.64], R0 ;  /* 0x000000000a006986 */ /* 0x0083e2000c101116 */
[----:B------:R-:W-:Y:S01]  /*123040*/  ULDC UR4, c[0x0][0x228] ;  /* 0x00008a0000047ab9 */ /* 0x000fe20000000800 */
[----:B0-----:R-:W-:Y:S02]  /*123050*/  PRMT R2, R16, 0x7773, RZ ;  /* 0x0000777310027816 */ /* 0x001fe400000000ff */
[----:B------:R-:W3:Y:S01]  /*123060*/  LDL.LU R8, [R1+0x858] ;  /* 0x0008580001087983 */ /* 0x000ee20000300800 */
[----:B-1----:R-:W-:-:S03]  /*123070*/  PRMT R0, R20, 0x7770, RZ ;  /* 0x0000777014007816 */ /* 0x002fc600000000ff */
[----:B------:R0:W-:Y:S04]  /*123080*/  @P2 STG.E.U8 desc[UR22][R14.64], R2 ;  /* 0x000000020e002986 */ /* 0x0001e8000c101116 */
[----:B------:R1:W-:Y:S01]  /*123090*/  @P4 STG.E.U8 desc[UR22][R24.64], R0 ;  /* 0x0000000018004986 */ /* 0x0003e2000c101116 */
[----:B0-----:R-:W-:-:S03]  /*1230a0*/  PRMT R2, R20, 0x7771, RZ ;  /* 0x0000777114027816 */ /* 0x001fc600000000ff */
[----:B------:R-:W4:Y:S04]  /*1230b0*/  LDL.LU.64 R14, [R1+0x9f0] ;  /* 0x0009f000010e7983 */ /* 0x000f280000300a00 */
[----:B------:R-:W4:Y:S04]  /*1230c0*/  LDL.LU.64 R10, [R1+0x9a0] ;  /* 0x0009a000010a7983 */ /* 0x000f280000300a00 */
[----:B-1----:R-:W4:Y:S04]  /*1230d0*/  LDL.LU.64 R24, [R1+0x9c8] ;  /* 0x0009c80001187983 */ /* 0x002f280000300a00 */
[----:B------:R0:W-:Y:S01]  /*1230e0*/  @P5 STG.E.U8 desc[UR22][R18.64], R2 ;  /* 0x0000000212005986 */ /* 0x0001e2000c101116 */
[----:B------:R-:W-:-:S03]  /*1230f0*/  VIADD R0, R17, 0xf7 ;  /* 0x000000f711007836 */ /* 0x000fc60000000000 */
[----:B0-----:R-:W4:Y:S04]  /*123100*/  LDL.LU.64 R18, [R1+0x9c0] ;  /* 0x0009c00001127983 */ /* 0x001f280000300a00 */
[----:B------:R-:W4:Y:S04]  /*123110*/  LDL.LU R5, [R1+0x838] ;  /* 0x0008380001057983 */ /* 0x000f280000300800 */
[----:B------:R0:W-:Y:S04]  /*123120*/  STL [R1+0x54bc], R17 ;  /* 0x0054bc1101007387 */ /* 0x0001e80000100800 */
[----:B0-----:R-:W2:Y:S01]  /*123130*/  LDL.LU.64 R16, [R1+0x9f8] ;  /* 0x0009f80001107983 */ /* 0x001ea20000300a00 */
[----:B------:R-:W-:-:S02]  /*123140*/  ISETP.LT.AND P2, PT, R23, UR4, !P3 ;  /* 0x0000000417007c0c */ /* 0x000fc4000df41270 */
[C---:B------:R-:W-:Y:S02]  /*123150*/  PRMT R2, R20.reuse, 0x7772, RZ ;  /* 0x0000777214027816 */ /* 0x040fe400000000ff */
[----:B------:R-:W-:Y:S01]  /*123160*/  ISETP.LT.AND P4, PT, R21, UR6, !P3 ;  /* 0x0000000615007c0c */ /* 0x000fe2000df81270 */
[----:B------:R-:W-:Y:S01]  /*123170*/  ULDC UR4, c[0x0][0x228] ;  /* 0x00008a0000047ab9 */ /* 0x000fe20000000800 */
[----:B------:R-:W-:-:S07]  /*123180*/  PRMT R3, R20, 0x7773, RZ ;  /* 0x0000777314037816 */ /* 0x000fce00000000ff */
[----:B--2---:R0:W-:Y:S01]  /*123190*/  @P2 STG.E.U8 desc[UR22][R16.64], R2 ;  /* 0x0000000210002986 */ /* 0x0041e2000c101116 */
[----:B------:R-:W-:-:S03]  /*1231a0*/  ULDC UR6, c[0x0][0x228] ;  /* 0x00008a0000067ab9 */ /* 0x000fc60000000800 */
[----:B0-----:R-:W2:Y:S01]  /*1231b0*/  LDL.LU.64 R16, [R1+0x970] ;  /* 0x0009700001107983 */ /* 0x001ea20000300a00 */
[----:B------:R-:W-:Y:S01]  /*1231c0*/  ISETP.LT.AND P6, PT, R29, UR4, !P3 ;  /* 0x000000041d007c0c */ /* 0x000fe2000dfc1270 */
[----:B------:R-:W-:Y:S01]  /*1231d0*/  ULDC UR4, c[0x0][0x228] ;  /* 0x00008a0000047ab9 */ /* 0x000fe20000000800 */
[----:B------:R-:W-:Y:S02]  /*1231e0*/  ISETP.LT.AND P5, PT, R13, UR6, !P3 ;  /* 0x000000060d007c0c */ /* 0x000fe4000dfa1270 */
[----:B------:R-:W-:Y:S01]  /*1231f0*/  ISETP.GE.AND P2, PT, R0, UR5, PT ;  /* 0x0000000500007c0c */ /* 0x000fe2000bf46270 */
[----:B------:R-:W-:Y:S01]  /*123200*/  @P4 STG.E.U8 desc[UR22][R26.64], R3 ;  /* 0x000000031a004986 */ /* 0x000fe2000c101116 */
[----:B---3--:R-:W-:Y:S02]  /*123210*/  PRMT R0, R8, 0x7770, RZ ;  /* 0x0000777008007816 */ /* 0x008fe400000000ff */
[----:B------:R-:W-:Y:S01]  /*123220*/  ISETP.LT.AND P4, PT, R28, UR4, !P3 ;  /* 0x000000041c007c0c */ /* 0x000fe2000df81270 */
[----:B------:R-:W-:Y:S01]  /*123230*/  ULDC UR5, c[0x0][0x228] ;  /* 0x00008a0000057ab9 */ /* 0x000fe20000000800 */
[----:B------:R-:W-:Y:S01]  /*123240*/  ULDC UR4, c[0x0][0x228] ;  /* 0x00008a0000047ab9 */ /* 0x000fe20000000800 */
[----:B------:R-:W-:-:S02]  /*123250*/  ISETP.LT.AND P3, PT, R22, UR5, !P3 ;  /* 0x0000000516007c0c */ /* 0x000fc4000df61270 */
[----:B------:R-:W-:Y:S01]  /*123260*/  PRMT R2, R8, 0x7771, RZ ;  /* 0x0000777108027816 */ /* 0x000fe200000000ff */
[----:B------:R-:W-:Y:S01]  /*123270*/  ULDC UR5, c[0x0][0x228] ;  /* 0x00008a0000057ab9 */ /* 0x000fe20000000800 */
[----:B------:R-:W-:Y:S01]  /*123280*/  ULDC UR6, c[0x0][0x228] ;  /* 0x00008a0000067ab9 */ /* 0x000fe20000000800 */
[----:B--2---:R0:W-:Y:S04]  /*123290*/  STL.64 [R1+0x54c0], R16 ;  /* 0x0054c01001007387 */ /* 0x0041e80000100a00 */
[----:B0-----:R-:W2:Y:S04]  /*1232a0*/  LDL.LU.64 R16, [R1+0x980] ;  /* 0x0009800001107983 */ /* 0x001ea80000300a00 */
[----:B----4-:R0:W-:Y:S01]  /*1232b0*/  @P6 STG.E.U8 desc[UR22][R14.64], R0 ;  /* 0x000000000e006986 */ /* 0x0101e2000c101116 */
[----:B------:R-:W-:-:S03]  /*1232c0*/  ISETP.LT.AND P6, PT, R12, UR4, !P0 ;  /* 0x000000040c007c0c */ /* 0x000fc6000c7c1270 */
[----:B------:R1:W-:Y:S04]  /*1232d0*/  @P5 STG.E.U8 desc[UR22][R10.64], R2 ;  /* 0x000000020a005986 */ /* 0x0003e8000c101116 */
[----:B------:R-:W3:Y:S01]  /*1232e0*/  LDL.LU.64 R26, [R1+0x968] ;  /* 0x00096800011a7983 */ /* 0x000ee20000300a00 */
[----:B------:R-:W-:Y:S01]  /*1232f0*/  ULDC UR4, c[0x0][0x228] ;  /* 0x00008a0000047ab9 */ /* 0x000fe20000000800 */
[C---:B0-----:R-:W-:Y:S02]  /*123300*/  PRMT R0, R8.reuse, 0x7772, RZ ;  /* 0x0000777208007816 */ /* 0x041fe400000000ff */
[----:B------:R-:W4:Y:S01]  /*123310*/  LDL.LU.64 R14, [R1+0x940] ;  /* 0x00094000010e7983 */ /* 0x000f220000300a00 */
[----:B-1----:R-:W-:-:S03]  /*123320*/  PRMT R2, R8, 0x7773, RZ ;  /* 0x0000777308027816 */ /* 0x002fc600000000ff */
[----:B------:R-:W4:Y:S04]  /*123330*/  LDL.LU R20, [R1+0x848] ;  /* 0x0008480001147983 */ /* 0x000f280000300800 */
[----:B------:R-:W4:Y:S04]  /*123340*/  LDL.LU.64 R8, [R1+0x960] ;  /* 0x0009600001087983 */ /* 0x000f280000300a00 */
[----:B------:R0:W-:Y:S04]  /*123350*/  @P4 STG.E.U8 desc[UR22][R24.64], R0 ;  /* 0x0000000018004986 */ /* 0x0001e8000c101116 */
[----:B------:R1:W-:Y:S01]  /*123360*/  @P3 STG.E.U8 desc[UR22][R18.64], R2 ;  /* 0x0000000212003986 */ /* 0x0003e2000c101116 */
[----:B0-----:R-:W-:-:S03]  /*123370*/  PRMT R0, R5, 0x7770, RZ ;  /* 0x0000777005007816 */ /* 0x001fc600000000ff */
[----:B------:R-:W4:Y:S04]  /*123380*/  LDL.LU.64 R24, [R1+0x928] ;  /* 0x0009280001187983 */ /* 0x000f280000300a00 */
[----:B------:R-:W4:Y:S04]  /*123390*/  LDL.LU.64 R10, [R1+0x938] ;  /* 0x00093800010a7983 */ /* 0x000f280000300a00 */
[----:B-1----:R-:W4:Y:S04]  /*1233a0*/  LDL.LU.64 R18, [R1+0x930] ;  /* 0x0009300001127983 */ /* 0x002f280000300a00 */
[----:B--2---:R0:W-:Y:S04]  /*1233b0*/  @P6 STG.E.U8 desc[UR22][R16.64], R0 ;  /* 0x0000000010006986 */ /* 0x0041e8000c101116 */
[----:B0-----:R-:W2:Y:S01]  /*1233c0*/  LDL.LU.64 R16, [R1+0x54c0] ;  /* 0x0054c00001107983 */ /* 0x001ea20000300a00 */
[----:B------:R-:W-:-:S02]  /*1233d0*/  ISETP.LT.AND P5, PT, R7, UR5, !P0 ;  /* 0x0000000507007c0c */ /* 0x000fc4000c7a1270 */
[----:B------:R-:W-:Y:S02]  /*1233e0*/  PRMT R2, R5, 0x7771, RZ ;  /* 0x0000777105027816 */ /* 0x000fe400000000ff */
[----:B------:R-:W-:Y:S01]  /*1233f0*/  ISETP.LT.AND P4, PT, R23, UR4, !P0 ;  /* 0x0000000417007c0c */ /* 0x000fe2000c781270 */
[----:B------:R-:W-:Y:S01]  /*123400*/  ULDC UR4, c[0x0][0x228] ;  /* 0x00008a0000047ab9 */ /* 0x000fe20000000800 */
[----:B------:R-:W-:Y:S02]  /*123410*/  PRMT R0, R5, 0x7772, RZ ;  /* 0x0000777205007816 */ /* 0x000fe400000000ff */
[----:B------:R-:W-:Y:S01]  /*123420*/  ISETP.LT.AND P3, PT, R21, UR4, !P0 ;  /* 0x0000000415007c0c */ /* 0x000fe2000c761270 */
[----:B------:R-:W-:Y:S01]  /*123430*/  ULDC UR4, c[0x0][0x228] ;  /* 0x00008a0000047ab9 */ /* 0x000fe20000000800 */
[----:B------:R-:W-:-:S03]  /*123440*/  ULDC UR5, c[0x0][0x228] ;  /* 0x00008a0000057ab9 */ /* 0x000fc60000000800 */
[----:B--2---:R0:W-:Y:S04]  /*123450*/  @P5 STG.E.U8 desc[UR22][R16.64], R2 ;  /* 0x0000000210005986 */ /* 0x0041e8000c101116 */
[----:B0-----:R-:W2:Y:S01]  /*123460*/  LDL.LU R17, [R1+0x54bc] ;  /* 0x0054bc0001117983 */ /* 0x001ea20000300800 */
[----:B------:R-:W-:-:S03]  /*123470*/  PRMT R2, R5, 0x7773, RZ ;  /* 0x0000777305027816 */ /* 0x000fc600000000ff */
[----:B------:R-:W2:Y:S01]  /*123480*/  LDL.LU R16, [R1+0x86c] ;  /* 0x00086c0001107983 */ /* 0x000ea20000300800 */
[----:B------:R-:W-:-:S03]  /*123490*/  ISETP.LT.AND P5, PT, R29, UR4, !P0 ;  /* 0x000000041d007c0c */ /* 0x000fc6000c7a1270 */
[----:B---3--:R-:W-:Y:S01]  /*1234a0*/  @P4 STG.E.U8 desc[UR22][R26.64], R0 ;  /* 0x000000001a004986 */ /* 0x008fe2000c101116 */
[----:B------:R-:W-:Y:S01]  /*1234b0*/  ISETP.LT.AND P4, PT, R13, UR5, !P0 ;  /* 0x000000050d007c0c */ /* 0x000fe2000c781270 */
[----:B------:R-:W-:Y:S02]  /*1234c0*/  ULDC UR4, c[0x0][0x228] ;  /* 0x00008a0000047ab9 */ /* 0x000fe40000000800 */
[----:B----4-:R0:W-:Y:S01]  /*1234d0*/  @P3 STG.E.U8 desc[UR22][R14.64], R2 ;  /* 0x000000020e003986 */ /* 0x0101e2000c101116 */
[----:B------:R-:W-:Y:S01]  /*1234e0*/  ULDC UR5, c[0x0][0x228] ;  /* 0x00008a0000057ab9 */ /* 0x000fe20000000800 */
[----:B------:R-:W-:Y:S02]  /*1234f0*/  ISETP.LT.AND P3, PT, R28, UR4, !P0 ;  /* 0x000000041c007c0c */ /* 0x000fe4000c761270 */
[----:B------:R-:W-:Y:S02]  /*123500*/  ISETP.LT.AND P6, PT, R22, UR5, !P0 ;  /* 0x0000000516007c0c */ /* 0x000fe4000c7c1270 */
[C---:B------:R-:W-:Y:S01]  /*123510*/  PRMT R3, R20.reuse, 0x7771, RZ ;  /* 0x0000777114037816 */ /* 0x040fe200000000ff */
[----:B------:R-:W-:Y:S01]  /*123520*/  ULDC UR4, c[0x0][0x228] ;  /* 0x00008a0000047ab9 */ /* 0x000fe20000000800 */
[----:B------:R-:W-:Y:S01]  /*123530*/  ULDC UR5, c[0x0][0x228] ;  /* 0x00008a0000057ab9 */ /* 0x000fe20000000800 */
[----:B0-----:R-:W3:Y:S01]  /*123540*/  LDL.LU.64 R14, [R1+0x8e8] ;  /* 0x0008e800010e7983 */ /* 0x001ee20000300a00 */
[----:B------:R-:W-:-:S03]  /*123550*/  PRMT R2, R20, 0x7770, RZ ;  /* 0x0000777014027816 */ /* 0x000fc600000000ff */
[----:B------:R-:W4:Y:S04]  /*123560*/  LDL.LU.64 R26, [R1+0x8e0] ;  /* 0x0008e000011a7983 */ /* 0x000f280000300a00 */
[----:B------:R0:W-:Y:S04]  /*123570*/  @P5 STG.E.U8 desc[UR22][R8.64], R2 ;  /* 0x0000000208005986 */ /* 0x0001e8000c101116 */
[----:B------:R1:W-:Y:S01]  /*123580*/  @P4 STG.E.U8 desc[UR22][R24.64], R3 ;  /* 0x0000000318004986 */ /* 0x0003e2000c101116 */
[----:B------:R-:W-:Y:S01]  /*123590*/  ISETP.LT.AND P4, PT, R12, UR4, !P1 ;  /* 0x000000040c007c0c */ /* 0x000fe2000cf81270 */
[----:B------:R-:W-:Y:S01]  /*1235a0*/  ULDC UR4, c[0x0][0x228] ;  /* 0x00008a0000047ab9 */ /* 0x000fe20000000800 */
[----:B0-----:R-:W-:Y:S01]  /*1235b0*/  PRMT R2, R20, 0x7773, RZ ;  /* 0x0000777314027816 */ /* 0x001fe200000000ff */
[----:B------:R-:W4:Y:S04]  /*1235c0*/  LDL.LU.64 R8, [R1+0x8d8] ;  /* 0x0008d80001087983 */ /* 0x000f280000300a00 */
[----:B-1----:R-:W4:Y:S01]  /*1235d0*/  LDL.LU.64 R24, [R1+0x8a8] ;  /* 0x0008a80001187983 */ /* 0x002f220000300a00 */
[----:B--2---:R-:W-:-:S05]  /*1235e0*/  VIADD R0, R17, 0xf8 ;  /* 0x000000f811007836 */ /* 0x004fca0000000000 */
[----:B------:R-:W-:Y:S02]  /*1235f0*/  ISETP.GE.AND P0, PT, R0, UR25, PT ;  /* 0x0000001900007c0c */ /* 0x000fe4000bf06270 */
[----:B------:R-:W-:-:S05]  /*123600*/  PRMT R0, R20, 0x7772, RZ ;  /* 0x0000777214007816 */ /* 0x000fca00000000ff */
[----:B------:R-:W-:Y:S04]  /*123610*/  @P3 STG.E.U8 desc[UR22][R10.64], R0 ;  /* 0x000000000a003986 */ /* 0x000fe8000c101116 */
[----:B------:R0:W-:Y:S01]  /*123620*/  @P6 STG.E.U8 desc[UR22][R18.64], R2 ;  /* 0x0000000212006986 */ /* 0x0001e2000c101116 */
[----:B------:R-:W-:Y:S01]  /*123630*/  ISETP.LT.AND P6, PT, R7, UR4, !P1 ;  /* 0x0000000407007c0c */ /* 0x000fe2000cfc1270 */
[----:B------:R-:W-:Y:S02]  /*123640*/  ULDC UR4, c[0x0][0x228] ;  /* 0x00008a0000047ab9 */ /* 0x000fe40000000800 */
[----:B0-----:R-:W2:Y:S04]  /*123650*/  LDL.LU R18, [R1+0x85c] ;  /* 0x00085c0001127983 */ /* 0x001ea80000300800 */
[----:B------:R0:W-:Y:S04]  /*123660*/  STL [R1+0x54b8], R7 ;  /* 0x0054b80701007387 */ /* 0x0001e80000100800 */
[----:B0-----:R-:W2:Y:S01]  /*123670*/  LDL.LU.64 R6, [R1+0x8c8] ;  /* 0x0008c80001067983 */ /* 0x001ea20000300a00 */
[----:B------:R-:W-:-:S02]  /*123680*/  PRMT R0, R16, 0x7770, RZ ;  /* 0x0000777010007816 */ /* 0x000fc400000000ff */
[----:B------:R-:W-:Y:S02]  /*123690*/  ISETP.LT.AND P5, PT, R21, UR4, !P1 ;  /* 0x0000000415007c0c */ /* 0x000fe4000cfa1270 */
[----:B------:R-:W-:Y:S01]  /*1236a0*/  ISETP.LT.AND P3, PT, R23, UR5, !P1 ;  /* 0x0000000517007c0c */ /* 0x000fe2000cf61270 */
[----:B------:R-:W-:Y:S01]  /*1236b0*/  ULDC UR4, c[0x0][0x228] ;  /* 0x00008a0000047ab9 */ /* 0x000fe20000000800 */
[----:B------:R-:W-:Y:S01]  /*1236c0*/  VIADD R2, R17, 0xf9 ;  /* 0x000000f911027836 */ /* 0x000fe20000000000 */
[----:B---3--:R0:W-:Y:S04]  /*1236d0*/  @P4 STG.E.U8 desc[UR22][R14.64], R0 ;  /* 0x000000000e004986 */ /* 0x0081e8000c101116 */
[----:B------:R1:W-:Y:S01]  /*1236e0*/  STL [R1+0x54b0], R17 ;  /* 0x0054b01101007387 */ /* 0x0003e20000100800 */
[C---:B------:R-:W-:Y:S01]  /*1236f0*/  PRMT R3, R16.reuse, 0x7773, RZ ;  /* 0x0000777310037816 */ /* 0x040fe200000000ff */
[----:B------:R-:W-:Y:S01]  /*123700*/  ULDC UR5, c[0x0][0x228] ;  /* 0x00008a0000057ab9 */ /* 0x000fe20000000800 */
[----:B0-----:R-:W-:-:S02]  /*123710*/  PRMT R0, R16, 0x7771, RZ ;  /* 0x0000777110007816 */ /* 0x001fc400000000ff */
[----:B------:R-:W-:Y:S01]  /*123720*/  ISETP.GE.AND P4, PT, R2, UR21, PT ;  /* 0x0000001502007c0c */ /* 0x000fe2000bf86270 */
[----:B------:R-:W3:Y:S04]  /*123730*/  LDL.LU.64 R14, [R1+0x8a0] ;  /* 0x0008a000010e7983 */ /* 0x000ee80000300a00 */
[----:B----4-:R0:W-:Y:S01]  /*123740*/  @P6 STG.E.U8 desc[UR22][R26.64], R0 ;  /* 0x000000001a006986 */ /* 0x0101e2000c101116 */
[----:B------:R-:W-:Y:S02]  /*123750*/  ISETP.LT.AND P6, PT, R29, UR4, !P1 ;  /* 0x000000041d007c0c */ /* 0x000fe4000cfc1270 */
[----:B------:R-:W-:Y:S01]  /*123760*/  PRMT R2, R16, 0x7772, RZ ;  /* 0x0000777210027816 */ /* 0x000fe200000000ff */
[----:B------:R-:W-:Y:S01]  /*123770*/  ULDC UR4, c[0x0][0x228] ;  /* 0x00008a0000047ab9 */ /* 0x000fe20000000800 */
[----:B-1----:R-:W4:Y:S04]  /*123780*/  LDL.LU.64 R16, [R1+0x898] ;  /* 0x0008980001107983 */ /* 0x002f280000300a00 */
[----:B------:R-:W4:Y:S04]  /*123790*/  LDL.LU R19, [R1+0x83c] ;  /* 0x00083c0001137983 */ /* 0x000f280000300800 */
[----:B------:R-:W4:Y:S04]  /*1237a0*/  LDL.LU.64 R10, [R1+0x8d0] ;  /* 0x0008d000010a7983 */ /* 0x000f280000300a00 */
[----:B------:R1:W-:Y:S04]  /*1237b0*/  @P3 STG.E.U8 desc[UR22][R8.64], R2 ;  /* 0x0000000208003986 */ /* 0x0003e8000c101116 */
[----:B------:R1:W-:Y:S04]  /*1237c0*/  @P5 STG.E.U8 desc[UR22][R24.64], R3 ;  /* 0x0000000318005986 */ /* 0x0003e8000c101116 */
[----:B0-----:R-:W4:Y:S04]  /*1237d0*/  LDL.LU.64 R26, [R1+0x8c0] ;  /* 0x0008c000011a7983 */ /* 0x001f280000300a00 */
[----:B-1----:R-:W4:Y:S04]  /*1237e0*/  LDL.LU.64 R8, [R1+0x8b8] ;  /* 0x0008b80001087983 */ /* 0x002f280000300a00 */
[----:B------:R-:W4:Y:S01]  /*1237f0*/  LDL.LU.64 R24, [R1+0x8b0] ;  /* 0x0008b00001187983 */ /* 0x000f220000300a00 */
[----:B--2---:R-:W-:-:S05]  /*123800*/  PRMT R0, R18, 0x7770, RZ ;  /* 0x0000777012007816 */ /* 0x004fca00000000ff */
[----:B------:R0:W-:Y:S04]  /*123810*/  @P6 STG.E.U8 desc[UR22][R6.64], R0 ;  /* 0x0000000006006986 */ /* 0x0001e8000c101116 */
[----:B0-----:R-:W2:Y:S01]  /*123820*/  LDL.LU R7, [R1+0x54b8] ;  /* 0x0054b80001077983 */ /* 0x001ea20000300800 */
[----:B------:R-:W-:Y:S02]  /*123830*/  ISETP.LT.AND P5, PT, R13, UR4, !P1 ;  /* 0x000000040d007c0c */ /* 0x000fe4000cfa1270 */
[----:B------:R-:W-:Y:S02]  /*123840*/  ISETP.LT.AND P3, PT, R28, UR5, !P1 ;  /* 0x000000051c007c0c */ /* 0x000fe4000cf61270 */
[C---:B------:R-:W-:Y:S02]  /*123850*/  PRMT R2, R18.reuse, 0x7771, RZ ;  /* 0x0000777112027816 */ /* 0x040fe400000000ff */
[----:B------:R-:W-:-:S02]  /*123860*/  PRMT R3, R18, 0x7772, RZ ;  /* 0x0000777212037816 */ /* 0x000fc400000000ff */
[----:B------:R-:W-:Y:S01]  /*123870*/  PRMT R4, R18, 0x7773, RZ ;  /* 0x0000777312047816 */ /* 0x000fe200000000ff */
[----:B------:R-:W-:Y:S01]  /*123880*/  ULDC UR4, c[0x0][0x228] ;  /* 0x00008a0000047ab9 */ /* 0x000fe20000000800 */
[----:B------:R-:W2:Y:S01]  /*123890*/  LDL.LU R18, [R1+0x84c] ;  /* 0x00084c0001127983 */ /* 0x000ea20000300800 */
[----:B------:R-:W-:-:S03]  /*1238a0*/  ULDC UR5, c[0x0][0x228] ;  /* 0x00008a0000057ab9 */ /* 0x000fc60000000800 */
[----:B---3--:R0:W-:Y:S04]  /*1238b0*/  @P5 STG.E.U8 desc[UR22][R14.64], R2 ;  /* 0x000000020e005986 */ /* 0x0081e8000c101116 */
[----:B----4-:R-:W-:Y:S04]  /*1238c0*/  @P3 STG.E.U8 desc[UR22][R16.64], R3 ;  /* 0x0000000310003986 */ /* 0x010fe8000c101116 */
[----:B0-----:R-:W3:Y:S01]  /*1238d0*/  LDL.LU.64 R14, [R1+0x910] ;  /* 0x00091000010e7983 */ /* 0x001ee20000300a00 */
[----:B------:R-:W-:Y:S02]  /*1238e0*/  ISETP.LT.AND P1, PT, R22, UR4, !P1 ;  /* 0x0000000416007c0c */ /* 0x000fe4000cf21270 */
[----:B------:R-:W-:Y:S01]  /*1238f0*/  ISETP.LT.AND P6, PT, R12, UR5, !P2 ;  /* 0x000000050c007c0c */ /* 0x000fe2000d7c1270 */
[----:B------:R-:W-:Y:S01]  /*123900*/  ULDC UR4, c[0x0][0x228] ;  /* 0x00008a0000047ab9 */ /* 0x000fe20000000800 */
[----:B------:R-:W-:-:S02]  /*123910*/  PRMT R0, R19, 0x7770, RZ ;  /* 0x0000777013007816 */ /* 0x000fc400000000ff */
[----:B--2---:R-:W-:Y:S01]  /*123920*/  ISETP.LT.AND P5, PT, R7, UR6, !P2 ;  /* 0x0000000607007c0c */ /* 0x004fe2000d7a1270 */
[----:B------:R0:W-:Y:S01]  /*123930*/  STL [R1+0x54b4], R7 ;  /* 0x0054b40701007387 */ /* 0x0001e20000100800 */
[----:B------:R-:W-:Y:S02]  /*123940*/  ISETP.LT.AND P3, PT, R23, UR4, !P2 ;  /* 0x0000000417007c0c */ /* 0x000fe4000d761270 */
[----:B------:R-:W-:-:S03]  /*123950*/  PRMT R2, R19, 0x7771, RZ ;  /* 0x0000777113027816 */ /* 0x000fc600000000ff */
[----:B------:R1:W-:Y:S01]  /*123960*/  @P1 STG.E.U8 desc[UR22][R10.64], R4 ;  /* 0x000000040a001986 */ /* 0x0003e2000c101116 */
[----:B------:R-:W-:Y:S01]  /*123970*/  ULDC UR4, c[0x0][0x228] ;  /* 0x00008a0000047ab9 */ /* 0x000fe20000000800 */
[----:B------:R-:W-:Y:S01]  /*123980*/  ULDC UR5, c[0x0][0x228] ;  /* 0x00008a0000057ab9 */ /* 0x000fe20000000800 */
[----:B------:R-:W-:Y:S01]  /*123990*/  ULDC UR6, c[0x0][0x228] ;  /* 0x00008a0000067ab9 */ /* 0x000fe20000000800 */
[----:B0-----:R-:W2:Y:S04]  /*1239a0*/  LDL.LU.64 R6, [R1+0x908] ;  /* 0x0009080001067983 */ /* 0x001ea80000300a00 */
[----:B------:R-:W4:Y:S04]  /*1239b0*/  LDL.LU.64 R16, [R1+0x900] ;  /* 0x0009000001107983 */ /* 0x000f280000300a00 */
[----:B------:R0:W-:Y:S04]  /*1239c0*/  @P6 STG.E.U8 desc[UR22][R26.64], R0 ;  /* 0x000000001a006986 */ /* 0x0001e8000c101116 */
[----:B------:R3:W-:Y:S01]  /*1239d0*/  @P5 STG.E.U8 desc[UR22][R8.64], R2 ;  /* 0x0000000208005986 */ /* 0x0007e2000c101116 */
[----:B------:R-:W-:-:S02]  /*1239e0*/  ISETP.LT.AND P1, PT, R21, UR4, !P2 ;  /* 0x0000000415007c0c */ /* 0x000fc4000d721270 */
[----:B------:R-:W-:Y:S02]  /*1239f0*/  ISETP.LT.AND P5, PT, R29, UR5, !P2 ;  /* 0x000000051d007c0c */ /* 0x000fe4000d7a1270 */
[----:B------:R-:W-:Y:S02]  /*123a00*/  PRMT R3, R19, 0x7772, RZ ;  /* 0x0000777213037816 */ /* 0x000fe400000000ff */
[----:B------:R-:W-:Y:S02]  /*123a10*/  ISETP.LT.AND P6, PT, R13, UR6, !P2 ;  /* 0x000000060d007c0c */ /* 0x000fe4000d7c1270 */
[----:B------:R-:W-:Y:S01]  /*123a20*/  PRMT R5, R19, 0x7773, RZ ;  /* 0x0000777313057816 */ /* 0x000fe200000000ff */
[----:B-1----:R-:W4:Y:S04]  /*123a30*/  LDL.LU.64 R10, [R1+0x8f0] ;  /* 0x0008f000010a7983 */ /* 0x002f280000300a00 */
[----:B------:R1:W-:Y:S01]  /*123a40*/  @P3 STG.E.U8 desc[UR22][R24.64], R3 ;  /* 0x0000000318003986 */ /* 0x0003e2000c101116 */
[C---:B------:R-:W-:Y:S01]  /*123a50*/  PRMT R4, R18.reuse, 0x7773, RZ ;  /* 0x0000777312047816 */ /* 0x040fe200000000ff */
[----:B------:R-:W-:Y:S01]  /*123a60*/  ULDC UR4, c[0x0][0x228] ;  /* 0x00008a0000047ab9 */ /* 0x000fe20000000800 */
[----:B------:R-:W-:Y:S01]  /*123a70*/  ULDC UR5, c[0x0][0x228] ;  /* 0x00008a0000057ab9 */ /* 0x000fe20000000800 */
[----:B0-----:R-:W4:Y:S04]  /*123a80*/  LDL.LU R26, [R1+0x7a0] ;  /* 0x0007a000011a7983 */ /* 0x001f280000300800 */
[----:B---3--:R-:W3:Y:S01]  /*123a90*/  LDL.LU.64 R8, [R1+0x920] ;  /* 0x0009200001087983 */ /* 0x008ee20000300a00 */
[----:B------:R-:W-:-:S02]  /*123aa0*/  PRMT R2, R18, 0x7771, RZ ;  /* 0x0000777112027816 */ /* 0x000fc400000000ff */
[C---:B------:R-:W-:Y:S01]  /*123ab0*/  PRMT R0, R18.reuse, 0x7772, RZ ;  /* 0x0000777212007816 */ /* 0x040fe200000000ff */
[----:B------:R0:W-:Y:S01]  /*123ac0*/  @P1 STG.E.U8 desc[UR22][R14.64], R5 ;  /* 0x000000050e001986 */ /* 0x0001e2000c101116 */
[----:B------:R-:W-:Y:S01]  /*123ad0*/  ULDC UR6, c[0x0][0x228] ;  /* 0x00008a0000067ab9 */ /* 0x000fe20000000800 */
[----:B-1----:R-:W-:Y:S02]  /*123ae0*/  PRMT R3, R18, 0x7770, RZ ;  /* 0x0000777012037816 */ /* 0x002fe400000000ff */
[----:B------:R-:W3:Y:S04]  /*123af0*/  LDL.LU.64 R24, [R1+0x918] ;  /* 0x0009180001187983 */ /* 0x000ee80000300a00 */
[----:B------:R-:W3:Y:S04]  /*123b00*/  LDL.LU.64 R18, [R1+0x958] ;  /* 0x0009580001127983 */ /* 0x000ee80000300a00 */
[----:B0-----:R-:W3:Y:S04]  /*123b10*/  LDL.LU.64 R14, [R1+0x950] ;  /* 0x00095000010e7983 */ /* 0x001ee80000300a00 */
[----:B--2---:R0:W-:Y:S04]  /*123b20*/  @P5 STG.E.U8 desc[UR22][R6.64], R3 ;  /* 0x0000000306005986 */ /* 0x0041e8000c101116 */
[----:B----4-:R1:W-:Y:S04]  /*123b30*/  @P6 STG.E.U8 desc[UR22][R16.64], R2 ;  /* 0x0000000210006986 */ /* 0x0103e8000c101116 */
[----:B0-----:R-:W2:Y:S04]  /*123b40*/  LDL.LU R7, [R1+0x54b4] ;  /* 0x0054b40001077983 */ /* 0x001ea80000300800 */
[----:B------:R-:W4:Y:S04]  /*123b50*/  LDL.LU R20, [R1+0x760] ;  /* 0x0007600001147983 */ /* 0x000f280000300800 */
[----:B-1----:R-:W3:Y:S04]  /*123b60*/  LDL.LU R17, [R1+0x54b0] ;  /* 0x0054b00001117983 */ /* 0x002ee80000300800 */
[----:B------:R-:W2:Y:S01]  /*123b70*/  LDL.LU.64 R2, [R1+0x8f8] ;  /* 0x0008f80001027983 */ /* 0x000ea20000300a00 */
[----:B------:R-:W-:-:S02]  /*123b80*/  ISETP.LT.AND P3, PT, R28, UR4, !P2 ;  /* 0x000000041c007c0c */ /* 0x000fc4000d761270 */
[----:B------:R-:W-:Y:S01]  /*123b90*/  ISETP.LT.AND P2, PT, R22, UR5, !P2 ;  /* 0x0000000516007c0c */ /* 0x000fe2000d741270 */
[----:B------:R-:W-:Y:S01]  /*123ba0*/  ULDC UR5, c[0x0][0x228] ;  /* 0x00008a0000057ab9 */ /* 0x000fe20000000800 */
[----:B------:R-:W-:Y:S02]  /*123bb0*/  ULDC UR4, c[0x0][0x228] ;  /* 0x00008a0000047ab9 */ /* 0x000fe40000000800 */
[----:B------:R-:W-:Y:S01]  /*123bc0*/  ISETP.LT.AND P5, PT, R12, UR4, !P0 ;  /* 0x000000040c007c0c */ /* 0x000fe2000c7a1270 */
[----:B------:R-:W-:Y:S02]  /*123bd0*/  ULDC UR4, c[0x0][0x228] ;  /* 0x00008a0000047ab9 */ /* 0x000fe40000000800 */
[----:B------:R-:W-:Y:S01]  /*123be0*/  ISETP.LT.AND P6, PT, R23, UR4, !P0 ;  /* 0x0000000417007c0c */ /* 0x000fe2000c7c1270 */
[----:B------:R-:W-:-:S03]  /*123bf0*/  ULDC UR4, c[0x0][0x228] ;  /* 0x00008a0000047ab9 */ /* 0x000fc60000000800 */
[----:B--2---:R-:W-:Y:S01]  /*123c00*/  @P3 STG.E.U8 desc[UR22][R2.64], R0 ;  /* 0x0000000002003986 */ /* 0x004fe2000c101116 */
[----:B------:R-:W-:-:S03]  /*123c10*/  ISETP.LT.AND P3, PT, R7, UR5, !P0 ;  /* 0x0000000507007c0c */ /* 0x000fc6000c761270 */
[----:B------:R-:W2:Y:S04]  /*123c20*/  LDL.LU R7, [R1+0x4cc] ;  /* 0x0004cc0001077983 */ /* 0x000ea80000300800 */
[----:B------:R0:W-:Y:S04]  /*123c30*/  STL.64 [R1+0x54a8], R22 ;  /* 0x0054a81601007387 */ /* 0x0001e80000100a00 */
[----:B------:R-:W-:Y:S01]  /*123c40*/  @P2 STG.E.U8 desc[UR22][R10.64], R4 ;  /* 0x000000040a002986 */ /* 0x000fe2000c101116 */
[----:B------:R-:W-:-:S03]  /*123c50*/  ULDC UR5, c[0x0][0x228] ;  /* 0x00008a0000057ab9 */ /* 0x000fc60000000800 */
[----:B0-----:R-:W2:Y:S01]  /*123c60*/  LDL.LU.64 R22, [R1+0x978] ;  /* 0x0009780001167983 */ /* 0x001ea20000300a00 */
[C---:B------:R-:W-:Y:S02]  /*123c70*/  PRMT R2, R26.reuse, 0x7770, RZ ;  /* 0x000077701a027816 */ /* 0x040fe400000000ff */
[----:B------:R-:W-:Y:S02]  /*123c80*/  ISETP.LT.AND P2, PT, R21, UR5, !P0 ;  /* 0x0000000515007c0c */ /* 0x000fe4000c741270 */
[----:B------:R-:W-:Y:S01]  /*123c90*/  PRMT R3, R26, 0x7771, RZ ;  /* 0x000077711a037816 */ /* 0x000fe200000000ff */
[----:B---3--:R-:W-:Y:S01]  /*123ca0*/  VIADD R0, R17, 0xfa ;  /* 0x000000fa11007836 */ /* 0x008fe20000000000 */
[----:B------:R-:W-:Y:S01]  /*123cb0*/  ULDC UR5, c[0x0][0x228] ;  /* 0x00008a0000057ab9 */ /* 0x000fe20000000800 */
[----:B------:R0:W-:Y:S04]  /*123cc0*/  @P5 STG.E.U8 desc[UR22][R8.64], R2 ;  /* 0x0000000208005986 */ /* 0x0001e8000c101116 */
[----:B------:R1:W-:Y:S01]  /*123cd0*/  @P3 STG.E.U8 desc[UR22][R24.64], R3 ;  /* 0x0000000318003986 */ /* 0x0003e2000c101116 */
[----:B------:R-:W-:-:S02]  /*123ce0*/  ISETP.LT.AND P3, PT, R29, UR4, !P0 ;  /* 0x000000041d007c0c */ /* 0x000fc4000c761270 */
[----:B------:R-:W-:Y:S02]  /*123cf0*/  ISETP.GE.AND P1, PT, R0, UR19, PT ;  /* 0x0000001300007c0c */ /* 0x000fe4000bf26270 */
[C---:B------:R-:W-:Y:S01]  /*123d00*/  PRMT R0, R26.reuse, 0x7772, RZ ;  /* 0x000077721a007816 */ /* 0x040fe200000000ff */
[----:B------:R-:W-:Y:S01]  /*123d10*/  ULDC UR4, c[0x0][0x228] ;  /* 0x00008a0000047ab9 */ /* 0x000fe20000000800 */
[----:B0-----:R-:W-:Y:S01]  /*123d20*/  PRMT R2, R26, 0x7773, RZ ;  /* 0x000077731a027816 */ /* 0x001fe200000000ff */
[----:B------:R-:W3:Y:S04]  /*123d30*/  LDL.LU.64 R8, [R1+0x998] ;  /* 0x0009980001087983 */ /* 0x000ee80000300a00 */
[----:B-1----:R-:W3:Y:S04]  /*123d40*/  LDL.LU.64 R24, [R1+0x990] ;  /* 0x0009900001187983 */ /* 0x002ee80000300a00 */
[----:B------:R0:W-:Y:S04]  /*123d50*/  @P6 STG.E.U8 desc[UR22][R18.64], R0 ;  /* 0x0000000012006986 */ /* 0x0001e8000c101116 */
[----:B------:R-:W3:Y:S04]  /*123d60*/  LDL.LU R16, [R1+0x800] ;  /* 0x0008000001107983 */ /* 0x000ee80000300800 */
[----:B------:R1:W-:Y:S04]  /*123d70*/  @P2 STG.E.U8 desc[UR22][R14.64], R2 ;  /* 0x000000020e002986 */ /* 0x0003e8000c101116 */
[----:B0-----:R-:W3:Y:S04]  /*123d80*/  LDL.LU.64 R18, [R1+0x9b8] ;  /* 0x0009b80001127983 */ /* 0x001ee80000300a00 */
[----:B-1----:R-:W3:Y:S01]  /*123d90*/  LDL.LU.64 R14, [R1+0x988] ;  /* 0x00098800010e7983 */ /* 0x002ee20000300a00 */
[----:B----4-:R-:W-:-:S03]  /*123da0*/  PRMT R2, R20, 0x7770, RZ ;  /* 0x0000777014027816 */ /* 0x010fc600000000ff */
[----:B------:R-:W4:Y:S04]  /*123db0*/  LDL.LU.64 R10, [R1+0x9b0] ;  /* 0x0009b000010a7983 */ /* 0x000f280000300a00 */
[----:B------:R-:W4:Y:S04]  /*123dc0*/  LDL.LU.64 R26, [R1+0x9a8] ;  /* 0x0009a800011a7983 */ /* 0x000f280000300a00 */
[----:B--2---:R-:W0:Y:S04]  /*123dd0*/  LDS.128 R4, [R7] ;  /* 0x0000000007047984 */ /* 0x004e280000000c00 */
[----:B------:R-:W-:Y:S04]  /*123de0*/  @P3 STG.E.U8 desc[UR22][R22.64], R2 ;  /* 0x0000000216003986 */ /* 0x000fe8000c101116 */
[----:B0-----:R0:W-:Y:S04]  /*123df0*/  STL [R1+0x5474], R7 ;  /* 0x0054740701007387 */ /* 0x0011e80000100800 */
[----:B0-----:R-:W2:Y:S04]  /*123e00*/  LDL.LU R7, [R1+0x21f0] ;  /* 0x0021f00001077983 */ /* 0x001ea80000300800 */
[----:B------:R-:W4:Y:S01]  /*123e10*/  LDL.LU.64 R22, [R1+0x54a8] ;  /* 0x0054a80001167983 */ /* 0x000f220000300a00 */
[----:B------:R-:W-:-:S02]  /*123e20*/  ISETP.LT.AND P5, PT, R13, UR4, !P0 ;  /* 0x000000040d007c0c */ /* 0x000fc4000c7a1270 */
[----:B------:R-:W-:Y:S01]  /*123e30*/  ISETP.LT.AND P6, PT, R28, UR5, !P0 ;  /* 0x000000051c007c0c */ /* 0x000fe2000c7c1270 */
[----:B------:R-:W-:Y:S01]  /*123e40*/  VIADD R0, R17, 0xfb ;  /* 0x000000fb11007836 */ /* 0x000fe20000000000 */
[----:B------:R-:W-:Y:S01]  /*123e50*/  ULDC UR4, c[0x0][0x228] ;  /* 0x00008a0000047ab9 */ /* 0x000fe20000000800 */
[----:B------:R-:W-:Y:S02]  /*123e60*/  ULDC UR5, c[0x0][0x228] ;  /* 0x00008a0000057ab9 */ /* 0x000fe40000000800 */
[----:B------:R-:W-:Y:S02]  /*123e70*/  ISETP.LT.AND P3, PT, R12, UR5, !P4 ;  /* 0x000000050c007c0c */ /* 0x000fe4000e761270 */
[----:B------:R-:W-:Y:S02]  /*123e80*/  ISETP.GE.AND P2, PT, R0, UR17, PT ;  /* 0x0000001100007c0c */ /* 0x000fe4000bf46270 */
[C---:B------:R-:W-:Y:S02]  /*123e90*/  PRMT R0, R20.reuse, 0x7771, RZ ;  /* 0x0000777114007816 */ /* 0x040fe400000000ff */
[----:B------:R-:W-:Y:S01]  /*123ea0*/  PRMT R2, R20, 0x7772, RZ ;  /* 0x0000777214027816 */ /* 0x000fe200000000ff */
[----:B------:R-:W-:-:S02]  /*123eb0*/  ULDC UR5, c[0x0][0x228] ;  /* 0x00008a0000057ab9 */ /* 0x000fc40000000800 */
[----:B---3--:R0:W-:Y:S04]  /*123ec0*/  @P5 STG.E.U8 desc[UR22][R8.64], R0 ;  /* 0x0000000008005986 */ /* 0x0081e8000c101116 */
[----:B------:R1:W-:Y:S04]  /*123ed0*/  @P6 STG.E.U8 desc[UR22][R24.64], R2 ;  /* 0x0000000218006986 */ /* 0x0003e8000c101116 */
[----:B0-----:R-:W3:Y:S01]  /*123ee0*/  LDL.LU.64 R8, [R1+0x9e8] ;  /* 0x0009e80001087983 */ /* 0x001ee20000300a00 */
[----:B------:R-:W-:Y:S02]  /*123ef0*/  PRMT R0, R20, 0x7773, RZ ;  /* 0x0000777314007816 */ /* 0x000fe400000000ff */
[----:B-1----:R-:W-:Y:S01]  /*123f00*/  PRMT R2, R16, 0x7770, RZ ;  /* 0x0000777010027816 */ /* 0x002fe200000000ff */
[----:B------:R-:W3:Y:S01]  /*123f10*/  LDL.LU.64 R24, [R1+0x9e0] ;  /* 0x0009e00001187983 */ /* 0x000ee20000300a00 */
[----:B----4-:R-:W-:Y:S01]  /*123f20*/  ISETP.LT.AND P0, PT, R22, UR4, !P0 ;  /* 0x0000000416007c0c */ /* 0x010fe2000c701270 */
[----:B------:R-:W-:-:S02]  /*123f30*/  ULDC UR4, c[0x0][0x228] ;  /* 0x00008a0000047ab9 */ /* 0x000fc40000000800 */
[----:B--2---:R-:W-:Y:S01]  /*123f40*/  STL.64 [R1+0x54a0], R6 ;  /* 0x0054a00601007387 */ /* 0x004fe20000100a00 */
[----:B------:R-:W-:Y:S01]  /*123f50*/  ISETP.LT.AND P6, PT, R7, UR4, !P4 ;  /* 0x0000000407007c0c */ /* 0x000fe2000e7c1270 */
[----:B------:R-:W-:-:S08]  /*123f60*/  ULDC UR4, c[0x0][0x228] ;  /* 0x00008a0000047ab9 */ /* 0x000fd00000000800 */
[----:B------:R-:W-:Y:S04]  /*123f70*/  @P0 STG.E.U8 desc[UR22][R18.64], R0 ;  /* 0x0000000012000986 */ /* 0x000fe8000c101116 */
[----:B------:R0:W-:Y:S04]  /*123f80*/  @P3 STG.E.U8 desc[UR22][R14.64], R2 ;  /* 0x000000020e003986 */ /* 0x0001e8000c101116 */
[----:B0-----:R-:W2:Y:S04]  /*123f90*/  LDL.LU.64 R14, [R1+0xa20] ;  /* 0x000a2000010e7983 */ /* 0x001ea80000300a00 */
[----:B------:R-:W4:Y:S01]  /*123fa0*/  LDL.LU.64 R6, [R1+0xa18] ;  /* 0x000a180001067983 */ /* 0x000f220000300a00 */
[----:B------:R-:W-:Y:S01]  /*123fb0*/  ISETP.LT.AND P5, PT, R23, UR4, !P4 ;  /* 0x0000000417007c0c */ /* 0x000fe2000e7a1270 */
[----:B------:R-:W-:Y:S01]  /*123fc0*/  ULDC UR4, c[0x0][0x228] ;  /* 0x00008a0000047ab9 */ /* 0x000fe20000000800 */
[----:B------:R-:W-:-:S02]  /*123fd0*/  PRMT R0, R16, 0x7771, RZ ;  /* 0x0000777110007816 */ /* 0x000fc400000000ff */
[----:B------:R-:W-:Y:S02]  /*123fe0*/  ISETP.LT.AND P0, PT, R21, UR4, !P4 ;  /* 0x0000000415007c0c */ /* 0x000fe4000e701270 */
[----:B------:R-:W-:Y:S01]  /*123ff0*/  PRMT R2, R16, 0x7772, RZ ;  /* 0x0000777210027816 */ /* 0x000fe200000000ff */
[----:B------:R-:W-:Y:S01]  /*124000*/  ULDC UR4, c[0x0][0x228] ;  /* 0x00008a0000047ab9 */ /* 0x000fe20000000800 */
[----:B------:R-:W-:Y:S02]  /*124010*/  PRMT R3, R4, 0x7770, RZ ;  /* 0x0000777004037816 */ /* 0x000fe400000000ff */
[----:B------:R-:W-:Y:S01]  /*124020*/  ISETP.LT.AND P3, PT, R29, UR4, !P4 ;  /* 0x000000041d007c0c */ /* 0x000fe2000e761270 */
[----:B------:R0:W-:Y:S01]  /*124030*/  @P6 STG.E.U8 desc[UR22][R10.64], R0 ;  /* 0x000000000a006986 */ /* 0x0001e2000c101116 */
[----:B------:R-:W-:Y:S01]  /*124040*/  ULDC UR4, c[0x0][0x228] ;  /* 0x00008a0000047ab9 */ /* 0x000fe20000000800 */
[----:B------:R-:W-:Y:S02]  /*124050*/  ISETP.LT.AND P6, PT, R28, UR5, !P4 ;  /* 0x000000051c007c0c */ /* 0x000fe4000e7c1270 */
[----:B------:R-:W4:Y:S04]  /*124060*/  LDL.LU R18, [R1+0x7a4] ;  /* 0x0007a40001127983 */ /* 0x000f280000300800 */
[----:B------:R1:W-:Y:S01]  /*124070*/  @P5 STG.E.U8 desc[UR22][R26.64], R2 ;  /* 0x000000021a005986 */ /* 0x0003e2000c101116 */
[----:B------:R-:W-:Y:S01]  /*124080*/  ISETP.LT.AND P5, PT, R13, UR4, !P4 ;  /* 0x000000040d007c0c */ /* 0x000fe2000e7a1270 */
[----:B------:R-:W-:Y:S01]  /*124090*/  ULDC UR4, c[0x0][0x228] ;  /* 0x00008a0000047ab9 */ /* 0x000fe20000000800 */
[----:B------:R-:W-:Y:S01]  /*1240a0*/  ULDC UR5, c[0x0][0x228] ;  /* 0x00008a0000057ab9 */ /* 0x000fe20000000800 */
[----:B0-----:R-:W-:Y:S01]  /*1240b0*/  VIADD R0, R17, 0xfc ;  /* 0x000000fc11007836 */ /* 0x001fe20000000000 */
[----:B------:R-:W4:Y:S04]  /*1240c0*/  LDL.LU.64 R10, [R1+0xa38] ;  /* 0x000a3800010a7983 */ /* 0x000f280000300a00 */
[----:B-1----:R-:W4:Y:S01]  /*1240d0*/  LDL.LU.64 R26, [R1+0xa10] ;  /* 0x000a1000011a7983 */ /* 0x002f220000300a00 */
[----:B------:R-:W-:-:S05]  /*1240e0*/  PRMT R2, R16, 0x7773, RZ ;  /* 0x0000777310027816 */ /* 0x000fca00000000ff */
[----:B---3--:R0:W-:Y:S01]  /*1240f0*/  @P0 STG.E.U8 desc[UR22][R8.64], R2 ;  /* 0x0000000208000986 */ /* 0x0081e2000c101116 */
[----:B------:R-:W-:Y:S02]  /*124100*/  ISETP.GE.AND P0, PT, R0, UR15, PT ;  /* 0x0000000f00007c0c */ /* 0x000fe4000bf06270 */
[C---:B------:R-:W-:Y:S01]  /*124110*/  PRMT R0, R4.reuse, 0x7771, RZ ;  /* 0x0000777104007816 */ /* 0x040fe200000000ff */
[----:B------:R1:W-:Y:S01]  /*124120*/  @P3 STG.E.U8 desc[UR22][R24.64], R3 ;  /* 0x0000000318003986 */ /* 0x0003e2000c101116 */
[----:B0-----:R-:W-:-:S03]  /*124130*/  PRMT R2, R4, 0x7772, RZ ;  /* 0x0000777204027816 */ /* 0x001fc600000000ff */
[----:B------:R-:W3:Y:S04]  /*124140*/  LDL.LU.64 R8, [R1+0xa30] ;  /* 0x000a300001087983 */ /* 0x000ee80000300a00 */
[----:B-1----:R-:W3:Y:S04]  /*124150*/  LDL.LU.64 R24, [R1+0xa28] ;  /* 0x000a280001187983 */ /* 0x002ee80000300a00 */
[----:B------:R-:W3:Y:S04]  /*124160*/  LDL.LU R20, [R1+0x764] ;  /* 0x0007640001147983 */ /* 0x000ee80000300800 */
[----:B--2---:R0:W-:Y:S04]  /*124170*/  @P5 STG.E.U8 desc[UR22][R14.64], R0 ;  /* 0x000000000e005986 */ /* 0x0041e8000c101116 */
[----:B----4-:R1:W-:Y:S04]  /*124180*/  @P6 STG.E.U8 desc[UR22][R6.64], R2 ;  /* 0x0000000206006986 */ /* 0x0103e8000c101116 */
[----:B0-----:R-:W2:Y:S04]  /*124190*/  LDL.LU.64 R14, [R1+0xa58] ;  /* 0x000a5800010e7983 */ /* 0x001ea80000300a00 */
[----:B-1----:R-:W4:Y:S01]  /*1241a0*/  LDL.LU.64 R6, [R1+0x54a0] ;  /* 0x0054a00001067983 */ /* 0x002f220000300a00 */
[----:B------:R-:W-:-:S02]  /*1241b0*/  ISETP.LT.AND P4, PT, R22, UR4, !P4 ;  /* 0x0000000416007c0c */ /* 0x000fc4000e781270 */
[----:B------:R-:W-:Y:S02]  /*1241c0*/  ISETP.LT.AND P3, PT, R12, UR5, !P1 ;  /* 0x000000050c007c0c */ /* 0x000fe4000cf61270 */
[----:B------:R-:W-:Y:S02]  /*1241d0*/  PRMT R4, R4, 0x7773, RZ ;  /* 0x0000777304047816 */ /* 0x000fe400000000ff */
[C---:B------:R-:W-:Y:S01]  /*1241e0*/  PRMT R0, R18.reuse, 0x7770, RZ ;  /* 0x0000777012007816 */ /* 0x040fe200000000ff */
[----:B------:R-:W-:Y:S01]  /*1241f0*/  ULDC UR4, c[0x0][0x228] ;  /* 0x00008a0000047ab9 */ /* 0x000fe20000000800 */
[----:B------:R-:W-:Y:S01]  /*124200*/  PRMT R2, R18, 0x7772, RZ ;  /* 0x0000777212027816 */ /* 0x000fe200000000ff */
[----:B------:R-:W-:-:S04]  /*124210*/  ULDC UR5, c[0x0][0x228] ;  /* 0x00008a0000057ab9 */ /* 0x000fc80000000800 */
[----:B------:R-:W-:Y:S04]  /*124220*/  @P4 STG.E.U8 desc[UR22][R10.64], R4 ;  /* 0x000000040a004986 */ /* 0x000fe8000c101116 */
[----:B------:R-:W-:Y:S01]  /*124230*/  @P3 STG.E.U8 desc[UR22][R26.64], R0 ;  /* 0x000000001a003986 */ /* 0x000fe2000c101116 */
[----:B----4-:R-:W-:-:S03]  /*124240*/  ISETP.LT.AND P6, PT, R7, UR4, !P1 ;  /* 0x0000000407007c0c */ /* 0x010fc6000cfc1270 */
[----:B------:R0:W-:Y:S01]  /*124250*/  STL.64 [R1+0x5498], R6 ;  /* 0x0054980601007387 */ /* 0x0001e20000100a00 */
[----:B------:R-:W-:-:S03]  /*124260*/  ULDC UR4, c[0x0][0x228] ;  /* 0x00008a0000047ab9 */ /* 0x000fc60000000800 */
[----:B0-----:R-:W4:Y:S04]  /*124270*/  LDL.LU.64 R6, [R1+0xa50] ;  /* 0x000a500001067983 */ /* 0x001f280000300a00 */
[----:B------:R-:W4:Y:S01]  /*124280*/  LDL.LU.64 R26, [R1+0xa90] ;  /* 0x000a9000011a7983 */ /* 0x000f220000300a00 */
[----:B------:R-:W-:Y:S01]  /*124290*/  ISETP.LT.AND P5, PT, R23, UR4, !P1 ;  /* 0x0000000417007c0c */ /* 0x000fe2000cfa1270 */
[----:B------:R-:W-:Y:S01]  /*1242a0*/  ULDC UR4, c[0x0][0x228] ;  /* 0x00008a0000047ab9 */ /* 0x000fe20000000800 */
[----:B------:R-:W-:Y:S02]  /*1242b0*/  PRMT R0, R18, 0x7771, RZ ;  /* 0x0000777112007816 */ /* 0x000fe400000000ff */
[----:B------:R-:W-:Y:S01]  /*1242c0*/  ISETP.LT.AND P3, PT, R21, UR4, !P1 ;  /* 0x0000000415007c0c */ /* 0x000fe2000cf61270 */
[----:B------:R-:W-:Y:S01]  /*1242d0*/  ULDC UR4, c[0x0][0x228] ;  /* 0x00008a0000047ab9 */ /* 0x000fe20000000800 */
[----:B------:R-:W4:Y:S01]  /*1242e0*/  LDL.LU.64 R10, [R1+0xa88] ;  /* 0x000a8800010a7983 */ /* 0x000f220000300a00 */
[----:B------:R-:W-:-:S03]  /*1242f0*/  ISETP.LT.AND P4, PT, R29, UR4, !P1 ;  /* 0x000000041d007c0c */ /* 0x000fc6000cf81270 */
[----:B---3--:R0:W-:Y:S01]  /*124300*/  @P6 STG.E.U8 desc[UR22][R8.64], R0 ;  /* 0x0000000008006986 */ /* 0x0081e2000c101116 */
[----:B------:R-:W-:Y:S01]  /*124310*/  ULDC UR4, c[0x0][0x228] ;  /* 0x00008a0000047ab9 */ /* 0x000fe20000000800 */
[----:B------:R-:W-:Y:S02]  /*124320*/  PRMT R3, R20, 0x7770, RZ ;  /* 0x0000777014037816 */ /* 0x000fe400000000ff */
[----:B------:R-:W3:Y:S04]  /*124330*/  LDL.LU R16, [R1+0x804] ;  /* 0x0008040001107983 */ /* 0x000ee80000300800 */
[----:B------:R1:W-:Y:S01]  /*124340*/  @P5 STG.E.U8 desc[UR22][R24.64], R2 ;  /* 0x0000000218005986 */ /* 0x0003e2000c101116 */
[----:B------:R-:W-:Y:S01]  /*124350*/  ISETP.LT.AND P5, PT, R13, UR4, !P1 ;  /* 0x000000040d007c0c */ /* 0x000fe2000cfa1270 */
[----:B0-----:R-:W-:-:S02]  /*124360*/  VIADD R0, R17, 0xfd ;  /* 0x000000fd11007836 */ /* 0x001fc40000000000 */
[----:B------:R-:W3:Y:S01]  /*124370*/  LDL.LU.64 R8, [R1+0xac0] ;  /* 0x000ac00001087983 */ /* 0x000ee20000300a00 */
[----:B------:R-:W-:Y:S01]  /*124380*/  ISETP.LT.AND P6, PT, R28, UR5, !P1 ;  /* 0x000000051c007c0c */ /* 0x000fe2000cfc1270 */
[----:B------:R-:W-:Y:S01]  /*124390*/  ULDC UR4, c[0x0][0x228] ;  /* 0x00008a0000047ab9 */ /* 0x000fe20000000800 */
[----:B------:R-:W-:Y:S01]  /*1243a0*/  ULDC UR5, c[0x0][0x228] ;  /* 0x00008a0000057ab9 */ /* 0x000fe20000000800 */
[----:B-1----:R-:W-:Y:S01]  /*1243b0*/  PRMT R2, R18, 0x7773, RZ ;  /* 0x0000777312027816 */ /* 0x002fe200000000ff */
[----:B------:R-:W3:Y:S04]  /*1243c0*/  LDL.LU.64 R24, [R1+0xa80] ;  /* 0x000a800001187983 */ /* 0x000ee80000300a00 */
[----:B------:R-:W3:Y:S04]  /*1243d0*/  LDL.LU.64 R18, [R1+0xab8] ;  /* 0x000ab80001127983 */ /* 0x000ee80000300a00 */
[----:B--2---:R0:W-:Y:S01]  /*1243e0*/  @P3 STG.E.U8 desc[UR22][R14.64], R2 ;  /* 0x000000020e003986 */ /* 0x0041e2000c101116 */
[----:B------:R-:W-:-:S02]  /*1243f0*/  ISETP.GE.AND P3, PT, R0, UR13, PT ;  /* 0x0000000d00007c0c */ /* 0x000fc4000bf66270 */
[C---:B------:R-:W-:Y:S01]  /*124400*/  PRMT R0, R20.reuse, 0x7771, RZ ;  /* 0x0000777114007816 */ /* 0x040fe200000000ff */
[----:B0-----:R-:W2:Y:S04]  /*124410*/  LDL.LU.64 R14, [R1+0xab0] ;  /* 0x000ab000010e7983 */ /* 0x001ea80000300a00 */
[----:B----4-:R0:W-:Y:S04]  /*124420*/  @P4 STG.E.U8 desc[UR22][R6.64], R3 ;  /* 0x0000000306004986 */ /* 0x0101e8000c101116 */
[----:B------:R1:W-:Y:S04]  /*124430*/  @P5 STG.E.U8 desc[UR22][R26.64], R0 ;  /* 0x000000001a005986 */ /* 0x0003e8000c101116 */
[----:B0-----:R-:W4:Y:S04]  /*124440*/  LDL.LU.64 R6, [R1+0x5498] ;  /* 0x0054980001067983 */ /* 0x001f280000300a00 */
[----:B-1----:R-:W3:Y:S01]  /*124450*/  LDL.LU.64 R26, [R1+0xad8] ;  /* 0x000ad800011a7983 */ /* 0x002ee20000300a00 */
[----:B------:R-:W-:-:S02]  /*124460*/  PRMT R2, R20, 0x7772, RZ ;  /* 0x0000777214027816 */ /* 0x000fc400000000ff */
[----:B------:R-:W-:Y:S02]  /*124470*/  ISETP.LT.AND P1, PT, R22, UR4, !P1 ;  /* 0x0000000416007c0c */ /* 0x000fe4000cf21270 */
[----:B------:R-:W-:Y:S01]  /*124480*/  ISETP.LT.AND P4, PT, R12, UR5, !P2 ;  /* 0x000000050c007c0c */ /* 0x000fe2000d781270 */
[----:B------:R-:W-:Y:S01]  /*124490*/  ULDC UR4, c[0x0][0x228] ;  /* 0x00008a0000047ab9 */ /* 0x000fe20000000800 */
[----:B------:R-:W-:Y:S01]  /*1244a0*/  PRMT R0, R20, 0x7773, RZ ;  /* 0x0000777314007816 */ /* 0x000fe200000000ff */
[----:B------:R-:W-:Y:S01]  /*1244b0*/  @P6 STG.E.U8 desc[UR22][R10.64], R2 ;  /* 0x000000020a006986 */ /* 0x000fe2000c101116 */
[----:B------:R-:W-:-:S03]  /*1244c0*/  ULDC UR5, c[0x0][0x228] ;  /* 0x00008a0000057ab9 */ /* 0x000fc60000000800 */
[----:B---3--:R0:W-:Y:S04]  /*1244d0*/  STL.64 [R1+0x5490], R26 ;  /* 0x0054901a01007387 */ /* 0x0081e80000100a00 */
[----:B0-----:R-:W3:Y:S01]  /*1244e0*/  LDL.LU.64 R26, [R1+0xae0] ;  /* 0x000ae000011a7983 */ /* 0x001ee20000300a00 */
[----:B----4-:R-:W-:Y:S01]  /*1244f0*/  ISETP.LT.AND P6, PT, R7, UR4, !P2 ;  /* 0x0000000407007c0c */ /* 0x010fe2000d7c1270 */
[----:B------:R-:W-:Y:S02]  /*124500*/  ULDC UR4, c[0x0][0x228] ;  /* 0x00008a0000047ab9 */ /* 0x000fe40000000800 */
[----:B------:R-:W-:Y:S02]  /*124510*/  ISETP.LT.AND P5, PT, R23, UR4, !P2 ;  /* 0x0000000417007c0c */ /* 0x000fe4000d7a1270 */
[----:B------:R-:W-:Y:S01]  /*124520*/  PRMT R2, R16, 0x7770, RZ ;  /* 0x0000777010027816 */ /* 0x000fe200000000ff */
[----:B------:R-:W-:Y:S01]  /*124530*/  ULDC UR4, c[0x0][0x228] ;  /* 0x00008a0000047ab9 */ /* 0x000fe20000000800 */
[----:B------:R0:W-:Y:S01]  /*124540*/  @P1 STG.E.U8 desc[UR22][R8.64], R0 ;  /* 0x0000000008001986 */ /* 0x0001e2000c101116 */
[----:B------:R-:W-:-:S03]  /*124550*/  ISETP.LT.AND P1, PT, R21, UR4, !P2 ;  /* 0x0000000415007c0c */ /* 0x000fc6000d721270 */
[----:B------:R1:W-:Y:S01]  /*124560*/  @P4 STG.E.U8 desc[UR22][R24.64], R2 ;  /* 0x0000000218004986 */ /* 0x0003e2000c101116 */
[----:B------:R-:W-:Y:S01]  /*124570*/  PRMT R3, R5, 0x7770, RZ ;  /* 0x0000777005037816 */ /* 0x000fe200000000ff */
[----:B------:R-:W-:Y:S01]  /*124580*/  ULDC UR4, c[0x0][0x228] ;  /* 0x00008a0000047ab9 */ /* 0x000fe20000000800 */
[C---:B0-----:R-:W-:Y:S01]  /*124590*/  PRMT R0, R16.reuse, 0x7771, RZ ;  /* 0x0000777110007816 */ /* 0x041fe200000000ff */
[----:B------:R-:W4:Y:S01]  /*1245a0*/  LDL.LU.64 R8, [R1+0xb08] ;  /* 0x000b080001087983 */ /* 0x000f220000300a00 */
[----:B-1----:R-:W-:-:S03]  /*1245b0*/  PRMT R2, R16, 0x7772, RZ ;  /* 0x0000777210027816 */ /* 0x002fc600000000ff */
[----:B------:R-:W4:Y:S04]  /*1245c0*/  LDL.LU.64 R24, [R1+0xb00] ;  /* 0x000b000001187983 */ /* 0x000f280000300a00 */
[----:B------:R-:W4:Y:S04]  /*1245d0*/  LDL.LU R10, [R1+0x7a8] ;  /* 0x0007a800010a7983 */ /* 0x000f280000300800 */
[----:B------:R-:W-:Y:S04]  /*1245e0*/  @P6 STG.E.U8 desc[UR22][R18.64], R0 ;  /* 0x0000000012006986 */ /* 0x000fe8000c101116 */
[----:B--2---:R0:W-:Y:S02]  /*1245f0*/  @P5 STG.E.U8 desc[UR22][R14.64], R2 ;  /* 0x000000020e005986 */ /* 0x0041e4000c101116 */
[----:B0-----:R-:W-:-:S02]  /*124600*/  PRMT R2, R16, 0x7773, RZ ;  /* 0x0000777310027816 */ /* 0x001fc400000000ff */
[----:B------:R-:W2:Y:S04]  /*124610*/  LDL.LU.64 R14, [R1+0xb30] ;  /* 0x000b3000010e7983 */ /* 0x000ea80000300a00 */
[----:B------:R-:W2:Y:S04]  /*124620*/  LDL.LU.64 R18, [R1+0xaf8] ;  /* 0x000af80001127983 */ /* 0x000ea80000300a00 */
[----:B---3--:R0:W-:Y:S04]  /*124630*/  @P1 STG.E.U8 desc[UR22][R26.64], R2 ;  /* 0x000000021a001986 */ /* 0x0081e8000c101116 */
[----:B0-----:R-:W3:Y:S01]  /*124640*/  LDL.LU.64 R26, [R1+0x5490] ;  /* 0x00549000011a7983 */ /* 0x001ee20000300a00 */
[----:B------:R-:W-:Y:S01]  /*124650*/  ISETP.LT.AND P4, PT, R29, UR5, !P2 ;  /* 0x000000051d007c0c */ /* 0x000fe2000d781270 */
[----:B------:R-:W-:-:S12]  /*124660*/  ULDC UR5, c[0x0][0x228] ;  /* 0x00008a0000057ab9 */ /* 0x000fd80000000800 */
[----:B---3--:R0:W-:Y:S04]  /*124670*/  @P4 STG.E.U8 desc[UR22][R26.64], R3 ;  /* 0x000000031a004986 */ /* 0x0081e8000c101116 */
[----:B0-----:R-:W3:Y:S04]  /*124680*/  LDL.LU.64 R26, [R1+0xb60] ;  /* 0x000b6000011a7983 */ /* 0x001ee80000300a00 */
[----:B---3--:R0:W-:Y:S04]  /*124690*/  STL.64 [R1+0x5480], R26 ;  /* 0x0054801a01007387 */ /* 0x0081e80000100a00 */
[----:B0-----:R-:W3:Y:S01]  /*1246a0*/  LDL.LU.64 R26, [R1+0xb20] ;  /* 0x000b2000011a7983 */ /* 0x001ee20000300a00 */
[----:B------:R-:W-:-:S02]  /*1246b0*/  ISETP.LT.AND P6, PT, R13, UR4, !P2 ;  /* 0x000000040d007c0c */ /* 0x000fc4000d7c1270 */
[----:B------:R-:W-:Y:S01]  /*1246c0*/  ISETP.LT.AND P5, PT, R28, UR5, !P2 ;  /* 0x000000051c007c0c */ /* 0x000fe2000d7a1270 */
[----:B------:R-:W-:Y:S01]  /*1246d0*/  VIADD R0, R17, 0xfe ;  /* 0x000000fe11007836 */ /* 0x000fe20000000000 */
[----:B------:R-:W-:Y:S01]  /*1246e0*/  ULDC UR4, c[0x0][0x228] ;  /* 0x00008a0000047ab9 */ /* 0x000fe20000000800 */
[----:B------:R-:W-:Y:S01]  /*1246f0*/  ULDC UR5, c[0x0][0x228] ;  /* 0x00008a0000057ab9 */ /* 0x000fe20000000800 */
[----:B------:R-:W-:Y:S02]  /*124700*/  ISETP.LT.AND P2, PT, R22, UR4, !P2 ;  /* 0x0000000416007c0c */ /* 0x000fe4000d741270 */
[----:B------:R-:W-:Y:S02]  /*124710*/  ISETP.GE.AND P1, PT, R0, UR11, PT ;  /* 0x0000000b00007c0c */ /* 0x000fe4000bf26270 */
[C---:B------:R-:W-:Y:S02]  /*124720*/  PRMT R0, R5.reuse, 0x7771, RZ ;  /* 0x0000777105007816 */ /* 0x040fe400000000ff */
[----:B------:R-:W-:-:S02]  /*124730*/  PRMT R2, R5, 0x7772, RZ ;  /* 0x0000777205027816 */ /* 0x000fc400000000ff */
[----:B------:R-:W-:Y:S01]  /*124740*/  ISETP.LT.AND P4, PT, R12, UR5, !P0 ;  /* 0x000000050c007c0c */ /* 0x000fe2000c781270 */
[----:B------:R-:W-:Y:S01]  /*124750*/  ULDC UR4, c[0x0][0x228] ;  /* 0x00008a0000047ab9 */ /* 0x000fe20000000800 */
[----:B----4-:R-:W-:Y:S04]  /*124760*/  @P6 STG.E.U8 desc[UR22][R8.64], R0 ;  /* 0x0000000008006986 */ /* 0x010fe8000c101116 */
[----:B---3--:R0:W-:Y:S01]  /*124770*/  STL.64 [R1+0x5488], R26 ;  /* 0x0054881a01007387 */ /* 0x0081e20000100a00 */
[----:B------:R-:W-:Y:S01]  /*124780*/  PRMT R5, R5, 0x7773, RZ ;  /* 0x0000777305057816 */ /* 0x000fe200000000ff */
[----:B------:R-:W-:Y:S02]  /*124790*/  ULDC UR5, c[0x0][0x228] ;  /* 0x00008a0000057ab9 */ /* 0x000fe40000000800 */
[----:B0-----:R-:W3:Y:S04]  /*1247a0*/  LDL.LU.64 R26, [R1+0xb28] ;  /* 0x000b2800011a7983 */ /* 0x001ee80000300a00 */
[----:B------:R-:W-:Y:S01]  /*1247b0*/  @P5 STG.E.U8 desc[UR22][R24.64], R2 ;  /* 0x0000000218005986 */ /* 0x000fe2000c101116 */
[----:B------:R-:W-:-:S02]  /*1247c0*/  ISETP.LT.AND P5, PT, R7, UR4, !P0 ;  /* 0x0000000407007c0c */ /* 0x000fc4000c7a1270 */
[C---:B------:R-:W-:Y:S01]  /*1247d0*/  PRMT R0, R10.reuse, 0x7770, RZ ;  /* 0x000077700a007816 */ /* 0x040fe200000000ff */
[----:B--2---:R0:W-:Y:S04]  /*1247e0*/  @P2 STG.E.U8 desc[UR22][R14.64], R5 ;  /* 0x000000050e002986 */ /* 0x0041e8000c101116 */
[----:B------:R-:W2:Y:S04]  /*1247f0*/  LDL.LU R20, [R1+0x768] ;  /* 0x0007680001147983 */ /* 0x000ea80000300800 */
[----:B------:R1:W-:Y:S04]  /*124800*/  @P4 STG.E.U8 desc[UR22][R18.64], R0 ;  /* 0x0000000012004986 */ /* 0x0003e8000c101116 */
[----:B------:R-:W4:Y:S01]  /*124810*/  LDL.LU.64 R8, [R1+0xb58] ;  /* 0x000b580001087983 */ /* 0x000f220000300a00 */
[----:B------:R-:W-:Y:S01]  /*124820*/  ISETP.LT.AND P6, PT, R23, UR5, !P0 ;  /* 0x0000000517007c0c */ /* 0x000fe2000c7c1270 */
[----:B------:R-:W-:Y:S01]  /*124830*/  ULDC UR4, c[0x0][0x228] ;  /* 0x00008a0000047ab9 */ /* 0x000fe20000000800 */
[----:B------:R-:W-:Y:S01]  /*124840*/  ULDC UR5, c[0x0][0x228] ;  /* 0x00008a0000057ab9 */ /* 0x000fe20000000800 */
[----:B0-----:R-:W4:Y:S04]  /*124850*/  LDL.LU.64 R14, [R1+0xb78] ;  /* 0x000b7800010e7983 */ /* 0x001f280000300a00 */
[----:B------:R-:W4:Y:S01]  /*124860*/  LDL.LU.64 R4, [R1+0xb70] ;  /* 0x000b700001047983 */ /* 0x000f220000300a00 */
[----:B-1----:R-:W-:-:S03]  /*124870*/  PRMT R0, R10, 0x7771, RZ ;  /* 0x000077710a007816 */ /* 0x002fc600000000ff */
[----:B------:R-:W4:Y:S04]  /*124880*/  LDL.LU.64 R24, [R1+0xb88] ;  /* 0x000b880001187983 */ /* 0x000f280000300a00 */
[----:B------:R-:W4:Y:S04]  /*124890*/  LDL.LU.64 R18, [R1+0xb68] ;  /* 0x000b680001127983 */ /* 0x000f280000300a00 */
[----:B------:R-:W4:Y:S04]  /*1248a0*/  LDL.LU R16, [R1+0x808] ;  /* 0x0008080001107983 */ /* 0x000f280000300800 */
[----:B---3--:R0:W-:Y:S04]  /*1248b0*/  @P5 STG.E.U8 desc[UR22][R26.64], R0 ;  /* 0x000000001a005986 */ /* 0x0081e8000c101116 */
[----:B0-----:R-:W3:Y:S01]  /*1248c0*/  LDL.LU.64 R26, [R1+0x5488] ;  /* 0x00548800011a7983 */ /* 0x001ee20000300a00 */
[----:B------:R-:W-:-:S02]  /*1248d0*/  PRMT R2, R10, 0x7772, RZ ;  /* 0x000077720a027816 */ /* 0x000fc400000000ff */
[----:B------:R-:W-:Y:S01]  /*1248e0*/  ISETP.LT.AND P2, PT, R21, UR4, !P0 ;  /* 0x0000000415007c0c */ /* 0x000fe2000c741270 */
[----:B------:R-:W-:Y:S01]  /*1248f0*/  ULDC UR4, c[0x0][0x228] ;  /* 0x00008a0000047ab9 */ /* 0x000fe20000000800 */
[----:B------:R-:W-:Y:S02]  /*124900*/  ISETP.LT.AND P4, PT, R29, UR5, !P0 ;  /* 0x000000051d007c0c */ /* 0x000fe4000c781270 */
[----:B------:R-:W-:Y:S02]  /*124910*/  ISETP.LT.AND P5, PT, R13, UR4, !P0 ;  /* 0x000000040d007c0c */ /* 0x000fe4000c7a1270 */
[----:B------:R-:W-:Y:S01]  /*124920*/  PRMT R0, R10, 0x7773, RZ ;  /* 0x000077730a007816 */ /* 0x000fe200000000ff */
[----:B------:R-:W-:Y:S01]  /*124930*/  ULDC UR5, c[0x0][0x228] ;  /* 0x00008a0000057ab9 */ /* 0x000fe20000000800 */
[----:B------:R-:W-:Y:S01]  /*124940*/  ULDC UR4, c[0x0][0x228] ;  /* 0x00008a0000047ab9 */ /* 0x000fe20000000800 */
[----:B---3--:R0:W-:Y:S04]  /*124950*/  @P6 STG.E.U8 desc[UR22][R26.64], R2 ;  /* 0x000000021a006986 */ /* 0x0081e8000c101116 */
[----:B0-----:R-:W3:Y:S01]  /*124960*/  LDL.LU.64 R26, [R1+0x5480] ;  /* 0x00548000011a7983 */ /* 0x001ee20000300a00 */
[----:B------:R-:W-:-:S02]  /*124970*/  ISETP.LT.AND P6, PT, R28, UR5, !P0 ;  /* 0x000000051c007c0c */ /* 0x000fc4000c7c1270 */
[----:B------:R-:W-:Y:S02]  /*124980*/  ISETP.LT.AND P0, PT, R22, UR4, !P0 ;  /* 0x0000000416007c0c */ /* 0x000fe4000c701270 */
[C---:B--2---:R-:W-:Y:S01]  /*124990*/  PRMT R2, R20.reuse, 0x7770, RZ ;  /* 0x0000777014027816 */ /* 0x044fe200000000ff */
[----:B------:R-:W2:Y:S01]  /*1249a0*/  LDL.LU.64 R10, [R1+0xba8] ;  /* 0x000ba800010a7983 */ /* 0x000ea20000300a00 */
[----:B------:R-:W-:Y:S01]  /*1249b0*/  ULDC UR4, c[0x0][0x228] ;  /* 0x00008a0000047ab9 */ /* 0x000fe20000000800 */
[----:B------:R-:W-:Y:S02]  /*1249c0*/  ULDC UR5, c[0x0][0x228] ;  /* 0x00008a0000057ab9 */ /* 0x000fe40000000800 */
[----:B---3--:R0:W-:Y:S04]  /*1249d0*/  @P2 STG.E.U8 desc[UR22][R26.64], R0 ;  /* 0x000000001a002986 */ /* 0x0081e8000c101116 */
[----:B----4-:R1:W-:Y:S01]  /*1249e0*/  @P4 STG.E.U8 desc[UR22][R8.64], R2 ;  /* 0x0000000208004986 */ /* 0x0103e2000c101116 */
[----:B0-----:R-:W-:-:S02]  /*1249f0*/  PRMT R0, R20, 0x7771, RZ ;  /* 0x0000777114007816 */ /* 0x001fc400000000ff */
[C---:B-1----:R-:W-:Y:S01]  /*124a00*/  PRMT R2, R20.reuse, 0x7772, RZ ;  /* 0x0000777214027816 */ /* 0x042fe200000000ff */
[----:B------:R-:W3:Y:S04]  /*124a10*/  LDL.LU.64 R26, [R1+0xbc0] ;  /* 0x000bc000011a7983 */ /* 0x000ee80000300a00 */
[----:B------:R0:W-:Y:S04]  /*124a20*/  @P5 STG.E.U8 desc[UR22][R14.64], R0 ;  /* 0x000000000e005986 */ /* 0x0001e8000c101116 */
[----:B------:R-:W4:Y:S04]  /*124a30*/  LDL.LU.64 R8, [R1+0xbd8] ;  /* 0x000bd80001087983 */ /* 0x000f280000300a00 */
[----:B------:R-:W-:Y:S01]  /*124a40*/  @P6 STG.E.U8 desc[UR22][R4.64], R2 ;  /* 0x0000000204006986 */ /* 0x000fe2000c101116 */
[----:B0-----:R-:W-:-:S03]  /*124a50*/  PRMT R0, R20, 0x7773, RZ ;  /* 0x0000777314007816 */ /* 0x001fc600000000ff */
[----:B------:R-:W4:Y:S04]  /*124a60*/  LDL.LU.64 R14, [R1+0xbd0] ;  /* 0x000bd000010e7983 */ /* 0x000f280000300a00 */
[----:B------:R0:W-:Y:S04]  /*124a70*/  @P0 STG.E.U8 desc[UR22][R24.64], R0 ;  /* 0x0000000018000986 */ /* 0x0001e8000c101116 */
[----:B0-----:R-:W2:Y:S01]  /*124a80*/  LDL.LU.64 R24, [R1+0xc20] ;  /* 0x000c200001187983 */ /* 0x001ea20000300a00 */
[----:B------:R-:W-:Y:S01]  /*124a90*/  ISETP.LT.AND P2, PT, R12, UR4, !P3 ;  /* 0x000000040c007c0c */ /* 0x000fe2000df41270 */
[----:B------:R-:W-:Y:S01]  /*124aa0*/  ULDC UR4, c[0x0][0x228] ;  /* 0x00008a0000047ab9 */ /* 0x000fe20000000800 */
[----:B------:R-:W-:-:S02]  /*124ab0*/  PRMT R2, R16, 0x7770, RZ ;  /* 0x0000777010027816 */ /* 0x000fc400000000ff */
[----:B------:R-:W-:Y:S01]  /*124ac0*/  ISETP.LT.AND P4, PT, R7, UR4, !P3 ;  /* 0x0000000407007c0c */ /* 0x000fe2000df81270 */
[----:B------:R-:W-:Y:S01]  /*124ad0*/  ULDC UR4, c[0x0][0x228] ;  /* 0x00008a0000047ab9 */ /* 0x000fe20000000800 */
[----:B------:R-:W-:Y:S01]  /*124ae0*/  ISETP.LT.AND P5, PT, R23, UR5, !P3 ;  /* 0x0000000517007c0c */ /* 0x000fe2000dfa1270 */
[----:B------:R-:W-:Y:S01]  /*124af0*/  VIADD R0, R17, 0xff ;  /* 0x000000ff11007836 */ /* 0x000fe20000000000 */
[----:B------:R-:W-:-:S05]  /*124b00*/  ULDC UR5, c[0x0][0x228] ;  /* 0x00008a0000057ab9 */ /* 0x000fca0000000800 */
[----:B------:R-:W-:Y:S01]  /*124b10*/  @P2 STG.E.U8 desc[UR22][R18.64], R2 ;  /* 0x0000000212002986 */ /* 0x000fe2000c101116 */
[----:B------:R-:W-:Y:S01]  /*124b20*/  ISETP.LT.AND P2, PT, R21, UR4, !P3 ;  /* 0x0000000415007c0c */ /* 0x000fe2000df41270 */
[----:B------:R-:W-:Y:S01]  /*124b30*/  ULDC UR4, c[0x0][0x228] ;  /* 0x00008a0000047ab9 */ /* 0x000fe20000000800 */
[----:B------:R-:W-:Y:S02]  /*124b40*/  ISETP.GE.AND P0, PT, R0, UR9, PT ;  /* 0x0000000900007c0c */ /* 0x000fe4000bf06270 */
[C---:B------:R-:W-:Y:S01]  /*124b50*/  PRMT R0, R16.reuse, 0x7772, RZ ;  /* 0x0000777210007816 */ /* 0x040fe200000000ff */
[----:B--2---:R0:W-:Y:S04]  /*124b60*/  STL.64 [R1+0x5478], R24 ;  /* 0x0054781801007387 */ /* 0x0041e80000100a00 */
[----:B0-----:R-:W2:Y:S01]  /*124b70*/  LDL.LU.64 R24, [R1+0xc18] ;  /* 0x000c180001187983 */ /* 0x001ea20000300a00 */
[----:B------:R-:W-:-:S02]  /*124b80*/  PRMT R2, R16, 0x7771, RZ ;  /* 0x0000777110027816 */ /* 0x000fc400000000ff */
[----:B------:R-:W-:Y:S01]  /*124b90*/  ISETP.LT.AND P6, PT, R29, UR4, !P3 ;  /* 0x000000041d007c0c */ /* 0x000fe2000dfc1270 */
[----:B------:R-:W-:Y:S01]  /*124ba0*/  ULDC UR4, c[0x0][0x228] ;  /* 0x00008a0000047ab9 */ /* 0x000fe20000000800 */
[----:B------:R-:W2:Y:S04]  /*124bb0*/  LDL.LU.64 R18, [R1+0xc30] ;  /* 0x000c300001127983 */ /* 0x000ea80000300a00 */
[----:B------:R0:W-:Y:S04]  /*124bc0*/  @P4 STG.E.U8 desc[UR22][R10.64], R2 ;  /* 0x000000020a004986 */ /* 0x0001e8000c101116 */
[----:B---3--:R1:W-:Y:S04]  /*124bd0*/  @P5 STG.E.U8 desc[UR22][R26.64], R0 ;  /* 0x000000001a005986 */ /* 0x0083e8000c101116 */
[----:B------:R-:W3:Y:S01]  /*124be0*/  LDL.LU R4, [R1+0x7ac] ;  /* 0x0007ac0001047983 */ /* 0x000ee20000300800 */
[----:B0-----:R-:W-:-:S02]  /*124bf0*/  PRMT R2, R16, 0x7773, RZ ;  /* 0x0000777310027816 */ /* 0x001fc400000000ff */
[----:B-1----:R-:W-:Y:S01]  /*124c00*/  PRMT R0, R6, 0x7770, RZ ;  /* 0x0000777006007816 */ /* 0x002fe200000000ff */
[----:B------:R-:W3:Y:S04]  /*124c10*/  LDL.LU.64 R16, [R1+0xc10] ;  /* 0x000c100001107983 */ /* 0x000ee80000300a00 */
[----:B----4-:R-:W-:Y:S01]  /*124c20*/  @P2 STG.E.U8 desc[UR22][R8.64], R2 ;  /* 0x0000000208002986 */ /* 0x010fe2000c101116 */
[----:B------:R-:W-:-:S03]  /*124c30*/  ISETP.LT.AND P2, PT, R13, UR4, !P3 ;  /* 0x000000040d007c0c */ /* 0x000fc6000df41270 */
[----:B------:R0:W-:Y:S01]  /*124c40*/  @P6 STG.E.U8 desc[UR22][R14.64], R0 ;  /* 0x000000000e006986 */ /* 0x0001e2000c101116 */
[----:B------:R-:W-:Y:S01]  /*124c50*/  ULDC UR4, c[0x0][0x228] ;  /* 0x00008a0000047ab9 */ /* 0x000fe20000000800 */
[----:B0-----:R-:W-:Y:S02]  /*124c60*/  PRMT R0, R6, 0x7771, RZ ;  /* 0x0000777106007816 */ /* 0x001fe400000000ff */
[----:B------:R-:W4:Y:S04]  /*124c70*/  LDL.LU.64 R14, [R1+0xbf0] ;  /* 0x000bf000010e7983 */ /* 0x000f280000300a00 */
[----:B------:R-:W4:Y:S04]  /*124c80*/  LDL.LU.64 R10, [R1+0xbe8] ;  /* 0x000be800010a7983 */ /* 0x000f280000300a00 */
[----:B------:R-:W4:Y:S04]  /*124c90*/  LDL.LU R20, [R1+0x76c] ;  /* 0x00076c0001147983 */ /* 0x000f280000300800 */
[----:B------:R-:W4:Y:S04]  /*124ca0*/  LDL.LU.64 R26, [R1+0xbc8] ;  /* 0x000bc800011a7983 */ /* 0x000f280000300a00 */
[----:B------:R-:W4:Y:S04]  /*124cb0*/  LDL.LU.64 R8, [R1+0xb40] ;  /* 0x000b400001087983 */ /* 0x000f280000300a00 */
[----:B--2---:R0:W-:Y:S04]  /*124cc0*/  @P2 STG.E.U8 desc[UR22][R24.64], R0 ;  /* 0x0000000018002986 */ /* 0x0041e8000c101116 */
[----:B0-----:R-:W2:Y:S01]  /*124cd0*/  LDL.LU.64 R24, [R1+0x5478] ;  /* 0x0054780001187983 */ /* 0x001ea20000300a00 */
[----:B------:R-:W-:Y:S01]  /*124ce0*/  ISETP.LT.AND P4, PT, R28, UR4, !P3 ;  /* 0x000000041c007c0c */ /* 0x000fe2000df81270 */
[----:B------:R-:W-:Y:S01]  /*124cf0*/  ULDC UR4, c[0x0][0x228] ;  /* 0x00008a0000047ab9 */ /* 0x000fe20000000800 */
[----:B------:R-:W-:-:S02]  /*124d00*/  ISETP.LT.AND P3, PT, R22, UR5, !P3 ;  /* 0x0000000516007c0c */ /* 0x000fc4000df61270 */
[----:B------:R-:W-:Y:S01]  /*124d10*/  ISETP.LT.AND P6, PT, R12, UR4, !P1 ;  /* 0x000000040c007c0c */ /* 0x000fe2000cfc1270 */
[----:B------:R-:W-:Y:S01]  /*124d20*/  ULDC UR4, c[0x0][0x228] ;  /* 0x00008a0000047ab9 */ /* 0x000fe20000000800 */
[C---:B------:R-:W-:Y:S02]  /*124d30*/  PRMT R2, R6.reuse, 0x7772, RZ ;  /* 0x0000777206027816 */ /* 0x040fe400000000ff */
[----:B------:R-:W-:Y:S02]  /*124d40*/  ISETP.LT.AND P2, PT, R7, UR4, !P1 ;  /* 0x0000000407007c0c */ /* 0x000fe4000cf41270 */
[----:B------:R-:W-:Y:S02]  /*124d50*/  PRMT R6, R6, 0x7773, RZ ;  /* 0x0000777306067816 */ /* 0x000fe400000000ff */
[----:B---3--:R-:W-:Y:S02]  /*124d60*/  PRMT R0, R4, 0x7770, RZ ;  /* 0x0000777004007816 */ /* 0x008fe400000000ff */
[----:B------:R-:W-:Y:S01]  /*124d70*/  ISETP.LT.AND P5, PT, R12, UR6, !P0 ;  /* 0x000000060c007c0c */ /* 0x000fe2000c7a1270 */
[----:B------:R-:W-:Y:S01]  /*124d80*/  ULDC UR4, c[0x0][0x228] ;  /* 0x00008a0000047ab9 */ /* 0x000fe20000000800 */
[----:B------:R-:W-:Y:S01]  /*124d90*/  ULDC UR5, c[0x0][0x228] ;  /* 0x00008a0000057ab9 */ /* 0x000fe20000000800 */
[----:B--2---:R0:W-:Y:S04]  /*124da0*/  @P4 STG.E.U8 desc[UR22][R24.64], R2 ;  /* 0x0000000218004986 */ /* 0x0041e8000c101116 */
[----:B------:R1:W-:Y:S04]  /*124db0*/  @P3 STG.E.U8 desc[UR22][R18.64], R6 ;  /* 0x0000000612003986 */ /* 0x0003e8000c101116 */
[----:B------:R2:W-:Y:S01]  /*124dc0*/  @P6 STG.E.U8 desc[UR22][R16.64], R0 ;  /* 0x0000000010006986 */ /* 0x0005e2000c101116 */
[----:B------:R-:W-:Y:S01]  /*124dd0*/  ISETP.LT.AND P3, PT, R23, UR4, !P1 ;  /* 0x0000000417007c0c */ /* 0x000fe2000cf61270 */
[----:B------:R-:W-:-:S02]  /*124de0*/  ULDC UR4, c[0x0][0x228] ;  /* 0x00008a0000047ab9 */ /* 0x000fc40000000800 */
[----:B0-----:R-:W3:Y:S04]  /*124df0*/  LDL.LU.64 R24, [R1+0xa70] ;  /* 0x000a700001187983 */ /* 0x001ee80000300a00 */
[----:B-1----:R-:W3:Y:S04]  /*124e00*/  LDL.LU.64 R18, [R1+0x948] ;  /* 0x0009480001127983 */ /* 0x002ee80000300a00 */
[----:B--2---:R-:W2:Y:S01]  /*124e10*/  LDL.LU.64 R16, [R1+0x880] ;  /* 0x0008800001107983 */ /* 0x004ea20000300a00 */
[----:B------:R-:W-:-:S03]  /*124e20*/  PRMT R0, R4, 0x7771, RZ ;  /* 0x0000777104007816 */ /* 0x000fc600000000ff */
[----:B------:R-:W2:Y:S01]  /*124e30*/  LDL.LU R12, [R1+0x80c] ;  /* 0x00080c00010c7983 */ /* 0x000ea20000300800 */
[----:B------:R-:W-:Y:S01]  /*124e40*/  ISETP.LT.AND P4, PT, R21, UR4, !P1 ;  /* 0x0000000415007c0c */ /* 0x000fe2000cf81270 */
[----:B------:R-:W-:Y:S02]  /*124e50*/  ULDC UR4, c[0x0][0x228] ;  /* 0x00008a0000047ab9 */ /* 0x000fe40000000800 */
[----:B----4-:R0:W-:Y:S01]  /*124e60*/  @P2 STG.E.U8 desc[UR22][R14.64], R0 ;  /* 0x000000000e002986 */ /* 0x0101e2000c101116 */
[----:B------:R-:W-:Y:S02]  /*124e70*/  ISETP.LT.AND P2, PT, R7, UR4, !P0 ;  /* 0x0000000407007c0c */ /* 0x000fe4000c741270 */
[----:B------:R-:W-:Y:S02]  /*124e80*/  ISETP.LT.AND P6, PT, R29, UR5, !P1 ;  /* 0x000000051d007c0c */ /* 0x000fe4000cfc1270 */
[----:B------:R-:W-:Y:S01]  /*124e90*/  PRMT R2, R4, 0x7773, RZ ;  /* 0x0000777304027816 */ /* 0x000fe200000000ff */
[----:B------:R-:W-:Y:S01]  /*124ea0*/  ULDC UR4, c[0x0][0x228] ;  /* 0x00008a0000047ab9 */ /* 0x000fe20000000800 */
[----:B------:R-:W-:Y:S01]  /*124eb0*/  PRMT R3, R20, 0x7773, RZ ;  /* 0x0000777314037816 */ /* 0x000fe200000000ff */
[----:B------:R-:W-:Y:S01]  /*124ec0*/  ULDC UR5, c[0x0][0x228] ;  /* 0x00008a0000057ab9 */ /* 0x000fe20000000800 */
[----:B0-----:R-:W4:Y:S04]  /*124ed0*/  LDL.LU.64 R14, [R1+0xc38] ;  /* 0x000c3800010e7983 */ /* 0x001f280000300a00 */
[----:B------:R-:W4:Y:S01]  /*124ee0*/  LDL.LU R7, [R1+0x5474] ;  /* 0x0054740001077983 */ /* 0x000f220000300800 */
[----:B------:R-:W-:-:S05]  /*124ef0*/  PRMT R0, R4, 0x7772, RZ ;  /* 0x0000777204007816 */ /* 0x000fca00000000ff */
[----:B------:R0:W-:Y:S01]  /*124f00*/  @P3 STG.E.U8 desc[UR22][R10.64], R0 ;  /* 0x000000000a003986 */ /* 0x0001e2000c101116 */
[----:B------:R-:W-:Y:S01]  /*124f10*/  ISETP.LT.AND P3, PT, R13, UR4, !P1 ;  /* 0x000000040d007c0c */ /* 0x000fe2000cf61270 */
[----:B------:R-:W-:Y:S02]  /*124f20*/  ULDC UR4, c[0x0][0x228] ;  /* 0x00008a0000047ab9 */ /* 0x000fe40000000800 */
[----:B------:R1:W-:Y:S01]  /*124f30*/  @P4 STG.E.U8 desc[UR22][R26.64], R2 ;  /* 0x000000021a004986 */ /* 0x0003e2000c101116 */
[----:B------:R-:W-:Y:S01]  /*124f40*/  ISETP.LT.AND P4, PT, R28, UR4, !P1 ;  /* 0x000000041c007c0c */ /* 0x000fe2000cf81270 */
[----:B------:R-:W-:Y:S02]  /*124f50*/  ULDC UR4, c[0x0][0x228] ;  /* 0x00008a0000047ab9 */ /* 0x000fe40000000800 */
[----:B------:R-:W-:Y:S01]  /*124f60*/  ISETP.LT.AND P1, PT, R22, UR4, !P1 ;  /* 0x0000000416007c0c */ /* 0x000fe2000cf21270 */
[----:B------:R-:W-:Y:S01]  /*124f70*/  ULDC UR4, c[0x0][0x228] ;  /* 0x00008a0000047ab9 */ /* 0x000fe20000000800 */
[----:B0-----:R-:W-:-:S05]  /*124f80*/  PRMT R0, R20, 0x7770, RZ ;  /* 0x0000777014007816 */ /* 0x001fca00000000ff */
[----:B------:R0:W-:Y:S01]  /*124f90*/  @P6 STG.E.U8 desc[UR22][R8.64], R0 ;  /* 0x0000000008006986 */ /* 0x0001e2000c101116 */
[C---:B-1----:R-:W-:Y:S02]  /*124fa0*/  PRMT R2, R20.reuse, 0x7772, RZ ;  /* 0x0000777214027816 */ /* 0x042fe400000000ff */
[----:B0-----:R-:W-:Y:S02]  /*124fb0*/  PRMT R0, R20, 0x7771, RZ ;  /* 0x0000777114007816 */ /* 0x001fe400000000ff */
[----:B------:R-:W-:-:S03]  /*124fc0*/  ISETP.LT.AND P6, PT, R23, UR5, !P0 ;  /* 0x0000000517007c0c */ /* 0x000fc6000c7c1270 */
[----:B---3--:R0:W-:Y:S01]  /*124fd0*/  @P3 STG.E.U8 desc[UR22][R24.64], R0 ;  /* 0x0000000018003986 */ /* 0x0081e2000c101116 */
[----:B------:R-:W-:Y:S01]  /*124fe0*/  ISETP.LT.AND P3, PT, R21, UR4, !P0 ;  /* 0x0000000415007c0c */ /* 0x000fe2000c761270 */
[----:B------:R-:W-:Y:S02]  /*124ff0*/  ULDC UR4, c[0x0][0x228] ;  /* 0x00008a0000047ab9 */ /* 0x000fe40000000800 */
[----:B------:R1:W-:Y:S01]  /*125000*/  @P4 STG.E.U8 desc[UR22][R18.64], R2 ;  /* 0x0000000212004986 */ /* 0x0003e2000c101116 */
[----:B------:R-:W-:Y:S02]  /*125010*/  ISETP.LT.AND P4, PT, R29, UR4, !P0 ;  /* 0x000000041d007c0c */ /* 0x000fe4000c781270 */
[C---:B--2---:R-:W-:Y:S01]  /*125020*/  PRMT R4, R12.reuse, 0x7770, RZ ;  /* 0x000077700c047816 */ /* 0x044fe200000000ff */
[----:B------:R-:W-:Y:S01]  /*125030*/  ULDC UR4, c[0x0][0x228] ;  /* 0x00008a0000047ab9 */ /* 0x000fe20000000800 */
[----:B------:R2:W-:Y:S01]  /*125040*/  @P1 STG.E.U8 desc[UR22][R16.64], R3 ;  /* 0x0000000310001986 */ /* 0x0005e2000c101116 */
[----:B------:R-:W-:Y:S01]  /*125050*/  ISETP.LT.AND P1, PT, R13, UR4, !P0 ;  /* 0x000000040d007c0c */ /* 0x000fe2000c721270 */
[----:B------:R-:W-:Y:S01]  /*125060*/  ULDC UR4, c[0x0][0x228] ;  /* 0x00008a0000047ab9 */ /* 0x000fe20000000800 */
[----:B------:R-:W-:-:S02]  /*125070*/  PRMT R5, R12, 0x7772, RZ ;  /* 0x000077720c057816 */ /* 0x000fc400000000ff */
[C---:B0-----:R-:W-:Y:S02]  /*125080*/  PRMT R0, R12.reuse, 0x7771, RZ ;  /* 0x000077710c007816 */ /* 0x041fe400000000ff */
[----:B-1----:R-:W-:Y:S01]  /*125090*/  PRMT R2, R12, 0x7773, RZ ;  /* 0x000077730c027816 */ /* 0x002fe200000000ff */
[----:B----4-:R0:W-:Y:S01]  /*1250a0*/  @P5 STG.E.U8 desc[UR22][R14.64], R4 ;  /* 0x000000040e005986 */ /* 0x0101e2000c101116 */
[----:B------:R-:W-:-:S03]  /*1250b0*/  ISETP.LT.AND P5, PT, R28, UR4, !P0 ;  /* 0x000000041c007c0c */ /* 0x000fc6000c7a1270 */
[----:B------:R-:W3:Y:S04]  /*1250c0*/  LDL.LU.64 R20, [R1+0xc28] ;  /* 0x000c280001147983 */ /* 0x000ee80000300a00 */
[----:B------:R-:W4:Y:S04]  /*1250d0*/  LDL.LU.64 R18, [R1+0xbe0] ;  /* 0x000be00001127983 */ /* 0x000f280000300a00 */
[----:B--2---:R-:W2:Y:S04]  /*1250e0*/  LDL.LU.64 R16, [R1+0xb80] ;  /* 0x000b800001107983 */ /* 0x004ea80000300a00 */
[----:B0-----:R-:W2:Y:S04]  /*1250f0*/  LDL.LU.64 R14, [R1+0xad0] ;  /* 0x000ad000010e7983 */ /* 0x001ea80000300a00 */
[----:B------:R-:W2:Y:S04]  /*125100*/  LDL.LU.64 R28, [R1+0x9d8] ;  /* 0x0009d800011c7983 */ /* 0x000ea80000300a00 */
[----:B------:R-:W2:Y:S01]  /*125110*/  LDL.LU.64 R12, [R1+0x890] ;  /* 0x00089000010c7983 */ /* 0x000ea20000300a00 */
[----:B------:R-:W-:-:S02]  /*125120*/  PRMT R3, R7, 0x7770, RZ ;  /* 0x0000777007037816 */ /* 0x000fc400000000ff */
[C---:B------:R-:W-:Y:S02]  /*125130*/  PRMT R4, R7.reuse, 0x7771, RZ ;  /* 0x0000777107047816 */ /* 0x040fe400000000ff */
[C---:B------:R-:W-:Y:S02]  /*125140*/  PRMT R6, R7.reuse, 0x7772, RZ ;  /* 0x0000777207067816 */ /* 0x040fe400000000ff */
[----:B------:R-:W-:Y:S02]  /*125150*/  ISETP.LT.AND P0, PT, R22, UR4, !P0 ;  /* 0x0000000416007c0c */ /* 0x000fe4000c701270 */
[----:B------:R-:W-:Y:S01]  /*125160*/  PRMT R7, R7, 0x7773, RZ ;  /* 0x0000777307077816 */ /* 0x000fe200000000ff */
[----:B---3--:R0:W-:Y:S04]  /*125170*/  @P2 STG.E.U8 desc[UR22][R20.64], R0 ;  /* 0x0000000014002986 */ /* 0x0081e8000c101116 */
[----:B----4-:R0:W-:Y:S04]  /*125180*/  @P6 STG.E.U8 desc[UR22][R18.64], R5 ;  /* 0x0000000512006986 */ /* 0x0101e8000c101116 */
[----:B--2---:R0:W-:Y:S04]  /*125190*/  @P3 STG.E.U8 desc[UR22][R16.64], R2 ;  /* 0x0000000210003986 */ /* 0x0041e8000c101116 */
[----:B------:R0:W-:Y:S04]  /*1251a0*/  @P4 STG.E.U8 desc[UR22][R14.64], R3 ;  /* 0x000000030e004986 */ /* 0x0001e8000c101116 */
[----:B------:R0:W-:Y:S04]  /*1251b0*/  @P1 STG.E.U8 desc[UR22][R28.64], R4 ;  /* 0x000000041c001986 */ /* 0x0001e8000c101116 */
[----:B------:R0:W-:Y:S01]  /*1251c0*/  @P5 STG.E.U8 desc[UR22][R12.64], R6 ;  /* 0x000000060c005986 */ /* 0x0001e2000c101116 */
[----:B------:R-:W-:Y:S05]  /*1251d0*/  @!P0 EXIT ;  /* 0x000000000000894d */ /* 0x000fea0003800000 */
[----:B0-----:R-:W2:Y:S04]  /*1251e0*/  LDL.LU.64 R12, [R1+0x888] ;  /* 0x00088800010c7983 */ /* 0x001ea80000300a00 */
[----:B--2---:R-:W-:Y:S01]  /*1251f0*/  STG.E.U8 desc[UR22][R12.64], R7 ;  /* 0x000000070c007986 */ /* 0x004fe2000c101116 */
[----:B------:R-:W-:Y:S05]  /*125200*/  EXIT ;  /* 0x000000000000794d */ /* 0x000fea0003800000 */
.L_x_3:
[----:B------:R-:W-:-:S00]  /*125210*/  BRA `(.L_x_3) ;  /* 0xfffffffc00fc7947 */ /* 0x000fc0000383ffff */
[----:B------:R-:W-:-:S00]  /*125220*/  NOP ;  /* 0x0000000000007918 */ /* 0x000fc00000000000 */
        /* <DEDUP_REMOVED lines=13> */
.L_x_4:


//--------------------- .nv.shared.matmul_kernel  --------------------------
	.section	.nv.shared.matmul_kernel,"aw",@nobits
	.sectionflags	@""
	.align	16
	.zero		1024


//--------------------- .nv.shared.reserved.0     --------------------------
	.section	.nv.shared.reserved.0,"aw",@nobits
	.weak		__nv_reservedSMEM_offset_0_alias
	.size		__nv_reservedSMEM_offset_0_alias, 0, 0
	.other		__nv_reservedSMEM_offset_0_alias,@"STO_CUDA_RESERVED_SHARED STV_DEFAULT"
__nv_reservedSMEM_offset_0_alias:
	.zero		0


//--------------------- .nv.constant0.matmul_kernel --------------------------
	.section	.nv.constant0.matmul_kernel,"a",@progbits
	.sectionflags	@""
	.align	4
.nv.constant0.matmul_kernel:
	.zero		608


//--------------------- SYMBOLS --------------------------

	.type		.nv.reservedSmem.offset0,@object
	.size		.nv.reservedSmem.offset0,0x4
